// Copyright (c) 2024, Jay Shah, Ganesh Bikshandi, Ying Zhang, Vijay Thakkar, Pradeep Ramani, Tri Dao.
// Splitting the different template instantiations to different files to speed up compilation.
// This file is auto-generated. See "generate_kernels.py"

#include "flash_fwd_launch_template.h"

#ifndef FLASHATTENTION_DISABLE_HDIM96
template void run_mha_fwd_<90, cutlass::float_e4m3_t, 96, 96, true, true, true, true>(Flash_fwd_params &params, cudaStream_t stream);
#endif


// ===== COMPILED SASS (sm_90a) =====

	.target	sm_90a

	.elftype	@"ET_EXEC"


//--------------------- .note.nv.tkinfo           --------------------------
	.section	.note.nv.tkinfo,"",@"SHT_NOTE"
	.sectionflags	@"SHF_NOTE_NV_TKINFO"
	.tkinfo
        /*0018*/ 	.word	0x00000002
        /*0030*/ 	.string	""
        /*0030*/ 	.string	"ptxas"
        /*0030*/ 	.string	"Cuda compilation tools, release 13.0, V13.0.88"
        /*0030*/ 	.string	"Build cuda_13.0.r13.0/compiler.36424714_0"
        /*0030*/ 	.string	"-arch sm_90a -m 64 "



//--------------------- .note.nv.cuinfo           --------------------------
	.section	.note.nv.cuinfo,"",@"SHT_NOTE"
	.sectionflags	@"SHF_NOTE_NV_CUINFO"
        /*0018*/ 	.short	0x0002
        /*001a*/ 	.short	0x005a
        /*001c*/ 	.short	0x0082
	.zero		2


//--------------------- .nv.info                  --------------------------
	.section	.nv.info,"",@"SHT_CUDA_INFO"
	.align	4


	//----- nvinfo : EIATTR_REGCOUNT
	.align		4
        /*0000*/ 	.byte	0x04, 0x2f
        /*0002*/ 	.short	(.L_21 - .L_20)
	.align		4
.L_20:
        /*0004*/ 	.word	index@(_ZN7cutlass13device_kernelIN5flash11enable_sm90INS1_16FlashAttnFwdSm90INS1_25CollectiveMainloopFwdSm90ILi2EN4cute5tupleIJNS5_1CILi1EEES8_S8_EEENS6_IJNS7_ILi192EEENS7_ILi128EEENS7_ILi96EEEEEELi96ENS_12float_e4m3_tEfNS_4arch4Sm90ELb1ELb0ELb1ELb1ELb1ELb1ELb0ELb1ELb1ELb1ELb1ELb0EEENS1_21CollectiveEpilogueFwdINS6_IJSA_SC_SB_EEES9_NS_10bfloat16_tESG_Li384ELb1ELb1ELb1ELb1EEENS1_36VarlenDynamicPersistentTileSchedulerILi192ELi128ELi384ELi128ELb1ELb1ELb1ELb1ELb1ELb1EEEEEEEEEvNT_6ParamsE)
        /*0008*/ 	.word	0x00000080


	//----- nvinfo : EIATTR_FRAME_SIZE
	.align		4
.L_21:
        /*000c*/ 	.byte	0x04, 0x11
        /*000e*/ 	.short	(.L_23 - .L_22)
	.align		4
.L_22:
        /*0010*/ 	.word	index@(_ZN7cutlass13device_kernelIN5flash11enable_sm90INS1_16FlashAttnFwdSm90INS1_25CollectiveMainloopFwdSm90ILi2EN4cute5tupleIJNS5_1CILi1EEES8_S8_EEENS6_IJNS7_ILi192EEENS7_ILi128EEENS7_ILi96EEEEEELi96ENS_12float_e4m3_tEfNS_4arch4Sm90ELb1ELb0ELb1ELb1ELb1ELb1ELb0ELb1ELb1ELb1ELb1ELb0EEENS1_21CollectiveEpilogueFwdINS6_IJSA_SC_SB_EEES9_NS_10bfloat16_tESG_Li384ELb1ELb1ELb1ELb1EEENS1_36VarlenDynamicPersistentTileSchedulerILi192ELi128ELi384ELi128ELb1ELb1ELb1ELb1ELb1ELb1EEEEEEEEEvNT_6ParamsE)
        /*0014*/ 	.word	0x000000a8


	//----- nvinfo : EIATTR_REGCOUNT
	.align		4
.L_23:
        /*0018*/ 	.byte	0x04, 0x2f
        /*001a*/ 	.short	(.L_25 - .L_24)
	.align		4
.L_24:
        /*001c*/ 	.word	index@(_ZN7cutlass13device_kernelIN5flash11enable_sm90INS1_16FlashAttnFwdSm90INS1_25CollectiveMainloopFwdSm90ILi2EN4cute5tupleIJNS5_1CILi1EEES8_S8_EEENS6_IJNS7_ILi192EEENS7_ILi128EEENS7_ILi96EEEEEELi96ENS_12float_e4m3_tEfNS_4arch4Sm90ELb1ELb0ELb1ELb1ELb1ELb0ELb0ELb1ELb1ELb1ELb1ELb0EEENS1_21CollectiveEpilogueFwdINS6_IJSA_SC_SB_EEES9_NS_10bfloat16_tESG_Li384ELb1ELb1ELb1ELb1EEENS1_36VarlenDynamicPersistentTileSchedulerILi192ELi128ELi384ELi128ELb1ELb1ELb1ELb1ELb1ELb1EEEEEEEEEvNT_6ParamsE)
        /*0020*/ 	.word	0x00000080


	//----- nvinfo : EIATTR_FRAME_SIZE
	.align		4
.L_25:
        /*0024*/ 	.byte	0x04, 0x11
        /*0026*/ 	.short	(.L_27 - .L_26)
	.align		4
.L_26:
        /*0028*/ 	.word	index@(_ZN7cutlass13device_kernelIN5flash11enable_sm90INS1_16FlashAttnFwdSm90INS1_25CollectiveMainloopFwdSm90ILi2EN4cute5tupleIJNS5_1CILi1EEES8_S8_EEENS6_IJNS7_ILi192EEENS7_ILi128EEENS7_ILi96EEEEEELi96ENS_12float_e4m3_tEfNS_4arch4Sm90ELb1ELb0ELb1ELb1ELb1ELb0ELb0ELb1ELb1ELb1ELb1ELb0EEENS1_21CollectiveEpilogueFwdINS6_IJSA_SC_SB_EEES9_NS_10bfloat16_tESG_Li384ELb1ELb1ELb1ELb1EEENS1_36VarlenDynamicPersistentTileSchedulerILi192ELi128ELi384ELi128ELb1ELb1ELb1ELb1ELb1ELb1EEEEEEEEEvNT_6ParamsE)
        /*002c*/ 	.word	0x00000030


	//----- nvinfo : EIATTR_REGCOUNT
	.align		4
.L_27:
        /*0030*/ 	.byte	0x04, 0x2f
        /*0032*/ 	.short	(.L_29 - .L_28)
	.align		4
.L_28:
        /*0034*/ 	.word	index@(_ZN7cutlass13device_kernelIN5flash11enable_sm90INS1_16FlashAttnFwdSm90INS1_25CollectiveMainloopFwdSm90ILi2EN4cute5tupleIJNS5_1CILi1EEES8_S8_EEENS6_IJNS7_ILi192EEENS7_ILi128EEENS7_ILi96EEEEEELi96ENS_12float_e4m3_tEfNS_4arch4Sm90ELb1ELb0ELb1ELb0ELb1ELb0ELb0ELb1ELb1ELb1ELb1ELb0EEENS1_21CollectiveEpilogueFwdINS6_IJSA_SC_SB_EEES9_NS_10bfloat16_tESG_Li384ELb0ELb1ELb1ELb1EEENS1_19SingleTileSchedulerILb0ELb1ELb1ELi192EEEEEEEEEvNT_6ParamsE)
        /*0038*/ 	.word	0x00000080


	//----- nvinfo : EIATTR_FRAME_SIZE
	.align		4
.L_29:
        /*003c*/ 	.byte	0x04, 0x11
        /*003e*/ 	.short	(.L_31 - .L_30)
	.align		4
.L_30:
        /*0040*/ 	.word	index@(_ZN7cutlass13device_kernelIN5flash11enable_sm90INS1_16FlashAttnFwdSm90INS1_25CollectiveMainloopFwdSm90ILi2EN4cute5tupleIJNS5_1CILi1EEES8_S8_EEENS6_IJNS7_ILi192EEENS7_ILi128EEENS7_ILi96EEEEEELi96ENS_12float_e4m3_tEfNS_4arch4Sm90ELb1ELb0ELb1ELb0ELb1ELb0ELb0ELb1ELb1ELb1ELb1ELb0EEENS1_21CollectiveEpilogueFwdINS6_IJSA_SC_SB_EEES9_NS_10bfloat16_tESG_Li384ELb0ELb1ELb1ELb1EEENS1_19SingleTileSchedulerILb0ELb1ELb1ELi192EEEEEEEEEvNT_6ParamsE)
        /*0044*/ 	.word	0x00000008


	//----- nvinfo : EIATTR_REGCOUNT
	.align		4
.L_31:
        /*0048*/ 	.byte	0x04, 0x2f
        /*004a*/ 	.short	(.L_33 - .L_32)
	.align		4
.L_32:
        /*004c*/ 	.word	index@(_ZN7cutlass13device_kernelIN5flash11enable_sm90INS1_16FlashAttnFwdSm90INS1_25CollectiveMainloopFwdSm90ILi2EN4cute5tupleIJNS5_1CILi1EEES8_S8_EEENS6_IJNS7_ILi192EEENS7_ILi128EEENS7_ILi96EEEEEELi96ENS_12float_e4m3_tEfNS_4arch4Sm90ELb0ELb1ELb1ELb1ELb1ELb1ELb0ELb1ELb1ELb1ELb1ELb0EEENS1_21CollectiveEpilogueFwdINS6_IJSA_SC_SB_EEES9_NS_10bfloat16_tESG_Li384ELb1ELb1ELb1ELb1EEENS1_36VarlenDynamicPersistentTileSchedulerILi192ELi128ELi384ELi128ELb1ELb1ELb1ELb1ELb0ELb1EEEEEEEEEvNT_6ParamsE)
        /*0050*/ 	.word	0x00000080


	//----- nvinfo : EIATTR_FRAME_SIZE
	.align		4
.L_33:
        /*0054*/ 	.byte	0x04, 0x11
        /*0056*/ 	.short	(.L_35 - .L_34)
	.align		4
.L_34:
        /*0058*/ 	.word	index@(_ZN7cutlass13device_kernelIN5flash11enable_sm90INS1_16FlashAttnFwdSm90INS1_25CollectiveMainloopFwdSm90ILi2EN4cute5tupleIJNS5_1CILi1EEES8_S8_EEENS6_IJNS7_ILi192EEENS7_ILi128EEENS7_ILi96EEEEEELi96ENS_12float_e4m3_tEfNS_4arch4Sm90ELb0ELb1ELb1ELb1ELb1ELb1ELb0ELb1ELb1ELb1ELb1ELb0EEENS1_21CollectiveEpilogueFwdINS6_IJSA_SC_SB_EEES9_NS_10bfloat16_tESG_Li384ELb1ELb1ELb1ELb1EEENS1_36VarlenDynamicPersistentTileSchedulerILi192ELi128ELi384ELi128ELb1ELb1ELb1ELb1ELb0ELb1EEEEEEEEEvNT_6ParamsE)
        /*005c*/ 	.word	0x00000090


	//----- nvinfo : EIATTR_REGCOUNT
	.align		4
.L_35:
        /*0060*/ 	.byte	0x04, 0x2f
        /*0062*/ 	.short	(.L_37 - .L_36)
	.align		4
.L_36:
        /*0064*/ 	.word	index@(_ZN7cutlass13device_kernelIN5flash11enable_sm90INS1_16FlashAttnFwdSm90INS1_25CollectiveMainloopFwdSm90ILi2EN4cute5tupleIJNS5_1CILi1EEES8_S8_EEENS6_IJNS7_ILi192EEENS7_ILi128EEENS7_ILi96EEEEEELi96ENS_12float_e4m3_tEfNS_4arch4Sm90ELb0ELb1ELb1ELb1ELb1ELb0ELb0ELb1ELb1ELb1ELb1ELb0EEENS1_21CollectiveEpilogueFwdINS6_IJSA_SC_SB_EEES9_NS_10bfloat16_tESG_Li384ELb1ELb1ELb1ELb1EEENS1_36VarlenDynamicPersistentTileSchedulerILi192ELi128ELi384ELi128ELb1ELb1ELb1ELb1ELb0ELb1EEEEEEEEEvNT_6ParamsE)
        /*0068*/ 	.word	0x00000080


	//----- nvinfo : EIATTR_FRAME_SIZE
	.align		4
.L_37:
        /*006c*/ 	.byte	0x04, 0x11
        /*006e*/ 	.short	(.L_39 - .L_38)
	.align		4
.L_38:
        /*0070*/ 	.word	index@(_ZN7cutlass13device_kernelIN5flash11enable_sm90INS1_16FlashAttnFwdSm90INS1_25CollectiveMainloopFwdSm90ILi2EN4cute5tupleIJNS5_1CILi1EEES8_S8_EEENS6_IJNS7_ILi192EEENS7_ILi128EEENS7_ILi96EEEEEELi96ENS_12float_e4m3_tEfNS_4arch4Sm90ELb0ELb1ELb1ELb1ELb1ELb0ELb0ELb1ELb1ELb1ELb1ELb0EEENS1_21CollectiveEpilogueFwdINS6_IJSA_SC_SB_EEES9_NS_10bfloat16_tESG_Li384ELb1ELb1ELb1ELb1EEENS1_36VarlenDynamicPersistentTileSchedulerILi192ELi128ELi384ELi128ELb1ELb1ELb1ELb1ELb0ELb1EEEEEEEEEvNT_6ParamsE)
        /*0074*/ 	.word	0x00000028


	//----- nvinfo : EIATTR_REGCOUNT
	.align		4
.L_39:
        /*0078*/ 	.byte	0x04, 0x2f
        /*007a*/ 	.short	(.L_41 - .L_40)
	.align		4
.L_40:
        /*007c*/ 	.word	index@(_ZN7cutlass13device_kernelIN5flash11enable_sm90INS1_16FlashAttnFwdSm90INS1_25CollectiveMainloopFwdSm90ILi2EN4cute5tupleIJNS5_1CILi1EEES8_S8_EEENS6_IJNS7_ILi192EEENS7_ILi128EEENS7_ILi96EEEEEELi96ENS_12float_e4m3_tEfNS_4arch4Sm90ELb0ELb1ELb1ELb0ELb1ELb0ELb0ELb1ELb1ELb1ELb1ELb0EEENS1_21CollectiveEpilogueFwdINS6_IJSA_SC_SB_EEES9_NS_10bfloat16_tESG_Li384ELb0ELb1ELb1ELb1EEENS1_19SingleTileSchedulerILb0ELb1ELb1ELi192EEEEEEEEEvNT_6ParamsE)
        /*0080*/ 	.word	0x00000080


	//----- nvinfo : EIATTR_FRAME_SIZE
	.align		4
.L_41:
        /*0084*/ 	.byte	0x04, 0x11
        /*0086*/ 	.short	(.L_43 - .L_42)
	.align		4
.L_42:
        /*0088*/ 	.word	index@(_ZN7cutlass13device_kernelIN5flash11enable_sm90INS1_16FlashAttnFwdSm90INS1_25CollectiveMainloopFwdSm90ILi2EN4cute5tupleIJNS5_1CILi1EEES8_S8_EEENS6_IJNS7_ILi192EEENS7_ILi128EEENS7_ILi96EEEEEELi96ENS_12float_e4m3_tEfNS_4arch4Sm90ELb0ELb1ELb1ELb0ELb1ELb0ELb0ELb1ELb1ELb1ELb1ELb0EEENS1_21CollectiveEpilogueFwdINS6_IJSA_SC_SB_EEES9_NS_10bfloat16_tESG_Li384ELb0ELb1ELb1ELb1EEENS1_19SingleTileSchedulerILb0ELb1ELb1ELi192EEEEEEEEEvNT_6ParamsE)
        /*008c*/ 	.word	0x00000008


	//----- nvinfo : EIATTR_REGCOUNT
	.align		4
.L_43:
        /*0090*/ 	.byte	0x04, 0x2f
        /*0092*/ 	.short	(.L_45 - .L_44)
	.align		4
.L_44:
        /*0094*/ 	.word	index@(_ZN7cutlass13device_kernelIN5flash11enable_sm90INS1_16FlashAttnFwdSm90INS1_25CollectiveMainloopFwdSm90ILi2EN4cute5tupleIJNS5_1CILi1EEES8_S8_EEENS6_IJNS7_ILi192EEENS7_ILi128EEENS7_ILi96EEEEEELi96ENS_12float_e4m3_tEfNS_4arch4Sm90ELb0ELb0ELb1ELb1ELb1ELb1ELb0ELb1ELb1ELb1ELb1ELb0EEENS1_21CollectiveEpilogueFwdINS6_IJSA_SC_SB_EEES9_NS_10bfloat16_tESG_Li384ELb1ELb1ELb1ELb1EEENS1_36VarlenDynamicPersistentTileSchedulerILi192ELi128ELi384ELi128ELb1ELb1ELb1ELb0ELb1ELb1EEEEEEEEEvNT_6ParamsE)
        /*0098*/ 	.word	0x00000080


	//----- nvinfo : EIATTR_FRAME_SIZE
	.align		4
.L_45:
        /*009c*/ 	.byte	0x04, 0x11
        /*009e*/ 	.short	(.L_47 - .L_46)
	.align		4
.L_46:
        /*00a0*/ 	.word	index@(_ZN7cutlass13device_kernelIN5flash11enable_sm90INS1_16FlashAttnFwdSm90INS1_25CollectiveMainloopFwdSm90ILi2EN4cute5tupleIJNS5_1CILi1EEES8_S8_EEENS6_IJNS7_ILi192EEENS7_ILi128EEENS7_ILi96EEEEEELi96ENS_12float_e4m3_tEfNS_4arch4Sm90ELb0ELb0ELb1ELb1ELb1ELb1ELb0ELb1ELb1ELb1ELb1ELb0EEENS1_21CollectiveEpilogueFwdINS6_IJSA_SC_SB_EEES9_NS_10bfloat16_tESG_Li384ELb1ELb1ELb1ELb1EEENS1_36VarlenDynamicPersistentTileSchedulerILi192ELi128ELi384ELi128ELb1ELb1ELb1ELb0ELb1ELb1EEEEEEEEEvNT_6ParamsE)
        /*00a4*/ 	.word	0x000000b0


	//----- nvinfo : EIATTR_REGCOUNT
	.align		4
.L_47:
        /*00a8*/ 	.byte	0x04, 0x2f
        /*00aa*/ 	.short	(.L_49 - .L_48)
	.align		4
.L_48:
        /*00ac*/ 	.word	index@(_ZN7cutlass13device_kernelIN5flash11enable_sm90INS1_16FlashAttnFwdSm90INS1_25CollectiveMainloopFwdSm90ILi2EN4cute5tupleIJNS5_1CILi1EEES8_S8_EEENS6_IJNS7_ILi192EEENS7_ILi128EEENS7_ILi96EEEEEELi96ENS_12float_e4m3_tEfNS_4arch4Sm90ELb0ELb0ELb1ELb1ELb1ELb0ELb0ELb1ELb1ELb1ELb1ELb0EEENS1_21CollectiveEpilogueFwdINS6_IJSA_SC_SB_EEES9_NS_10bfloat16_tESG_Li384ELb1ELb1ELb1ELb1EEENS1_36VarlenDynamicPersistentTileSchedulerILi192ELi128ELi384ELi128ELb1ELb1ELb1ELb0ELb1ELb1EEEEEEEEEvNT_6ParamsE)
        /*00b0*/ 	.word	0x00000080


	//----- nvinfo : EIATTR_FRAME_SIZE
	.align		4
.L_49:
        /*00b4*/ 	.byte	0x04, 0x11
        /*00b6*/ 	.short	(.L_51 - .L_50)
	.align		4
.L_50:
        /*00b8*/ 	.word	index@(_ZN7cutlass13device_kernelIN5flash11enable_sm90INS1_16FlashAttnFwdSm90INS1_25CollectiveMainloopFwdSm90ILi2EN4cute5tupleIJNS5_1CILi1EEES8_S8_EEENS6_IJNS7_ILi192EEENS7_ILi128EEENS7_ILi96EEEEEELi96ENS_12float_e4m3_tEfNS_4arch4Sm90ELb0ELb0ELb1ELb1ELb1ELb0ELb0ELb1ELb1ELb1ELb1ELb0EEENS1_21CollectiveEpilogueFwdINS6_IJSA_SC_SB_EEES9_NS_10bfloat16_tESG_Li384ELb1ELb1ELb1ELb1EEENS1_36VarlenDynamicPersistentTileSchedulerILi192ELi128ELi384ELi128ELb1ELb1ELb1ELb0ELb1ELb1EEEEEEEEEvNT_6ParamsE)
        /*00bc*/ 	.word	0x00000038


	//----- nvinfo : EIATTR_REGCOUNT
	.align		4
.L_51:
        /*00c0*/ 	.byte	0x04, 0x2f
        /*00c2*/ 	.short	(.L_53 - .L_52)
	.align		4
.L_52:
        /*00c4*/ 	.word	index@(_ZN7cutlass13device_kernelIN5flash11enable_sm90INS1_16FlashAttnFwdSm90INS1_25CollectiveMainloopFwdSm90ILi2EN4cute5tupleIJNS5_1CILi1EEES8_S8_EEENS6_IJNS7_ILi192EEENS7_ILi128EEENS7_ILi96EEEEEELi96ENS_12float_e4m3_tEfNS_4arch4Sm90ELb0ELb0ELb1ELb0ELb1ELb0ELb0ELb1ELb1ELb1ELb1ELb0EEENS1_21CollectiveEpilogueFwdINS6_IJSA_SC_SB_EEES9_NS_10bfloat16_tESG_Li384ELb0ELb1ELb1ELb1EEENS1_19SingleTileSchedulerILb0ELb1ELb1ELi192EEEEEEEEEvNT_6ParamsE)
        /*00c8*/ 	.word	0x00000080


	//----- nvinfo : EIATTR_FRAME_SIZE
	.align		4
.L_53:
        /*00cc*/ 	.byte	0x04, 0x11
        /*00ce*/ 	.short	(.L_55 - .L_54)
	.align		4
.L_54:
        /*00d0*/ 	.word	index@(_ZN7cutlass13device_kernelIN5flash11enable_sm90INS1_16FlashAttnFwdSm90INS1_25CollectiveMainloopFwdSm90ILi2EN4cute5tupleIJNS5_1CILi1EEES8_S8_EEENS6_IJNS7_ILi192EEENS7_ILi128EEENS7_ILi96EEEEEELi96ENS_12float_e4m3_tEfNS_4arch4Sm90ELb0ELb0ELb1ELb0ELb1ELb0ELb0ELb1ELb1ELb1ELb1ELb0EEENS1_21CollectiveEpilogueFwdINS6_IJSA_SC_SB_EEES9_NS_10bfloat16_tESG_Li384ELb0ELb1ELb1ELb1EEENS1_19SingleTileSchedulerILb0ELb1ELb1ELi192EEEEEEEEEvNT_6ParamsE)
        /*00d4*/ 	.word	0x00000008


	//----- nvinfo : EIATTR_MIN_STACK_SIZE
	.align		4
.L_55:
        /*00d8*/ 	.byte	0x04, 0x12
        /*00da*/ 	.short	(.L_57 - .L_56)
	.align		4
.L_56:
        /*00dc*/ 	.word	index@(_ZN7cutlass13device_kernelIN5flash11enable_sm90INS1_16FlashAttnFwdSm90INS1_25CollectiveMainloopFwdSm90ILi2EN4cute5tupleIJNS5_1CILi1EEES8_S8_EEENS6_IJNS7_ILi192EEENS7_ILi128EEENS7_ILi96EEEEEELi96ENS_12float_e4m3_tEfNS_4arch4Sm90ELb0ELb0ELb1ELb0ELb1ELb0ELb0ELb1ELb1ELb1ELb1ELb0EEENS1_21CollectiveEpilogueFwdINS6_IJSA_SC_SB_EEES9_NS_10bfloat16_tESG_Li384ELb0ELb1ELb1ELb1EEENS1_19SingleTileSchedulerILb0ELb1ELb1ELi192EEEEEEEEEvNT_6ParamsE)
        /*00e0*/ 	.word	0x00000008


	//----- nvinfo : EIATTR_MIN_STACK_SIZE
	.align		4
.L_57:
        /*00e4*/ 	.byte	0x04, 0x12
        /*00e6*/ 	.short	(.L_59 - .L_58)
	.align		4
.L_58:
        /*00e8*/ 	.word	index@(_ZN7cutlass13device_kernelIN5flash11enable_sm90INS1_16FlashAttnFwdSm90INS1_25CollectiveMainloopFwdSm90ILi2EN4cute5tupleIJNS5_1CILi1EEES8_S8_EEENS6_IJNS7_ILi192EEENS7_ILi128EEENS7_ILi96EEEEEELi96ENS_12float_e4m3_tEfNS_4arch4Sm90ELb0ELb0ELb1ELb1ELb1ELb0ELb0ELb1ELb1ELb1ELb1ELb0EEENS1_21CollectiveEpilogueFwdINS6_IJSA_SC_SB_EEES9_NS_10bfloat16_tESG_Li384ELb1ELb1ELb1ELb1EEENS1_36VarlenDynamicPersistentTileSchedulerILi192ELi128ELi384ELi128ELb1ELb1ELb1ELb0ELb1ELb1EEEEEEEEEvNT_6ParamsE)
        /*00ec*/ 	.word	0x00000038


	//----- nvinfo : EIATTR_MIN_STACK_SIZE
	.align		4
.L_59:
        /*00f0*/ 	.byte	0x04, 0x12
        /*00f2*/ 	.short	(.L_61 - .L_60)
	.align		4
.L_60:
        /*00f4*/ 	.word	index@(_ZN7cutlass13device_kernelIN5flash11enable_sm90INS1_16FlashAttnFwdSm90INS1_25CollectiveMainloopFwdSm90ILi2EN4cute5tupleIJNS5_1CILi1EEES8_S8_EEENS6_IJNS7_ILi192EEENS7_ILi128EEENS7_ILi96EEEEEELi96ENS_12float_e4m3_tEfNS_4arch4Sm90ELb0ELb0ELb1ELb1ELb1ELb1ELb0ELb1ELb1ELb1ELb1ELb0EEENS1_21CollectiveEpilogueFwdINS6_IJSA_SC_SB_EEES9_NS_10bfloat16_tESG_Li384ELb1ELb1ELb1ELb1EEENS1_36VarlenDynamicPersistentTileSchedulerILi192ELi128ELi384ELi128ELb1ELb1ELb1ELb0ELb1ELb1EEEEEEEEEvNT_6ParamsE)
        /*00f8*/ 	.word	0x000000b0


	//----- nvinfo : EIATTR_MIN_STACK_SIZE
	.align		4
.L_61:
        /*00fc*/ 	.byte	0x04, 0x12
        /*00fe*/ 	.short	(.L_63 - .L_62)
	.align		4
.L_62:
        /*0100*/ 	.word	index@(_ZN7cutlass13device_kernelIN5flash11enable_sm90INS1_16FlashAttnFwdSm90INS1_25CollectiveMainloopFwdSm90ILi2EN4cute5tupleIJNS5_1CILi1EEES8_S8_EEENS6_IJNS7_ILi192EEENS7_ILi128EEENS7_ILi96EEEEEELi96ENS_12float_e4m3_tEfNS_4arch4Sm90ELb0ELb1ELb1ELb0ELb1ELb0ELb0ELb1ELb1ELb1ELb1ELb0EEENS1_21CollectiveEpilogueFwdINS6_IJSA_SC_SB_EEES9_NS_10bfloat16_tESG_Li384ELb0ELb1ELb1ELb1EEENS1_19SingleTileSchedulerILb0ELb1ELb1ELi192EEEEEEEEEvNT_6ParamsE)
        /*0104*/ 	.word	0x00000008


	//----- nvinfo : EIATTR_MIN_STACK_SIZE
	.align		4
.L_63:
        /*0108*/ 	.byte	0x04, 0x12
        /*010a*/ 	.short	(.L_65 - .L_64)
	.align		4
.L_64:
        /*010c*/ 	.word	index@(_ZN7cutlass13device_kernelIN5flash11enable_sm90INS1_16FlashAttnFwdSm90INS1_25CollectiveMainloopFwdSm90ILi2EN4cute5tupleIJNS5_1CILi1EEES8_S8_EEENS6_IJNS7_ILi192EEENS7_ILi128EEENS7_ILi96EEEEEELi96ENS_12float_e4m3_tEfNS_4arch4Sm90ELb0ELb1ELb1ELb1ELb1ELb0ELb0ELb1ELb1ELb1ELb1ELb0EEENS1_21CollectiveEpilogueFwdINS6_IJSA_SC_SB_EEES9_NS_10bfloat16_tESG_Li384ELb1ELb1ELb1ELb1EEENS1_36VarlenDynamicPersistentTileSchedulerILi192ELi128ELi384ELi128ELb1ELb1ELb1ELb1ELb0ELb1EEEEEEEEEvNT_6ParamsE)
        /*0110*/ 	.word	0x00000028


	//----- nvinfo : EIATTR_MIN_STACK_SIZE
	.align		4
.L_65:
        /*0114*/ 	.byte	0x04, 0x12
        /*0116*/ 	.short	(.L_67 - .L_66)
	.align		4
.L_66:
        /*0118*/ 	.word	index@(_ZN7cutlass13device_kernelIN5flash11enable_sm90INS1_16FlashAttnFwdSm90INS1_25CollectiveMainloopFwdSm90ILi2EN4cute5tupleIJNS5_1CILi1EEES8_S8_EEENS6_IJNS7_ILi192EEENS7_ILi128EEENS7_ILi96EEEEEELi96ENS_12float_e4m3_tEfNS_4arch4Sm90ELb0ELb1ELb1ELb1ELb1ELb1ELb0ELb1ELb1ELb1ELb1ELb0EEENS1_21CollectiveEpilogueFwdINS6_IJSA_SC_SB_EEES9_NS_10bfloat16_tESG_Li384ELb1ELb1ELb1ELb1EEENS1_36VarlenDynamicPersistentTileSchedulerILi192ELi128ELi384ELi128ELb1ELb1ELb1ELb1ELb0ELb1EEEEEEEEEvNT_6ParamsE)
        /*011c*/ 	.word	0x00000090


	//----- nvinfo : EIATTR_MIN_STACK_SIZE
	.align		4
.L_67:
        /*0120*/ 	.byte	0x04, 0x12
        /*0122*/ 	.short	(.L_69 - .L_68)
	.align		4
.L_68:
        /*0124*/ 	.word	index@(_ZN7cutlass13device_kernelIN5flash11enable_sm90INS1_16FlashAttnFwdSm90INS1_25CollectiveMainloopFwdSm90ILi2EN4cute5tupleIJNS5_1CILi1EEES8_S8_EEENS6_IJNS7_ILi192EEENS7_ILi128EEENS7_ILi96EEEEEELi96ENS_12float_e4m3_tEfNS_4arch4Sm90ELb1ELb0ELb1ELb0ELb1ELb0ELb0ELb1ELb1ELb1ELb1ELb0EEENS1_21CollectiveEpilogueFwdINS6_IJSA_SC_SB_EEES9_NS_10bfloat16_tESG_Li384ELb0ELb1ELb1ELb1EEENS1_19SingleTileSchedulerILb0ELb1ELb1ELi192EEEEEEEEEvNT_6ParamsE)
        /*0128*/ 	.word	0x00000008


	//----- nvinfo : EIATTR_MIN_STACK_SIZE
	.align		4
.L_69:
        /*012c*/ 	.byte	0x04, 0x12
        /*012e*/ 	.short	(.L_71 - .L_70)
	.align		4
.L_70:
        /*0130*/ 	.word	index@(_ZN7cutlass13device_kernelIN5flash11enable_sm90INS1_16FlashAttnFwdSm90INS1_25CollectiveMainloopFwdSm90ILi2EN4cute5tupleIJNS5_1CILi1EEES8_S8_EEENS6_IJNS7_ILi192EEENS7_ILi128EEENS7_ILi96EEEEEELi96ENS_12float_e4m3_tEfNS_4arch4Sm90ELb1ELb0ELb1ELb1ELb1ELb0ELb0ELb1ELb1ELb1ELb1ELb0EEENS1_21CollectiveEpilogueFwdINS6_IJSA_SC_SB_EEES9_NS_10bfloat16_tESG_Li384ELb1ELb1ELb1ELb1EEENS1_36VarlenDynamicPersistentTileSchedulerILi192ELi128ELi384ELi128ELb1ELb1ELb1ELb1ELb1ELb1EEEEEEEEEvNT_6ParamsE)
        /*0134*/ 	.word	0x00000030


	//----- nvinfo : EIATTR_MIN_STACK_SIZE
	.align		4
.L_71:
        /*0138*/ 	.byte	0x04, 0x12
        /*013a*/ 	.short	(.L_73 - .L_72)
	.align		4
.L_72:
        /*013c*/ 	.word	index@(_ZN7cutlass13device_kernelIN5flash11enable_sm90INS1_16FlashAttnFwdSm90INS1_25CollectiveMainloopFwdSm90ILi2EN4cute5tupleIJNS5_1CILi1EEES8_S8_EEENS6_IJNS7_ILi192EEENS7_ILi128EEENS7_ILi96EEEEEELi96ENS_12float_e4m3_tEfNS_4arch4Sm90ELb1ELb0ELb1ELb1ELb1ELb1ELb0ELb1ELb1ELb1ELb1ELb0EEENS1_21CollectiveEpilogueFwdINS6_IJSA_SC_SB_EEES9_NS_10bfloat16_tESG_Li384ELb1ELb1ELb1ELb1EEENS1_36VarlenDynamicPersistentTileSchedulerILi192ELi128ELi384ELi128ELb1ELb1ELb1ELb1ELb1ELb1EEEEEEEEEvNT_6ParamsE)
        /*0140*/ 	.word	0x000000a8
.L_73:


//--------------------- .nv.compat                --------------------------
	.section	.nv.compat,"",@"SHT_CUDA_COMPAT_INFO"
	.align	4
        /*0000*/ 	.byte	0x02, 0x09, 0x01, 0x00, 0x02, 0x02, 0x04, 0x00, 0x02, 0x05, 0x05, 0x00, 0x03, 0x07, 0x01, 0x01
        /*0010*/ 	.byte	0x02, 0x03, 0x01, 0x00, 0x02, 0x06, 0x01, 0x00, 0x04, 0x0b, 0x08, 0x00, 0x00, 0x00, 0x00, 0x00
        /*0020*/ 	.byte	0x00, 0x00, 0x00, 0x00


//--------------------- .nv.info._ZN7cutlass13device_kernelIN5flash11enable_sm90INS1_16FlashAttnFwdSm90INS1_25CollectiveMainloopFwdSm90ILi2EN4cute5tupleIJNS5_1CILi1EEES8_S8_EEENS6_IJNS7_ILi192EEENS7_ILi128EEENS7_ILi96EEEEEELi96ENS_12float_e4m3_tEfNS_4arch4Sm90ELb0ELb0ELb1ELb0ELb1ELb0ELb0ELb1ELb1ELb1ELb1ELb0EEENS1_21CollectiveEpilogueFwdINS6_IJSA_SC_SB_EEES9_NS_10bfloat16_tESG_Li384ELb0ELb1ELb1ELb1EEENS1_19SingleTileSchedulerILb0ELb1ELb1ELi192EEEEEEEEEvNT_6ParamsE --------------------------
	.section	.nv.info._ZN7cutlass13device_kernelIN5flash11enable_sm90INS1_16FlashAttnFwdSm90INS1_25CollectiveMainloopFwdSm90ILi2EN4cute5tupleIJNS5_1CILi1EEES8_S8_EEENS6_IJNS7_ILi192EEENS7_ILi128EEENS7_ILi96EEEEEELi96ENS_12float_e4m3_tEfNS_4arch4Sm90ELb0ELb0ELb1ELb0ELb1ELb0ELb0ELb1ELb1ELb1ELb1ELb0EEENS1_21CollectiveEpilogueFwdINS6_IJSA_SC_SB_EEES9_NS_10bfloat16_tESG_Li384ELb0ELb1ELb1ELb1EEENS1_19SingleTileSchedulerILb0ELb1ELb1ELi192EEEEEEEEEvNT_6ParamsE,"",@"SHT_CUDA_INFO"
	.sectionflags	@""
	.align	4


	//----- nvinfo : EIATTR_CUDA_API_VERSION
	.align		4
        /*0000*/ 	.byte	0x04, 0x37
        /*0002*/ 	.short	(.L_75 - .L_74)
.L_74:
        /*0004*/ 	.word	0x00000082


	//----- nvinfo : EIATTR_KPARAM_INFO
	.align		4
.L_75:
        /*0008*/ 	.byte	0x04, 0x17
        /*000a*/ 	.short	(.L_77 - .L_76)
.L_76:
        /*000c*/ 	.word	0x00000000
        /*0010*/ 	.short	0x0000
        /*0012*/ 	.short	0x0070
        /*0014*/ 	.byte	0x00, 0xf0, 0x01, 0x28


	//----- nvinfo : EIATTR_SPARSE_MMA_MASK
	.align		4
.L_77:
        /*0018*/ 	.byte	0x03, 0x50
        /*001a*/ 	.short	0x0000


	//----- nvinfo : EIATTR_MAXREG_COUNT
	.align		4
        /*001c*/ 	.byte	0x03, 0x1b
        /*001e*/ 	.short	0x0080


	//----- nvinfo : EIATTR_NUM_BARRIERS
	.align		4
        /*0020*/ 	.byte	0x02, 0x4c
        /*0022*/ 	.byte	0x09
	.zero		1


	//----- nvinfo : EIATTR_EXTERNS
	.align		4
        /*0024*/ 	.byte	0x04, 0x0f
        /*0026*/ 	.short	(.L_79 - .L_78)


	//   ....[0]....
	.align		4
.L_78:
        /*0028*/ 	.word	index@(__assertfail)


	//----- nvinfo : EIATTR_ANNOTATIONS
	.align		4
.L_79:
        /*002c*/ 	.byte	0x04, 0x55
        /*002e*/ 	.short	(.L_81 - .L_80)


	//   ....[0]....
.L_80:
        /*0030*/ 	.word	0x00000001
        /*0034*/ 	.byte	0x70, 0x9a, 0x00, 0x00, 0x01, 0x00, 0x00, 0x00, 0x20, 0x9b, 0x00, 0x00, 0x01, 0x00, 0x00, 0x00
        /*0044*/ 	.byte	0x00, 0xba, 0x00, 0x00, 0x01, 0x00, 0x00, 0x00, 0x10, 0xba, 0x00, 0x00, 0x01, 0x00, 0x00, 0x00
        /*0054*/ 	.byte	0x50, 0xbf, 0x00, 0x00, 0x01, 0x00, 0x00, 0x00, 0xb0, 0xbf, 0x00, 0x00


	//----- nvinfo : EIATTR_MERCURY_ISA_VERSION
	.align		4
.L_81:
        /*0060*/ 	.byte	0x03, 0x5f
        /*0062*/ 	.short	0x0101


	//----- nvinfo : EIATTR_INT_WARP_WIDE_INSTR_OFFSETS
	.align		4
        /*0064*/ 	.byte	0x04, 0x31
        /*0066*/ 	.short	(.L_83 - .L_82)


	//   ....[0]....
.L_82:
        /*0068*/ 	.word	0x000000c0


	//   ....[1]....
        /*006c*/ 	.word	0x000000d0


	//   ....[2]....
        /*0070*/ 	.word	0x00000170


	//----- nvinfo : EIATTR_COOP_GROUP_MASK_REGIDS
	.align		4
.L_83:
        /*0074*/ 	.byte	0x04, 0x29
        /*0076*/ 	.short	(.L_85 - .L_84)


	//   ....[0]....
.L_84:
        /*0078*/ 	.word	0xffffffff


	//   ....[1]....
        /*007c*/ 	.word	0xffffffff


	//   ....[2]....
        /*0080*/ 	.word	0xffffffff


	//   ....[3]....
        /*0084*/ 	.word	0xffffffff


	//   ....[4]....
        /*0088*/ 	.word	0xffffffff


	//   ....[5]....
        /*008c*/ 	.word	0xffffffff


	//   ....[6]....
        /*0090*/ 	.word	0xffffffff


	//   ....[7]....
        /*0094*/ 	.word	0xffffffff


	//   ....[8]....
        /*0098*/ 	.word	0xffffffff


	//   ....[9]....
        /*009c*/ 	.word	0xffffffff


	//   ....[10]....
        /*00a0*/ 	.word	0xffffffff


	//   ....[11]....
        /*00a4*/ 	.word	0xffffffff


	//   ....[12]....
        /*00a8*/ 	.word	0xffffffff


	//   ....[13]....
        /*00ac*/ 	.word	0xffffffff


	//   ....[14]....
        /*00b0*/ 	.word	0xffffffff


	//   ....[15]....
        /*00b4*/ 	.word	0xffffffff


	//   ....[16]....
        /*00b8*/ 	.word	0xffffffff


	//   ....[17]....
        /*00bc*/ 	.word	0xffffffff


	//   ....[18]....
        /*00c0*/ 	.word	0xffffffff


	//   ....[19]....
        /*00c4*/ 	.word	0xffffffff


	//   ....[20]....
        /*00c8*/ 	.word	0xffffffff


	//   ....[21]....
        /*00cc*/ 	.word	0xffffffff


	//   ....[22]....
        /*00d0*/ 	.word	0xffffffff


	//   ....[23]....
        /*00d4*/ 	.word	0xffffffff


	//   ....[24]....
        /*00d8*/ 	.word	0xffffffff


	//   ....[25]....
        /*00dc*/ 	.word	0xffffffff


	//   ....[26]....
        /*00e0*/ 	.word	0xffffffff


	//   ....[27]....
        /*00e4*/ 	.word	0xffffffff


	//   ....[28]....
        /*00e8*/ 	.word	0xffffffff


	//   ....[29]....
        /*00ec*/ 	.word	0xffffffff


	//   ....[30]....
        /*00f0*/ 	.word	0xffffffff


	//   ....[31]....
        /*00f4*/ 	.word	0xffffffff


	//   ....[32]....
        /*00f8*/ 	.word	0xffffffff


	//   ....[33]....
        /*00fc*/ 	.word	0xffffffff


	//   ....[34]....
        /*0100*/ 	.word	0xffffffff


	//   ....[35]....
        /*0104*/ 	.word	0xffffffff


	//   ....[36]....
        /*0108*/ 	.word	0xffffffff


	//   ....[37]....
        /*010c*/ 	.word	0xffffffff


	//   ....[38]....
        /*0110*/ 	.word	0xffffffff


	//   ....[39]....
        /*0114*/ 	.word	0xffffffff


	//   ....[40]....
        /*0118*/ 	.word	0xffffffff


	//   ....[41]....
        /*011c*/ 	.word	0xffffffff


	//   ....[42]....
        /*0120*/ 	.word	0xffffffff


	//   ....[43]....
        /*0124*/ 	.word	0xffffffff


	//   ....[44]....
        /*0128*/ 	.word	0xffffffff


	//   ....[45]....
        /*012c*/ 	.word	0xffffffff


	//   ....[46]....
        /*0130*/ 	.word	0xffffffff


	//   ....[47]....
        /*0134*/ 	.word	0xffffffff


	//   ....[48]....
        /*0138*/ 	.word	0xffffffff


	//   ....[49]....
        /*013c*/ 	.word	0xffffffff


	//   ....[50]....
        /*0140*/ 	.word	0xffffffff


	//   ....[51]....
        /*0144*/ 	.word	0xffffffff


	//   ....[52]....
        /*0148*/ 	.word	0xffffffff


	//   ....[53]....
        /*014c*/ 	.word	0xffffffff


	//   ....[54]....
        /*0150*/ 	.word	0xffffffff


	//   ....[55]....
        /*0154*/ 	.word	0xffffffff


	//   ....[56]....
        /*0158*/ 	.word	0xffffffff


	//   ....[57]....
        /*015c*/ 	.word	0xffffffff


	//   ....[58]....
        /*0160*/ 	.word	0xffffffff


	//   ....[59]....
        /*0164*/ 	.word	0xffffffff


	//   ....[60]....
        /*0168*/ 	.word	0xffffffff


	//   ....[61]....
        /*016c*/ 	.word	0xffffffff


	//   ....[62]....
        /*0170*/ 	.word	0xffffffff


	//   ....[63]....
        /*0174*/ 	.word	0xffffffff


	//   ....[64]....
        /*0178*/ 	.word	0xffffffff


	//   ....[65]....
        /*017c*/ 	.word	0xffffffff


	//   ....[66]....
        /*0180*/ 	.word	0xffffffff


	//   ....[67]....
        /*0184*/ 	.word	0xffffffff


	//   ....[68]....
        /*0188*/ 	.word	0xffffffff


	//   ....[69]....
        /*018c*/ 	.word	0xffffffff


	//   ....[70]....
        /*0190*/ 	.word	0xffffffff


	//   ....[71]....
        /*0194*/ 	.word	0xffffffff


	//   ....[72]....
        /*0198*/ 	.word	0xffffffff


	//   ....[73]....
        /*019c*/ 	.word	0xffffffff


	//   ....[74]....
        /*01a0*/ 	.word	0xffffffff


	//   ....[75]....
        /*01a4*/ 	.word	0xffffffff


	//   ....[76]....
        /*01a8*/ 	.word	0xffffffff


	//   ....[77]....
        /*01ac*/ 	.word	0xffffffff


	//   ....[78]....
        /*01b0*/ 	.word	0xffffffff


	//   ....[79]....
        /*01b4*/ 	.word	0xffffffff


	//   ....[80]....
        /*01b8*/ 	.word	0xffffffff


	//   ....[81]....
        /*01bc*/ 	.word	0xffffffff


	//   ....[82]....
        /*01c0*/ 	.word	0xffffffff


	//   ....[83]....
        /*01c4*/ 	.word	0xffffffff


	//   ....[84]....
        /*01c8*/ 	.word	0xffffffff


	//   ....[85]....
        /*01cc*/ 	.word	0xffffffff


	//   ....[86]....
        /*01d0*/ 	.word	0xffffffff


	//   ....[87]....
        /*01d4*/ 	.word	0xffffffff


	//   ....[88]....
        /*01d8*/ 	.word	0xffffffff


	//   ....[89]....
        /*01dc*/ 	.word	0xffffffff


	//   ....[90]....
        /*01e0*/ 	.word	0xffffffff


	//   ....[91]....
        /*01e4*/ 	.word	0xffffffff


	//   ....[92]....
        /*01e8*/ 	.word	0xffffffff


	//   ....[93]....
        /*01ec*/ 	.word	0xffffffff


	//   ....[94]....
        /*01f0*/ 	.word	0xffffffff


	//   ....[95]....
        /*01f4*/ 	.word	0xffffffff


	//   ....[96]....
        /*01f8*/ 	.word	0xffffffff


	//   ....[97]....
        /*01fc*/ 	.word	0xffffffff


	//   ....[98]....
        /*0200*/ 	.word	0xffffffff


	//   ....[99]....
        /*0204*/ 	.word	0x0500000f


	//   ....[100]....
        /*0208*/ 	.word	0x0500000f


	//   ....[101]....
        /*020c*/ 	.word	0x0500000f


	//   ....[102]....
        /*0210*/ 	.word	0x0500000f


	//   ....[103]....
        /*0214*/ 	.word	0x0500000f


	//   ....[104]....
        /*0218*/ 	.word	0x0500000f


	//   ....[105]....
        /*021c*/ 	.word	0x0500000f


	//   ....[106]....
        /*0220*/ 	.word	0x0500000f


	//   ....[107]....
        /*0224*/ 	.word	0x0500000f


	//   ....[108]....
        /*0228*/ 	.word	0x0500000f


	//   ....[109]....
        /*022c*/ 	.word	0x0500000f


	//   ....[110]....
        /*0230*/ 	.word	0x0500000f


	//   ....[111]....
        /*0234*/ 	.word	0x0500000f


	//   ....[112]....
        /*0238*/ 	.word	0x0500000f


	//   ....[113]....
        /*023c*/ 	.word	0x0500000f


	//   ....[114]....
        /*0240*/ 	.word	0x0500000f


	//   ....[115]....
        /*0244*/ 	.word	0x0500000f


	//   ....[116]....
        /*0248*/ 	.word	0x0500000f


	//   ....[117]....
        /*024c*/ 	.word	0x0500000f


	//   ....[118]....
        /*0250*/ 	.word	0x0500000f


	//   ....[119]....
        /*0254*/ 	.word	0x0500000f


	//   ....[120]....
        /*0258*/ 	.word	0x0500000f


	//   ....[121]....
        /*025c*/ 	.word	0x0500000f


	//----- nvinfo : EIATTR_COOP_GROUP_INSTR_OFFSETS
	.align		4
.L_85:
        /*0260*/ 	.byte	0x04, 0x28
        /*0262*/ 	.short	(.L_87 - .L_86)


	//   ....[0]....
.L_86:
        /*0264*/ 	.word	0x00000070


	//   ....[1]....
        /*0268*/ 	.word	0x000000b0


	//   ....[2]....
        /*026c*/ 	.word	0x000002d0


	//   ....[3]....
        /*0270*/ 	.word	0x00000430


	//   ....[4]....
        /*0274*/ 	.word	0x00000550


	//   ....[5]....
        /*0278*/ 	.word	0x000006b0


	//   ....[6]....
        /*027c*/ 	.word	0x00000fe0


	//   ....[7]....
        /*0280*/ 	.word	0x00002ca0


	//   ....[8]....
        /*0284*/ 	.word	0x00002d00


	//   ....[9]....
        /*0288*/ 	.word	0x00002ff0


	//   ....[10]....
        /*028c*/ 	.word	0x00003090


	//   ....[11]....
        /*0290*/ 	.word	0x00004f00


	//   ....[12]....
        /*0294*/ 	.word	0x00004f80


	//   ....[13]....
        /*0298*/ 	.word	0x00004f90


	//   ....[14]....
        /*029c*/ 	.word	0x00004fd0


	//   ....[15]....
        /*02a0*/ 	.word	0x000065a0


	//   ....[16]....
        /*02a4*/ 	.word	0x000065c0


	//   ....[17]....
        /*02a8*/ 	.word	0x00006640


	//   ....[18]....
        /*02ac*/ 	.word	0x00006650


	//   ....[19]....
        /*02b0*/ 	.word	0x00007320


	//   ....[20]....
        /*02b4*/ 	.word	0x00007330


	//   ....[21]....
        /*02b8*/ 	.word	0x00007340


	//   ....[22]....
        /*02bc*/ 	.word	0x00007350


	//   ....[23]....
        /*02c0*/ 	.word	0x00007360


	//   ....[24]....
        /*02c4*/ 	.word	0x00007380


	//   ....[25]....
        /*02c8*/ 	.word	0x00007390


	//   ....[26]....
        /*02cc*/ 	.word	0x000073a0


	//   ....[27]....
        /*02d0*/ 	.word	0x000073c0


	//   ....[28]....
        /*02d4*/ 	.word	0x000073d0


	//   ....[29]....
        /*02d8*/ 	.word	0x000073e0


	//   ....[30]....
        /*02dc*/ 	.word	0x000073f0


	//   ....[31]....
        /*02e0*/ 	.word	0x00007410


	//   ....[32]....
        /*02e4*/ 	.word	0x00007430


	//   ....[33]....
        /*02e8*/ 	.word	0x00007450


	//   ....[34]....
        /*02ec*/ 	.word	0x00007460


	//   ....[35]....
        /*02f0*/ 	.word	0x00007480


	//   ....[36]....
        /*02f4*/ 	.word	0x000074a0


	//   ....[37]....
        /*02f8*/ 	.word	0x000074b0


	//   ....[38]....
        /*02fc*/ 	.word	0x000074e0


	//   ....[39]....
        /*0300*/ 	.word	0x000074f0


	//   ....[40]....
        /*0304*/ 	.word	0x00007500


	//   ....[41]....
        /*0308*/ 	.word	0x00007510


	//   ....[42]....
        /*030c*/ 	.word	0x00007520


	//   ....[43]....
        /*0310*/ 	.word	0x00007550


	//   ....[44]....
        /*0314*/ 	.word	0x00007560


	//   ....[45]....
        /*0318*/ 	.word	0x00007570


	//   ....[46]....
        /*031c*/ 	.word	0x00007580


	//   ....[47]....
        /*0320*/ 	.word	0x000075a0


	//   ....[48]....
        /*0324*/ 	.word	0x000075b0


	//   ....[49]....
        /*0328*/ 	.word	0x000075c0


	//   ....[50]....
        /*032c*/ 	.word	0x000075d0


	//   ....[51]....
        /*0330*/ 	.word	0x000075e0


	//   ....[52]....
        /*0334*/ 	.word	0x000075f0


	//   ....[53]....
        /*0338*/ 	.word	0x00007600


	//   ....[54]....
        /*033c*/ 	.word	0x00007610


	//   ....[55]....
        /*0340*/ 	.word	0x00007620


	//   ....[56]....
        /*0344*/ 	.word	0x00007630


	//   ....[57]....
        /*0348*/ 	.word	0x00007640


	//   ....[58]....
        /*034c*/ 	.word	0x00007650


	//   ....[59]....
        /*0350*/ 	.word	0x00007670


	//   ....[60]....
        /*0354*/ 	.word	0x00007690


	//   ....[61]....
        /*0358*/ 	.word	0x000076b0


	//   ....[62]....
        /*035c*/ 	.word	0x000076c0


	//   ....[63]....
        /*0360*/ 	.word	0x000076d0


	//   ....[64]....
        /*0364*/ 	.word	0x000076e0


	//   ....[65]....
        /*0368*/ 	.word	0x000076f0


	//   ....[66]....
        /*036c*/ 	.word	0x00007700


	//   ....[67]....
        /*0370*/ 	.word	0x00007ad0


	//   ....[68]....
        /*0374*/ 	.word	0x00007b20


	//   ....[69]....
        /*0378*/ 	.word	0x00007b60


	//   ....[70]....
        /*037c*/ 	.word	0x00007ba0


	//   ....[71]....
        /*0380*/ 	.word	0x00007be0


	//   ....[72]....
        /*0384*/ 	.word	0x00007c20


	//   ....[73]....
        /*0388*/ 	.word	0x00008150


	//   ....[74]....
        /*038c*/ 	.word	0x00008180


	//   ....[75]....
        /*0390*/ 	.word	0x00008b50


	//   ....[76]....
        /*0394*/ 	.word	0x00009e60


	//   ....[77]....
        /*0398*/ 	.word	0x00009e90


	//   ....[78]....
        /*039c*/ 	.word	0x00009ea0


	//   ....[79]....
        /*03a0*/ 	.word	0x00009f70


	//   ....[80]....
        /*03a4*/ 	.word	0x0000a2e0


	//   ....[81]....
        /*03a8*/ 	.word	0x0000a2f0


	//   ....[82]....
        /*03ac*/ 	.word	0x0000a300


	//   ....[83]....
        /*03b0*/ 	.word	0x0000a340


	//   ....[84]....
        /*03b4*/ 	.word	0x0000aa80


	//   ....[85]....
        /*03b8*/ 	.word	0x0000aab0


	//   ....[86]....
        /*03bc*/ 	.word	0x0000aae0


	//   ....[87]....
        /*03c0*/ 	.word	0x0000ab00


	//   ....[88]....
        /*03c4*/ 	.word	0x0000ab40


	//   ....[89]....
        /*03c8*/ 	.word	0x0000abc0


	//   ....[90]....
        /*03cc*/ 	.word	0x0000b2d0


	//   ....[91]....
        /*03d0*/ 	.word	0x0000b2e0


	//   ....[92]....
        /*03d4*/ 	.word	0x0000b2f0


	//   ....[93]....
        /*03d8*/ 	.word	0x0000b370


	//   ....[94]....
        /*03dc*/ 	.word	0x0000b6f0


	//   ....[95]....
        /*03e0*/ 	.word	0x0000b710


	//   ....[96]....
        /*03e4*/ 	.word	0x0000b730


	//   ....[97]....
        /*03e8*/ 	.word	0x0000b750


	//   ....[98]....
        /*03ec*/ 	.word	0x0000c460


	//   ....[99]....
        /*03f0*/ 	.word	0x0000c960


	//   ....[100]....
        /*03f4*/ 	.word	0x0000ca50


	//   ....[101]....
        /*03f8*/ 	.word	0x0000cb00


	//   ....[102]....
        /*03fc*/ 	.word	0x0000cb80


	//   ....[103]....
        /*0400*/ 	.word	0x0000cc50


	//   ....[104]....
        /*0404*/ 	.word	0x0000cdd0


	//   ....[105]....
        /*0408*/ 	.word	0x0000ce60


	//   ....[106]....
        /*040c*/ 	.word	0x0000cee0


	//   ....[107]....
        /*0410*/ 	.word	0x0000cf90


	//   ....[108]....
        /*0414*/ 	.word	0x0000d020


	//   ....[109]....
        /*0418*/ 	.word	0x0000d070


	//   ....[110]....
        /*041c*/ 	.word	0x0000d120


	//   ....[111]....
        /*0420*/ 	.word	0x0000d1d0


	//   ....[112]....
        /*0424*/ 	.word	0x0000d270


	//   ....[113]....
        /*0428*/ 	.word	0x0000d330


	//   ....[114]....
        /*042c*/ 	.word	0x0000d470


	//   ....[115]....
        /*0430*/ 	.word	0x0000d500


	//   ....[116]....
        /*0434*/ 	.word	0x0000d560


	//   ....[117]....
        /*0438*/ 	.word	0x0000d640


	//   ....[118]....
        /*043c*/ 	.word	0x0000d730


	//   ....[119]....
        /*0440*/ 	.word	0x0000d7d0


	//   ....[120]....
        /*0444*/ 	.word	0x0000d840


	//   ....[121]....
        /*0448*/ 	.word	0x0000d900


	//----- nvinfo : EIATTR_REG_RECONFIG
	.align		4
.L_87:
        /*044c*/ 	.byte	0x01, 0x54
	.zero		2


	//----- nvinfo : EIATTR_SYSCALL_OFFSETS
	.align		4
        /*0450*/ 	.byte	0x04, 0x46
        /*0452*/ 	.short	(.L_89 - .L_88)


	//   ....[0]....
.L_88:
        /*0454*/ 	.word	0x000011a0


	//   ....[1]....
        /*0458*/ 	.word	0x00009290


	//   ....[2]....
        /*045c*/ 	.word	0x000093d0


	//   ....[3]....
        /*0460*/ 	.word	0x00009510


	//   ....[4]....
        /*0464*/ 	.word	0x00009630


	//   ....[5]....
        /*0468*/ 	.word	0x0000a650


	//----- nvinfo : EIATTR_MBARRIER_INSTR_OFFSETS
	.align		4
.L_89:
        /*046c*/ 	.byte	0x04, 0x39
        /*046e*/ 	.short	(.L_91 - .L_90)


	//   ....[0]....
.L_90:
        /*0470*/ 	.word	0x00000180
        /*0474*/ 	.word	0x000000ff
        /*0478*/ 	.word	0x00017000
        /*047c*/ 	.short	0x0100
        /*047e*/ 	.byte	0x08
	.zero		1


	//   ....[1]....
        /*0480*/ 	.word	0x00000190
        /*0484*/ 	.word	0x000000ff
        /*0488*/ 	.word	0x00017020
        /*048c*/ 	.short	0x0100
        /*048e*/ 	.byte	0x08
	.zero		1


	//   ....[2]....
        /*0490*/ 	.word	0x00000280
        /*0494*/ 	.word	0x000000ff
        /*0498*/ 	.word	0x00017030
        /*049c*/ 	.short	0x0100
        /*049e*/ 	.byte	0x08
	.zero		1


	//   ....[3]....
        /*04a0*/ 	.word	0x00000290
        /*04a4*/ 	.word	0x000000ff
        /*04a8*/ 	.word	0x00017040
        /*04ac*/ 	.short	0x0100
        /*04ae*/ 	.byte	0x08
	.zero		1


	//   ....[4]....
        /*04b0*/ 	.word	0x000002a0
        /*04b4*/ 	.word	0x000000ff
        /*04b8*/ 	.word	0x00017038
        /*04bc*/ 	.short	0x0100
        /*04be*/ 	.byte	0x08
	.zero		1


	//   ....[5]....
        /*04c0*/ 	.word	0x000002b0
        /*04c4*/ 	.word	0x000000ff
        /*04c8*/ 	.word	0x00017048
        /*04cc*/ 	.short	0x0100
        /*04ce*/ 	.byte	0x08
	.zero		1


	//   ....[6]....
        /*04d0*/ 	.word	0x000003e0
        /*04d4*/ 	.word	0x000000ff
        /*04d8*/ 	.word	0x00017050
        /*04dc*/ 	.short	0x0100
        /*04de*/ 	.byte	0x08
	.zero		1


	//   ....[7]....
        /*04e0*/ 	.word	0x000003f0
        /*04e4*/ 	.word	0x000000ff
        /*04e8*/ 	.word	0x00017060
        /*04ec*/ 	.short	0x0100
        /*04ee*/ 	.byte	0x08
	.zero		1


	//   ....[8]....
        /*04f0*/ 	.word	0x00000400
        /*04f4*/ 	.word	0x000000ff
        /*04f8*/ 	.word	0x00017058
        /*04fc*/ 	.short	0x0100
        /*04fe*/ 	.byte	0x08
	.zero		1


	//   ....[9]....
        /*0500*/ 	.word	0x00000410
        /*0504*/ 	.word	0x000000ff
        /*0508*/ 	.word	0x00017068
        /*050c*/ 	.short	0x0100
        /*050e*/ 	.byte	0x08
	.zero		1


	//   ....[10]....
        /*0510*/ 	.word	0x00000500
        /*0514*/ 	.word	0x000000ff
        /*0518*/ 	.word	0x00017070
        /*051c*/ 	.short	0x0100
        /*051e*/ 	.byte	0x06
	.zero		1


	//   ....[11]....
        /*0520*/ 	.word	0x00000510
        /*0524*/ 	.word	0x000000ff
        /*0528*/ 	.word	0x00017080
        /*052c*/ 	.short	0x0100
        /*052e*/ 	.byte	0x06
	.zero		1


	//   ....[12]....
        /*0530*/ 	.word	0x00000520
        /*0534*/ 	.word	0x000000ff
        /*0538*/ 	.word	0x00017078
        /*053c*/ 	.short	0x0100
        /*053e*/ 	.byte	0x06
	.zero		1


	//   ....[13]....
        /*0540*/ 	.word	0x00000530
        /*0544*/ 	.word	0x000000ff
        /*0548*/ 	.word	0x00017088
        /*054c*/ 	.short	0x0100
        /*054e*/ 	.byte	0x06
	.zero		1


	//   ....[14]....
        /*0550*/ 	.word	0x00000660
        /*0554*/ 	.word	0x000000ff
        /*0558*/ 	.word	0x00017090
        /*055c*/ 	.short	0x0100
        /*055e*/ 	.byte	0x08
	.zero		1


	//   ....[15]....
        /*0560*/ 	.word	0x00000670
        /*0564*/ 	.word	0x000000ff
        /*0568*/ 	.word	0x000170a0
        /*056c*/ 	.short	0x0100
        /*056e*/ 	.byte	0x08
	.zero		1


	//   ....[16]....
        /*0570*/ 	.word	0x00000680
        /*0574*/ 	.word	0x000000ff
        /*0578*/ 	.word	0x00017098
        /*057c*/ 	.short	0x0100
        /*057e*/ 	.byte	0x08
	.zero		1


	//   ....[17]....
        /*0580*/ 	.word	0x00000690
        /*0584*/ 	.word	0x000000ff
        /*0588*/ 	.word	0x000170a8
        /*058c*/ 	.short	0x0100
        /*058e*/ 	.byte	0x08
	.zero		1


	//   ....[18]....
        /*0590*/ 	.word	0x000007d0
        /*0594*/ 	.word	0x000000ff
        /*0598*/ 	.word	0x000170b0
        /*059c*/ 	.short	0x0100
        /*059e*/ 	.byte	0x08
	.zero		1


	//   ....[19]....
        /*05a0*/ 	.word	0x000007e0
        /*05a4*/ 	.word	0x000000ff
        /*05a8*/ 	.word	0x000170c0
        /*05ac*/ 	.short	0x0100
        /*05ae*/ 	.byte	0x08
	.zero		1


	//   ....[20]....
        /*05b0*/ 	.word	0x000007f0
        /*05b4*/ 	.word	0x000000ff
        /*05b8*/ 	.word	0x000170b8
        /*05bc*/ 	.short	0x0100
        /*05be*/ 	.byte	0x08
	.zero		1


	//   ....[21]....
        /*05c0*/ 	.word	0x00000800
        /*05c4*/ 	.word	0x000000ff
        /*05c8*/ 	.word	0x000170c8
        /*05cc*/ 	.short	0x0100
        /*05ce*/ 	.byte	0x08
	.zero		1


	//   ....[22]....
        /*05d0*/ 	.word	0x00001470
        /*05d4*/ 	.word	0x000000ff
        /*05d8*/ 	.word	0x00017000
        /*05dc*/ 	.short	0x010a
        /*05de*/ 	.byte	0x28
	.zero		1


	//   ....[23]....
        /*05e0*/ 	.word	0x00001500
        /*05e4*/ 	.word	0x000000ff
        /*05e8*/ 	.word	0x00017030
        /*05ec*/ 	.short	0x010a
        /*05ee*/ 	.byte	0x28
	.zero		1


	//   ....[24]....
        /*05f0*/ 	.word	0x00001560
        /*05f4*/ 	.word	0x000000ff
        /*05f8*/ 	.word	0x00017030
        /*05fc*/ 	.short	0x010a
        /*05fe*/ 	.byte	0x28
	.zero		1


	//   ....[25]....
        /*0600*/ 	.word	0x00002070
        /*0604*/ 	.word	0x000000ff
        /*0608*/ 	.word	0x00000000
        /*060c*/ 	.short	0x0101
        /*060e*/ 	.byte	0x04
	.zero		1


	//   ....[26]....
        /*0610*/ 	.word	0x00003f30
        /*0614*/ 	.word	0x000000ff
        /*0618*/ 	.word	0x00017030
        /*061c*/ 	.short	0x010a
        /*061e*/ 	.byte	0x11
	.zero		1


	//   ....[27]....
        /*0620*/ 	.word	0x00003f70
        /*0624*/ 	.word	0x000000ff
        /*0628*/ 	.word	0x00017030
        /*062c*/ 	.short	0x010a
        /*062e*/ 	.byte	0x11
	.zero		1


	//   ....[28]....
        /*0630*/ 	.word	0x00004100
        /*0634*/ 	.word	0x000000ff
        /*0638*/ 	.word	0x00017050
        /*063c*/ 	.short	0x010a
        /*063e*/ 	.byte	0x0e
	.zero		1


	//   ....[29]....
        /*0640*/ 	.word	0x00004140
        /*0644*/ 	.word	0x000000ff
        /*0648*/ 	.word	0x00017050
        /*064c*/ 	.short	0x010a
        /*064e*/ 	.byte	0x0e
	.zero		1


	//   ....[30]....
        /*0650*/ 	.word	0x00004840
        /*0654*/ 	.word	0x000000ff
        /*0658*/ 	.word	0x00000000
        /*065c*/ 	.short	0x0101
        /*065e*/ 	.byte	0x05
	.zero		1


	//   ....[31]....
        /*0660*/ 	.word	0x00005da0
        /*0664*/ 	.word	0x000000ff
        /*0668*/ 	.word	0x00000000
        /*066c*/ 	.short	0x0101
        /*066e*/ 	.byte	0x05
	.zero		1


	//   ....[32]....
        /*0670*/ 	.word	0x000062c0
        /*0674*/ 	.word	0x000000ff
        /*0678*/ 	.word	0x00017050
        /*067c*/ 	.short	0x010a
        /*067e*/ 	.byte	0x0b
	.zero		1


	//   ....[33]....
        /*0680*/ 	.word	0x00006300
        /*0684*/ 	.word	0x000000ff
        /*0688*/ 	.word	0x00017050
        /*068c*/ 	.short	0x010a
        /*068e*/ 	.byte	0x0b
	.zero		1


	//   ....[34]....
        /*0690*/ 	.word	0x00006930
        /*0694*/ 	.word	0x000000ff
        /*0698*/ 	.word	0x00000000
        /*069c*/ 	.short	0x0101
        /*069e*/ 	.byte	0x04
	.zero		1


	//   ....[35]....
        /*06a0*/ 	.word	0x00007c00
        /*06a4*/ 	.word	0x000000ff
        /*06a8*/ 	.word	0x00000000
        /*06ac*/ 	.short	0x0101
        /*06ae*/ 	.byte	0x04
	.zero		1


	//   ....[36]....
        /*06b0*/ 	.word	0x00009c60
        /*06b4*/ 	.word	0x000000ff
        /*06b8*/ 	.word	0x00017080
        /*06bc*/ 	.short	0x010a
        /*06be*/ 	.byte	0x2c
	.zero		1


	//   ....[37]....
        /*06c0*/ 	.word	0x0000a030
        /*06c4*/ 	.word	0x000000ff
        /*06c8*/ 	.word	0x00017070
        /*06cc*/ 	.short	0x0107
        /*06ce*/ 	.byte	0x2c
	.zero		1


	//   ....[38]....
        /*06d0*/ 	.word	0x0000a0c0
        /*06d4*/ 	.word	0x000000ff
        /*06d8*/ 	.word	0x00017070
        /*06dc*/ 	.short	0x0101
        /*06de*/ 	.byte	0x2c
	.zero		1


	//   ....[39]....
        /*06e0*/ 	.word	0x0000a0f0
        /*06e4*/ 	.word	0x000000ff
        /*06e8*/ 	.word	0x00017040
        /*06ec*/ 	.short	0x010a
        /*06ee*/ 	.byte	0x2c
	.zero		1


	//   ....[40]....
        /*06f0*/ 	.word	0x0000a400
        /*06f4*/ 	.word	0x000000ff
        /*06f8*/ 	.word	0x00017030
        /*06fc*/ 	.short	0x0107
        /*06fe*/ 	.byte	0x2c
	.zero		1


	//   ....[41]....
        /*0700*/ 	.word	0x0000a490
        /*0704*/ 	.word	0x000000ff
        /*0708*/ 	.word	0x00017030
        /*070c*/ 	.short	0x0101
        /*070e*/ 	.byte	0x2c
	.zero		1


	//   ....[42]....
        /*0710*/ 	.word	0x0000ace0
        /*0714*/ 	.word	0x000000ff
        /*0718*/ 	.word	0x00017000
        /*071c*/ 	.short	0x0107
        /*071e*/ 	.byte	0x2c
	.zero		1


	//   ....[43]....
        /*0720*/ 	.word	0x0000ad40
        /*0724*/ 	.word	0x000000ff
        /*0728*/ 	.word	0x00017000
        /*072c*/ 	.short	0x0101
        /*072e*/ 	.byte	0x2c
	.zero		1


	//   ....[44]....
        /*0730*/ 	.word	0x0000ad50
        /*0734*/ 	.word	0x000000ff
        /*0738*/ 	.word	0x00017020
        /*073c*/ 	.short	0x010a
        /*073e*/ 	.byte	0x2c
	.zero		1


	//   ....[45]....
        /*0740*/ 	.word	0x0000b080
        /*0744*/ 	.word	0x00000006
        /*0748*/ 	.word	0x00017080
        /*074c*/ 	.short	0x010a
        /*074e*/ 	.byte	0x3f
	.zero		1


	//   ....[46]....
        /*0750*/ 	.word	0x0000b440
        /*0754*/ 	.word	0x00000006
        /*0758*/ 	.word	0x00017070
        /*075c*/ 	.short	0x0107
        /*075e*/ 	.byte	0x3f
	.zero		1


	//   ....[47]....
        /*0760*/ 	.word	0x0000b4d0
        /*0764*/ 	.word	0x00000006
        /*0768*/ 	.word	0x00017070
        /*076c*/ 	.short	0x0101
        /*076e*/ 	.byte	0x3f
	.zero		1


	//   ....[48]....
        /*0770*/ 	.word	0x0000b500
        /*0774*/ 	.word	0x00000006
        /*0778*/ 	.word	0x00017040
        /*077c*/ 	.short	0x010a
        /*077e*/ 	.byte	0x3f
	.zero		1


	//   ....[49]....
        /*0780*/ 	.word	0x0000b830
        /*0784*/ 	.word	0x00000006
        /*0788*/ 	.word	0x00017030
        /*078c*/ 	.short	0x0107
        /*078e*/ 	.byte	0x3f
	.zero		1


	//   ....[50]....
        /*0790*/ 	.word	0x0000b8d0
        /*0794*/ 	.word	0x00000006
        /*0798*/ 	.word	0x00017030
        /*079c*/ 	.short	0x0101
        /*079e*/ 	.byte	0x3f
	.zero		1


	//   ....[51]....
        /*07a0*/ 	.word	0x0000b950
        /*07a4*/ 	.word	0x00000002
        /*07a8*/ 	.word	0x00017070
        /*07ac*/ 	.short	0x010a
        /*07ae*/ 	.byte	0x3f
	.zero		1


	//   ....[52]....
        /*07b0*/ 	.word	0x0000b9e0
        /*07b4*/ 	.word	0x00000002
        /*07b8*/ 	.word	0x00017060
        /*07bc*/ 	.short	0x010a
        /*07be*/ 	.byte	0x3f
	.zero		1


	//   ....[53]....
        /*07c0*/ 	.word	0x0000bd60
        /*07c4*/ 	.word	0x00000002
        /*07c8*/ 	.word	0x00017050
        /*07cc*/ 	.short	0x0101
        /*07ce*/ 	.byte	0x3f
	.zero		1


	//   ....[54]....
        /*07d0*/ 	.word	0x0000be00
        /*07d4*/ 	.word	0x00000002
        /*07d8*/ 	.word	0x00000000
        /*07dc*/ 	.short	0x0101
        /*07de*/ 	.byte	0x3f
	.zero		1


	//   ....[55]....
        /*07e0*/ 	.word	0x0000bed0
        /*07e4*/ 	.word	0x00000002
        /*07e8*/ 	.word	0x00017070
        /*07ec*/ 	.short	0x010a
        /*07ee*/ 	.byte	0x3f
	.zero		1


	//   ....[56]....
        /*07f0*/ 	.word	0x0000bf80
        /*07f4*/ 	.word	0x00000002
        /*07f8*/ 	.word	0x00017060
        /*07fc*/ 	.short	0x010a
        /*07fe*/ 	.byte	0x3f
	.zero		1


	//   ....[57]....
        /*0800*/ 	.word	0x0000c2f0
        /*0804*/ 	.word	0x00000002
        /*0808*/ 	.word	0x00017050
        /*080c*/ 	.short	0x0101
        /*080e*/ 	.byte	0x3f
	.zero		1


	//   ....[58]....
        /*0810*/ 	.word	0x0000c370
        /*0814*/ 	.word	0x00000002
        /*0818*/ 	.word	0x00000000
        /*081c*/ 	.short	0x0101
        /*081e*/ 	.byte	0x3f
	.zero		1


	//   ....[59]....
        /*0820*/ 	.word	0x0000c410
        /*0824*/ 	.word	0x00000007
        /*0828*/ 	.word	0x00017020
        /*082c*/ 	.short	0x010a
        /*082e*/ 	.byte	0x3f
	.zero		1


	//   ....[60]....
        /*0830*/ 	.word	0x0000c530
        /*0834*/ 	.word	0x00000005
        /*0838*/ 	.word	0x00017040
        /*083c*/ 	.short	0x010a
        /*083e*/ 	.byte	0x3f
	.zero		1


	//   ....[61]....
        /*0840*/ 	.word	0x0000c5d0
        /*0844*/ 	.word	0x00000007
        /*0848*/ 	.word	0x00017040
        /*084c*/ 	.short	0x010a
        /*084e*/ 	.byte	0x3f
	.zero		1


	//   ....[62]....
        /*0850*/ 	.word	0x0000c610
        /*0854*/ 	.word	0x00000005
        /*0858*/ 	.word	0x00017060
        /*085c*/ 	.short	0x010a
        /*085e*/ 	.byte	0x3f
	.zero		1


	//   ....[63]....
        /*0860*/ 	.word	0x0000c650
        /*0864*/ 	.word	0x00000007
        /*0868*/ 	.word	0x00017060
        /*086c*/ 	.short	0x010a
        /*086e*/ 	.byte	0x3f
	.zero		1


	//   ....[64]....
        /*0870*/ 	.word	0x0000c690
        /*0874*/ 	.word	0x00000005
        /*0878*/ 	.word	0x00017080
        /*087c*/ 	.short	0x010a
        /*087e*/ 	.byte	0x3f
	.zero		1


	//   ....[65]....
        /*0880*/ 	.word	0x0000c6d0
        /*0884*/ 	.word	0x00000007
        /*0888*/ 	.word	0x00017080
        /*088c*/ 	.short	0x010a
        /*088e*/ 	.byte	0x3f
	.zero		1


	//   ....[66]....
        /*0890*/ 	.word	0x0000c740
        /*0894*/ 	.word	0x00000003
        /*0898*/ 	.word	0x00017000
        /*089c*/ 	.short	0x010a
        /*089e*/ 	.byte	0x3f
	.zero		1


	//   ....[67]....
        /*08a0*/ 	.word	0x0000c7a0
        /*08a4*/ 	.word	0x00000003
        /*08a8*/ 	.word	0x00017030
        /*08ac*/ 	.short	0x010a
        /*08ae*/ 	.byte	0x3f
	.zero		1


	//   ....[68]....
        /*08b0*/ 	.word	0x0000c800
        /*08b4*/ 	.word	0x0000000a
        /*08b8*/ 	.word	0x00017030
        /*08bc*/ 	.short	0x010a
        /*08be*/ 	.byte	0x3f
	.zero		1


	//   ....[69]....
        /*08c0*/ 	.word	0x0000c860
        /*08c4*/ 	.word	0x0000000a
        /*08c8*/ 	.word	0x00017050
        /*08cc*/ 	.short	0x010a
        /*08ce*/ 	.byte	0x3f
	.zero		1


	//   ....[70]....
        /*08d0*/ 	.word	0x0000c8c0
        /*08d4*/ 	.word	0x00000003
        /*08d8*/ 	.word	0x00017050
        /*08dc*/ 	.short	0x010a
        /*08de*/ 	.byte	0x3f
	.zero		1


	//   ....[71]....
        /*08e0*/ 	.word	0x0000c9a0
        /*08e4*/ 	.word	0x00000003
        /*08e8*/ 	.word	0x00017080
        /*08ec*/ 	.short	0x010a
        /*08ee*/ 	.byte	0x3f
	.zero		1


	//   ....[72]....
        /*08f0*/ 	.word	0x0000cd20
        /*08f4*/ 	.word	0x00000003
        /*08f8*/ 	.word	0x00017040
        /*08fc*/ 	.short	0x010a
        /*08fe*/ 	.byte	0x3f
	.zero		1


	//   ....[73]....
        /*0900*/ 	.word	0x0000d370
        /*0904*/ 	.word	0x00000003
        /*0908*/ 	.word	0x00017020
        /*090c*/ 	.short	0x010a
        /*090e*/ 	.byte	0x3f
	.zero		1


	//   ....[74]....
        /*0910*/ 	.word	0x0000d3c0
        /*0914*/ 	.word	0x00000006
        /*0918*/ 	.word	0x00017080
        /*091c*/ 	.short	0x010a
        /*091e*/ 	.byte	0x3f
	.zero		1


	//   ....[75]....
        /*0920*/ 	.word	0x0000d680
        /*0924*/ 	.word	0x00000006
        /*0928*/ 	.word	0x00017040
        /*092c*/ 	.short	0x010a
        /*092e*/ 	.byte	0x3f
	.zero		1


	//   ....[76]....
        /*0930*/ 	.word	0x0000d930
        /*0934*/ 	.word	0x00000002
        /*0938*/ 	.word	0x00017070
        /*093c*/ 	.short	0x010a
        /*093e*/ 	.byte	0x3f
	.zero		1


	//   ....[77]....
        /*0940*/ 	.word	0x0000d980
        /*0944*/ 	.word	0x00000002
        /*0948*/ 	.word	0x00017060
        /*094c*/ 	.short	0x010a
        /*094e*/ 	.byte	0x3f
	.zero		1


	//   ....[78]....
        /*0950*/ 	.word	0x0000d9d0
        /*0954*/ 	.word	0x00000002
        /*0958*/ 	.word	0x00017070
        /*095c*/ 	.short	0x010a
        /*095e*/ 	.byte	0x3f
	.zero		1


	//   ....[79]....
        /*0960*/ 	.word	0x0000da20
        /*0964*/ 	.word	0x00000002
        /*0968*/ 	.word	0x00017060
        /*096c*/ 	.short	0x010a
        /*096e*/ 	.byte	0x3f
	.zero		1


	//   ....[80]....
        /*0970*/ 	.word	0x0000da70
        /*0974*/ 	.word	0x00000007
        /*0978*/ 	.word	0x00017020
        /*097c*/ 	.short	0x010a
        /*097e*/ 	.byte	0x3f
	.zero		1


	//   ....[81]....
        /*0980*/ 	.word	0x0000dac0
        /*0984*/ 	.word	0x00000005
        /*0988*/ 	.word	0x00017040
        /*098c*/ 	.short	0x010a
        /*098e*/ 	.byte	0x3f
	.zero		1


	//   ....[82]....
        /*0990*/ 	.word	0x0000db10
        /*0994*/ 	.word	0x00000007
        /*0998*/ 	.word	0x00017040
        /*099c*/ 	.short	0x010a
        /*099e*/ 	.byte	0x3f
	.zero		1


	//   ....[83]....
        /*09a0*/ 	.word	0x0000db60
        /*09a4*/ 	.word	0x00000005
        /*09a8*/ 	.word	0x00017060
        /*09ac*/ 	.short	0x010a
        /*09ae*/ 	.byte	0x3f
	.zero		1


	//   ....[84]....
        /*09b0*/ 	.word	0x0000dbb0
        /*09b4*/ 	.word	0x00000007
        /*09b8*/ 	.word	0x00017060
        /*09bc*/ 	.short	0x010a
        /*09be*/ 	.byte	0x3f
	.zero		1


	//   ....[85]....
        /*09c0*/ 	.word	0x0000dc00
        /*09c4*/ 	.word	0x00000005
        /*09c8*/ 	.word	0x00017080
        /*09cc*/ 	.short	0x010a
        /*09ce*/ 	.byte	0x3f
	.zero		1


	//----- nvinfo : EIATTR_NUM_MBARRIERS
	.align		4
.L_91:
        /*09d0*/ 	.byte	0x03, 0x38
        /*09d2*/ 	.short	0x0016


	//----- nvinfo : EIATTR_EXIT_INSTR_OFFSETS
	.align		4
        /*09d4*/ 	.byte	0x04, 0x1c
        /*09d6*/ 	.short	(.L_93 - .L_92)


	//   ....[0]....
.L_92:
        /*09d8*/ 	.word	0x0000c720


	//----- nvinfo : EIATTR_MAX_THREADS
	.align		4
.L_93:
        /*09dc*/ 	.byte	0x04, 0x05
        /*09de*/ 	.short	(.L_95 - .L_94)
.L_94:
        /*09e0*/ 	.word	0x00000200
        /*09e4*/ 	.word	0x00000001
        /*09e8*/ 	.word	0x00000001


	//----- nvinfo : EIATTR_CRS_STACK_SIZE
	.align		4
.L_95:
        /*09ec*/ 	.byte	0x04, 0x1e
        /*09ee*/ 	.short	(.L_97 - .L_96)
.L_96:
        /*09f0*/ 	.word	0x00000000


	//----- nvinfo : EIATTR_CBANK_PARAM_SIZE
	.align		4
.L_97:
        /*09f4*/ 	.byte	0x03, 0x19
        /*09f6*/ 	.short	0x0a70


	//----- nvinfo : EIATTR_PARAM_CBANK
	.align		4
        /*09f8*/ 	.byte	0x04, 0x0a
        /*09fa*/ 	.short	(.L_99 - .L_98)
	.align		4
.L_98:
        /*09fc*/ 	.word	index@(.nv.constant0._ZN7cutlass13device_kernelIN5flash11enable_sm90INS1_16FlashAttnFwdSm90INS1_25CollectiveMainloopFwdSm90ILi2EN4cute5tupleIJNS5_1CILi1EEES8_S8_EEENS6_IJNS7_ILi192EEENS7_ILi128EEENS7_ILi96EEEEEELi96ENS_12float_e4m3_tEfNS_4arch4Sm90ELb0ELb0ELb1ELb0ELb1ELb0ELb0ELb1ELb1ELb1ELb1ELb0EEENS1_21CollectiveEpilogueFwdINS6_IJSA_SC_SB_EEES9_NS_10bfloat16_tESG_Li384ELb0ELb1ELb1ELb1EEENS1_19SingleTileSchedulerILb0ELb1ELb1ELi192EEEEEEEEEvNT_6ParamsE)
        /*0a00*/ 	.short	0x0210
        /*0a02*/ 	.short	0x0a70


	//----- nvinfo : EIATTR_SW_WAR
	.align		4
.L_99:
        /*0a04*/ 	.byte	0x04, 0x36
        /*0a06*/ 	.short	(.L_101 - .L_100)
.L_100:
        /*0a08*/ 	.word	0x00000008
.L_101:


//--------------------- .nv.info._ZN7cutlass13device_kernelIN5flash11enable_sm90INS1_16FlashAttnFwdSm90INS1_25CollectiveMainloopFwdSm90ILi2EN4cute5tupleIJNS5_1CILi1EEES8_S8_EEENS6_IJNS7_ILi192EEENS7_ILi128EEENS7_ILi96EEEEEELi96ENS_12float_e4m3_tEfNS_4arch4Sm90ELb0ELb0ELb1ELb1ELb1ELb0ELb0ELb1ELb1ELb1ELb1ELb0EEENS1_21CollectiveEpilogueFwdINS6_IJSA_SC_SB_EEES9_NS_10bfloat16_tESG_Li384ELb1ELb1ELb1ELb1EEENS1_36VarlenDynamicPersistentTileSchedulerILi192ELi128ELi384ELi128ELb1ELb1ELb1ELb0ELb1ELb1EEEEEEEEEvNT_6ParamsE --------------------------
	.section	.nv.info._ZN7cutlass13device_kernelIN5flash11enable_sm90INS1_16FlashAttnFwdSm90INS1_25CollectiveMainloopFwdSm90ILi2EN4cute5tupleIJNS5_1CILi1EEES8_S8_EEENS6_IJNS7_ILi192EEENS7_ILi128EEENS7_ILi96EEEEEELi96ENS_12float_e4m3_tEfNS_4arch4Sm90ELb0ELb0ELb1ELb1ELb1ELb0ELb0ELb1ELb1ELb1ELb1ELb0EEENS1_21CollectiveEpilogueFwdINS6_IJSA_SC_SB_EEES9_NS_10bfloat16_tESG_Li384ELb1ELb1ELb1ELb1EEENS1_36VarlenDynamicPersistentTileSchedulerILi192ELi128ELi384ELi128ELb1ELb1ELb1ELb0ELb1ELb1EEEEEEEEEvNT_6ParamsE,"",@"SHT_CUDA_INFO"
	.sectionflags	@""
	.align	4


	//----- nvinfo : EIATTR_CUDA_API_VERSION
	.align		4
        /*0000*/ 	.byte	0x04, 0x37
        /*0002*/ 	.short	(.L_103 - .L_102)
.L_102:
        /*0004*/ 	.word	0x00000082


	//----- nvinfo : EIATTR_KPARAM_INFO
	.align		4
.L_103:
        /*0008*/ 	.byte	0x04, 0x17
        /*000a*/ 	.short	(.L_105 - .L_104)
.L_104:
        /*000c*/ 	.word	0x00000000
        /*0010*/ 	.short	0x0000
        /*0012*/ 	.short	0x0070
        /*0014*/ 	.byte	0x00, 0xf0, 0x01, 0x2a


	//----- nvinfo : EIATTR_SPARSE_MMA_MASK
	.align		4
.L_105:
        /*0018*/ 	.byte	0x03, 0x50
        /*001a*/ 	.short	0x0000


	//----- nvinfo : EIATTR_MAXREG_COUNT
	.align		4
        /*001c*/ 	.byte	0x03, 0x1b
        /*001e*/ 	.short	0x0080


	//----- nvinfo : EIATTR_NUM_BARRIERS
	.align		4
        /*0020*/ 	.byte	0x02, 0x4c
        /*0022*/ 	.byte	0x09
	.zero		1


	//----- nvinfo : EIATTR_EXTERNS
	.align		4
        /*0024*/ 	.byte	0x04, 0x0f
        /*0026*/ 	.short	(.L_107 - .L_106)


	//   ....[0]....
	.align		4
.L_106:
        /*0028*/ 	.word	index@(__assertfail)


	//----- nvinfo : EIATTR_ANNOTATIONS
	.align		4
.L_107:
        /*002c*/ 	.byte	0x04, 0x55
        /*002e*/ 	.short	(.L_109 - .L_108)


	//   ....[0]....
.L_108:
        /*0030*/ 	.word	0x00000001
        /*0034*/ 	.byte	0x10, 0x0c, 0x00, 0x00, 0x01, 0x00, 0x00, 0x00, 0xc0, 0x0c, 0x00, 0x00, 0x01, 0x00, 0x00, 0x00
        /* <DEDUP_REMOVED lines=21> */
        /*0194*/ 	.byte	0xc0, 0xfd, 0x00, 0x00


	//----- nvinfo : EIATTR_MERCURY_ISA_VERSION
	.align		4
.L_109:
        /*0198*/ 	.byte	0x03, 0x5f
        /*019a*/ 	.short	0x0101


	//----- nvinfo : EIATTR_UNUSED_LOAD_BYTE_OFFSET
	.align		4
        /*019c*/ 	.byte	0x04, 0x44
        /*019e*/ 	.short	(.L_111 - .L_110)


	//   ....[0]....
.L_110:
        /*01a0*/ 	.word	0x00000940
        /*01a4*/ 	.word	0x0000fff0


	//   ....[1]....
        /*01a8*/ 	.word	0x000072d0
        /*01ac*/ 	.word	0x0000fff0


	//----- nvinfo : EIATTR_INT_WARP_WIDE_INSTR_OFFSETS
	.align		4
.L_111:
        /*01b0*/ 	.byte	0x04, 0x31
        /*01b2*/ 	.short	(.L_113 - .L_112)


	//   ....[0]....
.L_112:
        /*01b4*/ 	.word	0x000000c0


	//   ....[1]....
        /*01b8*/ 	.word	0x000000d0


	//   ....[2]....
        /*01bc*/ 	.word	0x00000170


	//   ....[3]....
        /*01c0*/ 	.word	0x0000be00


	//   ....[4]....
        /*01c4*/ 	.word	0x0000be90


	//   ....[5]....
        /*01c8*/ 	.word	0x0000ebf0


	//   ....[6]....
        /*01cc*/ 	.word	0x0000ec80


	//----- nvinfo : EIATTR_COOP_GROUP_MASK_REGIDS
	.align		4
.L_113:
        /*01d0*/ 	.byte	0x04, 0x29
        /*01d2*/ 	.short	(.L_115 - .L_114)


	//   ....[0]....
.L_114:
        /*01d4*/ 	.word	0xffffffff


	//   ....[1]....
        /*01d8*/ 	.word	0xffffffff


	//   ....[2]....
        /*01dc*/ 	.word	0xffffffff


	//   ....[3]....
        /*01e0*/ 	.word	0xffffffff


	//   ....[4]....
        /*01e4*/ 	.word	0xffffffff


	//   ....[5]....
        /*01e8*/ 	.word	0xffffffff


	//   ....[6]....
        /*01ec*/ 	.word	0xffffffff


	//   ....[7]....
        /*01f0*/ 	.word	0xffffffff


	//   ....[8]....
        /*01f4*/ 	.word	0xffffffff


	//   ....[9]....
        /*01f8*/ 	.word	0xffffffff


	//   ....[10]....
        /*01fc*/ 	.word	0xffffffff


	//   ....[11]....
        /*0200*/ 	.word	0xffffffff


	//   ....[12]....
        /*0204*/ 	.word	0xffffffff


	//   ....[13]....
        /*0208*/ 	.word	0xffffffff


	//   ....[14]....
        /*020c*/ 	.word	0xffffffff


	//   ....[15]....
        /*0210*/ 	.word	0xffffffff


	//   ....[16]....
        /*0214*/ 	.word	0xffffffff


	//   ....[17]....
        /*0218*/ 	.word	0xffffffff


	//   ....[18]....
        /*021c*/ 	.word	0xffffffff


	//   ....[19]....
        /*0220*/ 	.word	0xffffffff


	//   ....[20]....
        /*0224*/ 	.word	0xffffffff


	//   ....[21]....
        /*0228*/ 	.word	0xffffffff


	//   ....[22]....
        /*022c*/ 	.word	0xffffffff


	//   ....[23]....
        /*0230*/ 	.word	0xffffffff


	//   ....[24]....
        /*0234*/ 	.word	0xffffffff


	//   ....[25]....
        /*0238*/ 	.word	0xffffffff


	//   ....[26]....
        /*023c*/ 	.word	0xffffffff


	//   ....[27]....
        /*0240*/ 	.word	0xffffffff


	//   ....[28]....
        /*0244*/ 	.word	0xffffffff


	//   ....[29]....
        /*0248*/ 	.word	0xffffffff


	//   ....[30]....
        /*024c*/ 	.word	0xffffffff


	//   ....[31]....
        /*0250*/ 	.word	0xffffffff


	//   ....[32]....
        /*0254*/ 	.word	0xffffffff


	//   ....[33]....
        /*0258*/ 	.word	0xffffffff


	//   ....[34]....
        /*025c*/ 	.word	0xffffffff


	//   ....[35]....
        /*0260*/ 	.word	0xffffffff


	//   ....[36]....
        /*0264*/ 	.word	0xffffffff


	//   ....[37]....
        /*0268*/ 	.word	0xffffffff


	//   ....[38]....
        /*026c*/ 	.word	0xffffffff


	//   ....[39]....
        /*0270*/ 	.word	0xffffffff


	//   ....[40]....
        /*0274*/ 	.word	0xffffffff


	//   ....[41]....
        /*0278*/ 	.word	0xffffffff


	//   ....[42]....
        /*027c*/ 	.word	0xffffffff


	//   ....[43]....
        /*0280*/ 	.word	0xffffffff


	//   ....[44]....
        /*0284*/ 	.word	0xffffffff


	//   ....[45]....
        /*0288*/ 	.word	0xffffffff


	//   ....[46]....
        /*028c*/ 	.word	0xffffffff


	//   ....[47]....
        /*0290*/ 	.word	0xffffffff


	//   ....[48]....
        /*0294*/ 	.word	0xffffffff


	//   ....[49]....
        /*0298*/ 	.word	0xffffffff


	//   ....[50]....
        /*029c*/ 	.word	0xffffffff


	//   ....[51]....
        /*02a0*/ 	.word	0xffffffff


	//   ....[52]....
        /*02a4*/ 	.word	0xffffffff


	//   ....[53]....
        /*02a8*/ 	.word	0xffffffff


	//   ....[54]....
        /*02ac*/ 	.word	0xffffffff


	//   ....[55]....
        /*02b0*/ 	.word	0xffffffff


	//   ....[56]....
        /*02b4*/ 	.word	0xffffffff


	//   ....[57]....
        /*02b8*/ 	.word	0xffffffff


	//   ....[58]....
        /*02bc*/ 	.word	0xffffffff


	//   ....[59]....
        /*02c0*/ 	.word	0xffffffff


	//   ....[60]....
        /*02c4*/ 	.word	0xffffffff


	//   ....[61]....
        /*02c8*/ 	.word	0xffffffff


	//   ....[62]....
        /*02cc*/ 	.word	0xffffffff


	//   ....[63]....
        /*02d0*/ 	.word	0xffffffff


	//   ....[64]....
        /*02d4*/ 	.word	0xffffffff


	//   ....[65]....
        /*02d8*/ 	.word	0xffffffff


	//   ....[66]....
        /*02dc*/ 	.word	0xffffffff


	//   ....[67]....
        /*02e0*/ 	.word	0xffffffff


	//   ....[68]....
        /*02e4*/ 	.word	0xffffffff


	//   ....[69]....
        /*02e8*/ 	.word	0xffffffff


	//   ....[70]....
        /*02ec*/ 	.word	0xffffffff


	//   ....[71]....
        /*02f0*/ 	.word	0xffffffff


	//   ....[72]....
        /*02f4*/ 	.word	0xffffffff


	//   ....[73]....
        /*02f8*/ 	.word	0xffffffff


	//   ....[74]....
        /*02fc*/ 	.word	0xffffffff


	//   ....[75]....
        /*0300*/ 	.word	0xffffffff


	//   ....[76]....
        /*0304*/ 	.word	0xffffffff


	//   ....[77]....
        /*0308*/ 	.word	0xffffffff


	//   ....[78]....
        /*030c*/ 	.word	0xffffffff


	//   ....[79]....
        /*0310*/ 	.word	0xffffffff


	//   ....[80]....
        /*0314*/ 	.word	0xffffffff


	//   ....[81]....
        /*0318*/ 	.word	0xffffffff


	//   ....[82]....
        /*031c*/ 	.word	0xffffffff


	//   ....[83]....
        /*0320*/ 	.word	0xffffffff


	//   ....[84]....
        /*0324*/ 	.word	0xffffffff


	//   ....[85]....
        /*0328*/ 	.word	0xffffffff


	//   ....[86]....
        /*032c*/ 	.word	0xffffffff


	//   ....[87]....
        /*0330*/ 	.word	0xffffffff


	//   ....[88]....
        /*0334*/ 	.word	0xffffffff


	//   ....[89]....
        /*0338*/ 	.word	0xffffffff


	//   ....[90]....
        /*033c*/ 	.word	0xffffffff


	//   ....[91]....
        /*0340*/ 	.word	0xffffffff


	//   ....[92]....
        /*0344*/ 	.word	0xffffffff


	//   ....[93]....
        /*0348*/ 	.word	0xffffffff


	//   ....[94]....
        /*034c*/ 	.word	0xffffffff


	//   ....[95]....
        /*0350*/ 	.word	0xffffffff


	//   ....[96]....
        /*0354*/ 	.word	0xffffffff


	//   ....[97]....
        /*0358*/ 	.word	0xffffffff


	//   ....[98]....
        /*035c*/ 	.word	0xffffffff


	//   ....[99]....
        /*0360*/ 	.word	0xffffffff


	//   ....[100]....
        /*0364*/ 	.word	0xffffffff


	//   ....[101]....
        /*0368*/ 	.word	0xffffffff


	//   ....[102]....
        /*036c*/ 	.word	0xffffffff


	//   ....[103]....
        /*0370*/ 	.word	0xffffffff


	//   ....[104]....
        /*0374*/ 	.word	0xffffffff


	//   ....[105]....
        /*0378*/ 	.word	0xffffffff


	//   ....[106]....
        /*037c*/ 	.word	0xffffffff


	//   ....[107]....
        /*0380*/ 	.word	0xffffffff


	//   ....[108]....
        /*0384*/ 	.word	0xffffffff


	//   ....[109]....
        /*0388*/ 	.word	0xffffffff


	//   ....[110]....
        /*038c*/ 	.word	0xffffffff


	//   ....[111]....
        /*0390*/ 	.word	0xffffffff


	//   ....[112]....
        /*0394*/ 	.word	0xffffffff


	//   ....[113]....
        /*0398*/ 	.word	0xffffffff


	//   ....[114]....
        /*039c*/ 	.word	0xffffffff


	//   ....[115]....
        /*03a0*/ 	.word	0xffffffff


	//   ....[116]....
        /*03a4*/ 	.word	0xffffffff


	//   ....[117]....
        /*03a8*/ 	.word	0xffffffff


	//   ....[118]....
        /*03ac*/ 	.word	0xffffffff


	//   ....[119]....
        /*03b0*/ 	.word	0xffffffff


	//   ....[120]....
        /*03b4*/ 	.word	0xffffffff


	//   ....[121]....
        /*03b8*/ 	.word	0xffffffff


	//   ....[122]....
        /*03bc*/ 	.word	0xffffffff


	//   ....[123]....
        /*03c0*/ 	.word	0xffffffff


	//   ....[124]....
        /*03c4*/ 	.word	0xffffffff


	//   ....[125]....
        /*03c8*/ 	.word	0xffffffff


	//   ....[126]....
        /*03cc*/ 	.word	0xffffffff


	//   ....[127]....
        /*03d0*/ 	.word	0xffffffff


	//   ....[128]....
        /*03d4*/ 	.word	0xffffffff


	//   ....[129]....
        /*03d8*/ 	.word	0xffffffff


	//   ....[130]....
        /*03dc*/ 	.word	0xffffffff


	//   ....[131]....
        /*03e0*/ 	.word	0xffffffff


	//   ....[132]....
        /*03e4*/ 	.word	0xffffffff


	//   ....[133]....
        /*03e8*/ 	.word	0xffffffff


	//   ....[134]....
        /*03ec*/ 	.word	0xffffffff


	//   ....[135]....
        /*03f0*/ 	.word	0xffffffff


	//   ....[136]....
        /*03f4*/ 	.word	0xffffffff


	//   ....[137]....
        /*03f8*/ 	.word	0xffffffff


	//   ....[138]....
        /*03fc*/ 	.word	0xffffffff


	//   ....[139]....
        /*0400*/ 	.word	0xffffffff


	//   ....[140]....
        /*0404*/ 	.word	0xffffffff


	//   ....[141]....
        /*0408*/ 	.word	0x0500000f


	//   ....[142]....
        /*040c*/ 	.word	0x0500000f


	//   ....[143]....
        /*0410*/ 	.word	0x0500000f


	//   ....[144]....
        /*0414*/ 	.word	0x0500000f


	//   ....[145]....
        /*0418*/ 	.word	0x0500000f


	//   ....[146]....
        /*041c*/ 	.word	0x0500000f


	//   ....[147]....
        /*0420*/ 	.word	0x0500000f


	//   ....[148]....
        /*0424*/ 	.word	0x0500000f


	//   ....[149]....
        /*0428*/ 	.word	0x0500000f


	//   ....[150]....
        /*042c*/ 	.word	0x0500000f


	//   ....[151]....
        /*0430*/ 	.word	0x0500000f


	//   ....[152]....
        /*0434*/ 	.word	0x0500000f


	//   ....[153]....
        /*0438*/ 	.word	0x0500000f


	//   ....[154]....
        /*043c*/ 	.word	0x0500000f


	//   ....[155]....
        /*0440*/ 	.word	0x0500000f


	//   ....[156]....
        /*0444*/ 	.word	0x0500000f


	//   ....[157]....
        /*0448*/ 	.word	0x0500000f


	//   ....[158]....
        /*044c*/ 	.word	0x0500000f


	//   ....[159]....
        /*0450*/ 	.word	0x0500000f


	//   ....[160]....
        /*0454*/ 	.word	0x0500000f


	//   ....[161]....
        /*0458*/ 	.word	0x0500000f


	//   ....[162]....
        /*045c*/ 	.word	0x0500000f


	//   ....[163]....
        /*0460*/ 	.word	0x0500000f


	//   ....[164]....
        /*0464*/ 	.word	0x0500000f


	//----- nvinfo : EIATTR_COOP_GROUP_INSTR_OFFSETS
	.align		4
.L_115:
        /*0468*/ 	.byte	0x04, 0x28
        /*046a*/ 	.short	(.L_117 - .L_116)


	//   ....[0]....
.L_116:
        /*046c*/ 	.word	0x00000070


	//   ....[1]....
        /*0470*/ 	.word	0x000000b0


	//   ....[2]....
        /*0474*/ 	.word	0x000002d0


	//   ....[3]....
        /*0478*/ 	.word	0x00000430


	//   ....[4]....
        /*047c*/ 	.word	0x00000550


	//   ....[5]....
        /*0480*/ 	.word	0x000006b0


	//   ....[6]....
        /*0484*/ 	.word	0x00001800


	//   ....[7]....
        /*0488*/ 	.word	0x00003210


	//   ....[8]....
        /*048c*/ 	.word	0x00003260


	//   ....[9]....
        /*0490*/ 	.word	0x00003840


	//   ....[10]....
        /*0494*/ 	.word	0x000038c0


	//   ....[11]....
        /*0498*/ 	.word	0x000051d0


	//   ....[12]....
        /*049c*/ 	.word	0x00005230


	//   ....[13]....
        /*04a0*/ 	.word	0x000058e0


	//   ....[14]....
        /*04a4*/ 	.word	0x00005940


	//   ....[15]....
        /*04a8*/ 	.word	0x00006c00


	//   ....[16]....
        /*04ac*/ 	.word	0x00006c20


	//   ....[17]....
        /*04b0*/ 	.word	0x00006ca0


	//   ....[18]....
        /*04b4*/ 	.word	0x00006cb0


	//   ....[19]....
        /*04b8*/ 	.word	0x00007960


	//   ....[20]....
        /*04bc*/ 	.word	0x00007980


	//   ....[21]....
        /*04c0*/ 	.word	0x000079a0


	//   ....[22]....
        /*04c4*/ 	.word	0x000079c0


	//   ....[23]....
        /*04c8*/ 	.word	0x000079e0


	//   ....[24]....
        /*04cc*/ 	.word	0x00007a00


	//   ....[25]....
        /*04d0*/ 	.word	0x00007a10


	//   ....[26]....
        /*04d4*/ 	.word	0x00007a20


	//   ....[27]....
        /*04d8*/ 	.word	0x00007a30


	//   ....[28]....
        /*04dc*/ 	.word	0x00007a40


	//   ....[29]....
        /*04e0*/ 	.word	0x00007a50


	//   ....[30]....
        /*04e4*/ 	.word	0x00007a60


	//   ....[31]....
        /*04e8*/ 	.word	0x00007a70


	//   ....[32]....
        /*04ec*/ 	.word	0x00007a80


	//   ....[33]....
        /*04f0*/ 	.word	0x00007a90


	//   ....[34]....
        /*04f4*/ 	.word	0x00007aa0


	//   ....[35]....
        /*04f8*/ 	.word	0x00007ab0


	//   ....[36]....
        /*04fc*/ 	.word	0x00007ac0


	//   ....[37]....
        /*0500*/ 	.word	0x00007ad0


	//   ....[38]....
        /*0504*/ 	.word	0x00007ae0


	//   ....[39]....
        /*0508*/ 	.word	0x00007af0


	//   ....[40]....
        /*050c*/ 	.word	0x00007b00


	//   ....[41]....
        /*0510*/ 	.word	0x00007b10


	//   ....[42]....
        /*0514*/ 	.word	0x00007b20


	//   ....[43]....
        /*0518*/ 	.word	0x00007b30


	//   ....[44]....
        /*051c*/ 	.word	0x00007b40


	//   ....[45]....
        /*0520*/ 	.word	0x00007b50


	//   ....[46]....
        /*0524*/ 	.word	0x00007b60


	//   ....[47]....
        /*0528*/ 	.word	0x00007b70


	//   ....[48]....
        /*052c*/ 	.word	0x00007b80


	//   ....[49]....
        /*0530*/ 	.word	0x00007b90


	//   ....[50]....
        /*0534*/ 	.word	0x00007ba0


	//   ....[51]....
        /*0538*/ 	.word	0x00007bb0


	//   ....[52]....
        /*053c*/ 	.word	0x00007bc0


	//   ....[53]....
        /*0540*/ 	.word	0x00007bd0


	//   ....[54]....
        /*0544*/ 	.word	0x00007be0


	//   ....[55]....
        /*0548*/ 	.word	0x00007bf0


	//   ....[56]....
        /*054c*/ 	.word	0x00007c00


	//   ....[57]....
        /*0550*/ 	.word	0x00007c10


	//   ....[58]....
        /*0554*/ 	.word	0x00007c20


	//   ....[59]....
        /*0558*/ 	.word	0x00007c30


	//   ....[60]....
        /*055c*/ 	.word	0x00007c40


	//   ....[61]....
        /*0560*/ 	.word	0x00007c50


	//   ....[62]....
        /*0564*/ 	.word	0x00007c60


	//   ....[63]....
        /*0568*/ 	.word	0x00007c70


	//   ....[64]....
        /*056c*/ 	.word	0x00007c80


	//   ....[65]....
        /*0570*/ 	.word	0x00007c90


	//   ....[66]....
        /*0574*/ 	.word	0x00007ca0


	//   ....[67]....
        /*0578*/ 	.word	0x00008670


	//   ....[68]....
        /*057c*/ 	.word	0x00008680


	//   ....[69]....
        /*0580*/ 	.word	0x00008690


	//   ....[70]....
        /*0584*/ 	.word	0x000086e0


	//   ....[71]....
        /*0588*/ 	.word	0x00008de0


	//   ....[72]....
        /*058c*/ 	.word	0x00008e10


	//   ....[73]....
        /*0590*/ 	.word	0x00008f30


	//   ....[74]....
        /*0594*/ 	.word	0x00008f50


	//   ....[75]....
        /*0598*/ 	.word	0x00009410


	//   ....[76]....
        /*059c*/ 	.word	0x00009420


	//   ....[77]....
        /*05a0*/ 	.word	0x00009750


	//   ....[78]....
        /*05a4*/ 	.word	0x00009760


	//   ....[79]....
        /*05a8*/ 	.word	0x0000a3f0


	//   ....[80]....
        /*05ac*/ 	.word	0x0000a400


	//   ....[81]....
        /*05b0*/ 	.word	0x0000a500


	//   ....[82]....
        /*05b4*/ 	.word	0x0000a520


	//   ....[83]....
        /*05b8*/ 	.word	0x0000a690


	//   ....[84]....
        /*05bc*/ 	.word	0x0000a880


	//   ....[85]....
        /*05c0*/ 	.word	0x0000a8b0


	//   ....[86]....
        /*05c4*/ 	.word	0x0000a8e0


	//   ....[87]....
        /*05c8*/ 	.word	0x0000a910


	//   ....[88]....
        /*05cc*/ 	.word	0x0000a940


	//   ....[89]....
        /*05d0*/ 	.word	0x0000a980


	//   ....[90]....
        /*05d4*/ 	.word	0x0000ab00


	//   ....[91]....
        /*05d8*/ 	.word	0x0000ab30


	//   ....[92]....
        /*05dc*/ 	.word	0x0000ab60


	//   ....[93]....
        /*05e0*/ 	.word	0x0000ab90


	//   ....[94]....
        /*05e4*/ 	.word	0x0000abc0


	//   ....[95]....
        /*05e8*/ 	.word	0x0000abf0


	//   ....[96]....
        /*05ec*/ 	.word	0x0000ac80


	//   ....[97]....
        /*05f0*/ 	.word	0x0000acd0


	//   ....[98]....
        /*05f4*/ 	.word	0x0000ace0


	//   ....[99]....
        /*05f8*/ 	.word	0x0000ad90


	//   ....[100]....
        /*05fc*/ 	.word	0x0000c9f0


	//   ....[101]....
        /*0600*/ 	.word	0x0000ca30


	//   ....[102]....
        /*0604*/ 	.word	0x0000ca50


	//   ....[103]....
        /*0608*/ 	.word	0x0000cb20


	//   ....[104]....
        /*060c*/ 	.word	0x0000cea0


	//   ....[105]....
        /*0610*/ 	.word	0x0000ceb0


	//   ....[106]....
        /*0614*/ 	.word	0x0000cec0


	//   ....[107]....
        /*0618*/ 	.word	0x0000ced0


	//   ....[108]....
        /*061c*/ 	.word	0x0000d780


	//   ....[109]....
        /*0620*/ 	.word	0x0000d7b0


	//   ....[110]....
        /*0624*/ 	.word	0x0000d7d0


	//   ....[111]....
        /*0628*/ 	.word	0x0000d7e0


	//   ....[112]....
        /*062c*/ 	.word	0x0000d7f0


	//   ....[113]....
        /*0630*/ 	.word	0x0000d900


	//   ....[114]....
        /*0634*/ 	.word	0x0000e050


	//   ....[115]....
        /*0638*/ 	.word	0x0000e070


	//   ....[116]....
        /*063c*/ 	.word	0x0000e080


	//   ....[117]....
        /*0640*/ 	.word	0x0000e0e0


	//   ....[118]....
        /*0644*/ 	.word	0x0000e430


	//   ....[119]....
        /*0648*/ 	.word	0x0000e440


	//   ....[120]....
        /*064c*/ 	.word	0x0000e450


	//   ....[121]....
        /*0650*/ 	.word	0x0000e4b0


	//   ....[122]....
        /*0654*/ 	.word	0x0000f430


	//   ....[123]....
        /*0658*/ 	.word	0x0000f460


	//   ....[124]....
        /*065c*/ 	.word	0x0000f470


	//   ....[125]....
        /*0660*/ 	.word	0x0000f4a0


	//   ....[126]....
        /*0664*/ 	.word	0x0000f4b0


	//   ....[127]....
        /*0668*/ 	.word	0x0000f4f0


	//   ....[128]....
        /*066c*/ 	.word	0x0000f520


	//   ....[129]....
        /*0670*/ 	.word	0x0000f550


	//   ....[130]....
        /*0674*/ 	.word	0x0000f6b0


	//   ....[131]....
        /*0678*/ 	.word	0x0000f6e0


	//   ....[132]....
        /*067c*/ 	.word	0x0000f710


	//   ....[133]....
        /*0680*/ 	.word	0x0000f740


	//   ....[134]....
        /*0684*/ 	.word	0x0000f770


	//   ....[135]....
        /*0688*/ 	.word	0x0000f7b0


	//   ....[136]....
        /*068c*/ 	.word	0x0000f830


	//   ....[137]....
        /*0690*/ 	.word	0x0000f880


	//   ....[138]....
        /*0694*/ 	.word	0x0000f890


	//   ....[139]....
        /*0698*/ 	.word	0x0000f8d0


	//   ....[140]....
        /*069c*/ 	.word	0x0000fee0


	//   ....[141]....
        /*06a0*/ 	.word	0x00010430


	//   ....[142]....
        /*06a4*/ 	.word	0x00010510


	//   ....[143]....
        /*06a8*/ 	.word	0x000105d0


	//   ....[144]....
        /*06ac*/ 	.word	0x00010670


	//   ....[145]....
        /*06b0*/ 	.word	0x00010740


	//   ....[146]....
        /*06b4*/ 	.word	0x000108b0


	//   ....[147]....
        /*06b8*/ 	.word	0x00010940


	//   ....[148]....
        /*06bc*/ 	.word	0x000109a0


	//   ....[149]....
        /*06c0*/ 	.word	0x00010a40


	//   ....[150]....
        /*06c4*/ 	.word	0x00010b50


	//   ....[151]....
        /*06c8*/ 	.word	0x00010bb0


	//   ....[152]....
        /*06cc*/ 	.word	0x00010c10


	//   ....[153]....
        /*06d0*/ 	.word	0x00010cb0


	//   ....[154]....
        /*06d4*/ 	.word	0x00010d70


	//   ....[155]....
        /*06d8*/ 	.word	0x00010df0


	//   ....[156]....
        /*06dc*/ 	.word	0x00010fb0


	//   ....[157]....
        /*06e0*/ 	.word	0x00011050


	//   ....[158]....
        /*06e4*/ 	.word	0x000110b0


	//   ....[159]....
        /*06e8*/ 	.word	0x00011180


	//   ....[160]....
        /*06ec*/ 	.word	0x00011270


	//   ....[161]....
        /*06f0*/ 	.word	0x00011300


	//   ....[162]....
        /*06f4*/ 	.word	0x00011360


	//   ....[163]....
        /*06f8*/ 	.word	0x00011430


	//   ....[164]....
        /*06fc*/ 	.word	0x00011690


	//----- nvinfo : EIATTR_REG_RECONFIG
	.align		4
.L_117:
        /*0700*/ 	.byte	0x01, 0x54
	.zero		2


	//----- nvinfo : EIATTR_SYSCALL_OFFSETS
	.align		4
        /*0704*/ 	.byte	0x04, 0x46
        /*0706*/ 	.short	(.L_119 - .L_118)


	//   ....[0]....
.L_118:
        /*0708*/ 	.word	0x000019b0


	//   ....[1]....
        /*070c*/ 	.word	0x0000bff0


	//   ....[2]....
        /*0710*/ 	.word	0x0000c160


	//   ....[3]....
        /*0714*/ 	.word	0x0000c2b0


	//   ....[4]....
        /*0718*/ 	.word	0x0000c3f0


	//   ....[5]....
        /*071c*/ 	.word	0x0000d2c0


	//----- nvinfo : EIATTR_MBARRIER_INSTR_OFFSETS
	.align		4
.L_119:
        /*0720*/ 	.byte	0x04, 0x39
        /*0722*/ 	.short	(.L_121 - .L_120)


	//   ....[0]....
.L_120:
        /*0724*/ 	.word	0x00000180
        /*0728*/ 	.word	0x000000ff
        /*072c*/ 	.word	0x00019c00
        /*0730*/ 	.short	0x0100
        /*0732*/ 	.byte	0x08
	.zero		1


	//   ....[1]....
        /*0734*/ 	.word	0x00000190
        /*0738*/ 	.word	0x000000ff
        /*073c*/ 	.word	0x00019c20
        /*0740*/ 	.short	0x0100
        /*0742*/ 	.byte	0x08
	.zero		1


	//   ....[2]....
        /*0744*/ 	.word	0x00000280
        /*0748*/ 	.word	0x000000ff
        /*074c*/ 	.word	0x00019c30
        /*0750*/ 	.short	0x0100
        /*0752*/ 	.byte	0x08
	.zero		1


	//   ....[3]....
        /*0754*/ 	.word	0x00000290
        /*0758*/ 	.word	0x000000ff
        /*075c*/ 	.word	0x00019c40
        /*0760*/ 	.short	0x0100
        /*0762*/ 	.byte	0x08
	.zero		1


	//   ....[4]....
        /*0764*/ 	.word	0x000002a0
        /*0768*/ 	.word	0x000000ff
        /*076c*/ 	.word	0x00019c38
        /*0770*/ 	.short	0x0100
        /*0772*/ 	.byte	0x08
	.zero		1


	//   ....[5]....
        /*0774*/ 	.word	0x000002b0
        /*0778*/ 	.word	0x000000ff
        /*077c*/ 	.word	0x00019c48
        /*0780*/ 	.short	0x0100
        /*0782*/ 	.byte	0x08
	.zero		1


	//   ....[6]....
        /*0784*/ 	.word	0x000003e0
        /*0788*/ 	.word	0x000000ff
        /*078c*/ 	.word	0x00019c50
        /*0790*/ 	.short	0x0100
        /*0792*/ 	.byte	0x08
	.zero		1


	//   ....[7]....
        /*0794*/ 	.word	0x000003f0
        /*0798*/ 	.word	0x000000ff
        /*079c*/ 	.word	0x00019c60
        /*07a0*/ 	.short	0x0100
        /*07a2*/ 	.byte	0x08
	.zero		1


	//   ....[8]....
        /*07a4*/ 	.word	0x00000400
        /*07a8*/ 	.word	0x000000ff
        /*07ac*/ 	.word	0x00019c58
        /*07b0*/ 	.short	0x0100
        /*07b2*/ 	.byte	0x08
	.zero		1


	//   ....[9]....
        /*07b4*/ 	.word	0x00000410
        /*07b8*/ 	.word	0x000000ff
        /*07bc*/ 	.word	0x00019c68
        /*07c0*/ 	.short	0x0100
        /*07c2*/ 	.byte	0x08
	.zero		1


	//   ....[10]....
        /*07c4*/ 	.word	0x00000500
        /*07c8*/ 	.word	0x000000ff
        /*07cc*/ 	.word	0x00019c70
        /*07d0*/ 	.short	0x0100
        /*07d2*/ 	.byte	0x06
	.zero		1


	//   ....[11]....
        /*07d4*/ 	.word	0x00000510
        /*07d8*/ 	.word	0x000000ff
        /*07dc*/ 	.word	0x00019c80
        /*07e0*/ 	.short	0x0100
        /*07e2*/ 	.byte	0x06
	.zero		1


	//   ....[12]....
        /*07e4*/ 	.word	0x00000520
        /*07e8*/ 	.word	0x000000ff
        /*07ec*/ 	.word	0x00019c78
        /*07f0*/ 	.short	0x0100
        /*07f2*/ 	.byte	0x06
	.zero		1


	//   ....[13]....
        /*07f4*/ 	.word	0x00000530
        /*07f8*/ 	.word	0x000000ff
        /*07fc*/ 	.word	0x00019c88
        /*0800*/ 	.short	0x0100
        /*0802*/ 	.byte	0x06
	.zero		1


	//   ....[14]....
        /*0804*/ 	.word	0x00000660
        /*0808*/ 	.word	0x000000ff
        /*080c*/ 	.word	0x00019c90
        /*0810*/ 	.short	0x0100
        /*0812*/ 	.byte	0x08
	.zero		1


	//   ....[15]....
        /*0814*/ 	.word	0x00000670
        /*0818*/ 	.word	0x000000ff
        /*081c*/ 	.word	0x00019ca0
        /*0820*/ 	.short	0x0100
        /*0822*/ 	.byte	0x08
	.zero		1


	//   ....[16]....
        /*0824*/ 	.word	0x00000680
        /*0828*/ 	.word	0x000000ff
        /*082c*/ 	.word	0x00019c98
        /*0830*/ 	.short	0x0100
        /*0832*/ 	.byte	0x08
	.zero		1


	//   ....[17]....
        /*0834*/ 	.word	0x00000690
        /*0838*/ 	.word	0x000000ff
        /*083c*/ 	.word	0x00019ca8
        /*0840*/ 	.short	0x0100
        /*0842*/ 	.byte	0x08
	.zero		1


	//   ....[18]....
        /*0844*/ 	.word	0x000007e0
        /*0848*/ 	.word	0x000000ff
        /*084c*/ 	.word	0x00019cb0
        /*0850*/ 	.short	0x0100
        /*0852*/ 	.byte	0x08
	.zero		1


	//   ....[19]....
        /*0854*/ 	.word	0x000007f0
        /*0858*/ 	.word	0x000000ff
        /*085c*/ 	.word	0x00019cc0
        /*0860*/ 	.short	0x0100
        /*0862*/ 	.byte	0x08
	.zero		1


	//   ....[20]....
        /*0864*/ 	.word	0x00000800
        /*0868*/ 	.word	0x000000ff
        /*086c*/ 	.word	0x00019cb8
        /*0870*/ 	.short	0x0100
        /*0872*/ 	.byte	0x08
	.zero		1


	//   ....[21]....
        /*0874*/ 	.word	0x00000810
        /*0878*/ 	.word	0x000000ff
        /*087c*/ 	.word	0x00019cc8
        /*0880*/ 	.short	0x0100
        /*0882*/ 	.byte	0x08
	.zero		1


	//   ....[22]....
        /*0884*/ 	.word	0x00001c00
        /*0888*/ 	.word	0x000000ff
        /*088c*/ 	.word	0x00019c00
        /*0890*/ 	.short	0x010a
        /*0892*/ 	.byte	0x33
	.zero		1


	//   ....[23]....
        /*0894*/ 	.word	0x00001cc0
        /*0898*/ 	.word	0x00000003
        /*089c*/ 	.word	0x00019c30
        /*08a0*/ 	.short	0x010a
        /*08a2*/ 	.byte	0x3f
	.zero		1


	//   ....[24]....
        /*08a4*/ 	.word	0x00001d10
        /*08a8*/ 	.word	0x00000003
        /*08ac*/ 	.word	0x00019c30
        /*08b0*/ 	.short	0x010a
        /*08b2*/ 	.byte	0x3f
	.zero		1


	//   ....[25]....
        /*08b4*/ 	.word	0x000024f0
        /*08b8*/ 	.word	0x000000ff
        /*08bc*/ 	.word	0x00000000
        /*08c0*/ 	.short	0x0101
        /*08c2*/ 	.byte	0x06
	.zero		1


	//   ....[26]....
        /*08c4*/ 	.word	0x00004650
        /*08c8*/ 	.word	0x000000ff
        /*08cc*/ 	.word	0x00019c30
        /*08d0*/ 	.short	0x010a
        /*08d2*/ 	.byte	0x14
	.zero		1


	//   ....[27]....
        /*08d4*/ 	.word	0x00004690
        /*08d8*/ 	.word	0x000000ff
        /*08dc*/ 	.word	0x00019c30
        /*08e0*/ 	.short	0x010a
        /*08e2*/ 	.byte	0x14
	.zero		1


	//   ....[28]....
        /*08e4*/ 	.word	0x000047f0
        /*08e8*/ 	.word	0x000000ff
        /*08ec*/ 	.word	0x00019c50
        /*08f0*/ 	.short	0x010a
        /*08f2*/ 	.byte	0x0b
	.zero		1


	//   ....[29]....
        /*08f4*/ 	.word	0x00004830
        /*08f8*/ 	.word	0x000000ff
        /*08fc*/ 	.word	0x00019c50
        /*0900*/ 	.short	0x010a
        /*0902*/ 	.byte	0x0b
	.zero		1


	//   ....[30]....
        /*0904*/ 	.word	0x00004db0
        /*0908*/ 	.word	0x000000ff
        /*090c*/ 	.word	0x00000000
        /*0910*/ 	.short	0x0101
        /*0912*/ 	.byte	0x14
	.zero		1


	//   ....[31]....
        /*0914*/ 	.word	0x00006470
        /*0918*/ 	.word	0x000000ff
        /*091c*/ 	.word	0x00000000
        /*0920*/ 	.short	0x0101
        /*0922*/ 	.byte	0x06
	.zero		1


	//   ....[32]....
        /*0924*/ 	.word	0x000069b0
        /*0928*/ 	.word	0x000000ff
        /*092c*/ 	.word	0x00019c50
        /*0930*/ 	.short	0x010a
        /*0932*/ 	.byte	0x05
	.zero		1


	//   ....[33]....
        /*0934*/ 	.word	0x000069f0
        /*0938*/ 	.word	0x000000ff
        /*093c*/ 	.word	0x00019c50
        /*0940*/ 	.short	0x010a
        /*0942*/ 	.byte	0x05
	.zero		1


	//   ....[34]....
        /*0944*/ 	.word	0x00006f90
        /*0948*/ 	.word	0x000000ff
        /*094c*/ 	.word	0x00000000
        /*0950*/ 	.short	0x0101
        /*0952*/ 	.byte	0x04
	.zero		1


	//   ....[35]....
        /*0954*/ 	.word	0x00008e00
        /*0958*/ 	.word	0x00000050
        /*095c*/ 	.word	0x00000000
        /*0960*/ 	.short	0x0101
        /*0962*/ 	.byte	0x3f
	.zero		1


	//   ....[36]....
        /*0964*/ 	.word	0x00009180
        /*0968*/ 	.word	0x00000050
        /*096c*/ 	.word	0x00000000
        /*0970*/ 	.short	0x0101
        /*0972*/ 	.byte	0x3f
	.zero		1


	//   ....[37]....
        /*0974*/ 	.word	0x0000c850
        /*0978*/ 	.word	0x00000005
        /*097c*/ 	.word	0x00019c80
        /*0980*/ 	.short	0x010a
        /*0982*/ 	.byte	0x3f
	.zero		1


	//   ....[38]....
        /*0984*/ 	.word	0x0000cbf0
        /*0988*/ 	.word	0x00000005
        /*098c*/ 	.word	0x00019c70
        /*0990*/ 	.short	0x0107
        /*0992*/ 	.byte	0x3f
	.zero		1


	//   ....[39]....
        /*0994*/ 	.word	0x0000ccb0
        /*0998*/ 	.word	0x00000005
        /*099c*/ 	.word	0x00019c70
        /*09a0*/ 	.short	0x0101
        /*09a2*/ 	.byte	0x3f
	.zero		1


	//   ....[40]....
        /*09a4*/ 	.word	0x0000cce0
        /*09a8*/ 	.word	0x00000005
        /*09ac*/ 	.word	0x00019c40
        /*09b0*/ 	.short	0x010a
        /*09b2*/ 	.byte	0x3f
	.zero		1


	//   ....[41]....
        /*09b4*/ 	.word	0x0000d010
        /*09b8*/ 	.word	0x00000005
        /*09bc*/ 	.word	0x00019c30
        /*09c0*/ 	.short	0x0107
        /*09c2*/ 	.byte	0x3f
	.zero		1


	//   ....[42]....
        /*09c4*/ 	.word	0x0000d0d0
        /*09c8*/ 	.word	0x00000005
        /*09cc*/ 	.word	0x00019c30
        /*09d0*/ 	.short	0x0101
        /*09d2*/ 	.byte	0x3f
	.zero		1


	//   ....[43]....
        /*09d4*/ 	.word	0x0000d9e0
        /*09d8*/ 	.word	0x00000010
        /*09dc*/ 	.word	0x00019c00
        /*09e0*/ 	.short	0x0107
        /*09e2*/ 	.byte	0x3f
	.zero		1


	//   ....[44]....
        /*09e4*/ 	.word	0x0000dae0
        /*09e8*/ 	.word	0x00000010
        /*09ec*/ 	.word	0x00019c00
        /*09f0*/ 	.short	0x0101
        /*09f2*/ 	.byte	0x3f
	.zero		1


	//   ....[45]....
        /*09f4*/ 	.word	0x0000db00
        /*09f8*/ 	.word	0x00000010
        /*09fc*/ 	.word	0x00019c20
        /*0a00*/ 	.short	0x010a
        /*0a02*/ 	.byte	0x3f
	.zero		1


	//   ....[46]....
        /*0a04*/ 	.word	0x0000de80
        /*0a08*/ 	.word	0x00000005
        /*0a0c*/ 	.word	0x00019c80
        /*0a10*/ 	.short	0x010a
        /*0a12*/ 	.byte	0x3f
	.zero		1


	//   ....[47]....
        /*0a14*/ 	.word	0x0000e180
        /*0a18*/ 	.word	0x00000005
        /*0a1c*/ 	.word	0x00019c70
        /*0a20*/ 	.short	0x0107
        /*0a22*/ 	.byte	0x3f
	.zero		1


	//   ....[48]....
        /*0a24*/ 	.word	0x0000e240
        /*0a28*/ 	.word	0x00000005
        /*0a2c*/ 	.word	0x00019c70
        /*0a30*/ 	.short	0x0101
        /*0a32*/ 	.byte	0x3f
	.zero		1


	//   ....[49]....
        /*0a34*/ 	.word	0x0000e270
        /*0a38*/ 	.word	0x00000005
        /*0a3c*/ 	.word	0x00019c40
        /*0a40*/ 	.short	0x010a
        /*0a42*/ 	.byte	0x3f
	.zero		1


	//   ....[50]....
        /*0a44*/ 	.word	0x0000e550
        /*0a48*/ 	.word	0x00000005
        /*0a4c*/ 	.word	0x00019c30
        /*0a50*/ 	.short	0x0107
        /*0a52*/ 	.byte	0x3f
	.zero		1


	//   ....[51]....
        /*0a54*/ 	.word	0x0000e620
        /*0a58*/ 	.word	0x00000005
        /*0a5c*/ 	.word	0x00019c30
        /*0a60*/ 	.short	0x0101
        /*0a62*/ 	.byte	0x3f
	.zero		1


	//   ....[52]....
        /*0a64*/ 	.word	0x0000e6a0
        /*0a68*/ 	.word	0x00000002
        /*0a6c*/ 	.word	0x00019c70
        /*0a70*/ 	.short	0x010a
        /*0a72*/ 	.byte	0x3f
	.zero		1


	//   ....[53]....
        /*0a74*/ 	.word	0x0000e730
        /*0a78*/ 	.word	0x00000002
        /*0a7c*/ 	.word	0x00019c60
        /*0a80*/ 	.short	0x010a
        /*0a82*/ 	.byte	0x3f
	.zero		1


	//   ....[54]....
        /*0a84*/ 	.word	0x0000eac0
        /*0a88*/ 	.word	0x00000002
        /*0a8c*/ 	.word	0x00019c50
        /*0a90*/ 	.short	0x0101
        /*0a92*/ 	.byte	0x3f
	.zero		1


	//   ....[55]....
        /*0a94*/ 	.word	0x0000eb50
        /*0a98*/ 	.word	0x00000002
        /*0a9c*/ 	.word	0x00000000
        /*0aa0*/ 	.short	0x0101
        /*0aa2*/ 	.byte	0x3f
	.zero		1


	//   ....[56]....
        /*0aa4*/ 	.word	0x0000ed10
        /*0aa8*/ 	.word	0x00000003
        /*0aac*/ 	.word	0x00019c70
        /*0ab0*/ 	.short	0x010a
        /*0ab2*/ 	.byte	0x3f
	.zero		1


	//   ....[57]....
        /*0ab4*/ 	.word	0x0000ed90
        /*0ab8*/ 	.word	0x00000003
        /*0abc*/ 	.word	0x00019c60
        /*0ac0*/ 	.short	0x010a
        /*0ac2*/ 	.byte	0x3f
	.zero		1


	//   ....[58]....
        /*0ac4*/ 	.word	0x0000f130
        /*0ac8*/ 	.word	0x00000003
        /*0acc*/ 	.word	0x00019c50
        /*0ad0*/ 	.short	0x0101
        /*0ad2*/ 	.byte	0x3f
	.zero		1


	//   ....[59]....
        /*0ad4*/ 	.word	0x0000f1d0
        /*0ad8*/ 	.word	0x00000003
        /*0adc*/ 	.word	0x00000000
        /*0ae0*/ 	.short	0x0101
        /*0ae2*/ 	.byte	0x3f
	.zero		1


	//   ....[60]....
        /*0ae4*/ 	.word	0x0000fe60
        /*0ae8*/ 	.word	0x00000004
        /*0aec*/ 	.word	0x00019c20
        /*0af0*/ 	.short	0x010a
        /*0af2*/ 	.byte	0x3f
	.zero		1


	//   ....[61]....
        /*0af4*/ 	.word	0x0000ffe0
        /*0af8*/ 	.word	0x00000005
        /*0afc*/ 	.word	0x00019c40
        /*0b00*/ 	.short	0x010a
        /*0b02*/ 	.byte	0x3f
	.zero		1


	//   ....[62]....
        /*0b04*/ 	.word	0x00010080
        /*0b08*/ 	.word	0x00000013
        /*0b0c*/ 	.word	0x00019c40
        /*0b10*/ 	.short	0x010a
        /*0b12*/ 	.byte	0x3f
	.zero		1


	//   ....[63]....
        /*0b14*/ 	.word	0x000100c0
        /*0b18*/ 	.word	0x00000005
        /*0b1c*/ 	.word	0x00019c60
        /*0b20*/ 	.short	0x010a
        /*0b22*/ 	.byte	0x3f
	.zero		1


	//   ....[64]....
        /*0b24*/ 	.word	0x00010100
        /*0b28*/ 	.word	0x00000013
        /*0b2c*/ 	.word	0x00019c60
        /*0b30*/ 	.short	0x010a
        /*0b32*/ 	.byte	0x3f
	.zero		1


	//   ....[65]....
        /*0b34*/ 	.word	0x00010140
        /*0b38*/ 	.word	0x00000005
        /*0b3c*/ 	.word	0x00019c80
        /*0b40*/ 	.short	0x010a
        /*0b42*/ 	.byte	0x3f
	.zero		1


	//   ....[66]....
        /*0b44*/ 	.word	0x00010180
        /*0b48*/ 	.word	0x00000013
        /*0b4c*/ 	.word	0x00019c80
        /*0b50*/ 	.short	0x010a
        /*0b52*/ 	.byte	0x3f
	.zero		1


	//   ....[67]....
        /*0b54*/ 	.word	0x000101f0
        /*0b58*/ 	.word	0x00000003
        /*0b5c*/ 	.word	0x00019c00
        /*0b60*/ 	.short	0x010a
        /*0b62*/ 	.byte	0x3f
	.zero		1


	//   ....[68]....
        /*0b64*/ 	.word	0x00010240
        /*0b68*/ 	.word	0x00000003
        /*0b6c*/ 	.word	0x00019c30
        /*0b70*/ 	.short	0x010a
        /*0b72*/ 	.byte	0x3f
	.zero		1


	//   ....[69]....
        /*0b74*/ 	.word	0x000102a0
        /*0b78*/ 	.word	0x00000008
        /*0b7c*/ 	.word	0x00019c30
        /*0b80*/ 	.short	0x010a
        /*0b82*/ 	.byte	0x3f
	.zero		1


	//   ....[70]....
        /*0b84*/ 	.word	0x00010300
        /*0b88*/ 	.word	0x00000008
        /*0b8c*/ 	.word	0x00019c50
        /*0b90*/ 	.short	0x010a
        /*0b92*/ 	.byte	0x3f
	.zero		1


	//   ....[71]....
        /*0b94*/ 	.word	0x00010360
        /*0b98*/ 	.word	0x00000005
        /*0b9c*/ 	.word	0x00019c50
        /*0ba0*/ 	.short	0x010a
        /*0ba2*/ 	.byte	0x3f
	.zero		1


	//   ....[72]....
        /*0ba4*/ 	.word	0x00010460
        /*0ba8*/ 	.word	0x00000005
        /*0bac*/ 	.word	0x00019c80
        /*0bb0*/ 	.short	0x010a
        /*0bb2*/ 	.byte	0x3f
	.zero		1


	//   ....[73]....
        /*0bb4*/ 	.word	0x00010800
        /*0bb8*/ 	.word	0x00000005
        /*0bbc*/ 	.word	0x00019c40
        /*0bc0*/ 	.short	0x010a
        /*0bc2*/ 	.byte	0x3f
	.zero		1


	//   ....[74]....
        /*0bc4*/ 	.word	0x00010eb0
        /*0bc8*/ 	.word	0x00000010
        /*0bcc*/ 	.word	0x00019c20
        /*0bd0*/ 	.short	0x010a
        /*0bd2*/ 	.byte	0x3f
	.zero		1


	//   ....[75]....
        /*0bd4*/ 	.word	0x00010f00
        /*0bd8*/ 	.word	0x00000005
        /*0bdc*/ 	.word	0x00019c80
        /*0be0*/ 	.short	0x010a
        /*0be2*/ 	.byte	0x3f
	.zero		1


	//   ....[76]....
        /*0be4*/ 	.word	0x000111c0
        /*0be8*/ 	.word	0x00000005
        /*0bec*/ 	.word	0x00019c40
        /*0bf0*/ 	.short	0x010a
        /*0bf2*/ 	.byte	0x3f
	.zero		1


	//   ....[77]....
        /*0bf4*/ 	.word	0x00011470
        /*0bf8*/ 	.word	0x00000002
        /*0bfc*/ 	.word	0x00019c70
        /*0c00*/ 	.short	0x010a
        /*0c02*/ 	.byte	0x3f
	.zero		1


	//   ....[78]....
        /*0c04*/ 	.word	0x000114c0
        /*0c08*/ 	.word	0x00000002
        /*0c0c*/ 	.word	0x00019c60
        /*0c10*/ 	.short	0x010a
        /*0c12*/ 	.byte	0x3f
	.zero		1


	//   ....[79]....
        /*0c14*/ 	.word	0x00011510
        /*0c18*/ 	.word	0x00000003
        /*0c1c*/ 	.word	0x00019c70
        /*0c20*/ 	.short	0x010a
        /*0c22*/ 	.byte	0x3f
	.zero		1


	//   ....[80]....
        /*0c24*/ 	.word	0x00011560
        /*0c28*/ 	.word	0x00000003
        /*0c2c*/ 	.word	0x00019c60
        /*0c30*/ 	.short	0x010a
        /*0c32*/ 	.byte	0x3f
	.zero		1


	//   ....[81]....
        /*0c34*/ 	.word	0x000115b0
        /*0c38*/ 	.word	0x00000004
        /*0c3c*/ 	.word	0x00019c20
        /*0c40*/ 	.short	0x010a
        /*0c42*/ 	.byte	0x3f
	.zero		1


	//   ....[82]....
        /*0c44*/ 	.word	0x00011750
        /*0c48*/ 	.word	0x00000005
        /*0c4c*/ 	.word	0x00019c40
        /*0c50*/ 	.short	0x010a
        /*0c52*/ 	.byte	0x3f
	.zero		1


	//   ....[83]....
        /*0c54*/ 	.word	0x000117a0
        /*0c58*/ 	.word	0x00000013
        /*0c5c*/ 	.word	0x00019c40
        /*0c60*/ 	.short	0x010a
        /*0c62*/ 	.byte	0x3f
	.zero		1


	//   ....[84]....
        /*0c64*/ 	.word	0x000117f0
        /*0c68*/ 	.word	0x00000005
        /*0c6c*/ 	.word	0x00019c60
        /*0c70*/ 	.short	0x010a
        /*0c72*/ 	.byte	0x3f
	.zero		1


	//   ....[85]....
        /*0c74*/ 	.word	0x00011840
        /*0c78*/ 	.word	0x00000013
        /*0c7c*/ 	.word	0x00019c60
        /*0c80*/ 	.short	0x010a
        /*0c82*/ 	.byte	0x3f
	.zero		1


	//   ....[86]....
        /*0c84*/ 	.word	0x00011890
        /*0c88*/ 	.word	0x00000005
        /*0c8c*/ 	.word	0x00019c80
        /*0c90*/ 	.short	0x010a
        /*0c92*/ 	.byte	0x3f
	.zero		1


	//----- nvinfo : EIATTR_NUM_MBARRIERS
	.align		4
.L_121:
        /*0c94*/ 	.byte	0x03, 0x38
        /*0c96*/ 	.short	0x0016


	//----- nvinfo : EIATTR_EXIT_INSTR_OFFSETS
	.align		4
        /*0c98*/ 	.byte	0x04, 0x1c
        /*0c9a*/ 	.short	(.L_123 - .L_122)


	//   ....[0]....
.L_122:
        /*0c9c*/ 	.word	0x00000980


	//   ....[1]....
        /*0ca0*/ 	.word	0x0000a640


	//   ....[2]....
        /*0ca4*/ 	.word	0x000101d0


	//----- nvinfo : EIATTR_MAX_THREADS
	.align		4
.L_123:
        /*0ca8*/ 	.byte	0x04, 0x05
        /*0caa*/ 	.short	(.L_125 - .L_124)
.L_124:
        /*0cac*/ 	.word	0x00000200
        /*0cb0*/ 	.word	0x00000001
        /*0cb4*/ 	.word	0x00000001


	//----- nvinfo : EIATTR_CRS_STACK_SIZE
	.align		4
.L_125:
        /*0cb8*/ 	.byte	0x04, 0x1e
        /*0cba*/ 	.short	(.L_127 - .L_126)
.L_126:
        /*0cbc*/ 	.word	0x00000000


	//----- nvinfo : EIATTR_CBANK_PARAM_SIZE
	.align		4
.L_127:
        /*0cc0*/ 	.byte	0x03, 0x19
        /*0cc2*/ 	.short	0x0af0


	//----- nvinfo : EIATTR_PARAM_CBANK
	.align		4
        /*0cc4*/ 	.byte	0x04, 0x0a
        /*0cc6*/ 	.short	(.L_129 - .L_128)
	.align		4
.L_128:
        /*0cc8*/ 	.word	index@(.nv.constant0._ZN7cutlass13device_kernelIN5flash11enable_sm90INS1_16FlashAttnFwdSm90INS1_25CollectiveMainloopFwdSm90ILi2EN4cute5tupleIJNS5_1CILi1EEES8_S8_EEENS6_IJNS7_ILi192EEENS7_ILi128EEENS7_ILi96EEEEEELi96ENS_12float_e4m3_tEfNS_4arch4Sm90ELb0ELb0ELb1ELb1ELb1ELb0ELb0ELb1ELb1ELb1ELb1ELb0EEENS1_21CollectiveEpilogueFwdINS6_IJSA_SC_SB_EEES9_NS_10bfloat16_tESG_Li384ELb1ELb1ELb1ELb1EEENS1_36VarlenDynamicPersistentTileSchedulerILi192ELi128ELi384ELi128ELb1ELb1ELb1ELb0ELb1ELb1EEEEEEEEEvNT_6ParamsE)
        /*0ccc*/ 	.short	0x0210
        /*0cce*/ 	.short	0x0af0


	//----- nvinfo : EIATTR_SW_WAR
	.align		4
.L_129:
        /*0cd0*/ 	.byte	0x04, 0x36
        /*0cd2*/ 	.short	(.L_131 - .L_130)
.L_130:
        /*0cd4*/ 	.word	0x00000008
.L_131:


//--------------------- .nv.info._ZN7cutlass13device_kernelIN5flash11enable_sm90INS1_16FlashAttnFwdSm90INS1_25CollectiveMainloopFwdSm90ILi2EN4cute5tupleIJNS5_1CILi1EEES8_S8_EEENS6_IJNS7_ILi192EEENS7_ILi128EEENS7_ILi96EEEEEELi96ENS_12float_e4m3_tEfNS_4arch4Sm90ELb0ELb0ELb1ELb1ELb1ELb1ELb0ELb1ELb1ELb1ELb1ELb0EEENS1_21CollectiveEpilogueFwdINS6_IJSA_SC_SB_EEES9_NS_10bfloat16_tESG_Li384ELb1ELb1ELb1ELb1EEENS1_36VarlenDynamicPersistentTileSchedulerILi192ELi128ELi384ELi128ELb1ELb1ELb1ELb0ELb1ELb1EEEEEEEEEvNT_6ParamsE --------------------------
	.section	.nv.info._ZN7cutlass13device_kernelIN5flash11enable_sm90INS1_16FlashAttnFwdSm90INS1_25CollectiveMainloopFwdSm90ILi2EN4cute5tupleIJNS5_1CILi1EEES8_S8_EEENS6_IJNS7_ILi192EEENS7_ILi128EEENS7_ILi96EEEEEELi96ENS_12float_e4m3_tEfNS_4arch4Sm90ELb0ELb0ELb1ELb1ELb1ELb1ELb0ELb1ELb1ELb1ELb1ELb0EEENS1_21CollectiveEpilogueFwdINS6_IJSA_SC_SB_EEES9_NS_10bfloat16_tESG_Li384ELb1ELb1ELb1ELb1EEENS1_36VarlenDynamicPersistentTileSchedulerILi192ELi128ELi384ELi128ELb1ELb1ELb1ELb0ELb1ELb1EEEEEEEEEvNT_6ParamsE,"",@"SHT_CUDA_INFO"
	.sectionflags	@""
	.align	4


	//----- nvinfo : EIATTR_CUDA_API_VERSION
	.align		4
        /*0000*/ 	.byte	0x04, 0x37
        /*0002*/ 	.short	(.L_133 - .L_132)
.L_132:
        /*0004*/ 	.word	0x00000082


	//----- nvinfo : EIATTR_KPARAM_INFO
	.align		4
.L_133:
        /*0008*/ 	.byte	0x04, 0x17
        /*000a*/ 	.short	(.L_135 - .L_134)
.L_134:
        /*000c*/ 	.word	0x00000000
        /*0010*/ 	.short	0x0000
        /*0012*/ 	.short	0x0070
        /*0014*/ 	.byte	0x00, 0xf0, 0x01, 0x2a


	//----- nvinfo : EIATTR_SPARSE_MMA_MASK
	.align		4
.L_135:
        /*0018*/ 	.byte	0x03, 0x50
        /*001a*/ 	.short	0x0000


	//----- nvinfo : EIATTR_MAXREG_COUNT
	.align		4
        /*001c*/ 	.byte	0x03, 0x1b
        /*001e*/ 	.short	0x0080


	//----- nvinfo : EIATTR_NUM_BARRIERS
	.align		4
        /*0020*/ 	.byte	0x02, 0x4c
        /*0022*/ 	.byte	0x10
	.zero		1


	//----- nvinfo : EIATTR_EXTERNS
	.align		4
        /*0024*/ 	.byte	0x04, 0x0f
        /*0026*/ 	.short	(.L_137 - .L_136)


	//   ....[0]....
	.align		4
.L_136:
        /*0028*/ 	.word	index@(__assertfail)


	//----- nvinfo : EIATTR_ANNOTATIONS
	.align		4
.L_137:
        /*002c*/ 	.byte	0x04, 0x55
        /*002e*/ 	.short	(.L_139 - .L_138)


	//   ....[0]....
.L_138:
        /* <DEDUP_REMOVED lines=116> */
        /*0764*/ 	.byte	0xf0, 0xc8, 0x01, 0x00, 0x01, 0x00, 0x00, 0x00, 0xb0, 0xcc, 0x01, 0x00


	//----- nvinfo : EIATTR_MERCURY_ISA_VERSION
	.align		4
.L_139:
        /*0770*/ 	.byte	0x03, 0x5f
        /*0772*/ 	.short	0x0101


	//----- nvinfo : EIATTR_UNUSED_LOAD_BYTE_OFFSET
	.align		4
        /*0774*/ 	.byte	0x04, 0x44
        /*0776*/ 	.short	(.L_141 - .L_140)


	//   ....[0]....
.L_140:
        /*0778*/ 	.word	0x00000a40
        /*077c*/ 	.word	0x0000fff0


	//   ....[1]....
        /*0780*/ 	.word	0x000112f0
        /*0784*/ 	.word	0x0000fff0


	//----- nvinfo : EIATTR_INT_WARP_WIDE_INSTR_OFFSETS
	.align		4
.L_141:
        /*0788*/ 	.byte	0x04, 0x31
        /*078a*/ 	.short	(.L_143 - .L_142)


	//   ....[0]....
.L_142:
        /*078c*/ 	.word	0x00000120


	//   ....[1]....
        /*0790*/ 	.word	0x000001c0


	//   ....[2]....
        /*0794*/ 	.word	0x00000230


	//   ....[3]....
        /*0798*/ 	.word	0x000175b0


	//   ....[4]....
        /*079c*/ 	.word	0x00017640


	//   ....[5]....
        /*07a0*/ 	.word	0x0001a480


	//   ....[6]....
        /*07a4*/ 	.word	0x0001a510


	//----- nvinfo : EIATTR_COOP_GROUP_MASK_REGIDS
	.align		4
.L_143:
        /*07a8*/ 	.byte	0x04, 0x29
        /*07aa*/ 	.short	(.L_145 - .L_144)


	//   ....[0]....
.L_144:
        /*07ac*/ 	.word	0xffffffff


	//   ....[1]....
        /*07b0*/ 	.word	0xffffffff


	//   ....[2]....
        /*07b4*/ 	.word	0xffffffff


	//   ....[3]....
        /*07b8*/ 	.word	0xffffffff


	//   ....[4]....
        /*07bc*/ 	.word	0xffffffff


	//   ....[5]....
        /*07c0*/ 	.word	0xffffffff


	//   ....[6]....
        /*07c4*/ 	.word	0xffffffff


	//   ....[7]....
        /*07c8*/ 	.word	0xffffffff


	//   ....[8]....
        /*07cc*/ 	.word	0xffffffff


	//   ....[9]....
        /*07d0*/ 	.word	0xffffffff


	//   ....[10]....
        /*07d4*/ 	.word	0xffffffff


	//   ....[11]....
        /*07d8*/ 	.word	0xffffffff


	//   ....[12]....
        /*07dc*/ 	.word	0xffffffff


	//   ....[13]....
        /*07e0*/ 	.word	0xffffffff


	//   ....[14]....
        /*07e4*/ 	.word	0xffffffff


	//   ....[15]....
        /*07e8*/ 	.word	0xffffffff


	//   ....[16]....
        /*07ec*/ 	.word	0xffffffff


	//   ....[17]....
        /*07f0*/ 	.word	0xffffffff


	//   ....[18]....
        /*07f4*/ 	.word	0xffffffff


	//   ....[19]....
        /*07f8*/ 	.word	0xffffffff


	//   ....[20]....
        /*07fc*/ 	.word	0xffffffff


	//   ....[21]....
        /*0800*/ 	.word	0xffffffff


	//   ....[22]....
        /*0804*/ 	.word	0xffffffff


	//   ....[23]....
        /*0808*/ 	.word	0xffffffff


	//   ....[24]....
        /*080c*/ 	.word	0xffffffff


	//   ....[25]....
        /*0810*/ 	.word	0xffffffff


	//   ....[26]....
        /*0814*/ 	.word	0xffffffff


	//   ....[27]....
        /*0818*/ 	.word	0xffffffff


	//   ....[28]....
        /*081c*/ 	.word	0xffffffff


	//   ....[29]....
        /*0820*/ 	.word	0xffffffff


	//   ....[30]....
        /*0824*/ 	.word	0xffffffff


	//   ....[31]....
        /*0828*/ 	.word	0xffffffff


	//   ....[32]....
        /*082c*/ 	.word	0xffffffff


	//   ....[33]....
        /*0830*/ 	.word	0xffffffff


	//   ....[34]....
        /*0834*/ 	.word	0xffffffff


	//   ....[35]....
        /*0838*/ 	.word	0xffffffff


	//   ....[36]....
        /*083c*/ 	.word	0xffffffff


	//   ....[37]....
        /*0840*/ 	.word	0xffffffff


	//   ....[38]....
        /*0844*/ 	.word	0xffffffff


	//   ....[39]....
        /*0848*/ 	.word	0xffffffff


	//   ....[40]....
        /*084c*/ 	.word	0xffffffff


	//   ....[41]....
        /*0850*/ 	.word	0xffffffff


	//   ....[42]....
        /*0854*/ 	.word	0xffffffff


	//   ....[43]....
        /*0858*/ 	.word	0xffffffff


	//   ....[44]....
        /*085c*/ 	.word	0xffffffff


	//   ....[45]....
        /*0860*/ 	.word	0xffffffff


	//   ....[46]....
        /*0864*/ 	.word	0xffffffff


	//   ....[47]....
        /*0868*/ 	.word	0xffffffff


	//   ....[48]....
        /*086c*/ 	.word	0xffffffff


	//   ....[49]....
        /*0870*/ 	.word	0xffffffff


	//   ....[50]....
        /*0874*/ 	.word	0xffffffff


	//   ....[51]....
        /*0878*/ 	.word	0xffffffff


	//   ....[52]....
        /*087c*/ 	.word	0xffffffff


	//   ....[53]....
        /*0880*/ 	.word	0xffffffff


	//   ....[54]....
        /*0884*/ 	.word	0xffffffff


	//   ....[55]....
        /*0888*/ 	.word	0xffffffff


	//   ....[56]....
        /*088c*/ 	.word	0xffffffff


	//   ....[57]....
        /*0890*/ 	.word	0xffffffff


	//   ....[58]....
        /*0894*/ 	.word	0xffffffff


	//   ....[59]....
        /*0898*/ 	.word	0xffffffff


	//   ....[60]....
        /*089c*/ 	.word	0xffffffff


	//   ....[61]....
        /*08a0*/ 	.word	0xffffffff


	//   ....[62]....
        /*08a4*/ 	.word	0xffffffff


	//   ....[63]....
        /*08a8*/ 	.word	0xffffffff


	//   ....[64]....
        /*08ac*/ 	.word	0xffffffff


	//   ....[65]....
        /*08b0*/ 	.word	0xffffffff


	//   ....[66]....
        /*08b4*/ 	.word	0xffffffff


	//   ....[67]....
        /*08b8*/ 	.word	0xffffffff


	//   ....[68]....
        /*08bc*/ 	.word	0xffffffff


	//   ....[69]....
        /*08c0*/ 	.word	0xffffffff


	//   ....[70]....
        /*08c4*/ 	.word	0xffffffff


	//   ....[71]....
        /*08c8*/ 	.word	0xffffffff


	//   ....[72]....
        /*08cc*/ 	.word	0xffffffff


	//   ....[73]....
        /*08d0*/ 	.word	0xffffffff


	//   ....[74]....
        /*08d4*/ 	.word	0xffffffff


	//   ....[75]....
        /*08d8*/ 	.word	0xffffffff


	//   ....[76]....
        /*08dc*/ 	.word	0xffffffff


	//   ....[77]....
        /*08e0*/ 	.word	0xffffffff


	//   ....[78]....
        /*08e4*/ 	.word	0xffffffff


	//   ....[79]....
        /*08e8*/ 	.word	0xffffffff


	//   ....[80]....
        /*08ec*/ 	.word	0xffffffff


	//   ....[81]....
        /*08f0*/ 	.word	0xffffffff


	//   ....[82]....
        /*08f4*/ 	.word	0xffffffff


	//   ....[83]....
        /*08f8*/ 	.word	0xffffffff


	//   ....[84]....
        /*08fc*/ 	.word	0xffffffff


	//   ....[85]....
        /*0900*/ 	.word	0xffffffff


	//   ....[86]....
        /*0904*/ 	.word	0xffffffff


	//   ....[87]....
        /*0908*/ 	.word	0xffffffff


	//   ....[88]....
        /*090c*/ 	.word	0xffffffff


	//   ....[89]....
        /*0910*/ 	.word	0xffffffff


	//   ....[90]....
        /*0914*/ 	.word	0xffffffff


	//   ....[91]....
        /*0918*/ 	.word	0xffffffff


	//   ....[92]....
        /*091c*/ 	.word	0xffffffff


	//   ....[93]....
        /*0920*/ 	.word	0xffffffff


	//   ....[94]....
        /*0924*/ 	.word	0xffffffff


	//   ....[95]....
        /*0928*/ 	.word	0xffffffff


	//   ....[96]....
        /*092c*/ 	.word	0xffffffff


	//   ....[97]....
        /*0930*/ 	.word	0xffffffff


	//   ....[98]....
        /*0934*/ 	.word	0xffffffff


	//   ....[99]....
        /*0938*/ 	.word	0xffffffff


	//   ....[100]....
        /*093c*/ 	.word	0xffffffff


	//   ....[101]....
        /*0940*/ 	.word	0xffffffff


	//   ....[102]....
        /*0944*/ 	.word	0xffffffff


	//   ....[103]....
        /*0948*/ 	.word	0xffffffff


	//   ....[104]....
        /*094c*/ 	.word	0xffffffff


	//   ....[105]....
        /*0950*/ 	.word	0xffffffff


	//   ....[106]....
        /*0954*/ 	.word	0xffffffff


	//   ....[107]....
        /*0958*/ 	.word	0xffffffff


	//   ....[108]....
        /*095c*/ 	.word	0xffffffff


	//   ....[109]....
        /*0960*/ 	.word	0xffffffff


	//   ....[110]....
        /*0964*/ 	.word	0xffffffff


	//   ....[111]....
        /*0968*/ 	.word	0xffffffff


	//   ....[112]....
        /*096c*/ 	.word	0xffffffff


	//   ....[113]....
        /*0970*/ 	.word	0xffffffff


	//   ....[114]....
        /*0974*/ 	.word	0xffffffff


	//   ....[115]....
        /*0978*/ 	.word	0xffffffff


	//   ....[116]....
        /*097c*/ 	.word	0xffffffff


	//   ....[117]....
        /*0980*/ 	.word	0xffffffff


	//   ....[118]....
        /*0984*/ 	.word	0xffffffff


	//   ....[119]....
        /*0988*/ 	.word	0xffffffff


	//   ....[120]....
        /*098c*/ 	.word	0xffffffff


	//   ....[121]....
        /*0990*/ 	.word	0xffffffff


	//   ....[122]....
        /*0994*/ 	.word	0xffffffff


	//   ....[123]....
        /*0998*/ 	.word	0xffffffff


	//   ....[124]....
        /*099c*/ 	.word	0xffffffff


	//   ....[125]....
        /*09a0*/ 	.word	0xffffffff


	//   ....[126]....
        /*09a4*/ 	.word	0xffffffff


	//   ....[127]....
        /*09a8*/ 	.word	0xffffffff


	//   ....[128]....
        /*09ac*/ 	.word	0xffffffff


	//   ....[129]....
        /*09b0*/ 	.word	0xffffffff


	//   ....[130]....
        /*09b4*/ 	.word	0xffffffff


	//   ....[131]....
        /*09b8*/ 	.word	0xffffffff


	//   ....[132]....
        /*09bc*/ 	.word	0xffffffff


	//   ....[133]....
        /*09c0*/ 	.word	0xffffffff


	//   ....[134]....
        /*09c4*/ 	.word	0xffffffff


	//   ....[135]....
        /*09c8*/ 	.word	0xffffffff


	//   ....[136]....
        /*09cc*/ 	.word	0xffffffff


	//   ....[137]....
        /*09d0*/ 	.word	0xffffffff


	//   ....[138]....
        /*09d4*/ 	.word	0xffffffff


	//   ....[139]....
        /*09d8*/ 	.word	0xffffffff


	//   ....[140]....
        /*09dc*/ 	.word	0xffffffff


	//   ....[141]....
        /*09e0*/ 	.word	0xffffffff


	//   ....[142]....
        /*09e4*/ 	.word	0xffffffff


	//   ....[143]....
        /*09e8*/ 	.word	0xffffffff


	//   ....[144]....
        /*09ec*/ 	.word	0xffffffff


	//   ....[145]....
        /*09f0*/ 	.word	0xffffffff


	//   ....[146]....
        /*09f4*/ 	.word	0xffffffff


	//   ....[147]....
        /*09f8*/ 	.word	0xffffffff


	//   ....[148]....
        /*09fc*/ 	.word	0xffffffff


	//   ....[149]....
        /*0a00*/ 	.word	0xffffffff


	//   ....[150]....
        /*0a04*/ 	.word	0xffffffff


	//   ....[151]....
        /*0a08*/ 	.word	0xffffffff


	//   ....[152]....
        /*0a0c*/ 	.word	0xffffffff


	//   ....[153]....
        /*0a10*/ 	.word	0xffffffff


	//   ....[154]....
        /*0a14*/ 	.word	0xffffffff


	//   ....[155]....
        /*0a18*/ 	.word	0xffffffff


	//   ....[156]....
        /*0a1c*/ 	.word	0xffffffff


	//   ....[157]....
        /*0a20*/ 	.word	0xffffffff


	//   ....[158]....
        /*0a24*/ 	.word	0xffffffff


	//   ....[159]....
        /*0a28*/ 	.word	0x0500000f


	//   ....[160]....
        /*0a2c*/ 	.word	0x0500000f


	//   ....[161]....
        /*0a30*/ 	.word	0x0500000f


	//   ....[162]....
        /*0a34*/ 	.word	0x0500000f


	//   ....[163]....
        /*0a38*/ 	.word	0x0500000f


	//   ....[164]....
        /*0a3c*/ 	.word	0x0500000f


	//   ....[165]....
        /*0a40*/ 	.word	0x0500000f


	//   ....[166]....
        /*0a44*/ 	.word	0x0500000f


	//   ....[167]....
        /*0a48*/ 	.word	0x0500000f


	//   ....[168]....
        /*0a4c*/ 	.word	0x0500000f


	//   ....[169]....
        /*0a50*/ 	.word	0x0500000f


	//   ....[170]....
        /*0a54*/ 	.word	0x0500000f


	//   ....[171]....
        /*0a58*/ 	.word	0x0500000f


	//   ....[172]....
        /*0a5c*/ 	.word	0x0500000f


	//   ....[173]....
        /*0a60*/ 	.word	0x0500000f


	//   ....[174]....
        /*0a64*/ 	.word	0x0500000f


	//   ....[175]....
        /*0a68*/ 	.word	0x0500000f


	//   ....[176]....
        /*0a6c*/ 	.word	0x0500000f


	//   ....[177]....
        /*0a70*/ 	.word	0x0500000f


	//   ....[178]....
        /*0a74*/ 	.word	0x0500000f


	//   ....[179]....
        /*0a78*/ 	.word	0x0500000f


	//   ....[180]....
        /*0a7c*/ 	.word	0x0500000f


	//   ....[181]....
        /*0a80*/ 	.word	0x0500000f


	//   ....[182]....
        /*0a84*/ 	.word	0x0500000f


	//   ....[183]....
        /*0a88*/ 	.word	0x0500000f


	//   ....[184]....
        /*0a8c*/ 	.word	0x0500000f


	//   ....[185]....
        /*0a90*/ 	.word	0x0500000f


	//   ....[186]....
        /*0a94*/ 	.word	0x0500000f


	//   ....[187]....
        /*0a98*/ 	.word	0x0500000f


	//   ....[188]....
        /*0a9c*/ 	.word	0x0500000f


	//   ....[189]....
        /*0aa0*/ 	.word	0x0500000f


	//   ....[190]....
        /*0aa4*/ 	.word	0x0500000f


	//   ....[191]....
        /*0aa8*/ 	.word	0x0500000f


	//   ....[192]....
        /*0aac*/ 	.word	0x0500000f


	//   ....[193]....
        /*0ab0*/ 	.word	0x0500000f


	//   ....[194]....
        /*0ab4*/ 	.word	0x0500000f


	//   ....[195]....
        /*0ab8*/ 	.word	0x0500000f


	//   ....[196]....
        /*0abc*/ 	.word	0x0500000f


	//   ....[197]....
        /*0ac0*/ 	.word	0x0500000f


	//   ....[198]....
        /*0ac4*/ 	.word	0x0500000f


	//   ....[199]....
        /*0ac8*/ 	.word	0x0500000f


	//   ....[200]....
        /*0acc*/ 	.word	0x0500000f


	//   ....[201]....
        /*0ad0*/ 	.word	0x0500000f


	//   ....[202]....
        /*0ad4*/ 	.word	0x0500000f


	//   ....[203]....
        /*0ad8*/ 	.word	0x0500000f


	//   ....[204]....
        /*0adc*/ 	.word	0x0500000f


	//   ....[205]....
        /*0ae0*/ 	.word	0x0500000f


	//   ....[206]....
        /*0ae4*/ 	.word	0x0500000f


	//   ....[207]....
        /*0ae8*/ 	.word	0x0500000f


	//   ....[208]....
        /*0aec*/ 	.word	0x0500000f


	//   ....[209]....
        /*0af0*/ 	.word	0x0500000f


	//   ....[210]....
        /*0af4*/ 	.word	0x0500000f


	//   ....[211]....
        /*0af8*/ 	.word	0x0500000f


	//   ....[212]....
        /*0afc*/ 	.word	0x0500000f


	//   ....[213]....
        /*0b00*/ 	.word	0x0500000f


	//   ....[214]....
        /*0b04*/ 	.word	0x0500000f


	//   ....[215]....
        /*0b08*/ 	.word	0x0500000f


	//----- nvinfo : EIATTR_COOP_GROUP_INSTR_OFFSETS
	.align		4
.L_145:
        /*0b0c*/ 	.byte	0x04, 0x28
        /*0b0e*/ 	.short	(.L_147 - .L_146)


	//   ....[0]....
.L_146:
        /*0b10*/ 	.word	0x00000060


	//   ....[1]....
        /*0b14*/ 	.word	0x00000130


	//   ....[2]....
        /*0b18*/ 	.word	0x000001e0


	//   ....[3]....
        /*0b1c*/ 	.word	0x000003a0


	//   ....[4]....
        /*0b20*/ 	.word	0x00000500


	//   ....[5]....
        /*0b24*/ 	.word	0x00000620


	//   ....[6]....
        /*0b28*/ 	.word	0x00000780


	//   ....[7]....
        /*0b2c*/ 	.word	0x00002c00


	//   ....[8]....
        /*0b30*/ 	.word	0x00002c10


	//   ....[9]....
        /*0b34*/ 	.word	0x00004510


	//   ....[10]....
        /*0b38*/ 	.word	0x00004520


	//   ....[11]....
        /*0b3c*/ 	.word	0x00006620


	//   ....[12]....
        /*0b40*/ 	.word	0x00006630


	//   ....[13]....
        /*0b44*/ 	.word	0x00006a00


	//   ....[14]....
        /*0b48*/ 	.word	0x00006a10


	//   ....[15]....
        /*0b4c*/ 	.word	0x000071a0


	//   ....[16]....
        /*0b50*/ 	.word	0x00007930


	//   ....[17]....
        /*0b54*/ 	.word	0x00007940


	//   ....[18]....
        /*0b58*/ 	.word	0x00007950


	//   ....[19]....
        /*0b5c*/ 	.word	0x00007960


	//   ....[20]....
        /*0b60*/ 	.word	0x00009470


	//   ....[21]....
        /*0b64*/ 	.word	0x00009480


	//   ....[22]....
        /*0b68*/ 	.word	0x00009490


	//   ....[23]....
        /*0b6c*/ 	.word	0x000094a0


	//   ....[24]....
        /*0b70*/ 	.word	0x0000cbe0


	//   ....[25]....
        /*0b74*/ 	.word	0x0000cc70


	//   ....[26]....
        /*0b78*/ 	.word	0x0000cf90


	//   ....[27]....
        /*0b7c*/ 	.word	0x0000cfb0


	//   ....[28]....
        /*0b80*/ 	.word	0x0000f200


	//   ....[29]....
        /*0b84*/ 	.word	0x0000f250


	//   ....[30]....
        /*0b88*/ 	.word	0x0000f4f0


	//   ....[31]....
        /*0b8c*/ 	.word	0x0000f510


	//   ....[32]....
        /*0b90*/ 	.word	0x00010b50


	//   ....[33]....
        /*0b94*/ 	.word	0x00010b60


	//   ....[34]....
        /*0b98*/ 	.word	0x00010c40


	//   ....[35]....
        /*0b9c*/ 	.word	0x00010d30


	//   ....[36]....
        /*0ba0*/ 	.word	0x00011930


	//   ....[37]....
        /*0ba4*/ 	.word	0x000119f0


	//   ....[38]....
        /*0ba8*/ 	.word	0x00011a30


	//   ....[39]....
        /*0bac*/ 	.word	0x00011a50


	//   ....[40]....
        /*0bb0*/ 	.word	0x00011a70


	//   ....[41]....
        /*0bb4*/ 	.word	0x00011a90


	//   ....[42]....
        /*0bb8*/ 	.word	0x00011ab0


	//   ....[43]....
        /*0bbc*/ 	.word	0x00011ad0


	//   ....[44]....
        /*0bc0*/ 	.word	0x00011ae0


	//   ....[45]....
        /*0bc4*/ 	.word	0x00011af0


	//   ....[46]....
        /*0bc8*/ 	.word	0x00011b00


	//   ....[47]....
        /*0bcc*/ 	.word	0x00011b10


	//   ....[48]....
        /*0bd0*/ 	.word	0x00011b20


	//   ....[49]....
        /*0bd4*/ 	.word	0x00011b30


	//   ....[50]....
        /*0bd8*/ 	.word	0x00011b40


	//   ....[51]....
        /*0bdc*/ 	.word	0x00011b50


	//   ....[52]....
        /*0be0*/ 	.word	0x00011b60


	//   ....[53]....
        /*0be4*/ 	.word	0x00011b70


	//   ....[54]....
        /*0be8*/ 	.word	0x00011b80


	//   ....[55]....
        /*0bec*/ 	.word	0x00011b90


	//   ....[56]....
        /*0bf0*/ 	.word	0x00011ba0


	//   ....[57]....
        /*0bf4*/ 	.word	0x00011bb0


	//   ....[58]....
        /*0bf8*/ 	.word	0x00011bc0


	//   ....[59]....
        /*0bfc*/ 	.word	0x00011bd0


	//   ....[60]....
        /*0c00*/ 	.word	0x00011be0


	//   ....[61]....
        /*0c04*/ 	.word	0x00011bf0


	//   ....[62]....
        /*0c08*/ 	.word	0x00011c00


	//   ....[63]....
        /*0c0c*/ 	.word	0x00011c10


	//   ....[64]....
        /*0c10*/ 	.word	0x00011c20


	//   ....[65]....
        /*0c14*/ 	.word	0x00011c30


	//   ....[66]....
        /*0c18*/ 	.word	0x00011c40


	//   ....[67]....
        /*0c1c*/ 	.word	0x00011c50


	//   ....[68]....
        /*0c20*/ 	.word	0x00011c60


	//   ....[69]....
        /*0c24*/ 	.word	0x00011c70


	//   ....[70]....
        /*0c28*/ 	.word	0x00011c80


	//   ....[71]....
        /*0c2c*/ 	.word	0x00011c90


	//   ....[72]....
        /*0c30*/ 	.word	0x00011ca0


	//   ....[73]....
        /*0c34*/ 	.word	0x00011cb0


	//   ....[74]....
        /*0c38*/ 	.word	0x00011cc0


	//   ....[75]....
        /*0c3c*/ 	.word	0x00011cd0


	//   ....[76]....
        /*0c40*/ 	.word	0x00011ce0


	//   ....[77]....
        /*0c44*/ 	.word	0x00011cf0


	//   ....[78]....
        /*0c48*/ 	.word	0x00011d00


	//   ....[79]....
        /*0c4c*/ 	.word	0x00011d10


	//   ....[80]....
        /*0c50*/ 	.word	0x00011d20


	//   ....[81]....
        /*0c54*/ 	.word	0x00011d30


	//   ....[82]....
        /*0c58*/ 	.word	0x00011d40


	//   ....[83]....
        /*0c5c*/ 	.word	0x00011d50


	//   ....[84]....
        /*0c60*/ 	.word	0x00012690


	//   ....[85]....
        /*0c64*/ 	.word	0x000126a0


	//   ....[86]....
        /*0c68*/ 	.word	0x000126b0


	//   ....[87]....
        /*0c6c*/ 	.word	0x000126f0


	//   ....[88]....
        /*0c70*/ 	.word	0x00012de0


	//   ....[89]....
        /*0c74*/ 	.word	0x00012df0


	//   ....[90]....
        /*0c78*/ 	.word	0x00012f00


	//   ....[91]....
        /*0c7c*/ 	.word	0x00012f20


	//   ....[92]....
        /*0c80*/ 	.word	0x000133b0


	//   ....[93]....
        /*0c84*/ 	.word	0x000133c0


	//   ....[94]....
        /*0c88*/ 	.word	0x000137a0


	//   ....[95]....
        /*0c8c*/ 	.word	0x000137b0


	//   ....[96]....
        /*0c90*/ 	.word	0x000143f0


	//   ....[97]....
        /*0c94*/ 	.word	0x00014400


	//   ....[98]....
        /*0c98*/ 	.word	0x00014500


	//   ....[99]....
        /*0c9c*/ 	.word	0x00014520


	//   ....[100]....
        /*0ca0*/ 	.word	0x00014690


	//   ....[101]....
        /*0ca4*/ 	.word	0x000148a0


	//   ....[102]....
        /*0ca8*/ 	.word	0x000148d0


	//   ....[103]....
        /*0cac*/ 	.word	0x00014900


	//   ....[104]....
        /*0cb0*/ 	.word	0x00014930


	//   ....[105]....
        /*0cb4*/ 	.word	0x00014960


	//   ....[106]....
        /*0cb8*/ 	.word	0x00014990


	//   ....[107]....
        /*0cbc*/ 	.word	0x00014b20


	//   ....[108]....
        /*0cc0*/ 	.word	0x00014b50


	//   ....[109]....
        /*0cc4*/ 	.word	0x00014b80


	//   ....[110]....
        /*0cc8*/ 	.word	0x00014bb0


	//   ....[111]....
        /*0ccc*/ 	.word	0x00014be0


	//   ....[112]....
        /*0cd0*/ 	.word	0x00014c10


	//   ....[113]....
        /*0cd4*/ 	.word	0x00014ca0


	//   ....[114]....
        /*0cd8*/ 	.word	0x00014cd0


	//   ....[115]....
        /*0cdc*/ 	.word	0x00014ce0


	//   ....[116]....
        /*0ce0*/ 	.word	0x00014d80


	//   ....[117]....
        /*0ce4*/ 	.word	0x00015f00


	//   ....[118]....
        /*0ce8*/ 	.word	0x000181f0


	//   ....[119]....
        /*0cec*/ 	.word	0x00018220


	//   ....[120]....
        /*0cf0*/ 	.word	0x00018240


	//   ....[121]....
        /*0cf4*/ 	.word	0x00018320


	//   ....[122]....
        /*0cf8*/ 	.word	0x000186c0


	//   ....[123]....
        /*0cfc*/ 	.word	0x000186d0


	//   ....[124]....
        /*0d00*/ 	.word	0x000186e0


	//   ....[125]....
        /*0d04*/ 	.word	0x000186f0


	//   ....[126]....
        /*0d08*/ 	.word	0x00019010


	//   ....[127]....
        /*0d0c*/ 	.word	0x00019040


	//   ....[128]....
        /*0d10*/ 	.word	0x00019060


	//   ....[129]....
        /*0d14*/ 	.word	0x00019070


	//   ....[130]....
        /*0d18*/ 	.word	0x00019170


	//   ....[131]....
        /*0d1c*/ 	.word	0x00019180


	//   ....[132]....
        /*0d20*/ 	.word	0x000198e0


	//   ....[133]....
        /*0d24*/ 	.word	0x00019900


	//   ....[134]....
        /*0d28*/ 	.word	0x00019910


	//   ....[135]....
        /*0d2c*/ 	.word	0x00019970


	//   ....[136]....
        /*0d30*/ 	.word	0x00019cc0


	//   ....[137]....
        /*0d34*/ 	.word	0x00019cd0


	//   ....[138]....
        /*0d38*/ 	.word	0x00019ce0


	//   ....[139]....
        /*0d3c*/ 	.word	0x00019d40


	//   ....[140]....
        /*0d40*/ 	.word	0x0001ac70


	//   ....[141]....
        /*0d44*/ 	.word	0x0001aca0


	//   ....[142]....
        /*0d48*/ 	.word	0x0001ad10


	//   ....[143]....
        /*0d4c*/ 	.word	0x0001ad40


	//   ....[144]....
        /*0d50*/ 	.word	0x0001ad70


	//   ....[145]....
        /*0d54*/ 	.word	0x0001ada0


	//   ....[146]....
        /*0d58*/ 	.word	0x0001add0


	//   ....[147]....
        /*0d5c*/ 	.word	0x0001ae00


	//   ....[148]....
        /*0d60*/ 	.word	0x0001afa0


	//   ....[149]....
        /*0d64*/ 	.word	0x0001afd0


	//   ....[150]....
        /*0d68*/ 	.word	0x0001b000


	//   ....[151]....
        /*0d6c*/ 	.word	0x0001b030


	//   ....[152]....
        /*0d70*/ 	.word	0x0001b060


	//   ....[153]....
        /*0d74*/ 	.word	0x0001b090


	//   ....[154]....
        /*0d78*/ 	.word	0x0001b150


	//   ....[155]....
        /*0d7c*/ 	.word	0x0001b170


	//   ....[156]....
        /*0d80*/ 	.word	0x0001b180


	//   ....[157]....
        /*0d84*/ 	.word	0x0001b1e0


	//   ....[158]....
        /*0d88*/ 	.word	0x0001b830


	//   ....[159]....
        /*0d8c*/ 	.word	0x0001bbd0


	//   ....[160]....
        /*0d90*/ 	.word	0x0001bc60


	//   ....[161]....
        /*0d94*/ 	.word	0x0001bd40


	//   ....[162]....
        /*0d98*/ 	.word	0x0001bdd0


	//   ....[163]....
        /*0d9c*/ 	.word	0x0001beb0


	//   ....[164]....
        /*0da0*/ 	.word	0x0001bf40


	//   ....[165]....
        /*0da4*/ 	.word	0x0001c020


	//   ....[166]....
        /*0da8*/ 	.word	0x0001c0b0


	//   ....[167]....
        /*0dac*/ 	.word	0x0001c100


	//   ....[168]....
        /*0db0*/ 	.word	0x0001c150


	//   ....[169]....
        /*0db4*/ 	.word	0x0001c240


	//   ....[170]....
        /*0db8*/ 	.word	0x0001c2d0


	//   ....[171]....
        /*0dbc*/ 	.word	0x0001c320


	//   ....[172]....
        /*0dc0*/ 	.word	0x0001c370


	//   ....[173]....
        /*0dc4*/ 	.word	0x0001c5d0


	//   ....[174]....
        /*0dc8*/ 	.word	0x0001c8b0


	//   ....[175]....
        /*0dcc*/ 	.word	0x0001c9b0


	//   ....[176]....
        /*0dd0*/ 	.word	0x0001ca40


	//   ....[177]....
        /*0dd4*/ 	.word	0x0001cbd0


	//   ....[178]....
        /*0dd8*/ 	.word	0x0001cc70


	//   ....[179]....
        /*0ddc*/ 	.word	0x0001cd70


	//   ....[180]....
        /*0de0*/ 	.word	0x0001ce00


	//   ....[181]....
        /*0de4*/ 	.word	0x0001ce60


	//   ....[182]....
        /*0de8*/ 	.word	0x0001cf00


	//   ....[183]....
        /*0dec*/ 	.word	0x0001d010


	//   ....[184]....
        /*0df0*/ 	.word	0x0001d070


	//   ....[185]....
        /*0df4*/ 	.word	0x0001d0d0


	//   ....[186]....
        /*0df8*/ 	.word	0x0001d170


	//   ....[187]....
        /*0dfc*/ 	.word	0x0001d240


	//   ....[188]....
        /*0e00*/ 	.word	0x0001d320


	//   ....[189]....
        /*0e04*/ 	.word	0x0001d460


	//   ....[190]....
        /*0e08*/ 	.word	0x0001d500


	//   ....[191]....
        /*0e0c*/ 	.word	0x0001d560


	//   ....[192]....
        /*0e10*/ 	.word	0x0001d630


	//   ....[193]....
        /*0e14*/ 	.word	0x0001d720


	//   ....[194]....
        /*0e18*/ 	.word	0x0001d7b0


	//   ....[195]....
        /*0e1c*/ 	.word	0x0001d810


	//   ....[196]....
        /*0e20*/ 	.word	0x0001d8e0


	//   ....[197]....
        /*0e24*/ 	.word	0x0001dac0


	//   ....[198]....
        /*0e28*/ 	.word	0x0001db60


	//   ....[199]....
        /*0e2c*/ 	.word	0x0001dcf0


	//   ....[200]....
        /*0e30*/ 	.word	0x0001dd70


	//   ....[201]....
        /*0e34*/ 	.word	0x0001ddf0


	//   ....[202]....
        /*0e38*/ 	.word	0x0001de70


	//   ....[203]....
        /*0e3c*/ 	.word	0x0001def0


	//   ....[204]....
        /*0e40*/ 	.word	0x0001df80


	//   ....[205]....
        /*0e44*/ 	.word	0x0001e020


	//   ....[206]....
        /*0e48*/ 	.word	0x0001e0d0


	//   ....[207]....
        /*0e4c*/ 	.word	0x0001e150


	//   ....[208]....
        /*0e50*/ 	.word	0x0001e1d0


	//   ....[209]....
        /*0e54*/ 	.word	0x0001e250


	//   ....[210]....
        /*0e58*/ 	.word	0x0001e2e0


	//   ....[211]....
        /*0e5c*/ 	.word	0x0001e360


	//   ....[212]....
        /*0e60*/ 	.word	0x0001e400


	//   ....[213]....
        /*0e64*/ 	.word	0x0001e450


	//   ....[214]....
        /*0e68*/ 	.word	0x0001e4e0


	//   ....[215]....
        /*0e6c*/ 	.word	0x0001e610


	//----- nvinfo : EIATTR_REG_RECONFIG
	.align		4
.L_147:
        /*0e70*/ 	.byte	0x01, 0x54
	.zero		2


	//----- nvinfo : EIATTR_SYSCALL_OFFSETS
	.align		4
        /*0e74*/ 	.byte	0x04, 0x46
        /*0e76*/ 	.short	(.L_149 - .L_148)


	//   ....[0]....
.L_148:
        /*0e78*/ 	.word	0x00001d40


	//   ....[1]....
        /*0e7c*/ 	.word	0x00001e90


	//   ....[2]....
        /*0e80*/ 	.word	0x00007310


	//   ....[3]....
        /*0e84*/ 	.word	0x00007880


	//   ....[4]....
        /*0e88*/ 	.word	0x000177a0


	//   ....[5]....
        /*0e8c*/ 	.word	0x00017930


	//   ....[6]....
        /*0e90*/ 	.word	0x00017a80


	//   ....[7]....
        /*0e94*/ 	.word	0x00017bd0


	//   ....[8]....
        /*0e98*/ 	.word	0x00018b30


	//----- nvinfo : EIATTR_MBARRIER_INSTR_OFFSETS
	.align		4
.L_149:
        /*0e9c*/ 	.byte	0x04, 0x39
        /*0e9e*/ 	.short	(.L_151 - .L_150)


	//   ....[0]....
.L_150:
        /*0ea0*/ 	.word	0x00000250
        /*0ea4*/ 	.word	0x000000ff
        /*0ea8*/ 	.word	0x00019c00
        /*0eac*/ 	.short	0x0100
        /*0eae*/ 	.byte	0x08
	.zero		1


	//   ....[1]....
        /*0eb0*/ 	.word	0x00000260
        /*0eb4*/ 	.word	0x000000ff
        /*0eb8*/ 	.word	0x00019c20
        /*0ebc*/ 	.short	0x0100
        /*0ebe*/ 	.byte	0x08
	.zero		1


	//   ....[2]....
        /*0ec0*/ 	.word	0x00000350
        /*0ec4*/ 	.word	0x000000ff
        /*0ec8*/ 	.word	0x00019c30
        /*0ecc*/ 	.short	0x0100
        /*0ece*/ 	.byte	0x08
	.zero		1


	//   ....[3]....
        /*0ed0*/ 	.word	0x00000360
        /*0ed4*/ 	.word	0x000000ff
        /*0ed8*/ 	.word	0x00019c40
        /*0edc*/ 	.short	0x0100
        /*0ede*/ 	.byte	0x08
	.zero		1


	//   ....[4]....
        /*0ee0*/ 	.word	0x00000370
        /*0ee4*/ 	.word	0x000000ff
        /*0ee8*/ 	.word	0x00019c38
        /*0eec*/ 	.short	0x0100
        /*0eee*/ 	.byte	0x08
	.zero		1


	//   ....[5]....
        /*0ef0*/ 	.word	0x00000380
        /*0ef4*/ 	.word	0x000000ff
        /*0ef8*/ 	.word	0x00019c48
        /*0efc*/ 	.short	0x0100
        /*0efe*/ 	.byte	0x08
	.zero		1


	//   ....[6]....
        /*0f00*/ 	.word	0x000004b0
        /*0f04*/ 	.word	0x000000ff
        /*0f08*/ 	.word	0x00019c50
        /*0f0c*/ 	.short	0x0100
        /*0f0e*/ 	.byte	0x08
	.zero		1


	//   ....[7]....
        /*0f10*/ 	.word	0x000004c0
        /*0f14*/ 	.word	0x000000ff
        /*0f18*/ 	.word	0x00019c60
        /*0f1c*/ 	.short	0x0100
        /*0f1e*/ 	.byte	0x08
	.zero		1


	//   ....[8]....
        /*0f20*/ 	.word	0x000004d0
        /*0f24*/ 	.word	0x000000ff
        /*0f28*/ 	.word	0x00019c58
        /*0f2c*/ 	.short	0x0100
        /*0f2e*/ 	.byte	0x08
	.zero		1


	//   ....[9]....
        /*0f30*/ 	.word	0x000004e0
        /*0f34*/ 	.word	0x000000ff
        /*0f38*/ 	.word	0x00019c68
        /*0f3c*/ 	.short	0x0100
        /*0f3e*/ 	.byte	0x08
	.zero		1


	//   ....[10]....
        /*0f40*/ 	.word	0x000005d0
        /*0f44*/ 	.word	0x000000ff
        /*0f48*/ 	.word	0x00019c70
        /*0f4c*/ 	.short	0x0100
        /*0f4e*/ 	.byte	0x06
	.zero		1


	//   ....[11]....
        /*0f50*/ 	.word	0x000005e0
        /*0f54*/ 	.word	0x000000ff
        /*0f58*/ 	.word	0x00019c80
        /*0f5c*/ 	.short	0x0100
        /*0f5e*/ 	.byte	0x06
	.zero		1


	//   ....[12]....
        /*0f60*/ 	.word	0x000005f0
        /*0f64*/ 	.word	0x000000ff
        /*0f68*/ 	.word	0x00019c78
        /*0f6c*/ 	.short	0x0100
        /*0f6e*/ 	.byte	0x06
	.zero		1


	//   ....[13]....
        /*0f70*/ 	.word	0x00000600
        /*0f74*/ 	.word	0x000000ff
        /*0f78*/ 	.word	0x00019c88
        /*0f7c*/ 	.short	0x0100
        /*0f7e*/ 	.byte	0x06
	.zero		1


	//   ....[14]....
        /*0f80*/ 	.word	0x00000730
        /*0f84*/ 	.word	0x000000ff
        /*0f88*/ 	.word	0x00019c90
        /*0f8c*/ 	.short	0x0100
        /*0f8e*/ 	.byte	0x08
	.zero		1


	//   ....[15]....
        /*0f90*/ 	.word	0x00000740
        /*0f94*/ 	.word	0x000000ff
        /*0f98*/ 	.word	0x00019ca0
        /*0f9c*/ 	.short	0x0100
        /*0f9e*/ 	.byte	0x08
	.zero		1


	//   ....[16]....
        /*0fa0*/ 	.word	0x00000750
        /*0fa4*/ 	.word	0x000000ff
        /*0fa8*/ 	.word	0x00019c98
        /*0fac*/ 	.short	0x0100
        /*0fae*/ 	.byte	0x08
	.zero		1


	//   ....[17]....
        /*0fb0*/ 	.word	0x00000760
        /*0fb4*/ 	.word	0x000000ff
        /*0fb8*/ 	.word	0x00019ca8
        /*0fbc*/ 	.short	0x0100
        /*0fbe*/ 	.byte	0x08
	.zero		1


	//   ....[18]....
        /*0fc0*/ 	.word	0x000008a0
        /*0fc4*/ 	.word	0x000000ff
        /*0fc8*/ 	.word	0x00019cb0
        /*0fcc*/ 	.short	0x0100
        /*0fce*/ 	.byte	0x08
	.zero		1


	//   ....[19]....
        /*0fd0*/ 	.word	0x000008b0
        /*0fd4*/ 	.word	0x000000ff
        /*0fd8*/ 	.word	0x00019cc0
        /*0fdc*/ 	.short	0x0100
        /*0fde*/ 	.byte	0x08
	.zero		1


	//   ....[20]....
        /*0fe0*/ 	.word	0x000008c0
        /*0fe4*/ 	.word	0x000000ff
        /*0fe8*/ 	.word	0x00019cb8
        /*0fec*/ 	.short	0x0100
        /*0fee*/ 	.byte	0x08
	.zero		1


	//   ....[21]....
        /*0ff0*/ 	.word	0x000008d0
        /*0ff4*/ 	.word	0x000000ff
        /*0ff8*/ 	.word	0x00019cc8
        /*0ffc*/ 	.short	0x0100
        /*0ffe*/ 	.byte	0x08
	.zero		1


	//   ....[22]....
        /*1000*/ 	.word	0x00002bb0
        /*1004*/ 	.word	0x00000046
        /*1008*/ 	.word	0x00019c90
        /*100c*/ 	.short	0x010a
        /*100e*/ 	.byte	0x3f
	.zero		1


	//   ....[23]....
        /*1010*/ 	.word	0x000044c0
        /*1014*/ 	.word	0x00000046
        /*1018*/ 	.word	0x00019c90
        /*101c*/ 	.short	0x010a
        /*101e*/ 	.byte	0x3f
	.zero		1


	//   ....[24]....
        /*1020*/ 	.word	0x00006490
        /*1024*/ 	.word	0x00000046
        /*1028*/ 	.word	0x00019c90
        /*102c*/ 	.short	0x010a
        /*102e*/ 	.byte	0x3f
	.zero		1


	//   ....[25]....
        /*1030*/ 	.word	0x00006860
        /*1034*/ 	.word	0x00000004
        /*1038*/ 	.word	0x00000000
        /*103c*/ 	.short	0x0101
        /*103e*/ 	.byte	0x3f
	.zero		1


	//   ....[26]....
        /*1040*/ 	.word	0x000068a0
        /*1044*/ 	.word	0x00000046
        /*1048*/ 	.word	0x00019cb0
        /*104c*/ 	.short	0x010a
        /*104e*/ 	.byte	0x3f
	.zero		1


	//   ....[27]....
        /*1050*/ 	.word	0x00006c20
        /*1054*/ 	.word	0x00000046
        /*1058*/ 	.word	0x00000000
        /*105c*/ 	.short	0x0101
        /*105e*/ 	.byte	0x3f
	.zero		1


	//   ....[28]....
        /*1060*/ 	.word	0x000075e0
        /*1064*/ 	.word	0x00000012
        /*1068*/ 	.word	0x00019c00
        /*106c*/ 	.short	0x010a
        /*106e*/ 	.byte	0x3f
	.zero		1


	//   ....[29]....
        /*1070*/ 	.word	0x00007630
        /*1074*/ 	.word	0x00000012
        /*1078*/ 	.word	0x00019c00
        /*107c*/ 	.short	0x010a
        /*107e*/ 	.byte	0x3f
	.zero		1


	//   ....[30]....
        /*1080*/ 	.word	0x00007c90
        /*1084*/ 	.word	0x00000012
        /*1088*/ 	.word	0x00019c00
        /*108c*/ 	.short	0x010a
        /*108e*/ 	.byte	0x3f
	.zero		1


	//   ....[31]....
        /*1090*/ 	.word	0x000097a0
        /*1094*/ 	.word	0x00000012
        /*1098*/ 	.word	0x00019c00
        /*109c*/ 	.short	0x010a
        /*109e*/ 	.byte	0x3f
	.zero		1


	//   ....[32]....
        /*10a0*/ 	.word	0x0000b930
        /*10a4*/ 	.word	0x00000000
        /*10a8*/ 	.word	0x00019c30
        /*10ac*/ 	.short	0x010a
        /*10ae*/ 	.byte	0x3f
	.zero		1


	//   ....[33]....
        /*10b0*/ 	.word	0x0000b9d0
        /*10b4*/ 	.word	0x00000000
        /*10b8*/ 	.word	0x00019c30
        /*10bc*/ 	.short	0x010a
        /*10be*/ 	.byte	0x3f
	.zero		1


	//   ....[34]....
        /*10c0*/ 	.word	0x0000d390
        /*10c4*/ 	.word	0x00000025
        /*10c8*/ 	.word	0x00000000
        /*10cc*/ 	.short	0x0101
        /*10ce*/ 	.byte	0x3f
	.zero		1


	//   ....[35]....
        /*10d0*/ 	.word	0x0000e340
        /*10d4*/ 	.word	0x0000000b
        /*10d8*/ 	.word	0x00019c30
        /*10dc*/ 	.short	0x010a
        /*10de*/ 	.byte	0x3f
	.zero		1


	//   ....[36]....
        /*10e0*/ 	.word	0x0000e3b0
        /*10e4*/ 	.word	0x0000000b
        /*10e8*/ 	.word	0x00019c30
        /*10ec*/ 	.short	0x010a
        /*10ee*/ 	.byte	0x3f
	.zero		1


	//   ....[37]....
        /*10f0*/ 	.word	0x0000e5c0
        /*10f4*/ 	.word	0x0000000c
        /*10f8*/ 	.word	0x00019c50
        /*10fc*/ 	.short	0x010a
        /*10fe*/ 	.byte	0x3f
	.zero		1


	//   ....[38]....
        /*1100*/ 	.word	0x0000e610
        /*1104*/ 	.word	0x0000000c
        /*1108*/ 	.word	0x00019c50
        /*110c*/ 	.short	0x010a
        /*110e*/ 	.byte	0x3f
	.zero		1


	//   ....[39]....
        /*1110*/ 	.word	0x0000ef20
        /*1114*/ 	.word	0x00000031
        /*1118*/ 	.word	0x00000000
        /*111c*/ 	.short	0x0101
        /*111e*/ 	.byte	0x3f
	.zero		1


	//   ....[40]....
        /*1120*/ 	.word	0x00010340
        /*1124*/ 	.word	0x0000000c
        /*1128*/ 	.word	0x00000000
        /*112c*/ 	.short	0x0101
        /*112e*/ 	.byte	0x3f
	.zero		1


	//   ....[41]....
        /*1130*/ 	.word	0x000108f0
        /*1134*/ 	.word	0x0000000a
        /*1138*/ 	.word	0x00019c50
        /*113c*/ 	.short	0x010a
        /*113e*/ 	.byte	0x3f
	.zero		1


	//   ....[42]....
        /*1140*/ 	.word	0x00010940
        /*1144*/ 	.word	0x0000000a
        /*1148*/ 	.word	0x00019c50
        /*114c*/ 	.short	0x010a
        /*114e*/ 	.byte	0x3f
	.zero		1


	//   ....[43]....
        /*1150*/ 	.word	0x000111f0
        /*1154*/ 	.word	0x00000005
        /*1158*/ 	.word	0x00000000
        /*115c*/ 	.short	0x0101
        /*115e*/ 	.byte	0x3f
	.zero		1


	//   ....[44]....
        /*1160*/ 	.word	0x00012e00
        /*1164*/ 	.word	0x00000000
        /*1168*/ 	.word	0x00000000
        /*116c*/ 	.short	0x0101
        /*116e*/ 	.byte	0x3f
	.zero		1


	//   ....[45]....
        /*1170*/ 	.word	0x000133a0
        /*1174*/ 	.word	0x00000002
        /*1178*/ 	.word	0x00000000
        /*117c*/ 	.short	0x0101
        /*117e*/ 	.byte	0x3f
	.zero		1


	//   ....[46]....
        /*1180*/ 	.word	0x00015fe0
        /*1184*/ 	.word	0x00000011
        /*1188*/ 	.word	0x00019c20
        /*118c*/ 	.short	0x010a
        /*118e*/ 	.byte	0x3f
	.zero		1


	//   ....[47]....
        /*1190*/ 	.word	0x00016070
        /*1194*/ 	.word	0x00000008
        /*1198*/ 	.word	0x00019ca0
        /*119c*/ 	.short	0x010a
        /*119e*/ 	.byte	0x3f
	.zero		1


	//   ....[48]....
        /*11a0*/ 	.word	0x000164c0
        /*11a4*/ 	.word	0x00000008
        /*11a8*/ 	.word	0x00019cc0
        /*11ac*/ 	.short	0x010a
        /*11ae*/ 	.byte	0x3f
	.zero		1


	//   ....[49]....
        /*11b0*/ 	.word	0x000169e0
        /*11b4*/ 	.word	0x00000009
        /*11b8*/ 	.word	0x00019ca0
        /*11bc*/ 	.short	0x010a
        /*11be*/ 	.byte	0x3f
	.zero		1


	//   ....[50]....
        /*11c0*/ 	.word	0x00016e20
        /*11c4*/ 	.word	0x00000009
        /*11c8*/ 	.word	0x00019cc0
        /*11cc*/ 	.short	0x010a
        /*11ce*/ 	.byte	0x3f
	.zero		1


	//   ....[51]....
        /*11d0*/ 	.word	0x00018030
        /*11d4*/ 	.word	0x00000004
        /*11d8*/ 	.word	0x00019c80
        /*11dc*/ 	.short	0x010a
        /*11de*/ 	.byte	0x3f
	.zero		1


	//   ....[52]....
        /*11e0*/ 	.word	0x000183f0
        /*11e4*/ 	.word	0x00000004
        /*11e8*/ 	.word	0x00019c70
        /*11ec*/ 	.short	0x0107
        /*11ee*/ 	.byte	0x3f
	.zero		1


	//   ....[53]....
        /*11f0*/ 	.word	0x000184b0
        /*11f4*/ 	.word	0x00000004
        /*11f8*/ 	.word	0x00019c70
        /*11fc*/ 	.short	0x0101
        /*11fe*/ 	.byte	0x3f
	.zero		1


	//   ....[54]....
        /*1200*/ 	.word	0x00018500
        /*1204*/ 	.word	0x00000004
        /*1208*/ 	.word	0x00019c40
        /*120c*/ 	.short	0x010a
        /*120e*/ 	.byte	0x3f
	.zero		1


	//   ....[55]....
        /*1210*/ 	.word	0x00018810
        /*1214*/ 	.word	0x00000004
        /*1218*/ 	.word	0x00019c30
        /*121c*/ 	.short	0x0107
        /*121e*/ 	.byte	0x3f
	.zero		1


	//   ....[56]....
        /*1220*/ 	.word	0x000188e0
        /*1224*/ 	.word	0x00000004
        /*1228*/ 	.word	0x00019c30
        /*122c*/ 	.short	0x0101
        /*122e*/ 	.byte	0x3f
	.zero		1


	//   ....[57]....
        /*1230*/ 	.word	0x00019260
        /*1234*/ 	.word	0x00000011
        /*1238*/ 	.word	0x00019c00
        /*123c*/ 	.short	0x0107
        /*123e*/ 	.byte	0x3f
	.zero		1


	//   ....[58]....
        /*1240*/ 	.word	0x00019360
        /*1244*/ 	.word	0x00000011
        /*1248*/ 	.word	0x00019c00
        /*124c*/ 	.short	0x0101
        /*124e*/ 	.byte	0x3f
	.zero		1


	//   ....[59]....
        /*1250*/ 	.word	0x00019380
        /*1254*/ 	.word	0x00000011
        /*1258*/ 	.word	0x00019c20
        /*125c*/ 	.short	0x010a
        /*125e*/ 	.byte	0x3f
	.zero		1


	//   ....[60]....
        /*1260*/ 	.word	0x00019710
        /*1264*/ 	.word	0x00000000
        /*1268*/ 	.word	0x00019c80
        /*126c*/ 	.short	0x010a
        /*126e*/ 	.byte	0x3f
	.zero		1


	//   ....[61]....
        /*1270*/ 	.word	0x00019a10
        /*1274*/ 	.word	0x00000000
        /*1278*/ 	.word	0x00019c70
        /*127c*/ 	.short	0x0107
        /*127e*/ 	.byte	0x3f
	.zero		1


	//   ....[62]....
        /*1280*/ 	.word	0x00019ad0
        /*1284*/ 	.word	0x00000000
        /*1288*/ 	.word	0x00019c70
        /*128c*/ 	.short	0x0101
        /*128e*/ 	.byte	0x3f
	.zero		1


	//   ....[63]....
        /*1290*/ 	.word	0x00019b00
        /*1294*/ 	.word	0x00000000
        /*1298*/ 	.word	0x00019c40
        /*129c*/ 	.short	0x010a
        /*129e*/ 	.byte	0x3f
	.zero		1


	//   ....[64]....
        /*12a0*/ 	.word	0x00019de0
        /*12a4*/ 	.word	0x00000000
        /*12a8*/ 	.word	0x00019c30
        /*12ac*/ 	.short	0x0107
        /*12ae*/ 	.byte	0x3f
	.zero		1


	//   ....[65]....
        /*12b0*/ 	.word	0x00019eb0
        /*12b4*/ 	.word	0x00000000
        /*12b8*/ 	.word	0x00019c30
        /*12bc*/ 	.short	0x0101
        /*12be*/ 	.byte	0x3f
	.zero		1


	//   ....[66]....
        /*12c0*/ 	.word	0x00019f30
        /*12c4*/ 	.word	0x00000002
        /*12c8*/ 	.word	0x00019c70
        /*12cc*/ 	.short	0x010a
        /*12ce*/ 	.byte	0x3f
	.zero		1


	//   ....[67]....
        /*12d0*/ 	.word	0x00019fc0
        /*12d4*/ 	.word	0x00000002
        /*12d8*/ 	.word	0x00019c60
        /*12dc*/ 	.short	0x010a
        /*12de*/ 	.byte	0x3f
	.zero		1


	//   ....[68]....
        /*12e0*/ 	.word	0x0001a350
        /*12e4*/ 	.word	0x00000002
        /*12e8*/ 	.word	0x00019c50
        /*12ec*/ 	.short	0x0101
        /*12ee*/ 	.byte	0x3f
	.zero		1


	//   ....[69]....
        /*12f0*/ 	.word	0x0001a3e0
        /*12f4*/ 	.word	0x00000002
        /*12f8*/ 	.word	0x00000000
        /*12fc*/ 	.short	0x0101
        /*12fe*/ 	.byte	0x3f
	.zero		1


	//   ....[70]....
        /*1300*/ 	.word	0x0001a5a0
        /*1304*/ 	.word	0x00000003
        /*1308*/ 	.word	0x00019c70
        /*130c*/ 	.short	0x010a
        /*130e*/ 	.byte	0x3f
	.zero		1


	//   ....[71]....
        /*1310*/ 	.word	0x0001a620
        /*1314*/ 	.word	0x00000003
        /*1318*/ 	.word	0x00019c60
        /*131c*/ 	.short	0x010a
        /*131e*/ 	.byte	0x3f
	.zero		1


	//   ....[72]....
        /*1320*/ 	.word	0x0001a9c0
        /*1324*/ 	.word	0x00000003
        /*1328*/ 	.word	0x00019c50
        /*132c*/ 	.short	0x0101
        /*132e*/ 	.byte	0x3f
	.zero		1


	//   ....[73]....
        /*1330*/ 	.word	0x0001aa70
        /*1334*/ 	.word	0x00000003
        /*1338*/ 	.word	0x00000000
        /*133c*/ 	.short	0x0101
        /*133e*/ 	.byte	0x3f
	.zero		1


	//   ....[74]....
        /*1340*/ 	.word	0x0001b7b0
        /*1344*/ 	.word	0x00000005
        /*1348*/ 	.word	0x00019c20
        /*134c*/ 	.short	0x010a
        /*134e*/ 	.byte	0x3f
	.zero		1


	//   ....[75]....
        /*1350*/ 	.word	0x0001b920
        /*1354*/ 	.word	0x00000003
        /*1358*/ 	.word	0x00019c40
        /*135c*/ 	.short	0x010a
        /*135e*/ 	.byte	0x3f
	.zero		1


	//   ....[76]....
        /*1360*/ 	.word	0x0001b9c0
        /*1364*/ 	.word	0x00000013
        /*1368*/ 	.word	0x00019c40
        /*136c*/ 	.short	0x010a
        /*136e*/ 	.byte	0x3f
	.zero		1


	//   ....[77]....
        /*1370*/ 	.word	0x0001ba00
        /*1374*/ 	.word	0x00000003
        /*1378*/ 	.word	0x00019c60
        /*137c*/ 	.short	0x010a
        /*137e*/ 	.byte	0x3f
	.zero		1


	//   ....[78]....
        /*1380*/ 	.word	0x0001ba40
        /*1384*/ 	.word	0x00000013
        /*1388*/ 	.word	0x00019c60
        /*138c*/ 	.short	0x010a
        /*138e*/ 	.byte	0x3f
	.zero		1


	//   ....[79]....
        /*1390*/ 	.word	0x0001ba80
        /*1394*/ 	.word	0x00000003
        /*1398*/ 	.word	0x00019c80
        /*139c*/ 	.short	0x010a
        /*139e*/ 	.byte	0x3f
	.zero		1


	//   ....[80]....
        /*13a0*/ 	.word	0x0001bac0
        /*13a4*/ 	.word	0x00000013
        /*13a8*/ 	.word	0x00019c80
        /*13ac*/ 	.short	0x010a
        /*13ae*/ 	.byte	0x3f
	.zero		1


	//   ....[81]....
        /*13b0*/ 	.word	0x0001bb20
        /*13b4*/ 	.word	0x00000046
        /*13b8*/ 	.word	0x00019c90
        /*13bc*/ 	.short	0x010a
        /*13be*/ 	.byte	0x3f
	.zero		1


	//   ....[82]....
        /*13c0*/ 	.word	0x0001bc90
        /*13c4*/ 	.word	0x00000046
        /*13c8*/ 	.word	0x00019c90
        /*13cc*/ 	.short	0x010a
        /*13ce*/ 	.byte	0x3f
	.zero		1


	//   ....[83]....
        /*13d0*/ 	.word	0x0001be10
        /*13d4*/ 	.word	0x00000046
        /*13d8*/ 	.word	0x00019c90
        /*13dc*/ 	.short	0x010a
        /*13de*/ 	.byte	0x3f
	.zero		1


	//   ....[84]....
        /*13e0*/ 	.word	0x0001bf70
        /*13e4*/ 	.word	0x00000046
        /*13e8*/ 	.word	0x00019cb0
        /*13ec*/ 	.short	0x010a
        /*13ee*/ 	.byte	0x3f
	.zero		1


	//   ....[85]....
        /*13f0*/ 	.word	0x0001c190
        /*13f4*/ 	.word	0x00000012
        /*13f8*/ 	.word	0x00019c00
        /*13fc*/ 	.short	0x010a
        /*13fe*/ 	.byte	0x3f
	.zero		1


	//   ....[86]....
        /*1400*/ 	.word	0x0001c3b0
        /*1404*/ 	.word	0x00000012
        /*1408*/ 	.word	0x00019c00
        /*140c*/ 	.short	0x010a
        /*140e*/ 	.byte	0x3f
	.zero		1


	//   ....[87]....
        /*1410*/ 	.word	0x0001c400
        /*1414*/ 	.word	0x00000000
        /*1418*/ 	.word	0x00019c30
        /*141c*/ 	.short	0x010a
        /*141e*/ 	.byte	0x3f
	.zero		1


	//   ....[88]....
        /*1420*/ 	.word	0x0001c450
        /*1424*/ 	.word	0x0000000b
        /*1428*/ 	.word	0x00019c30
        /*142c*/ 	.short	0x010a
        /*142e*/ 	.byte	0x3f
	.zero		1


	//   ....[89]....
        /*1430*/ 	.word	0x0001c4a0
        /*1434*/ 	.word	0x0000000c
        /*1438*/ 	.word	0x00019c50
        /*143c*/ 	.short	0x010a
        /*143e*/ 	.byte	0x3f
	.zero		1


	//   ....[90]....
        /*1440*/ 	.word	0x0001c4f0
        /*1444*/ 	.word	0x0000000a
        /*1448*/ 	.word	0x00019c50
        /*144c*/ 	.short	0x010a
        /*144e*/ 	.byte	0x3f
	.zero		1


	//   ....[91]....
        /*1450*/ 	.word	0x0001c690
        /*1454*/ 	.word	0x00000011
        /*1458*/ 	.word	0x00019c20
        /*145c*/ 	.short	0x010a
        /*145e*/ 	.byte	0x3f
	.zero		1


	//   ....[92]....
        /*1460*/ 	.word	0x0001c6e0
        /*1464*/ 	.word	0x00000008
        /*1468*/ 	.word	0x00019ca0
        /*146c*/ 	.short	0x010a
        /*146e*/ 	.byte	0x3f
	.zero		1


	//   ....[93]....
        /*1470*/ 	.word	0x0001c730
        /*1474*/ 	.word	0x00000008
        /*1478*/ 	.word	0x00019cc0
        /*147c*/ 	.short	0x010a
        /*147e*/ 	.byte	0x3f
	.zero		1


	//   ....[94]....
        /*1480*/ 	.word	0x0001c780
        /*1484*/ 	.word	0x00000009
        /*1488*/ 	.word	0x00019ca0
        /*148c*/ 	.short	0x010a
        /*148e*/ 	.byte	0x3f
	.zero		1


	//   ....[95]....
        /*1490*/ 	.word	0x0001c7d0
        /*1494*/ 	.word	0x00000009
        /*1498*/ 	.word	0x00019cc0
        /*149c*/ 	.short	0x010a
        /*149e*/ 	.byte	0x3f
	.zero		1


	//   ....[96]....
        /*14a0*/ 	.word	0x0001c900
        /*14a4*/ 	.word	0x00000004
        /*14a8*/ 	.word	0x00019c80
        /*14ac*/ 	.short	0x010a
        /*14ae*/ 	.byte	0x3f
	.zero		1


	//   ....[97]....
        /*14b0*/ 	.word	0x0001ccc0
        /*14b4*/ 	.word	0x00000004
        /*14b8*/ 	.word	0x00019c40
        /*14bc*/ 	.short	0x010a
        /*14be*/ 	.byte	0x3f
	.zero		1


	//   ....[98]....
        /*14c0*/ 	.word	0x0001d360
        /*14c4*/ 	.word	0x00000011
        /*14c8*/ 	.word	0x00019c20
        /*14cc*/ 	.short	0x010a
        /*14ce*/ 	.byte	0x3f
	.zero		1


	//   ....[99]....
        /*14d0*/ 	.word	0x0001d3b0
        /*14d4*/ 	.word	0x00000000
        /*14d8*/ 	.word	0x00019c80
        /*14dc*/ 	.short	0x010a
        /*14de*/ 	.byte	0x3f
	.zero		1


	//   ....[100]....
        /*14e0*/ 	.word	0x0001d670
        /*14e4*/ 	.word	0x00000000
        /*14e8*/ 	.word	0x00019c40
        /*14ec*/ 	.short	0x010a
        /*14ee*/ 	.byte	0x3f
	.zero		1


	//   ....[101]....
        /*14f0*/ 	.word	0x0001d920
        /*14f4*/ 	.word	0x00000002
        /*14f8*/ 	.word	0x00019c70
        /*14fc*/ 	.short	0x010a
        /*14fe*/ 	.byte	0x3f
	.zero		1


	//   ....[102]....
        /*1500*/ 	.word	0x0001d970
        /*1504*/ 	.word	0x00000002
        /*1508*/ 	.word	0x00019c60
        /*150c*/ 	.short	0x010a
        /*150e*/ 	.byte	0x3f
	.zero		1


	//   ....[103]....
        /*1510*/ 	.word	0x0001d9c0
        /*1514*/ 	.word	0x00000003
        /*1518*/ 	.word	0x00019c70
        /*151c*/ 	.short	0x010a
        /*151e*/ 	.byte	0x3f
	.zero		1


	//   ....[104]....
        /*1520*/ 	.word	0x0001da10
        /*1524*/ 	.word	0x00000003
        /*1528*/ 	.word	0x00019c60
        /*152c*/ 	.short	0x010a
        /*152e*/ 	.byte	0x3f
	.zero		1


	//   ....[105]....
        /*1530*/ 	.word	0x0001e530
        /*1534*/ 	.word	0x00000005
        /*1538*/ 	.word	0x00019c20
        /*153c*/ 	.short	0x010a
        /*153e*/ 	.byte	0x3f
	.zero		1


	//   ....[106]....
        /*1540*/ 	.word	0x0001e6d0
        /*1544*/ 	.word	0x00000003
        /*1548*/ 	.word	0x00019c40
        /*154c*/ 	.short	0x010a
        /*154e*/ 	.byte	0x3f
	.zero		1


	//   ....[107]....
        /*1550*/ 	.word	0x0001e720
        /*1554*/ 	.word	0x00000013
        /*1558*/ 	.word	0x00019c40
        /*155c*/ 	.short	0x010a
        /*155e*/ 	.byte	0x3f
	.zero		1


	//   ....[108]....
        /*1560*/ 	.word	0x0001e770
        /*1564*/ 	.word	0x00000003
        /*1568*/ 	.word	0x00019c60
        /*156c*/ 	.short	0x010a
        /*156e*/ 	.byte	0x3f
	.zero		1


	//   ....[109]....
        /*1570*/ 	.word	0x0001e7c0
        /*1574*/ 	.word	0x00000013
        /*1578*/ 	.word	0x00019c60
        /*157c*/ 	.short	0x010a
        /*157e*/ 	.byte	0x3f
	.zero		1


	//   ....[110]....
        /*1580*/ 	.word	0x0001e810
        /*1584*/ 	.word	0x00000003
        /*1588*/ 	.word	0x00019c80
        /*158c*/ 	.short	0x010a
        /*158e*/ 	.byte	0x3f
	.zero		1


	//----- nvinfo : EIATTR_NUM_MBARRIERS
	.align		4
.L_151:
        /*1590*/ 	.byte	0x03, 0x38
        /*1592*/ 	.short	0x0016


	//----- nvinfo : EIATTR_EXIT_INSTR_OFFSETS
	.align		4
        /*1594*/ 	.byte	0x04, 0x1c
        /*1596*/ 	.short	(.L_153 - .L_152)


	//   ....[0]....
.L_152:
        /*1598*/ 	.word	0x0001bb10


	//----- nvinfo : EIATTR_MAX_THREADS
	.align		4
.L_153:
        /*159c*/ 	.byte	0x04, 0x05
        /*159e*/ 	.short	(.L_155 - .L_154)
.L_154:
        /*15a0*/ 	.word	0x00000200
        /*15a4*/ 	.word	0x00000001
        /*15a8*/ 	.word	0x00000001


	//----- nvinfo : EIATTR_CRS_STACK_SIZE
	.align		4
.L_155:
        /*15ac*/ 	.byte	0x04, 0x1e
        /*15ae*/ 	.short	(.L_157 - .L_156)
.L_156:
        /*15b0*/ 	.word	0x00000000


	//----- nvinfo : EIATTR_CBANK_PARAM_SIZE
	.align		4
.L_157:
        /*15b4*/ 	.byte	0x03, 0x19
        /*15b6*/ 	.short	0x0af0


	//----- nvinfo : EIATTR_PARAM_CBANK
	.align		4
        /*15b8*/ 	.byte	0x04, 0x0a
        /*15ba*/ 	.short	(.L_159 - .L_158)
	.align		4
.L_158:
        /*15bc*/ 	.word	index@(.nv.constant0._ZN7cutlass13device_kernelIN5flash11enable_sm90INS1_16FlashAttnFwdSm90INS1_25CollectiveMainloopFwdSm90ILi2EN4cute5tupleIJNS5_1CILi1EEES8_S8_EEENS6_IJNS7_ILi192EEENS7_ILi128EEENS7_ILi96EEEEEELi96ENS_12float_e4m3_tEfNS_4arch4Sm90ELb0ELb0ELb1ELb1ELb1ELb1ELb0ELb1ELb1ELb1ELb1ELb0EEENS1_21CollectiveEpilogueFwdINS6_IJSA_SC_SB_EEES9_NS_10bfloat16_tESG_Li384ELb1ELb1ELb1ELb1EEENS1_36VarlenDynamicPersistentTileSchedulerILi192ELi128ELi384ELi128ELb1ELb1ELb1ELb0ELb1ELb1EEEEEEEEEvNT_6ParamsE)
        /*15c0*/ 	.short	0x0210
        /*15c2*/ 	.short	0x0af0


	//----- nvinfo : EIATTR_SW_WAR
	.align		4
.L_159:
        /*15c4*/ 	.byte	0x04, 0x36
        /*15c6*/ 	.short	(.L_161 - .L_160)
.L_160:
        /*15c8*/ 	.word	0x00000008
.L_161:


//--------------------- .nv.info._ZN7cutlass13device_kernelIN5flash11enable_sm90INS1_16FlashAttnFwdSm90INS1_25CollectiveMainloopFwdSm90ILi2EN4cute5tupleIJNS5_1CILi1EEES8_S8_EEENS6_IJNS7_ILi192EEENS7_ILi128EEENS7_ILi96EEEEEELi96ENS_12float_e4m3_tEfNS_4arch4Sm90ELb0ELb1ELb1ELb0ELb1ELb0ELb0ELb1ELb1ELb1ELb1ELb0EEENS1_21CollectiveEpilogueFwdINS6_IJSA_SC_SB_EEES9_NS_10bfloat16_tESG_Li384ELb0ELb1ELb1ELb1EEENS1_19SingleTileSchedulerILb0ELb1ELb1ELi192EEEEEEEEEvNT_6ParamsE --------------------------
	.section	.nv.info._ZN7cutlass13device_kernelIN5flash11enable_sm90INS1_16FlashAttnFwdSm90INS1_25CollectiveMainloopFwdSm90ILi2EN4cute5tupleIJNS5_1CILi1EEES8_S8_EEENS6_IJNS7_ILi192EEENS7_ILi128EEENS7_ILi96EEEEEELi96ENS_12float_e4m3_tEfNS_4arch4Sm90ELb0ELb1ELb1ELb0ELb1ELb0ELb0ELb1ELb1ELb1ELb1ELb0EEENS1_21CollectiveEpilogueFwdINS6_IJSA_SC_SB_EEES9_NS_10bfloat16_tESG_Li384ELb0ELb1ELb1ELb1EEENS1_19SingleTileSchedulerILb0ELb1ELb1ELi192EEEEEEEEEvNT_6ParamsE,"",@"SHT_CUDA_INFO"
	.sectionflags	@""
	.align	4


	//----- nvinfo : EIATTR_CUDA_API_VERSION
	.align		4
        /*0000*/ 	.byte	0x04, 0x37
        /*0002*/ 	.short	(.L_163 - .L_162)
.L_162:
        /*0004*/ 	.word	0x00000082


	//----- nvinfo : EIATTR_KPARAM_INFO
	.align		4
.L_163:
        /*0008*/ 	.byte	0x04, 0x17
        /*000a*/ 	.short	(.L_165 - .L_164)
.L_164:
        /*000c*/ 	.word	0x00000000
        /*0010*/ 	.short	0x0000
        /*0012*/ 	.short	0x0070
        /*0014*/ 	.byte	0x00, 0xf0, 0x01, 0x28


	//----- nvinfo : EIATTR_SPARSE_MMA_MASK
	.align		4
.L_165:
        /*0018*/ 	.byte	0x03, 0x50
        /*001a*/ 	.short	0x0000


	//----- nvinfo : EIATTR_MAXREG_COUNT
	.align		4
        /*001c*/ 	.byte	0x03, 0x1b
        /*001e*/ 	.short	0x0080


	//----- nvinfo : EIATTR_NUM_BARRIERS
	.align		4
        /*0020*/ 	.byte	0x02, 0x4c
        /*0022*/ 	.byte	0x09
	.zero		1


	//----- nvinfo : EIATTR_EXTERNS
	.align		4
        /*0024*/ 	.byte	0x04, 0x0f
        /*0026*/ 	.short	(.L_167 - .L_166)


	//   ....[0]....
	.align		4
.L_166:
        /*0028*/ 	.word	index@(__assertfail)


	//----- nvinfo : EIATTR_ANNOTATIONS
	.align		4
.L_167:
        /*002c*/ 	.byte	0x04, 0x55
        /*002e*/ 	.short	(.L_169 - .L_168)


	//   ....[0]....
.L_168:
        /*0030*/ 	.word	0x00000001
        /*0034*/ 	.byte	0xb0, 0x24, 0x01, 0x00, 0x01, 0x00, 0x00, 0x00, 0xa0, 0x44, 0x01, 0x00, 0x01, 0x00, 0x00, 0x00
        /*0044*/ 	.byte	0x20, 0x4a, 0x01, 0x00


	//----- nvinfo : EIATTR_MERCURY_ISA_VERSION
	.align		4
.L_169:
        /*0048*/ 	.byte	0x03, 0x5f
        /*004a*/ 	.short	0x0101


	//----- nvinfo : EIATTR_INT_WARP_WIDE_INSTR_OFFSETS
	.align		4
        /*004c*/ 	.byte	0x04, 0x31
        /*004e*/ 	.short	(.L_171 - .L_170)


	//   ....[0]....
.L_170:
        /*0050*/ 	.word	0x000000c0


	//   ....[1]....
        /*0054*/ 	.word	0x000000d0


	//   ....[2]....
        /*0058*/ 	.word	0x00000170


	//----- nvinfo : EIATTR_COOP_GROUP_MASK_REGIDS
	.align		4
.L_171:
        /*005c*/ 	.byte	0x04, 0x29
        /*005e*/ 	.short	(.L_173 - .L_172)


	//   ....[0]....
.L_172:
        /*0060*/ 	.word	0xffffffff


	//   ....[1]....
        /*0064*/ 	.word	0xffffffff


	//   ....[2]....
        /*0068*/ 	.word	0xffffffff


	//   ....[3]....
        /*006c*/ 	.word	0xffffffff


	//   ....[4]....
        /*0070*/ 	.word	0xffffffff


	//   ....[5]....
        /*0074*/ 	.word	0xffffffff


	//   ....[6]....
        /*0078*/ 	.word	0xffffffff


	//   ....[7]....
        /*007c*/ 	.word	0xffffffff


	//   ....[8]....
        /*0080*/ 	.word	0xffffffff


	//   ....[9]....
        /*0084*/ 	.word	0xffffffff


	//   ....[10]....
        /*0088*/ 	.word	0xffffffff


	//   ....[11]....
        /*008c*/ 	.word	0xffffffff


	//   ....[12]....
        /*0090*/ 	.word	0xffffffff


	//   ....[13]....
        /*0094*/ 	.word	0xffffffff


	//   ....[14]....
        /*0098*/ 	.word	0xffffffff


	//   ....[15]....
        /*009c*/ 	.word	0xffffffff


	//   ....[16]....
        /*00a0*/ 	.word	0xffffffff


	//   ....[17]....
        /*00a4*/ 	.word	0xffffffff


	//   ....[18]....
        /*00a8*/ 	.word	0xffffffff


	//   ....[19]....
        /*00ac*/ 	.word	0xffffffff


	//   ....[20]....
        /*00b0*/ 	.word	0xffffffff


	//   ....[21]....
        /*00b4*/ 	.word	0xffffffff


	//   ....[22]....
        /*00b8*/ 	.word	0xffffffff


	//   ....[23]....
        /*00bc*/ 	.word	0xffffffff


	//   ....[24]....
        /*00c0*/ 	.word	0xffffffff


	//   ....[25]....
        /*00c4*/ 	.word	0xffffffff


	//   ....[26]....
        /*00c8*/ 	.word	0xffffffff


	//   ....[27]....
        /*00cc*/ 	.word	0xffffffff


	//   ....[28]....
        /*00d0*/ 	.word	0xffffffff


	//   ....[29]....
        /*00d4*/ 	.word	0xffffffff


	//   ....[30]....
        /*00d8*/ 	.word	0xffffffff


	//   ....[31]....
        /*00dc*/ 	.word	0xffffffff


	//   ....[32]....
        /*00e0*/ 	.word	0xffffffff


	//   ....[33]....
        /*00e4*/ 	.word	0xffffffff


	//   ....[34]....
        /*00e8*/ 	.word	0xffffffff


	//   ....[35]....
        /*00ec*/ 	.word	0xffffffff


	//   ....[36]....
        /*00f0*/ 	.word	0xffffffff


	//   ....[37]....
        /*00f4*/ 	.word	0xffffffff


	//   ....[38]....
        /*00f8*/ 	.word	0xffffffff


	//   ....[39]....
        /*00fc*/ 	.word	0xffffffff


	//   ....[40]....
        /*0100*/ 	.word	0xffffffff


	//   ....[41]....
        /*0104*/ 	.word	0xffffffff


	//   ....[42]....
        /*0108*/ 	.word	0xffffffff


	//   ....[43]....
        /*010c*/ 	.word	0xffffffff


	//   ....[44]....
        /*0110*/ 	.word	0xffffffff


	//   ....[45]....
        /*0114*/ 	.word	0xffffffff


	//   ....[46]....
        /*0118*/ 	.word	0xffffffff


	//   ....[47]....
        /*011c*/ 	.word	0xffffffff


	//   ....[48]....
        /*0120*/ 	.word	0xffffffff


	//   ....[49]....
        /*0124*/ 	.word	0xffffffff


	//   ....[50]....
        /*0128*/ 	.word	0xffffffff


	//   ....[51]....
        /*012c*/ 	.word	0xffffffff


	//   ....[52]....
        /*0130*/ 	.word	0xffffffff


	//   ....[53]....
        /*0134*/ 	.word	0xffffffff


	//   ....[54]....
        /*0138*/ 	.word	0xffffffff


	//   ....[55]....
        /*013c*/ 	.word	0xffffffff


	//   ....[56]....
        /*0140*/ 	.word	0xffffffff


	//   ....[57]....
        /*0144*/ 	.word	0xffffffff


	//   ....[58]....
        /*0148*/ 	.word	0xffffffff


	//   ....[59]....
        /*014c*/ 	.word	0xffffffff


	//   ....[60]....
        /*0150*/ 	.word	0xffffffff


	//   ....[61]....
        /*0154*/ 	.word	0xffffffff


	//   ....[62]....
        /*0158*/ 	.word	0xffffffff


	//   ....[63]....
        /*015c*/ 	.word	0xffffffff


	//   ....[64]....
        /*0160*/ 	.word	0xffffffff


	//   ....[65]....
        /*0164*/ 	.word	0xffffffff


	//   ....[66]....
        /*0168*/ 	.word	0xffffffff


	//   ....[67]....
        /*016c*/ 	.word	0xffffffff


	//   ....[68]....
        /*0170*/ 	.word	0xffffffff


	//   ....[69]....
        /*0174*/ 	.word	0xffffffff


	//   ....[70]....
        /*0178*/ 	.word	0xffffffff


	//   ....[71]....
        /*017c*/ 	.word	0xffffffff


	//   ....[72]....
        /*0180*/ 	.word	0xffffffff


	//   ....[73]....
        /*0184*/ 	.word	0xffffffff


	//   ....[74]....
        /*0188*/ 	.word	0xffffffff


	//   ....[75]....
        /*018c*/ 	.word	0xffffffff


	//   ....[76]....
        /*0190*/ 	.word	0xffffffff


	//   ....[77]....
        /*0194*/ 	.word	0xffffffff


	//   ....[78]....
        /*0198*/ 	.word	0xffffffff


	//   ....[79]....
        /*019c*/ 	.word	0xffffffff


	//   ....[80]....
        /*01a0*/ 	.word	0xffffffff


	//   ....[81]....
        /*01a4*/ 	.word	0xffffffff


	//   ....[82]....
        /*01a8*/ 	.word	0xffffffff


	//   ....[83]....
        /*01ac*/ 	.word	0xffffffff


	//   ....[84]....
        /*01b0*/ 	.word	0xffffffff


	//   ....[85]....
        /*01b4*/ 	.word	0xffffffff


	//   ....[86]....
        /*01b8*/ 	.word	0xffffffff


	//   ....[87]....
        /*01bc*/ 	.word	0xffffffff


	//   ....[88]....
        /*01c0*/ 	.word	0xffffffff


	//   ....[89]....
        /*01c4*/ 	.word	0xffffffff


	//   ....[90]....
        /*01c8*/ 	.word	0xffffffff


	//   ....[91]....
        /*01cc*/ 	.word	0xffffffff


	//   ....[92]....
        /*01d0*/ 	.word	0xffffffff


	//   ....[93]....
        /*01d4*/ 	.word	0xffffffff


	//   ....[94]....
        /*01d8*/ 	.word	0xffffffff


	//   ....[95]....
        /*01dc*/ 	.word	0xffffffff


	//   ....[96]....
        /*01e0*/ 	.word	0xffffffff


	//   ....[97]....
        /*01e4*/ 	.word	0xffffffff


	//   ....[98]....
        /*01e8*/ 	.word	0xffffffff


	//   ....[99]....
        /*01ec*/ 	.word	0xffffffff


	//   ....[100]....
        /*01f0*/ 	.word	0xffffffff


	//   ....[101]....
        /*01f4*/ 	.word	0xffffffff


	//   ....[102]....
        /*01f8*/ 	.word	0xffffffff


	//   ....[103]....
        /*01fc*/ 	.word	0xffffffff


	//   ....[104]....
        /*0200*/ 	.word	0xffffffff


	//   ....[105]....
        /*0204*/ 	.word	0xffffffff


	//   ....[106]....
        /*0208*/ 	.word	0xffffffff


	//   ....[107]....
        /*020c*/ 	.word	0xffffffff


	//   ....[108]....
        /*0210*/ 	.word	0xffffffff


	//   ....[109]....
        /*0214*/ 	.word	0xffffffff


	//   ....[110]....
        /*0218*/ 	.word	0xffffffff


	//   ....[111]....
        /*021c*/ 	.word	0xffffffff


	//   ....[112]....
        /*0220*/ 	.word	0xffffffff


	//   ....[113]....
        /*0224*/ 	.word	0x0500000f


	//   ....[114]....
        /*0228*/ 	.word	0x0500000f


	//   ....[115]....
        /*022c*/ 	.word	0x0500000f


	//   ....[116]....
        /*0230*/ 	.word	0x0500000f


	//   ....[117]....
        /*0234*/ 	.word	0x0500000f


	//   ....[118]....
        /*0238*/ 	.word	0x0500000f


	//   ....[119]....
        /*023c*/ 	.word	0x0500000f


	//   ....[120]....
        /*0240*/ 	.word	0x0500000f


	//   ....[121]....
        /*0244*/ 	.word	0x0500000f


	//   ....[122]....
        /*0248*/ 	.word	0x0500000f


	//   ....[123]....
        /*024c*/ 	.word	0x0500000f


	//   ....[124]....
        /*0250*/ 	.word	0x0500000f


	//   ....[125]....
        /*0254*/ 	.word	0x0500000f


	//   ....[126]....
        /*0258*/ 	.word	0x0500000f


	//   ....[127]....
        /*025c*/ 	.word	0x0500000f


	//   ....[128]....
        /*0260*/ 	.word	0x0500000f


	//   ....[129]....
        /*0264*/ 	.word	0x0500000f


	//   ....[130]....
        /*0268*/ 	.word	0x0500000f


	//   ....[131]....
        /*026c*/ 	.word	0x0500000f


	//   ....[132]....
        /*0270*/ 	.word	0x0500000f


	//   ....[133]....
        /*0274*/ 	.word	0x0500000f


	//   ....[134]....
        /*0278*/ 	.word	0x0500000f


	//   ....[135]....
        /*027c*/ 	.word	0x0500000f


	//----- nvinfo : EIATTR_COOP_GROUP_INSTR_OFFSETS
	.align		4
.L_173:
        /*0280*/ 	.byte	0x04, 0x28
        /*0282*/ 	.short	(.L_175 - .L_174)


	//   ....[0]....
.L_174:
        /*0284*/ 	.word	0x00000070


	//   ....[1]....
        /*0288*/ 	.word	0x000000b0


	//   ....[2]....
        /*028c*/ 	.word	0x000002d0


	//   ....[3]....
        /*0290*/ 	.word	0x00000430


	//   ....[4]....
        /*0294*/ 	.word	0x00000550


	//   ....[5]....
        /*0298*/ 	.word	0x000006b0


	//   ....[6]....
        /*029c*/ 	.word	0x000014c0


	//   ....[7]....
        /*02a0*/ 	.word	0x00002020


	//   ....[8]....
        /*02a4*/ 	.word	0x00002ce0


	//   ....[9]....
        /*02a8*/ 	.word	0x00003d00


	//   ....[10]....
        /*02ac*/ 	.word	0x00003e20


	//   ....[11]....
        /*02b0*/ 	.word	0x000046d0


	//   ....[12]....
        /*02b4*/ 	.word	0x00004730


	//   ....[13]....
        /*02b8*/ 	.word	0x00005de0


	//   ....[14]....
        /*02bc*/ 	.word	0x000066f0


	//   ....[15]....
        /*02c0*/ 	.word	0x000072f0


	//   ....[16]....
        /*02c4*/ 	.word	0x000073f0


	//   ....[17]....
        /*02c8*/ 	.word	0x00007c40


	//   ....[18]....
        /*02cc*/ 	.word	0x00007ce0


	//   ....[19]....
        /*02d0*/ 	.word	0x00009fe0


	//   ....[20]....
        /*02d4*/ 	.word	0x0000a000


	//   ....[21]....
        /*02d8*/ 	.word	0x0000a030


	//   ....[22]....
        /*02dc*/ 	.word	0x0000a040


	//   ....[23]....
        /*02e0*/ 	.word	0x0000b9c0


	//   ....[24]....
        /*02e4*/ 	.word	0x0000c2e0


	//   ....[25]....
        /*02e8*/ 	.word	0x0000ced0


	//   ....[26]....
        /*02ec*/ 	.word	0x0000cf50


	//   ....[27]....
        /*02f0*/ 	.word	0x0000d880


	//   ....[28]....
        /*02f4*/ 	.word	0x0000d8f0


	//   ....[29]....
        /*02f8*/ 	.word	0x0000eb40


	//   ....[30]....
        /*02fc*/ 	.word	0x0000eb60


	//   ....[31]....
        /*0300*/ 	.word	0x0000ebe0


	//   ....[32]....
        /*0304*/ 	.word	0x0000ebf0


	//   ....[33]....
        /*0308*/ 	.word	0x0000f8c0


	//   ....[34]....
        /*030c*/ 	.word	0x0000f8d0


	//   ....[35]....
        /*0310*/ 	.word	0x0000f8e0


	//   ....[36]....
        /*0314*/ 	.word	0x0000f8f0


	//   ....[37]....
        /*0318*/ 	.word	0x0000f900


	//   ....[38]....
        /*031c*/ 	.word	0x0000f920


	//   ....[39]....
        /*0320*/ 	.word	0x0000f930


	//   ....[40]....
        /*0324*/ 	.word	0x0000f940


	//   ....[41]....
        /*0328*/ 	.word	0x0000f960


	//   ....[42]....
        /*032c*/ 	.word	0x0000f970


	//   ....[43]....
        /*0330*/ 	.word	0x0000f980


	//   ....[44]....
        /*0334*/ 	.word	0x0000f990


	//   ....[45]....
        /*0338*/ 	.word	0x0000f9b0


	//   ....[46]....
        /*033c*/ 	.word	0x0000f9d0


	//   ....[47]....
        /*0340*/ 	.word	0x0000f9e0


	//   ....[48]....
        /*0344*/ 	.word	0x0000f9f0


	//   ....[49]....
        /*0348*/ 	.word	0x0000fa10


	//   ....[50]....
        /*034c*/ 	.word	0x0000fa30


	//   ....[51]....
        /*0350*/ 	.word	0x0000fa40


	//   ....[52]....
        /*0354*/ 	.word	0x0000fa60


	//   ....[53]....
        /*0358*/ 	.word	0x0000fa80


	//   ....[54]....
        /*035c*/ 	.word	0x0000fa90


	//   ....[55]....
        /*0360*/ 	.word	0x0000faa0


	//   ....[56]....
        /*0364*/ 	.word	0x0000fab0


	//   ....[57]....
        /*0368*/ 	.word	0x0000fac0


	//   ....[58]....
        /*036c*/ 	.word	0x0000fae0


	//   ....[59]....
        /*0370*/ 	.word	0x0000faf0


	//   ....[60]....
        /*0374*/ 	.word	0x0000fb00


	//   ....[61]....
        /*0378*/ 	.word	0x0000fb10


	//   ....[62]....
        /*037c*/ 	.word	0x0000fb20


	//   ....[63]....
        /*0380*/ 	.word	0x0000fb30


	//   ....[64]....
        /*0384*/ 	.word	0x0000fb40


	//   ....[65]....
        /*0388*/ 	.word	0x0000fb50


	//   ....[66]....
        /*038c*/ 	.word	0x0000fb70


	//   ....[67]....
        /*0390*/ 	.word	0x0000fba0


	//   ....[68]....
        /*0394*/ 	.word	0x0000fbd0


	//   ....[69]....
        /*0398*/ 	.word	0x0000fc00


	//   ....[70]....
        /*039c*/ 	.word	0x0000fc40


	//   ....[71]....
        /*03a0*/ 	.word	0x0000fc80


	//   ....[72]....
        /*03a4*/ 	.word	0x0000fcb0


	//   ....[73]....
        /*03a8*/ 	.word	0x0000fcc0


	//   ....[74]....
        /*03ac*/ 	.word	0x0000fcd0


	//   ....[75]....
        /*03b0*/ 	.word	0x0000fce0


	//   ....[76]....
        /*03b4*/ 	.word	0x0000fcf0


	//   ....[77]....
        /*03b8*/ 	.word	0x0000fd00


	//   ....[78]....
        /*03bc*/ 	.word	0x0000fd10


	//   ....[79]....
        /*03c0*/ 	.word	0x0000fd20


	//   ....[80]....
        /*03c4*/ 	.word	0x0000fd30


	//   ....[81]....
        /*03c8*/ 	.word	0x00010080


	//   ....[82]....
        /*03cc*/ 	.word	0x000100e0


	//   ....[83]....
        /*03d0*/ 	.word	0x00010110


	//   ....[84]....
        /*03d4*/ 	.word	0x00010150


	//   ....[85]....
        /*03d8*/ 	.word	0x00010190


	//   ....[86]....
        /*03dc*/ 	.word	0x000101d0


	//   ....[87]....
        /*03e0*/ 	.word	0x000106f0


	//   ....[88]....
        /*03e4*/ 	.word	0x00010720


	//   ....[89]....
        /*03e8*/ 	.word	0x000110f0


	//   ....[90]....
        /*03ec*/ 	.word	0x00012870


	//   ....[91]....
        /*03f0*/ 	.word	0x000128a0


	//   ....[92]....
        /*03f4*/ 	.word	0x000128b0


	//   ....[93]....
        /*03f8*/ 	.word	0x00012980


	//   ....[94]....
        /*03fc*/ 	.word	0x00012cf0


	//   ....[95]....
        /*0400*/ 	.word	0x00012d00


	//   ....[96]....
        /*0404*/ 	.word	0x00012d10


	//   ....[97]....
        /*0408*/ 	.word	0x00012d50


	//   ....[98]....
        /*040c*/ 	.word	0x000134e0


	//   ....[99]....
        /*0410*/ 	.word	0x00013510


	//   ....[100]....
        /*0414*/ 	.word	0x00013530


	//   ....[101]....
        /*0418*/ 	.word	0x00013560


	//   ....[102]....
        /*041c*/ 	.word	0x000135a0


	//   ....[103]....
        /*0420*/ 	.word	0x00013630


	//   ....[104]....
        /*0424*/ 	.word	0x00013d70


	//   ....[105]....
        /*0428*/ 	.word	0x00013d80


	//   ....[106]....
        /*042c*/ 	.word	0x00013d90


	//   ....[107]....
        /*0430*/ 	.word	0x00013e10


	//   ....[108]....
        /*0434*/ 	.word	0x00014190


	//   ....[109]....
        /*0438*/ 	.word	0x000141b0


	//   ....[110]....
        /*043c*/ 	.word	0x000141d0


	//   ....[111]....
        /*0440*/ 	.word	0x000141f0


	//   ....[112]....
        /*0444*/ 	.word	0x00014f60


	//   ....[113]....
        /*0448*/ 	.word	0x000155e0


	//   ....[114]....
        /*044c*/ 	.word	0x000156d0


	//   ....[115]....
        /*0450*/ 	.word	0x00015780


	//   ....[116]....
        /*0454*/ 	.word	0x00015800


	//   ....[117]....
        /*0458*/ 	.word	0x000158d0


	//   ....[118]....
        /*045c*/ 	.word	0x00015a50


	//   ....[119]....
        /*0460*/ 	.word	0x00015ae0


	//   ....[120]....
        /*0464*/ 	.word	0x00015b60


	//   ....[121]....
        /*0468*/ 	.word	0x00015c10


	//   ....[122]....
        /*046c*/ 	.word	0x00015c90


	//   ....[123]....
        /*0470*/ 	.word	0x00015ce0


	//   ....[124]....
        /*0474*/ 	.word	0x00015da0


	//   ....[125]....
        /*0478*/ 	.word	0x00015e70


	//   ....[126]....
        /*047c*/ 	.word	0x00015ee0


	//   ....[127]....
        /*0480*/ 	.word	0x00015fb0


	//   ....[128]....
        /*0484*/ 	.word	0x000160f0


	//   ....[129]....
        /*0488*/ 	.word	0x00016180


	//   ....[130]....
        /*048c*/ 	.word	0x000161e0


	//   ....[131]....
        /*0490*/ 	.word	0x000162c0


	//   ....[132]....
        /*0494*/ 	.word	0x000163b0


	//   ....[133]....
        /*0498*/ 	.word	0x00016450


	//   ....[134]....
        /*049c*/ 	.word	0x000164c0


	//   ....[135]....
        /*04a0*/ 	.word	0x00016580


	//----- nvinfo : EIATTR_REG_RECONFIG
	.align		4
.L_175:
        /*04a4*/ 	.byte	0x01, 0x54
	.zero		2


	//----- nvinfo : EIATTR_SYSCALL_OFFSETS
	.align		4
        /*04a8*/ 	.byte	0x04, 0x46
        /*04aa*/ 	.short	(.L_177 - .L_176)


	//   ....[0]....
.L_176:
        /*04ac*/ 	.word	0x00001680


	//   ....[1]....
        /*04b0*/ 	.word	0x00011cc0


	//   ....[2]....
        /*04b4*/ 	.word	0x00011e00


	//   ....[3]....
        /*04b8*/ 	.word	0x00011f40


	//   ....[4]....
        /*04bc*/ 	.word	0x00012060


	//   ....[5]....
        /*04c0*/ 	.word	0x00013060


	//----- nvinfo : EIATTR_MBARRIER_INSTR_OFFSETS
	.align		4
.L_177:
        /*04c4*/ 	.byte	0x04, 0x39
        /*04c6*/ 	.short	(.L_179 - .L_178)


	//   ....[0]....
.L_178:
        /*04c8*/ 	.word	0x00000180
        /*04cc*/ 	.word	0x000000ff
        /*04d0*/ 	.word	0x00017000
        /*04d4*/ 	.short	0x0100
        /*04d6*/ 	.byte	0x08
	.zero		1


	//   ....[1]....
        /*04d8*/ 	.word	0x00000190
        /*04dc*/ 	.word	0x000000ff
        /*04e0*/ 	.word	0x00017020
        /*04e4*/ 	.short	0x0100
        /*04e6*/ 	.byte	0x08
	.zero		1


	//   ....[2]....
        /*04e8*/ 	.word	0x00000280
        /*04ec*/ 	.word	0x000000ff
        /*04f0*/ 	.word	0x00017030
        /*04f4*/ 	.short	0x0100
        /*04f6*/ 	.byte	0x08
	.zero		1


	//   ....[3]....
        /*04f8*/ 	.word	0x00000290
        /*04fc*/ 	.word	0x000000ff
        /*0500*/ 	.word	0x00017040
        /*0504*/ 	.short	0x0100
        /*0506*/ 	.byte	0x08
	.zero		1


	//   ....[4]....
        /*0508*/ 	.word	0x000002a0
        /*050c*/ 	.word	0x000000ff
        /*0510*/ 	.word	0x00017038
        /*0514*/ 	.short	0x0100
        /*0516*/ 	.byte	0x08
	.zero		1


	//   ....[5]....
        /*0518*/ 	.word	0x000002b0
        /*051c*/ 	.word	0x000000ff
        /*0520*/ 	.word	0x00017048
        /*0524*/ 	.short	0x0100
        /*0526*/ 	.byte	0x08
	.zero		1


	//   ....[6]....
        /*0528*/ 	.word	0x000003e0
        /*052c*/ 	.word	0x000000ff
        /*0530*/ 	.word	0x00017050
        /*0534*/ 	.short	0x0100
        /*0536*/ 	.byte	0x08
	.zero		1


	//   ....[7]....
        /*0538*/ 	.word	0x000003f0
        /*053c*/ 	.word	0x000000ff
        /*0540*/ 	.word	0x00017060
        /*0544*/ 	.short	0x0100
        /*0546*/ 	.byte	0x08
	.zero		1


	//   ....[8]....
        /*0548*/ 	.word	0x00000400
        /*054c*/ 	.word	0x000000ff
        /*0550*/ 	.word	0x00017058
        /*0554*/ 	.short	0x0100
        /*0556*/ 	.byte	0x08
	.zero		1


	//   ....[9]....
        /*0558*/ 	.word	0x00000410
        /*055c*/ 	.word	0x000000ff
        /*0560*/ 	.word	0x00017068
        /*0564*/ 	.short	0x0100
        /*0566*/ 	.byte	0x08
	.zero		1


	//   ....[10]....
        /*0568*/ 	.word	0x00000500
        /*056c*/ 	.word	0x000000ff
        /*0570*/ 	.word	0x00017070
        /*0574*/ 	.short	0x0100
        /*0576*/ 	.byte	0x06
	.zero		1


	//   ....[11]....
        /*0578*/ 	.word	0x00000510
        /*057c*/ 	.word	0x000000ff
        /*0580*/ 	.word	0x00017080
        /*0584*/ 	.short	0x0100
        /*0586*/ 	.byte	0x06
	.zero		1


	//   ....[12]....
        /*0588*/ 	.word	0x00000520
        /*058c*/ 	.word	0x000000ff
        /*0590*/ 	.word	0x00017078
        /*0594*/ 	.short	0x0100
        /*0596*/ 	.byte	0x06
	.zero		1


	//   ....[13]....
        /*0598*/ 	.word	0x00000530
        /*059c*/ 	.word	0x000000ff
        /*05a0*/ 	.word	0x00017088
        /*05a4*/ 	.short	0x0100
        /*05a6*/ 	.byte	0x06
	.zero		1


	//   ....[14]....
        /*05a8*/ 	.word	0x00000660
        /*05ac*/ 	.word	0x000000ff
        /*05b0*/ 	.word	0x00017090
        /*05b4*/ 	.short	0x0100
        /*05b6*/ 	.byte	0x08
	.zero		1


	//   ....[15]....
        /*05b8*/ 	.word	0x00000670
        /*05bc*/ 	.word	0x000000ff
        /*05c0*/ 	.word	0x000170a0
        /*05c4*/ 	.short	0x0100
        /*05c6*/ 	.byte	0x08
	.zero		1


	//   ....[16]....
        /*05c8*/ 	.word	0x00000680
        /*05cc*/ 	.word	0x000000ff
        /*05d0*/ 	.word	0x00017098
        /*05d4*/ 	.short	0x0100
        /*05d6*/ 	.byte	0x08
	.zero		1


	//   ....[17]....
        /*05d8*/ 	.word	0x00000690
        /*05dc*/ 	.word	0x000000ff
        /*05e0*/ 	.word	0x000170a8
        /*05e4*/ 	.short	0x0100
        /*05e6*/ 	.byte	0x08
	.zero		1


	//   ....[18]....
        /*05e8*/ 	.word	0x000007d0
        /*05ec*/ 	.word	0x000000ff
        /*05f0*/ 	.word	0x000170b0
        /*05f4*/ 	.short	0x0100
        /*05f6*/ 	.byte	0x08
	.zero		1


	//   ....[19]....
        /*05f8*/ 	.word	0x000007e0
        /*05fc*/ 	.word	0x000000ff
        /*0600*/ 	.word	0x000170c0
        /*0604*/ 	.short	0x0100
        /*0606*/ 	.byte	0x08
	.zero		1


	//   ....[20]....
        /*0608*/ 	.word	0x000007f0
        /*060c*/ 	.word	0x000000ff
        /*0610*/ 	.word	0x000170b8
        /*0614*/ 	.short	0x0100
        /*0616*/ 	.byte	0x08
	.zero		1


	//   ....[21]....
        /*0618*/ 	.word	0x00000800
        /*061c*/ 	.word	0x000000ff
        /*0620*/ 	.word	0x000170c8
        /*0624*/ 	.short	0x0100
        /*0626*/ 	.byte	0x08
	.zero		1


	//   ....[22]....
        /*0628*/ 	.word	0x00001950
        /*062c*/ 	.word	0x000000ff
        /*0630*/ 	.word	0x00017000
        /*0634*/ 	.short	0x010a
        /*0636*/ 	.byte	0x2c
	.zero		1


	//   ....[23]....
        /*0638*/ 	.word	0x000019e0
        /*063c*/ 	.word	0x000000ff
        /*0640*/ 	.word	0x00017030
        /*0644*/ 	.short	0x010a
        /*0646*/ 	.byte	0x2c
	.zero		1


	//   ....[24]....
        /*0648*/ 	.word	0x00001a40
        /*064c*/ 	.word	0x000000ff
        /*0650*/ 	.word	0x00017030
        /*0654*/ 	.short	0x010a
        /*0656*/ 	.byte	0x2c
	.zero		1


	//   ....[25]....
        /*0658*/ 	.word	0x000022d0
        /*065c*/ 	.word	0x000000ff
        /*0660*/ 	.word	0x00000000
        /*0664*/ 	.short	0x0101
        /*0666*/ 	.byte	0x04
	.zero		1


	//   ....[26]....
        /*0668*/ 	.word	0x00005810
        /*066c*/ 	.word	0x000000ff
        /*0670*/ 	.word	0x00017030
        /*0674*/ 	.short	0x010a
        /*0676*/ 	.byte	0x1c
	.zero		1


	//   ....[27]....
        /*0678*/ 	.word	0x00005850
        /*067c*/ 	.word	0x000000ff
        /*0680*/ 	.word	0x00017030
        /*0684*/ 	.short	0x010a
        /*0686*/ 	.byte	0x1c
	.zero		1


	//   ....[28]....
        /*0688*/ 	.word	0x000059d0
        /*068c*/ 	.word	0x000000ff
        /*0690*/ 	.word	0x00017050
        /*0694*/ 	.short	0x010a
        /*0696*/ 	.byte	0x0f
	.zero		1


	//   ....[29]....
        /*0698*/ 	.word	0x00005a10
        /*069c*/ 	.word	0x000000ff
        /*06a0*/ 	.word	0x00017050
        /*06a4*/ 	.short	0x010a
        /*06a6*/ 	.byte	0x0f
	.zero		1


	//   ....[30]....
        /*06a8*/ 	.word	0x00006140
        /*06ac*/ 	.word	0x000000ff
        /*06b0*/ 	.word	0x00000000
        /*06b4*/ 	.short	0x0101
        /*06b6*/ 	.byte	0x0a
	.zero		1


	//   ....[31]....
        /*06b8*/ 	.word	0x00008750
        /*06bc*/ 	.word	0x000000ff
        /*06c0*/ 	.word	0x00000000
        /*06c4*/ 	.short	0x0101
        /*06c6*/ 	.byte	0x0b
	.zero		1


	//   ....[32]....
        /*06c8*/ 	.word	0x00008fc0
        /*06cc*/ 	.word	0x000000ff
        /*06d0*/ 	.word	0x00017030
        /*06d4*/ 	.short	0x010a
        /*06d6*/ 	.byte	0x0a
	.zero		1


	//   ....[33]....
        /*06d8*/ 	.word	0x00009000
        /*06dc*/ 	.word	0x000000ff
        /*06e0*/ 	.word	0x00017030
        /*06e4*/ 	.short	0x010a
        /*06e6*/ 	.byte	0x0a
	.zero		1


	//   ....[34]....
        /*06e8*/ 	.word	0x00009180
        /*06ec*/ 	.word	0x000000ff
        /*06f0*/ 	.word	0x00017050
        /*06f4*/ 	.short	0x010a
        /*06f6*/ 	.byte	0x0f
	.zero		1


	//   ....[35]....
        /*06f8*/ 	.word	0x000091c0
        /*06fc*/ 	.word	0x000000ff
        /*0700*/ 	.word	0x00017050
        /*0704*/ 	.short	0x010a
        /*0706*/ 	.byte	0x0f
	.zero		1


	//   ....[36]....
        /*0708*/ 	.word	0x00009840
        /*070c*/ 	.word	0x000000ff
        /*0710*/ 	.word	0x00000000
        /*0714*/ 	.short	0x0101
        /*0716*/ 	.byte	0x0b
	.zero		1


	//   ....[37]....
        /*0718*/ 	.word	0x0000ae00
        /*071c*/ 	.word	0x000000ff
        /*0720*/ 	.word	0x00000000
        /*0724*/ 	.short	0x0101
        /*0726*/ 	.byte	0x0b
	.zero		1


	//   ....[38]....
        /*0728*/ 	.word	0x0000b410
        /*072c*/ 	.word	0x000000ff
        /*0730*/ 	.word	0x00017030
        /*0734*/ 	.short	0x010a
        /*0736*/ 	.byte	0x16
	.zero		1


	//   ....[39]....
        /*0738*/ 	.word	0x0000b450
        /*073c*/ 	.word	0x000000ff
        /*0740*/ 	.word	0x00017030
        /*0744*/ 	.short	0x010a
        /*0746*/ 	.byte	0x16
	.zero		1


	//   ....[40]....
        /*0748*/ 	.word	0x0000b5d0
        /*074c*/ 	.word	0x000000ff
        /*0750*/ 	.word	0x00017050
        /*0754*/ 	.short	0x010a
        /*0756*/ 	.byte	0x0f
	.zero		1


	//   ....[41]....
        /*0758*/ 	.word	0x0000b610
        /*075c*/ 	.word	0x000000ff
        /*0760*/ 	.word	0x00017050
        /*0764*/ 	.short	0x010a
        /*0766*/ 	.byte	0x0f
	.zero		1


	//   ....[42]....
        /*0768*/ 	.word	0x0000bd30
        /*076c*/ 	.word	0x000000ff
        /*0770*/ 	.word	0x00000000
        /*0774*/ 	.short	0x0101
        /*0776*/ 	.byte	0x16
	.zero		1


	//   ....[43]....
        /*0778*/ 	.word	0x0000e340
        /*077c*/ 	.word	0x000000ff
        /*0780*/ 	.word	0x00000000
        /*0784*/ 	.short	0x0101
        /*0786*/ 	.byte	0x0b
	.zero		1


	//   ....[44]....
        /*0788*/ 	.word	0x0000e860
        /*078c*/ 	.word	0x000000ff
        /*0790*/ 	.word	0x00017050
        /*0794*/ 	.short	0x010a
        /*0796*/ 	.byte	0x0b
	.zero		1


	//   ....[45]....
        /*0798*/ 	.word	0x0000e8a0
        /*079c*/ 	.word	0x000000ff
        /*07a0*/ 	.word	0x00017050
        /*07a4*/ 	.short	0x010a
        /*07a6*/ 	.byte	0x0b
	.zero		1


	//   ....[46]....
        /*07a8*/ 	.word	0x0000eed0
        /*07ac*/ 	.word	0x000000ff
        /*07b0*/ 	.word	0x00000000
        /*07b4*/ 	.short	0x0101
        /*07b6*/ 	.byte	0x04
	.zero		1


	//   ....[47]....
        /*07b8*/ 	.word	0x000101b0
        /*07bc*/ 	.word	0x000000ff
        /*07c0*/ 	.word	0x00000000
        /*07c4*/ 	.short	0x0101
        /*07c6*/ 	.byte	0x04
	.zero		1


	//   ....[48]....
        /*07c8*/ 	.word	0x00012670
        /*07cc*/ 	.word	0x000000ff
        /*07d0*/ 	.word	0x00017080
        /*07d4*/ 	.short	0x010a
        /*07d6*/ 	.byte	0x30
	.zero		1


	//   ....[49]....
        /*07d8*/ 	.word	0x00012a40
        /*07dc*/ 	.word	0x000000ff
        /*07e0*/ 	.word	0x00017070
        /*07e4*/ 	.short	0x0107
        /*07e6*/ 	.byte	0x30
	.zero		1


	//   ....[50]....
        /*07e8*/ 	.word	0x00012ad0
        /*07ec*/ 	.word	0x000000ff
        /*07f0*/ 	.word	0x00017070
        /*07f4*/ 	.short	0x0101
        /*07f6*/ 	.byte	0x30
	.zero		1


	//   ....[51]....
        /*07f8*/ 	.word	0x00012b00
        /*07fc*/ 	.word	0x000000ff
        /*0800*/ 	.word	0x00017040
        /*0804*/ 	.short	0x010a
        /*0806*/ 	.byte	0x30
	.zero		1


	//   ....[52]....
        /*0808*/ 	.word	0x00012e10
        /*080c*/ 	.word	0x000000ff
        /*0810*/ 	.word	0x00017030
        /*0814*/ 	.short	0x0107
        /*0816*/ 	.byte	0x30
	.zero		1


	//   ....[53]....
        /*0818*/ 	.word	0x00012ea0
        /*081c*/ 	.word	0x000000ff
        /*0820*/ 	.word	0x00017030
        /*0824*/ 	.short	0x0101
        /*0826*/ 	.byte	0x30
	.zero		1


	//   ....[54]....
        /*0828*/ 	.word	0x00013740
        /*082c*/ 	.word	0x000000ff
        /*0830*/ 	.word	0x00017000
        /*0834*/ 	.short	0x0107
        /*0836*/ 	.byte	0x30
	.zero		1


	//   ....[55]....
        /*0838*/ 	.word	0x000137a0
        /*083c*/ 	.word	0x000000ff
        /*0840*/ 	.word	0x00017000
        /*0844*/ 	.short	0x0101
        /*0846*/ 	.byte	0x30
	.zero		1


	//   ....[56]....
        /*0848*/ 	.word	0x000137d0
        /*084c*/ 	.word	0x000000ff
        /*0850*/ 	.word	0x00017020
        /*0854*/ 	.short	0x010a
        /*0856*/ 	.byte	0x30
	.zero		1


	//   ....[57]....
        /*0858*/ 	.word	0x00013b20
        /*085c*/ 	.word	0x00000005
        /*0860*/ 	.word	0x00017080
        /*0864*/ 	.short	0x010a
        /*0866*/ 	.byte	0x3f
	.zero		1


	//   ....[58]....
        /*0868*/ 	.word	0x00013ee0
        /*086c*/ 	.word	0x00000005
        /*0870*/ 	.word	0x00017070
        /*0874*/ 	.short	0x0107
        /*0876*/ 	.byte	0x3f
	.zero		1


	//   ....[59]....
        /*0878*/ 	.word	0x00013f70
        /*087c*/ 	.word	0x00000005
        /*0880*/ 	.word	0x00017070
        /*0884*/ 	.short	0x0101
        /*0886*/ 	.byte	0x3f
	.zero		1


	//   ....[60]....
        /*0888*/ 	.word	0x00013fa0
        /*088c*/ 	.word	0x00000005
        /*0890*/ 	.word	0x00017040
        /*0894*/ 	.short	0x010a
        /*0896*/ 	.byte	0x3f
	.zero		1


	//   ....[61]....
        /*0898*/ 	.word	0x000142d0
        /*089c*/ 	.word	0x00000005
        /*08a0*/ 	.word	0x00017030
        /*08a4*/ 	.short	0x0107
        /*08a6*/ 	.byte	0x3f
	.zero		1


	//   ....[62]....
        /*08a8*/ 	.word	0x00014370
        /*08ac*/ 	.word	0x00000005
        /*08b0*/ 	.word	0x00017030
        /*08b4*/ 	.short	0x0101
        /*08b6*/ 	.byte	0x3f
	.zero		1


	//   ....[63]....
        /*08b8*/ 	.word	0x000143f0
        /*08bc*/ 	.word	0x00000003
        /*08c0*/ 	.word	0x00017070
        /*08c4*/ 	.short	0x010a
        /*08c6*/ 	.byte	0x3f
	.zero		1


	//   ....[64]....
        /*08c8*/ 	.word	0x00014480
        /*08cc*/ 	.word	0x00000003
        /*08d0*/ 	.word	0x00017060
        /*08d4*/ 	.short	0x010a
        /*08d6*/ 	.byte	0x3f
	.zero		1


	//   ....[65]....
        /*08d8*/ 	.word	0x00014830
        /*08dc*/ 	.word	0x00000003
        /*08e0*/ 	.word	0x00017050
        /*08e4*/ 	.short	0x0101
        /*08e6*/ 	.byte	0x3f
	.zero		1


	//   ....[66]....
        /*08e8*/ 	.word	0x000148d0
        /*08ec*/ 	.word	0x00000003
        /*08f0*/ 	.word	0x00000000
        /*08f4*/ 	.short	0x0101
        /*08f6*/ 	.byte	0x3f
	.zero		1


	//   ....[67]....
        /*08f8*/ 	.word	0x000149a0
        /*08fc*/ 	.word	0x00000003
        /*0900*/ 	.word	0x00017070
        /*0904*/ 	.short	0x010a
        /*0906*/ 	.byte	0x3f
	.zero		1


	//   ....[68]....
        /*0908*/ 	.word	0x00014a50
        /*090c*/ 	.word	0x00000003
        /*0910*/ 	.word	0x00017060
        /*0914*/ 	.short	0x010a
        /*0916*/ 	.byte	0x3f
	.zero		1


	//   ....[69]....
        /*0918*/ 	.word	0x00014df0
        /*091c*/ 	.word	0x00000003
        /*0920*/ 	.word	0x00017050
        /*0924*/ 	.short	0x0101
        /*0926*/ 	.byte	0x3f
	.zero		1


	//   ....[70]....
        /*0928*/ 	.word	0x00014ea0
        /*092c*/ 	.word	0x00000003
        /*0930*/ 	.word	0x00000000
        /*0934*/ 	.short	0x0101
        /*0936*/ 	.byte	0x3f
	.zero		1


	//   ....[71]....
        /*0938*/ 	.word	0x00014f10
        /*093c*/ 	.word	0x00000007
        /*0940*/ 	.word	0x00017020
        /*0944*/ 	.short	0x010a
        /*0946*/ 	.byte	0x3f
	.zero		1


	//   ....[72]....
        /*0948*/ 	.word	0x00015030
        /*094c*/ 	.word	0x00000005
        /*0950*/ 	.word	0x00017040
        /*0954*/ 	.short	0x010a
        /*0956*/ 	.byte	0x3f
	.zero		1


	//   ....[73]....
        /*0958*/ 	.word	0x000150d0
        /*095c*/ 	.word	0x00000007
        /*0960*/ 	.word	0x00017040
        /*0964*/ 	.short	0x010a
        /*0966*/ 	.byte	0x3f
	.zero		1


	//   ....[74]....
        /*0968*/ 	.word	0x00015110
        /*096c*/ 	.word	0x00000005
        /*0970*/ 	.word	0x00017060
        /*0974*/ 	.short	0x010a
        /*0976*/ 	.byte	0x3f
	.zero		1


	//   ....[75]....
        /*0978*/ 	.word	0x00015150
        /*097c*/ 	.word	0x00000007
        /*0980*/ 	.word	0x00017060
        /*0984*/ 	.short	0x010a
        /*0986*/ 	.byte	0x3f
	.zero		1


	//   ....[76]....
        /*0988*/ 	.word	0x00015190
        /*098c*/ 	.word	0x00000005
        /*0990*/ 	.word	0x00017080
        /*0994*/ 	.short	0x010a
        /*0996*/ 	.byte	0x3f
	.zero		1


	//   ....[77]....
        /*0998*/ 	.word	0x000151d0
        /*099c*/ 	.word	0x00000007
        /*09a0*/ 	.word	0x00017080
        /*09a4*/ 	.short	0x010a
        /*09a6*/ 	.byte	0x3f
	.zero		1


	//   ....[78]....
        /*09a8*/ 	.word	0x00015240
        /*09ac*/ 	.word	0x00000003
        /*09b0*/ 	.word	0x00017000
        /*09b4*/ 	.short	0x010a
        /*09b6*/ 	.byte	0x3f
	.zero		1


	//   ....[79]....
        /*09b8*/ 	.word	0x000152a0
        /*09bc*/ 	.word	0x00000003
        /*09c0*/ 	.word	0x00017030
        /*09c4*/ 	.short	0x010a
        /*09c6*/ 	.byte	0x3f
	.zero		1


	//   ....[80]....
        /*09c8*/ 	.word	0x00015300
        /*09cc*/ 	.word	0x0000000c
        /*09d0*/ 	.word	0x00017030
        /*09d4*/ 	.short	0x010a
        /*09d6*/ 	.byte	0x3f
	.zero		1


	//   ....[81]....
        /*09d8*/ 	.word	0x00015360
        /*09dc*/ 	.word	0x0000000c
        /*09e0*/ 	.word	0x00017050
        /*09e4*/ 	.short	0x010a
        /*09e6*/ 	.byte	0x3f
	.zero		1


	//   ....[82]....
        /*09e8*/ 	.word	0x000153c0
        /*09ec*/ 	.word	0x0000000c
        /*09f0*/ 	.word	0x00017030
        /*09f4*/ 	.short	0x010a
        /*09f6*/ 	.byte	0x3f
	.zero		1


	//   ....[83]....
        /*09f8*/ 	.word	0x00015420
        /*09fc*/ 	.word	0x0000000c
        /*0a00*/ 	.word	0x00017050
        /*0a04*/ 	.short	0x010a
        /*0a06*/ 	.byte	0x3f
	.zero		1


	//   ....[84]....
        /*0a08*/ 	.word	0x00015480
        /*0a0c*/ 	.word	0x0000000c
        /*0a10*/ 	.word	0x00017030
        /*0a14*/ 	.short	0x010a
        /*0a16*/ 	.byte	0x3f
	.zero		1


	//   ....[85]....
        /*0a18*/ 	.word	0x000154e0
        /*0a1c*/ 	.word	0x0000000c
        /*0a20*/ 	.word	0x00017050
        /*0a24*/ 	.short	0x010a
        /*0a26*/ 	.byte	0x3f
	.zero		1


	//   ....[86]....
        /*0a28*/ 	.word	0x00015540
        /*0a2c*/ 	.word	0x00000005
        /*0a30*/ 	.word	0x00017050
        /*0a34*/ 	.short	0x010a
        /*0a36*/ 	.byte	0x3f
	.zero		1


	//   ....[87]....
        /*0a38*/ 	.word	0x00015620
        /*0a3c*/ 	.word	0x00000003
        /*0a40*/ 	.word	0x00017080
        /*0a44*/ 	.short	0x010a
        /*0a46*/ 	.byte	0x3f
	.zero		1


	//   ....[88]....
        /*0a48*/ 	.word	0x000159a0
        /*0a4c*/ 	.word	0x00000003
        /*0a50*/ 	.word	0x00017040
        /*0a54*/ 	.short	0x010a
        /*0a56*/ 	.byte	0x3f
	.zero		1


	//   ....[89]....
        /*0a58*/ 	.word	0x00015ff0
        /*0a5c*/ 	.word	0x00000003
        /*0a60*/ 	.word	0x00017020
        /*0a64*/ 	.short	0x010a
        /*0a66*/ 	.byte	0x3f
	.zero		1


	//   ....[90]....
        /*0a68*/ 	.word	0x00016040
        /*0a6c*/ 	.word	0x00000005
        /*0a70*/ 	.word	0x00017080
        /*0a74*/ 	.short	0x010a
        /*0a76*/ 	.byte	0x3f
	.zero		1


	//   ....[91]....
        /*0a78*/ 	.word	0x00016300
        /*0a7c*/ 	.word	0x00000005
        /*0a80*/ 	.word	0x00017040
        /*0a84*/ 	.short	0x010a
        /*0a86*/ 	.byte	0x3f
	.zero		1


	//   ....[92]....
        /*0a88*/ 	.word	0x000165b0
        /*0a8c*/ 	.word	0x00000003
        /*0a90*/ 	.word	0x00017070
        /*0a94*/ 	.short	0x010a
        /*0a96*/ 	.byte	0x3f
	.zero		1


	//   ....[93]....
        /*0a98*/ 	.word	0x00016600
        /*0a9c*/ 	.word	0x00000003
        /*0aa0*/ 	.word	0x00017060
        /*0aa4*/ 	.short	0x010a
        /*0aa6*/ 	.byte	0x3f
	.zero		1


	//   ....[94]....
        /*0aa8*/ 	.word	0x00016650
        /*0aac*/ 	.word	0x00000003
        /*0ab0*/ 	.word	0x00017070
        /*0ab4*/ 	.short	0x010a
        /*0ab6*/ 	.byte	0x3f
	.zero		1


	//   ....[95]....
        /*0ab8*/ 	.word	0x000166a0
        /*0abc*/ 	.word	0x00000003
        /*0ac0*/ 	.word	0x00017060
        /*0ac4*/ 	.short	0x010a
        /*0ac6*/ 	.byte	0x3f
	.zero		1


	//   ....[96]....
        /*0ac8*/ 	.word	0x000166f0
        /*0acc*/ 	.word	0x00000007
        /*0ad0*/ 	.word	0x00017020
        /*0ad4*/ 	.short	0x010a
        /*0ad6*/ 	.byte	0x3f
	.zero		1


	//   ....[97]....
        /*0ad8*/ 	.word	0x00016740
        /*0adc*/ 	.word	0x00000005
        /*0ae0*/ 	.word	0x00017040
        /*0ae4*/ 	.short	0x010a
        /*0ae6*/ 	.byte	0x3f
	.zero		1


	//   ....[98]....
        /*0ae8*/ 	.word	0x00016790
        /*0aec*/ 	.word	0x00000007
        /*0af0*/ 	.word	0x00017040
        /*0af4*/ 	.short	0x010a
        /*0af6*/ 	.byte	0x3f
	.zero		1


	//   ....[99]....
        /*0af8*/ 	.word	0x000167e0
        /*0afc*/ 	.word	0x00000005
        /*0b00*/ 	.word	0x00017060
        /*0b04*/ 	.short	0x010a
        /*0b06*/ 	.byte	0x3f
	.zero		1


	//   ....[100]....
        /*0b08*/ 	.word	0x00016830
        /*0b0c*/ 	.word	0x00000007
        /*0b10*/ 	.word	0x00017060
        /*0b14*/ 	.short	0x010a
        /*0b16*/ 	.byte	0x3f
	.zero		1


	//   ....[101]....
        /*0b18*/ 	.word	0x00016880
        /*0b1c*/ 	.word	0x00000005
        /*0b20*/ 	.word	0x00017080
        /*0b24*/ 	.short	0x010a
        /*0b26*/ 	.byte	0x3f
	.zero		1


	//----- nvinfo : EIATTR_NUM_MBARRIERS
	.align		4
.L_179:
        /*0b28*/ 	.byte	0x03, 0x38
        /*0b2a*/ 	.short	0x0016


	//----- nvinfo : EIATTR_EXIT_INSTR_OFFSETS
	.align		4
        /*0b2c*/ 	.byte	0x04, 0x1c
        /*0b2e*/ 	.short	(.L_181 - .L_180)


	//   ....[0]....
.L_180:
        /*0b30*/ 	.word	0x00015220


	//----- nvinfo : EIATTR_MAX_THREADS
	.align		4
.L_181:
        /*0b34*/ 	.byte	0x04, 0x05
        /*0b36*/ 	.short	(.L_183 - .L_182)
.L_182:
        /*0b38*/ 	.word	0x00000200
        /*0b3c*/ 	.word	0x00000001
        /*0b40*/ 	.word	0x00000001


	//----- nvinfo : EIATTR_CRS_STACK_SIZE
	.align		4
.L_183:
        /*0b44*/ 	.byte	0x04, 0x1e
        /*0b46*/ 	.short	(.L_185 - .L_184)
.L_184:
        /*0b48*/ 	.word	0x00000000


	//----- nvinfo : EIATTR_CBANK_PARAM_SIZE
	.align		4
.L_185:
        /*0b4c*/ 	.byte	0x03, 0x19
        /*0b4e*/ 	.short	0x0a70


	//----- nvinfo : EIATTR_PARAM_CBANK
	.align		4
        /*0b50*/ 	.byte	0x04, 0x0a
        /*0b52*/ 	.short	(.L_187 - .L_186)
	.align		4
.L_186:
        /*0b54*/ 	.word	index@(.nv.constant0._ZN7cutlass13device_kernelIN5flash11enable_sm90INS1_16FlashAttnFwdSm90INS1_25CollectiveMainloopFwdSm90ILi2EN4cute5tupleIJNS5_1CILi1EEES8_S8_EEENS6_IJNS7_ILi192EEENS7_ILi128EEENS7_ILi96EEEEEELi96ENS_12float_e4m3_tEfNS_4arch4Sm90ELb0ELb1ELb1ELb0ELb1ELb0ELb0ELb1ELb1ELb1ELb1ELb0EEENS1_21CollectiveEpilogueFwdINS6_IJSA_SC_SB_EEES9_NS_10bfloat16_tESG_Li384ELb0ELb1ELb1ELb1EEENS1_19SingleTileSchedulerILb0ELb1ELb1ELi192EEEEEEEEEvNT_6ParamsE)
        /*0b58*/ 	.short	0x0210
        /*0b5a*/ 	.short	0x0a70


	//----- nvinfo : EIATTR_SW_WAR
	.align		4
.L_187:
        /*0b5c*/ 	.byte	0x04, 0x36
        /*0b5e*/ 	.short	(.L_189 - .L_188)
.L_188:
        /*0b60*/ 	.word	0x00000008
.L_189:


//--------------------- .nv.info._ZN7cutlass13device_kernelIN5flash11enable_sm90INS1_16FlashAttnFwdSm90INS1_25CollectiveMainloopFwdSm90ILi2EN4cute5tupleIJNS5_1CILi1EEES8_S8_EEENS6_IJNS7_ILi192EEENS7_ILi128EEENS7_ILi96EEEEEELi96ENS_12float_e4m3_tEfNS_4arch4Sm90ELb0ELb1ELb1ELb1ELb1ELb0ELb0ELb1ELb1ELb1ELb1ELb0EEENS1_21CollectiveEpilogueFwdINS6_IJSA_SC_SB_EEES9_NS_10bfloat16_tESG_Li384ELb1ELb1ELb1ELb1EEENS1_36VarlenDynamicPersistentTileSchedulerILi192ELi128ELi384ELi128ELb1ELb1ELb1ELb1ELb0ELb1EEEEEEEEEvNT_6ParamsE --------------------------
	.section	.nv.info._ZN7cutlass13device_kernelIN5flash11enable_sm90INS1_16FlashAttnFwdSm90INS1_25CollectiveMainloopFwdSm90ILi2EN4cute5tupleIJNS5_1CILi1EEES8_S8_EEENS6_IJNS7_ILi192EEENS7_ILi128EEENS7_ILi96EEEEEELi96ENS_12float_e4m3_tEfNS_4arch4Sm90ELb0ELb1ELb1ELb1ELb1ELb0ELb0ELb1ELb1ELb1ELb1ELb0EEENS1_21CollectiveEpilogueFwdINS6_IJSA_SC_SB_EEES9_NS_10bfloat16_tESG_Li384ELb1ELb1ELb1ELb1EEENS1_36VarlenDynamicPersistentTileSchedulerILi192ELi128ELi384ELi128ELb1ELb1ELb1ELb1ELb0ELb1EEEEEEEEEvNT_6ParamsE,"",@"SHT_CUDA_INFO"
	.sectionflags	@""
	.align	4


	//----- nvinfo : EIATTR_CUDA_API_VERSION
	.align		4
        /*0000*/ 	.byte	0x04, 0x37
        /*0002*/ 	.short	(.L_191 - .L_190)
.L_190:
        /*0004*/ 	.word	0x00000082


	//----- nvinfo : EIATTR_KPARAM_INFO
	.align		4
.L_191:
        /*0008*/ 	.byte	0x04, 0x17
        /*000a*/ 	.short	(.L_193 - .L_192)
.L_192:
        /*000c*/ 	.word	0x00000000
        /*0010*/ 	.short	0x0000
        /*0012*/ 	.short	0x0070
        /*0014*/ 	.byte	0x00, 0xf0, 0x01, 0x2a


	//----- nvinfo : EIATTR_SPARSE_MMA_MASK
	.align		4
.L_193:
        /*0018*/ 	.byte	0x03, 0x50
        /*001a*/ 	.short	0x0000


	//----- nvinfo : EIATTR_MAXREG_COUNT
	.align		4
        /*001c*/ 	.byte	0x03, 0x1b
        /*001e*/ 	.short	0x0080


	//----- nvinfo : EIATTR_NUM_BARRIERS
	.align		4
        /*0020*/ 	.byte	0x02, 0x4c
        /*0022*/ 	.byte	0x09
	.zero		1


	//----- nvinfo : EIATTR_EXTERNS
	.align		4
        /*0024*/ 	.byte	0x04, 0x0f
        /*0026*/ 	.short	(.L_195 - .L_194)


	//   ....[0]....
	.align		4
.L_194:
        /*0028*/ 	.word	index@(__assertfail)


	//----- nvinfo : EIATTR_ANNOTATIONS
	.align		4
.L_195:
        /*002c*/ 	.byte	0x04, 0x55
        /*002e*/ 	.short	(.L_197 - .L_196)


	//   ....[0]....
.L_196:
        /* <DEDUP_REMOVED lines=26> */


	//----- nvinfo : EIATTR_MERCURY_ISA_VERSION
	.align		4
.L_197:
        /*01b8*/ 	.byte	0x03, 0x5f
        /*01ba*/ 	.short	0x0101


	//----- nvinfo : EIATTR_UNUSED_LOAD_BYTE_OFFSET
	.align		4
        /*01bc*/ 	.byte	0x04, 0x44
        /*01be*/ 	.short	(.L_199 - .L_198)


	//   ....[0]....
.L_198:
        /*01c0*/ 	.word	0x00000940
        /*01c4*/ 	.word	0x0000fff0


	//   ....[1]....
        /*01c8*/ 	.word	0x0000fcc0
        /*01cc*/ 	.word	0x0000fff0


	//----- nvinfo : EIATTR_INT_WARP_WIDE_INSTR_OFFSETS
	.align		4
.L_199:
        /*01d0*/ 	.byte	0x04, 0x31
        /*01d2*/ 	.short	(.L_201 - .L_200)


	//   ....[0]....
.L_200:
        /*01d4*/ 	.word	0x000000c0


	//   ....[1]....
        /*01d8*/ 	.word	0x000000d0


	//   ....[2]....
        /*01dc*/ 	.word	0x00000170


	//   ....[3]....
        /*01e0*/ 	.word	0x000151d0


	//   ....[4]....
        /*01e4*/ 	.word	0x00015260


	//   ....[5]....
        /*01e8*/ 	.word	0x00018040


	//   ....[6]....
        /*01ec*/ 	.word	0x000180d0


	//----- nvinfo : EIATTR_COOP_GROUP_MASK_REGIDS
	.align		4
.L_201:
        /*01f0*/ 	.byte	0x04, 0x29
        /*01f2*/ 	.short	(.L_203 - .L_202)


	//   ....[0]....
.L_202:
        /*01f4*/ 	.word	0xffffffff


	//   ....[1]....
        /*01f8*/ 	.word	0xffffffff


	//   ....[2]....
        /*01fc*/ 	.word	0xffffffff


	//   ....[3]....
        /*0200*/ 	.word	0xffffffff


	//   ....[4]....
        /*0204*/ 	.word	0xffffffff


	//   ....[5]....
        /*0208*/ 	.word	0xffffffff


	//   ....[6]....
        /*020c*/ 	.word	0xffffffff


	//   ....[7]....
        /*0210*/ 	.word	0xffffffff


	//   ....[8]....
        /*0214*/ 	.word	0xffffffff


	//   ....[9]....
        /*0218*/ 	.word	0xffffffff


	//   ....[10]....
        /*021c*/ 	.word	0xffffffff


	//   ....[11]....
        /*0220*/ 	.word	0xffffffff


	//   ....[12]....
        /*0224*/ 	.word	0xffffffff


	//   ....[13]....
        /*0228*/ 	.word	0xffffffff


	//   ....[14]....
        /*022c*/ 	.word	0xffffffff


	//   ....[15]....
        /*0230*/ 	.word	0xffffffff


	//   ....[16]....
        /*0234*/ 	.word	0xffffffff


	//   ....[17]....
        /*0238*/ 	.word	0xffffffff


	//   ....[18]....
        /*023c*/ 	.word	0xffffffff


	//   ....[19]....
        /*0240*/ 	.word	0xffffffff


	//   ....[20]....
        /*0244*/ 	.word	0xffffffff


	//   ....[21]....
        /*0248*/ 	.word	0xffffffff


	//   ....[22]....
        /*024c*/ 	.word	0xffffffff


	//   ....[23]....
        /*0250*/ 	.word	0xffffffff


	//   ....[24]....
        /*0254*/ 	.word	0xffffffff


	//   ....[25]....
        /*0258*/ 	.word	0xffffffff


	//   ....[26]....
        /*025c*/ 	.word	0xffffffff


	//   ....[27]....
        /*0260*/ 	.word	0xffffffff


	//   ....[28]....
        /*0264*/ 	.word	0xffffffff


	//   ....[29]....
        /*0268*/ 	.word	0xffffffff


	//   ....[30]....
        /*026c*/ 	.word	0xffffffff


	//   ....[31]....
        /*0270*/ 	.word	0xffffffff


	//   ....[32]....
        /*0274*/ 	.word	0xffffffff


	//   ....[33]....
        /*0278*/ 	.word	0xffffffff


	//   ....[34]....
        /*027c*/ 	.word	0xffffffff


	//   ....[35]....
        /*0280*/ 	.word	0xffffffff


	//   ....[36]....
        /*0284*/ 	.word	0xffffffff


	//   ....[37]....
        /*0288*/ 	.word	0xffffffff


	//   ....[38]....
        /*028c*/ 	.word	0xffffffff


	//   ....[39]....
        /*0290*/ 	.word	0xffffffff


	//   ....[40]....
        /*0294*/ 	.word	0xffffffff


	//   ....[41]....
        /*0298*/ 	.word	0xffffffff


	//   ....[42]....
        /*029c*/ 	.word	0xffffffff


	//   ....[43]....
        /*02a0*/ 	.word	0xffffffff


	//   ....[44]....
        /*02a4*/ 	.word	0xffffffff


	//   ....[45]....
        /*02a8*/ 	.word	0xffffffff


	//   ....[46]....
        /*02ac*/ 	.word	0xffffffff


	//   ....[47]....
        /*02b0*/ 	.word	0xffffffff


	//   ....[48]....
        /*02b4*/ 	.word	0xffffffff


	//   ....[49]....
        /*02b8*/ 	.word	0xffffffff


	//   ....[50]....
        /*02bc*/ 	.word	0xffffffff


	//   ....[51]....
        /*02c0*/ 	.word	0xffffffff


	//   ....[52]....
        /*02c4*/ 	.word	0xffffffff


	//   ....[53]....
        /*02c8*/ 	.word	0xffffffff


	//   ....[54]....
        /*02cc*/ 	.word	0xffffffff


	//   ....[55]....
        /*02d0*/ 	.word	0xffffffff


	//   ....[56]....
        /*02d4*/ 	.word	0xffffffff


	//   ....[57]....
        /*02d8*/ 	.word	0xffffffff


	//   ....[58]....
        /*02dc*/ 	.word	0xffffffff


	//   ....[59]....
        /*02e0*/ 	.word	0xffffffff


	//   ....[60]....
        /*02e4*/ 	.word	0xffffffff


	//   ....[61]....
        /*02e8*/ 	.word	0xffffffff


	//   ....[62]....
        /*02ec*/ 	.word	0xffffffff


	//   ....[63]....
        /*02f0*/ 	.word	0xffffffff


	//   ....[64]....
        /*02f4*/ 	.word	0xffffffff


	//   ....[65]....
        /*02f8*/ 	.word	0xffffffff


	//   ....[66]....
        /*02fc*/ 	.word	0xffffffff


	//   ....[67]....
        /*0300*/ 	.word	0xffffffff


	//   ....[68]....
        /*0304*/ 	.word	0xffffffff


	//   ....[69]....
        /*0308*/ 	.word	0xffffffff


	//   ....[70]....
        /*030c*/ 	.word	0xffffffff


	//   ....[71]....
        /*0310*/ 	.word	0xffffffff


	//   ....[72]....
        /*0314*/ 	.word	0xffffffff


	//   ....[73]....
        /*0318*/ 	.word	0xffffffff


	//   ....[74]....
        /*031c*/ 	.word	0xffffffff


	//   ....[75]....
        /*0320*/ 	.word	0xffffffff


	//   ....[76]....
        /*0324*/ 	.word	0xffffffff


	//   ....[77]....
        /*0328*/ 	.word	0xffffffff


	//   ....[78]....
        /*032c*/ 	.word	0xffffffff


	//   ....[79]....
        /*0330*/ 	.word	0xffffffff


	//   ....[80]....
        /*0334*/ 	.word	0xffffffff


	//   ....[81]....
        /*0338*/ 	.word	0xffffffff


	//   ....[82]....
        /*033c*/ 	.word	0xffffffff


	//   ....[83]....
        /*0340*/ 	.word	0xffffffff


	//   ....[84]....
        /*0344*/ 	.word	0xffffffff


	//   ....[85]....
        /*0348*/ 	.word	0xffffffff


	//   ....[86]....
        /*034c*/ 	.word	0xffffffff


	//   ....[87]....
        /*0350*/ 	.word	0xffffffff


	//   ....[88]....
        /*0354*/ 	.word	0xffffffff


	//   ....[89]....
        /*0358*/ 	.word	0xffffffff


	//   ....[90]....
        /*035c*/ 	.word	0xffffffff


	//   ....[91]....
        /*0360*/ 	.word	0xffffffff


	//   ....[92]....
        /*0364*/ 	.word	0xffffffff


	//   ....[93]....
        /*0368*/ 	.word	0xffffffff


	//   ....[94]....
        /*036c*/ 	.word	0xffffffff


	//   ....[95]....
        /*0370*/ 	.word	0xffffffff


	//   ....[96]....
        /*0374*/ 	.word	0xffffffff


	//   ....[97]....
        /*0378*/ 	.word	0xffffffff


	//   ....[98]....
        /*037c*/ 	.word	0xffffffff


	//   ....[99]....
        /*0380*/ 	.word	0xffffffff


	//   ....[100]....
        /*0384*/ 	.word	0xffffffff


	//   ....[101]....
        /*0388*/ 	.word	0xffffffff


	//   ....[102]....
        /*038c*/ 	.word	0xffffffff


	//   ....[103]....
        /*0390*/ 	.word	0xffffffff


	//   ....[104]....
        /*0394*/ 	.word	0xffffffff


	//   ....[105]....
        /*0398*/ 	.word	0xffffffff


	//   ....[106]....
        /*039c*/ 	.word	0xffffffff


	//   ....[107]....
        /*03a0*/ 	.word	0xffffffff


	//   ....[108]....
        /*03a4*/ 	.word	0xffffffff


	//   ....[109]....
        /*03a8*/ 	.word	0xffffffff


	//   ....[110]....
        /*03ac*/ 	.word	0xffffffff


	//   ....[111]....
        /*03b0*/ 	.word	0xffffffff


	//   ....[112]....
        /*03b4*/ 	.word	0xffffffff


	//   ....[113]....
        /*03b8*/ 	.word	0xffffffff


	//   ....[114]....
        /*03bc*/ 	.word	0xffffffff


	//   ....[115]....
        /*03c0*/ 	.word	0xffffffff


	//   ....[116]....
        /*03c4*/ 	.word	0xffffffff


	//   ....[117]....
        /*03c8*/ 	.word	0xffffffff


	//   ....[118]....
        /*03cc*/ 	.word	0xffffffff


	//   ....[119]....
        /*03d0*/ 	.word	0xffffffff


	//   ....[120]....
        /*03d4*/ 	.word	0xffffffff


	//   ....[121]....
        /*03d8*/ 	.word	0xffffffff


	//   ....[122]....
        /*03dc*/ 	.word	0xffffffff


	//   ....[123]....
        /*03e0*/ 	.word	0xffffffff


	//   ....[124]....
        /*03e4*/ 	.word	0xffffffff


	//   ....[125]....
        /*03e8*/ 	.word	0xffffffff


	//   ....[126]....
        /*03ec*/ 	.word	0xffffffff


	//   ....[127]....
        /*03f0*/ 	.word	0xffffffff


	//   ....[128]....
        /*03f4*/ 	.word	0xffffffff


	//   ....[129]....
        /*03f8*/ 	.word	0xffffffff


	//   ....[130]....
        /*03fc*/ 	.word	0xffffffff


	//   ....[131]....
        /*0400*/ 	.word	0xffffffff


	//   ....[132]....
        /*0404*/ 	.word	0xffffffff


	//   ....[133]....
        /*0408*/ 	.word	0xffffffff


	//   ....[134]....
        /*040c*/ 	.word	0xffffffff


	//   ....[135]....
        /*0410*/ 	.word	0xffffffff


	//   ....[136]....
        /*0414*/ 	.word	0xffffffff


	//   ....[137]....
        /*0418*/ 	.word	0xffffffff


	//   ....[138]....
        /*041c*/ 	.word	0xffffffff


	//   ....[139]....
        /*0420*/ 	.word	0xffffffff


	//   ....[140]....
        /*0424*/ 	.word	0xffffffff


	//   ....[141]....
        /*0428*/ 	.word	0xffffffff


	//   ....[142]....
        /*042c*/ 	.word	0xffffffff


	//   ....[143]....
        /*0430*/ 	.word	0xffffffff


	//   ....[144]....
        /*0434*/ 	.word	0xffffffff


	//   ....[145]....
        /*0438*/ 	.word	0xffffffff


	//   ....[146]....
        /*043c*/ 	.word	0xffffffff


	//   ....[147]....
        /*0440*/ 	.word	0xffffffff


	//   ....[148]....
        /*0444*/ 	.word	0xffffffff


	//   ....[149]....
        /*0448*/ 	.word	0xffffffff


	//   ....[150]....
        /*044c*/ 	.word	0xffffffff


	//   ....[151]....
        /*0450*/ 	.word	0xffffffff


	//   ....[152]....
        /*0454*/ 	.word	0xffffffff


	//   ....[153]....
        /*0458*/ 	.word	0xffffffff


	//   ....[154]....
        /*045c*/ 	.word	0xffffffff


	//   ....[155]....
        /*0460*/ 	.word	0x0500000f


	//   ....[156]....
        /*0464*/ 	.word	0x0500000f


	//   ....[157]....
        /*0468*/ 	.word	0x0500000f


	//   ....[158]....
        /*046c*/ 	.word	0x0500000f


	//   ....[159]....
        /*0470*/ 	.word	0x0500000f


	//   ....[160]....
        /*0474*/ 	.word	0x0500000f


	//   ....[161]....
        /*0478*/ 	.word	0x0500000f


	//   ....[162]....
        /*047c*/ 	.word	0x0500000f


	//   ....[163]....
        /*0480*/ 	.word	0x0500000f


	//   ....[164]....
        /*0484*/ 	.word	0x0500000f


	//   ....[165]....
        /*0488*/ 	.word	0x0500000f


	//   ....[166]....
        /*048c*/ 	.word	0x0500000f


	//   ....[167]....
        /*0490*/ 	.word	0x0500000f


	//   ....[168]....
        /*0494*/ 	.word	0x0500000f


	//   ....[169]....
        /*0498*/ 	.word	0x0500000f


	//   ....[170]....
        /*049c*/ 	.word	0x0500000f


	//   ....[171]....
        /*04a0*/ 	.word	0x0500000f


	//   ....[172]....
        /*04a4*/ 	.word	0x0500000f


	//   ....[173]....
        /*04a8*/ 	.word	0x0500000f


	//   ....[174]....
        /*04ac*/ 	.word	0x0500000f


	//   ....[175]....
        /*04b0*/ 	.word	0x0500000f


	//   ....[176]....
        /*04b4*/ 	.word	0x0500000f


	//   ....[177]....
        /*04b8*/ 	.word	0x0500000f


	//   ....[178]....
        /*04bc*/ 	.word	0x0500000f


	//----- nvinfo : EIATTR_COOP_GROUP_INSTR_OFFSETS
	.align		4
.L_203:
        /*04c0*/ 	.byte	0x04, 0x28
        /*04c2*/ 	.short	(.L_205 - .L_204)


	//   ....[0]....
.L_204:
        /*04c4*/ 	.word	0x00000070


	//   ....[1]....
        /*04c8*/ 	.word	0x000000b0


	//   ....[2]....
        /*04cc*/ 	.word	0x000002d0


	//   ....[3]....
        /*04d0*/ 	.word	0x00000430


	//   ....[4]....
        /*04d4*/ 	.word	0x00000550


	//   ....[5]....
        /*04d8*/ 	.word	0x000006b0


	//   ....[6]....
        /*04dc*/ 	.word	0x00001dd0


	//   ....[7]....
        /*04e0*/ 	.word	0x00002710


	//   ....[8]....
        /*04e4*/ 	.word	0x000030b0


	//   ....[9]....
        /*04e8*/ 	.word	0x000044c0


	//   ....[10]....
        /*04ec*/ 	.word	0x000045e0


	//   ....[11]....
        /*04f0*/ 	.word	0x00004dd0


	//   ....[12]....
        /*04f4*/ 	.word	0x00004e50


	//   ....[13]....
        /*04f8*/ 	.word	0x00006490


	//   ....[14]....
        /*04fc*/ 	.word	0x00006dc0


	//   ....[15]....
        /*0500*/ 	.word	0x00007e50


	//   ....[16]....
        /*0504*/ 	.word	0x00007f50


	//   ....[17]....
        /*0508*/ 	.word	0x000084a0


	//   ....[18]....
        /*050c*/ 	.word	0x00008520


	//   ....[19]....
        /*0510*/ 	.word	0x0000a4c0


	//   ....[20]....
        /*0514*/ 	.word	0x0000a520


	//   ....[21]....
        /*0518*/ 	.word	0x0000a910


	//   ....[22]....
        /*051c*/ 	.word	0x0000a930


	//   ....[23]....
        /*0520*/ 	.word	0x0000c280


	//   ....[24]....
        /*0524*/ 	.word	0x0000cb90


	//   ....[25]....
        /*0528*/ 	.word	0x0000daf0


	//   ....[26]....
        /*052c*/ 	.word	0x0000dbe0


	//   ....[27]....
        /*0530*/ 	.word	0x0000e300


	//   ....[28]....
        /*0534*/ 	.word	0x0000e380


	//   ....[29]....
        /*0538*/ 	.word	0x0000f5f0


	//   ....[30]....
        /*053c*/ 	.word	0x0000f610


	//   ....[31]....
        /*0540*/ 	.word	0x0000f690


	//   ....[32]....
        /*0544*/ 	.word	0x0000f6a0


	//   ....[33]....
        /*0548*/ 	.word	0x00010130


	//   ....[34]....
        /*054c*/ 	.word	0x00010140


	//   ....[35]....
        /*0550*/ 	.word	0x00010150


	//   ....[36]....
        /*0554*/ 	.word	0x00010170


	//   ....[37]....
        /*0558*/ 	.word	0x00010190


	//   ....[38]....
        /*055c*/ 	.word	0x00010200


	//   ....[39]....
        /*0560*/ 	.word	0x00010240


	//   ....[40]....
        /*0564*/ 	.word	0x00010280


	//   ....[41]....
        /*0568*/ 	.word	0x000102b0


	//   ....[42]....
        /*056c*/ 	.word	0x000102e0


	//   ....[43]....
        /*0570*/ 	.word	0x00010310


	//   ....[44]....
        /*0574*/ 	.word	0x00010340


	//   ....[45]....
        /*0578*/ 	.word	0x00010370


	//   ....[46]....
        /*057c*/ 	.word	0x000103b0


	//   ....[47]....
        /*0580*/ 	.word	0x000103f0


	//   ....[48]....
        /*0584*/ 	.word	0x00010420


	//   ....[49]....
        /*0588*/ 	.word	0x00010450


	//   ....[50]....
        /*058c*/ 	.word	0x00010480


	//   ....[51]....
        /*0590*/ 	.word	0x00010490


	//   ....[52]....
        /*0594*/ 	.word	0x000104a0


	//   ....[53]....
        /*0598*/ 	.word	0x000104c0


	//   ....[54]....
        /*059c*/ 	.word	0x000104d0


	//   ....[55]....
        /*05a0*/ 	.word	0x000104e0


	//   ....[56]....
        /*05a4*/ 	.word	0x000104f0


	//   ....[57]....
        /*05a8*/ 	.word	0x00010500


	//   ....[58]....
        /*05ac*/ 	.word	0x00010520


	//   ....[59]....
        /*05b0*/ 	.word	0x00010530


	//   ....[60]....
        /*05b4*/ 	.word	0x00010560


	//   ....[61]....
        /*05b8*/ 	.word	0x00010580


	//   ....[62]....
        /*05bc*/ 	.word	0x00010590


	//   ....[63]....
        /*05c0*/ 	.word	0x000105c0


	//   ....[64]....
        /*05c4*/ 	.word	0x000105d0


	//   ....[65]....
        /*05c8*/ 	.word	0x000105e0


	//   ....[66]....
        /*05cc*/ 	.word	0x000105f0


	//   ....[67]....
        /*05d0*/ 	.word	0x00010600


	//   ....[68]....
        /*05d4*/ 	.word	0x00010620


	//   ....[69]....
        /*05d8*/ 	.word	0x00010640


	//   ....[70]....
        /*05dc*/ 	.word	0x00010650


	//   ....[71]....
        /*05e0*/ 	.word	0x00010670


	//   ....[72]....
        /*05e4*/ 	.word	0x000106a0


	//   ....[73]....
        /*05e8*/ 	.word	0x000106d0


	//   ....[74]....
        /*05ec*/ 	.word	0x00010700


	//   ....[75]....
        /*05f0*/ 	.word	0x00010730


	//   ....[76]....
        /*05f4*/ 	.word	0x00010760


	//   ....[77]....
        /*05f8*/ 	.word	0x00010790


	//   ....[78]....
        /*05fc*/ 	.word	0x000107c0


	//   ....[79]....
        /*0600*/ 	.word	0x000107f0


	//   ....[80]....
        /*0604*/ 	.word	0x00010820


	//   ....[81]....
        /*0608*/ 	.word	0x00011030


	//   ....[82]....
        /*060c*/ 	.word	0x00011040


	//   ....[83]....
        /*0610*/ 	.word	0x00011050


	//   ....[84]....
        /*0614*/ 	.word	0x000110a0


	//   ....[85]....
        /*0618*/ 	.word	0x000117c0


	//   ....[86]....
        /*061c*/ 	.word	0x000117d0


	//   ....[87]....
        /*0620*/ 	.word	0x000118d0


	//   ....[88]....
        /*0624*/ 	.word	0x000118f0


	//   ....[89]....
        /*0628*/ 	.word	0x00011e10


	//   ....[90]....
        /*062c*/ 	.word	0x00011e40


	//   ....[91]....
        /*0630*/ 	.word	0x00012180


	//   ....[92]....
        /*0634*/ 	.word	0x00012190


	//   ....[93]....
        /*0638*/ 	.word	0x00012e10


	//   ....[94]....
        /*063c*/ 	.word	0x00012e20


	//   ....[95]....
        /*0640*/ 	.word	0x00012f20


	//   ....[96]....
        /*0644*/ 	.word	0x00012f40


	//   ....[97]....
        /*0648*/ 	.word	0x000130c0


	//   ....[98]....
        /*064c*/ 	.word	0x000132d0


	//   ....[99]....
        /*0650*/ 	.word	0x00013300


	//   ....[100]....
        /*0654*/ 	.word	0x00013330


	//   ....[101]....
        /*0658*/ 	.word	0x00013360


	//   ....[102]....
        /*065c*/ 	.word	0x00013390


	//   ....[103]....
        /*0660*/ 	.word	0x000133e0


	//   ....[104]....
        /*0664*/ 	.word	0x00013560


	//   ....[105]....
        /*0668*/ 	.word	0x00013590


	//   ....[106]....
        /*066c*/ 	.word	0x000135c0


	//   ....[107]....
        /*0670*/ 	.word	0x000135f0


	//   ....[108]....
        /*0674*/ 	.word	0x00013620


	//   ....[109]....
        /*0678*/ 	.word	0x00013650


	//   ....[110]....
        /*067c*/ 	.word	0x000136e0


	//   ....[111]....
        /*0680*/ 	.word	0x00013740


	//   ....[112]....
        /*0684*/ 	.word	0x00013750


	//   ....[113]....
        /*0688*/ 	.word	0x000137a0


	//   ....[114]....
        /*068c*/ 	.word	0x00015df0


	//   ....[115]....
        /*0690*/ 	.word	0x00015e30


	//   ....[116]....
        /*0694*/ 	.word	0x00015e50


	//   ....[117]....
        /*0698*/ 	.word	0x00015f20


	//   ....[118]....
        /*069c*/ 	.word	0x000162a0


	//   ....[119]....
        /*06a0*/ 	.word	0x000162b0


	//   ....[120]....
        /*06a4*/ 	.word	0x000162c0


	//   ....[121]....
        /*06a8*/ 	.word	0x000162d0


	//   ....[122]....
        /*06ac*/ 	.word	0x00016c10


	//   ....[123]....
        /*06b0*/ 	.word	0x00016c40


	//   ....[124]....
        /*06b4*/ 	.word	0x00016c60


	//   ....[125]....
        /*06b8*/ 	.word	0x00016c70


	//   ....[126]....
        /*06bc*/ 	.word	0x00016c80


	//   ....[127]....
        /*06c0*/ 	.word	0x00016da0


	//   ....[128]....
        /*06c4*/ 	.word	0x000174b0


	//   ....[129]....
        /*06c8*/ 	.word	0x000174d0


	//   ....[130]....
        /*06cc*/ 	.word	0x000174e0


	//   ....[131]....
        /*06d0*/ 	.word	0x00017540


	//   ....[132]....
        /*06d4*/ 	.word	0x00017890


	//   ....[133]....
        /*06d8*/ 	.word	0x000178a0


	//   ....[134]....
        /*06dc*/ 	.word	0x000178b0


	//   ....[135]....
        /*06e0*/ 	.word	0x00017910


	//   ....[136]....
        /*06e4*/ 	.word	0x000188a0


	//   ....[137]....
        /*06e8*/ 	.word	0x000188c0


	//   ....[138]....
        /*06ec*/ 	.word	0x000188f0


	//   ....[139]....
        /*06f0*/ 	.word	0x00018900


	//   ....[140]....
        /*06f4*/ 	.word	0x00018930


	//   ....[141]....
        /*06f8*/ 	.word	0x00018970


	//   ....[142]....
        /*06fc*/ 	.word	0x000189a0


	//   ....[143]....
        /*0700*/ 	.word	0x000189e0


	//   ....[144]....
        /*0704*/ 	.word	0x00018b40


	//   ....[145]....
        /*0708*/ 	.word	0x00018b70


	//   ....[146]....
        /*070c*/ 	.word	0x00018bb0


	//   ....[147]....
        /*0710*/ 	.word	0x00018be0


	//   ....[148]....
        /*0714*/ 	.word	0x00018c10


	//   ....[149]....
        /*0718*/ 	.word	0x00018c40


	//   ....[150]....
        /*071c*/ 	.word	0x00018cc0


	//   ....[151]....
        /*0720*/ 	.word	0x00018d10


	//   ....[152]....
        /*0724*/ 	.word	0x00018d20


	//   ....[153]....
        /*0728*/ 	.word	0x00018d60


	//   ....[154]....
        /*072c*/ 	.word	0x00019840


	//   ....[155]....
        /*0730*/ 	.word	0x00019f10


	//   ....[156]....
        /*0734*/ 	.word	0x00019ff0


	//   ....[157]....
        /*0738*/ 	.word	0x0001a090


	//   ....[158]....
        /*073c*/ 	.word	0x0001a210


	//   ....[159]....
        /*0740*/ 	.word	0x0001a2b0


	//   ....[160]....
        /*0744*/ 	.word	0x0001a3a0


	//   ....[161]....
        /*0748*/ 	.word	0x0001a430


	//   ....[162]....
        /*074c*/ 	.word	0x0001a490


	//   ....[163]....
        /*0750*/ 	.word	0x0001a530


	//   ....[164]....
        /*0754*/ 	.word	0x0001a640


	//   ....[165]....
        /*0758*/ 	.word	0x0001a6a0


	//   ....[166]....
        /*075c*/ 	.word	0x0001a700


	//   ....[167]....
        /*0760*/ 	.word	0x0001a7a0


	//   ....[168]....
        /*0764*/ 	.word	0x0001a860


	//   ....[169]....
        /*0768*/ 	.word	0x0001a8e0


	//   ....[170]....
        /*076c*/ 	.word	0x0001aab0


	//   ....[171]....
        /*0770*/ 	.word	0x0001ab50


	//   ....[172]....
        /*0774*/ 	.word	0x0001abb0


	//   ....[173]....
        /*0778*/ 	.word	0x0001ac80


	//   ....[174]....
        /*077c*/ 	.word	0x0001ad70


	//   ....[175]....
        /*0780*/ 	.word	0x0001ae00


	//   ....[176]....
        /*0784*/ 	.word	0x0001ae60


	//   ....[177]....
        /*0788*/ 	.word	0x0001af30


	//   ....[178]....
        /*078c*/ 	.word	0x0001b190


	//----- nvinfo : EIATTR_REG_RECONFIG
	.align		4
.L_205:
        /*0790*/ 	.byte	0x01, 0x54
	.zero		2


	//----- nvinfo : EIATTR_SYSCALL_OFFSETS
	.align		4
        /*0794*/ 	.byte	0x04, 0x46
        /*0796*/ 	.short	(.L_207 - .L_206)


	//   ....[0]....
.L_206:
        /*0798*/ 	.word	0x00001f80


	//   ....[1]....
        /*079c*/ 	.word	0x000153d0


	//   ....[2]....
        /*07a0*/ 	.word	0x00015540


	//   ....[3]....
        /*07a4*/ 	.word	0x00015690


	//   ....[4]....
        /*07a8*/ 	.word	0x000157d0


	//   ....[5]....
        /*07ac*/ 	.word	0x00016690


	//----- nvinfo : EIATTR_MBARRIER_INSTR_OFFSETS
	.align		4
.L_207:
        /*07b0*/ 	.byte	0x04, 0x39
        /*07b2*/ 	.short	(.L_209 - .L_208)


	//   ....[0]....
.L_208:
        /*07b4*/ 	.word	0x00000180
        /*07b8*/ 	.word	0x000000ff
        /*07bc*/ 	.word	0x00019c00
        /*07c0*/ 	.short	0x0100
        /*07c2*/ 	.byte	0x08
	.zero		1


	//   ....[1]....
        /*07c4*/ 	.word	0x00000190
        /*07c8*/ 	.word	0x000000ff
        /*07cc*/ 	.word	0x00019c20
        /*07d0*/ 	.short	0x0100
        /*07d2*/ 	.byte	0x08
	.zero		1


	//   ....[2]....
        /*07d4*/ 	.word	0x00000280
        /*07d8*/ 	.word	0x000000ff
        /*07dc*/ 	.word	0x00019c30
        /*07e0*/ 	.short	0x0100
        /*07e2*/ 	.byte	0x08
	.zero		1


	//   ....[3]....
        /*07e4*/ 	.word	0x00000290
        /*07e8*/ 	.word	0x000000ff
        /*07ec*/ 	.word	0x00019c40
        /*07f0*/ 	.short	0x0100
        /*07f2*/ 	.byte	0x08
	.zero		1


	//   ....[4]....
        /*07f4*/ 	.word	0x000002a0
        /*07f8*/ 	.word	0x000000ff
        /*07fc*/ 	.word	0x00019c38
        /*0800*/ 	.short	0x0100
        /*0802*/ 	.byte	0x08
	.zero		1


	//   ....[5]....
        /*0804*/ 	.word	0x000002b0
        /*0808*/ 	.word	0x000000ff
        /*080c*/ 	.word	0x00019c48
        /*0810*/ 	.short	0x0100
        /*0812*/ 	.byte	0x08
	.zero		1


	//   ....[6]....
        /*0814*/ 	.word	0x000003e0
        /*0818*/ 	.word	0x000000ff
        /*081c*/ 	.word	0x00019c50
        /*0820*/ 	.short	0x0100
        /*0822*/ 	.byte	0x08
	.zero		1


	//   ....[7]....
        /*0824*/ 	.word	0x000003f0
        /*0828*/ 	.word	0x000000ff
        /*082c*/ 	.word	0x00019c60
        /*0830*/ 	.short	0x0100
        /*0832*/ 	.byte	0x08
	.zero		1


	//   ....[8]....
        /*0834*/ 	.word	0x00000400
        /*0838*/ 	.word	0x000000ff
        /*083c*/ 	.word	0x00019c58
        /*0840*/ 	.short	0x0100
        /*0842*/ 	.byte	0x08
	.zero		1


	//   ....[9]....
        /*0844*/ 	.word	0x00000410
        /*0848*/ 	.word	0x000000ff
        /*084c*/ 	.word	0x00019c68
        /*0850*/ 	.short	0x0100
        /*0852*/ 	.byte	0x08
	.zero		1


	//   ....[10]....
        /*0854*/ 	.word	0x00000500
        /*0858*/ 	.word	0x000000ff
        /*085c*/ 	.word	0x00019c70
        /*0860*/ 	.short	0x0100
        /*0862*/ 	.byte	0x06
	.zero		1


	//   ....[11]....
        /*0864*/ 	.word	0x00000510
        /*0868*/ 	.word	0x000000ff
        /*086c*/ 	.word	0x00019c80
        /*0870*/ 	.short	0x0100
        /*0872*/ 	.byte	0x06
	.zero		1


	//   ....[12]....
        /*0874*/ 	.word	0x00000520
        /*0878*/ 	.word	0x000000ff
        /*087c*/ 	.word	0x00019c78
        /*0880*/ 	.short	0x0100
        /*0882*/ 	.byte	0x06
	.zero		1


	//   ....[13]....
        /*0884*/ 	.word	0x00000530
        /*0888*/ 	.word	0x000000ff
        /*088c*/ 	.word	0x00019c88
        /*0890*/ 	.short	0x0100
        /*0892*/ 	.byte	0x06
	.zero		1


	//   ....[14]....
        /*0894*/ 	.word	0x00000660
        /*0898*/ 	.word	0x000000ff
        /*089c*/ 	.word	0x00019c90
        /*08a0*/ 	.short	0x0100
        /*08a2*/ 	.byte	0x08
	.zero		1


	//   ....[15]....
        /*08a4*/ 	.word	0x00000670
        /*08a8*/ 	.word	0x000000ff
        /*08ac*/ 	.word	0x00019ca0
        /*08b0*/ 	.short	0x0100
        /*08b2*/ 	.byte	0x08
	.zero		1


	//   ....[16]....
        /*08b4*/ 	.word	0x00000680
        /*08b8*/ 	.word	0x000000ff
        /*08bc*/ 	.word	0x00019c98
        /*08c0*/ 	.short	0x0100
        /*08c2*/ 	.byte	0x08
	.zero		1


	//   ....[17]....
        /*08c4*/ 	.word	0x00000690
        /*08c8*/ 	.word	0x000000ff
        /*08cc*/ 	.word	0x00019ca8
        /*08d0*/ 	.short	0x0100
        /*08d2*/ 	.byte	0x08
	.zero		1


	//   ....[18]....
        /*08d4*/ 	.word	0x000007e0
        /*08d8*/ 	.word	0x000000ff
        /*08dc*/ 	.word	0x00019cb0
        /*08e0*/ 	.short	0x0100
        /*08e2*/ 	.byte	0x08
	.zero		1


	//   ....[19]....
        /*08e4*/ 	.word	0x000007f0
        /*08e8*/ 	.word	0x000000ff
        /*08ec*/ 	.word	0x00019cc0
        /*08f0*/ 	.short	0x0100
        /*08f2*/ 	.byte	0x08
	.zero		1


	//   ....[20]....
        /*08f4*/ 	.word	0x00000800
        /*08f8*/ 	.word	0x000000ff
        /*08fc*/ 	.word	0x00019cb8
        /*0900*/ 	.short	0x0100
        /*0902*/ 	.byte	0x08
	.zero		1


	//   ....[21]....
        /*0904*/ 	.word	0x00000810
        /*0908*/ 	.word	0x000000ff
        /*090c*/ 	.word	0x00019cc8
        /*0910*/ 	.short	0x0100
        /*0912*/ 	.byte	0x08
	.zero		1


	//   ....[22]....
        /*0914*/ 	.word	0x00002270
        /*0918*/ 	.word	0x000000ff
        /*091c*/ 	.word	0x00019c00
        /*0920*/ 	.short	0x010a
        /*0922*/ 	.byte	0x2e
	.zero		1


	//   ....[23]....
        /*0924*/ 	.word	0x00002310
        /*0928*/ 	.word	0x00000002
        /*092c*/ 	.word	0x00019c30
        /*0930*/ 	.short	0x010a
        /*0932*/ 	.byte	0x3f
	.zero		1


	//   ....[24]....
        /*0934*/ 	.word	0x00002350
        /*0938*/ 	.word	0x00000002
        /*093c*/ 	.word	0x00019c30
        /*0940*/ 	.short	0x010a
        /*0942*/ 	.byte	0x3f
	.zero		1


	//   ....[25]....
        /*0944*/ 	.word	0x00002a70
        /*0948*/ 	.word	0x000000ff
        /*094c*/ 	.word	0x00000000
        /*0950*/ 	.short	0x0101
        /*0952*/ 	.byte	0x06
	.zero		1


	//   ....[26]....
        /*0954*/ 	.word	0x00005f00
        /*0958*/ 	.word	0x000000ff
        /*095c*/ 	.word	0x00019c30
        /*0960*/ 	.short	0x010a
        /*0962*/ 	.byte	0x14
	.zero		1


	//   ....[27]....
        /*0964*/ 	.word	0x00005f40
        /*0968*/ 	.word	0x000000ff
        /*096c*/ 	.word	0x00019c30
        /*0970*/ 	.short	0x010a
        /*0972*/ 	.byte	0x14
	.zero		1


	//   ....[28]....
        /*0974*/ 	.word	0x000060a0
        /*0978*/ 	.word	0x000000ff
        /*097c*/ 	.word	0x00019c50
        /*0980*/ 	.short	0x010a
        /*0982*/ 	.byte	0x0a
	.zero		1


	//   ....[29]....
        /*0984*/ 	.word	0x000060e0
        /*0988*/ 	.word	0x000000ff
        /*098c*/ 	.word	0x00019c50
        /*0990*/ 	.short	0x010a
        /*0992*/ 	.byte	0x0a
	.zero		1


	//   ....[30]....
        /*0994*/ 	.word	0x00006810
        /*0998*/ 	.word	0x000000ff
        /*099c*/ 	.word	0x00000000
        /*09a0*/ 	.short	0x0101
        /*09a2*/ 	.byte	0x14
	.zero		1


	//   ....[31]....
        /*09a4*/ 	.word	0x00009060
        /*09a8*/ 	.word	0x000000ff
        /*09ac*/ 	.word	0x00000000
        /*09b0*/ 	.short	0x0101
        /*09b2*/ 	.byte	0x0a
	.zero		1


	//   ....[32]....
        /*09b4*/ 	.word	0x000098a0
        /*09b8*/ 	.word	0x000000ff
        /*09bc*/ 	.word	0x00019c30
        /*09c0*/ 	.short	0x010a
        /*09c2*/ 	.byte	0x06
	.zero		1


	//   ....[33]....
        /*09c4*/ 	.word	0x000098e0
        /*09c8*/ 	.word	0x000000ff
        /*09cc*/ 	.word	0x00019c30
        /*09d0*/ 	.short	0x010a
        /*09d2*/ 	.byte	0x06
	.zero		1


	//   ....[34]....
        /*09d4*/ 	.word	0x00009a40
        /*09d8*/ 	.word	0x000000ff
        /*09dc*/ 	.word	0x00019c50
        /*09e0*/ 	.short	0x010a
        /*09e2*/ 	.byte	0x0b
	.zero		1


	//   ....[35]....
        /*09e4*/ 	.word	0x00009a80
        /*09e8*/ 	.word	0x000000ff
        /*09ec*/ 	.word	0x00019c50
        /*09f0*/ 	.short	0x010a
        /*09f2*/ 	.byte	0x0b
	.zero		1


	//   ....[36]....
        /*09f4*/ 	.word	0x0000a1f0
        /*09f8*/ 	.word	0x000000ff
        /*09fc*/ 	.word	0x00000000
        /*0a00*/ 	.short	0x0101
        /*0a02*/ 	.byte	0x07
	.zero		1


	//   ....[37]....
        /*0a04*/ 	.word	0x0000b6c0
        /*0a08*/ 	.word	0x000000ff
        /*0a0c*/ 	.word	0x00000000
        /*0a10*/ 	.short	0x0101
        /*0a12*/ 	.byte	0x07
	.zero		1


	//   ....[38]....
        /*0a14*/ 	.word	0x0000bcd0
        /*0a18*/ 	.word	0x000000ff
        /*0a1c*/ 	.word	0x00019c30
        /*0a20*/ 	.short	0x010a
        /*0a22*/ 	.byte	0x06
	.zero		1


	//   ....[39]....
        /*0a24*/ 	.word	0x0000bd10
        /*0a28*/ 	.word	0x000000ff
        /*0a2c*/ 	.word	0x00019c30
        /*0a30*/ 	.short	0x010a
        /*0a32*/ 	.byte	0x06
	.zero		1


	//   ....[40]....
        /*0a34*/ 	.word	0x0000be70
        /*0a38*/ 	.word	0x000000ff
        /*0a3c*/ 	.word	0x00019c50
        /*0a40*/ 	.short	0x010a
        /*0a42*/ 	.byte	0x0b
	.zero		1


	//   ....[41]....
        /*0a44*/ 	.word	0x0000beb0
        /*0a48*/ 	.word	0x000000ff
        /*0a4c*/ 	.word	0x00019c50
        /*0a50*/ 	.short	0x010a
        /*0a52*/ 	.byte	0x0b
	.zero		1


	//   ....[42]....
        /*0a54*/ 	.word	0x0000c5a0
        /*0a58*/ 	.word	0x000000ff
        /*0a5c*/ 	.word	0x00000000
        /*0a60*/ 	.short	0x0101
        /*0a62*/ 	.byte	0x06
	.zero		1


	//   ....[43]....
        /*0a64*/ 	.word	0x0000ee30
        /*0a68*/ 	.word	0x000000ff
        /*0a6c*/ 	.word	0x00000000
        /*0a70*/ 	.short	0x0101
        /*0a72*/ 	.byte	0x07
	.zero		1


	//   ....[44]....
        /*0a74*/ 	.word	0x0000f360
        /*0a78*/ 	.word	0x000000ff
        /*0a7c*/ 	.word	0x00019c50
        /*0a80*/ 	.short	0x010a
        /*0a82*/ 	.byte	0x0e
	.zero		1


	//   ....[45]....
        /*0a84*/ 	.word	0x0000f3a0
        /*0a88*/ 	.word	0x000000ff
        /*0a8c*/ 	.word	0x00019c50
        /*0a90*/ 	.short	0x010a
        /*0a92*/ 	.byte	0x0e
	.zero		1


	//   ....[46]....
        /*0a94*/ 	.word	0x0000f980
        /*0a98*/ 	.word	0x000000ff
        /*0a9c*/ 	.word	0x00000000
        /*0aa0*/ 	.short	0x0101
        /*0aa2*/ 	.byte	0x04
	.zero		1


	//   ....[47]....
        /*0aa4*/ 	.word	0x00011710
        /*0aa8*/ 	.word	0x00000003
        /*0aac*/ 	.word	0x00000000
        /*0ab0*/ 	.short	0x0101
        /*0ab2*/ 	.byte	0x3f
	.zero		1


	//   ....[48]....
        /*0ab4*/ 	.word	0x00011e30
        /*0ab8*/ 	.word	0x00000002
        /*0abc*/ 	.word	0x00000000
        /*0ac0*/ 	.short	0x0101
        /*0ac2*/ 	.byte	0x3f
	.zero		1


	//   ....[49]....
        /*0ac4*/ 	.word	0x00015c30
        /*0ac8*/ 	.word	0x00000005
        /*0acc*/ 	.word	0x00019c80
        /*0ad0*/ 	.short	0x010a
        /*0ad2*/ 	.byte	0x3f
	.zero		1


	//   ....[50]....
        /*0ad4*/ 	.word	0x00015ff0
        /*0ad8*/ 	.word	0x00000005
        /*0adc*/ 	.word	0x00019c70
        /*0ae0*/ 	.short	0x0107
        /*0ae2*/ 	.byte	0x3f
	.zero		1


	//   ....[51]....
        /*0ae4*/ 	.word	0x000160b0
        /*0ae8*/ 	.word	0x00000005
        /*0aec*/ 	.word	0x00019c70
        /*0af0*/ 	.short	0x0101
        /*0af2*/ 	.byte	0x3f
	.zero		1


	//   ....[52]....
        /*0af4*/ 	.word	0x000160e0
        /*0af8*/ 	.word	0x00000005
        /*0afc*/ 	.word	0x00019c40
        /*0b00*/ 	.short	0x010a
        /*0b02*/ 	.byte	0x3f
	.zero		1


	//   ....[53]....
        /*0b04*/ 	.word	0x00016410
        /*0b08*/ 	.word	0x00000005
        /*0b0c*/ 	.word	0x00019c30
        /*0b10*/ 	.short	0x0107
        /*0b12*/ 	.byte	0x3f
	.zero		1


	//   ....[54]....
        /*0b14*/ 	.word	0x000164d0
        /*0b18*/ 	.word	0x00000005
        /*0b1c*/ 	.word	0x00019c30
        /*0b20*/ 	.short	0x0101
        /*0b22*/ 	.byte	0x3f
	.zero		1


	//   ....[55]....
        /*0b24*/ 	.word	0x00016e80
        /*0b28*/ 	.word	0x00000011
        /*0b2c*/ 	.word	0x00019c00
        /*0b30*/ 	.short	0x0107
        /*0b32*/ 	.byte	0x3f
	.zero		1


	//   ....[56]....
        /*0b34*/ 	.word	0x00016f80
        /*0b38*/ 	.word	0x00000011
        /*0b3c*/ 	.word	0x00019c00
        /*0b40*/ 	.short	0x0101
        /*0b42*/ 	.byte	0x3f
	.zero		1


	//   ....[57]....
        /*0b44*/ 	.word	0x00016fb0
        /*0b48*/ 	.word	0x00000011
        /*0b4c*/ 	.word	0x00019c20
        /*0b50*/ 	.short	0x010a
        /*0b52*/ 	.byte	0x3f
	.zero		1


	//   ....[58]....
        /*0b54*/ 	.word	0x000172f0
        /*0b58*/ 	.word	0x00000004
        /*0b5c*/ 	.word	0x00019c80
        /*0b60*/ 	.short	0x010a
        /*0b62*/ 	.byte	0x3f
	.zero		1


	//   ....[59]....
        /*0b64*/ 	.word	0x000175e0
        /*0b68*/ 	.word	0x00000004
        /*0b6c*/ 	.word	0x00019c70
        /*0b70*/ 	.short	0x0107
        /*0b72*/ 	.byte	0x3f
	.zero		1


	//   ....[60]....
        /*0b74*/ 	.word	0x000176a0
        /*0b78*/ 	.word	0x00000004
        /*0b7c*/ 	.word	0x00019c70
        /*0b80*/ 	.short	0x0101
        /*0b82*/ 	.byte	0x3f
	.zero		1


	//   ....[61]....
        /*0b84*/ 	.word	0x000176d0
        /*0b88*/ 	.word	0x00000004
        /*0b8c*/ 	.word	0x00019c40
        /*0b90*/ 	.short	0x010a
        /*0b92*/ 	.byte	0x3f
	.zero		1


	//   ....[62]....
        /*0b94*/ 	.word	0x000179b0
        /*0b98*/ 	.word	0x00000004
        /*0b9c*/ 	.word	0x00019c30
        /*0ba0*/ 	.short	0x0107
        /*0ba2*/ 	.byte	0x3f
	.zero		1


	//   ....[63]....
        /*0ba4*/ 	.word	0x00017a80
        /*0ba8*/ 	.word	0x00000004
        /*0bac*/ 	.word	0x00019c30
        /*0bb0*/ 	.short	0x0101
        /*0bb2*/ 	.byte	0x3f
	.zero		1


	//   ....[64]....
        /*0bb4*/ 	.word	0x00017b00
        /*0bb8*/ 	.word	0x00000002
        /*0bbc*/ 	.word	0x00019c70
        /*0bc0*/ 	.short	0x010a
        /*0bc2*/ 	.byte	0x3f
	.zero		1


	//   ....[65]....
        /*0bc4*/ 	.word	0x00017b90
        /*0bc8*/ 	.word	0x00000002
        /*0bcc*/ 	.word	0x00019c60
        /*0bd0*/ 	.short	0x010a
        /*0bd2*/ 	.byte	0x3f
	.zero		1


	//   ....[66]....
        /*0bd4*/ 	.word	0x00017f20
        /*0bd8*/ 	.word	0x00000002
        /*0bdc*/ 	.word	0x00019c50
        /*0be0*/ 	.short	0x0101
        /*0be2*/ 	.byte	0x3f
	.zero		1


	//   ....[67]....
        /*0be4*/ 	.word	0x00017fa0
        /*0be8*/ 	.word	0x00000003
        /*0bec*/ 	.word	0x00000000
        /*0bf0*/ 	.short	0x0101
        /*0bf2*/ 	.byte	0x3f
	.zero		1


	//   ....[68]....
        /*0bf4*/ 	.word	0x00018170
        /*0bf8*/ 	.word	0x00000003
        /*0bfc*/ 	.word	0x00019c70
        /*0c00*/ 	.short	0x010a
        /*0c02*/ 	.byte	0x3f
	.zero		1


	//   ....[69]....
        /*0c04*/ 	.word	0x000181f0
        /*0c08*/ 	.word	0x00000003
        /*0c0c*/ 	.word	0x00019c60
        /*0c10*/ 	.short	0x010a
        /*0c12*/ 	.byte	0x3f
	.zero		1


	//   ....[70]....
        /*0c14*/ 	.word	0x00018590
        /*0c18*/ 	.word	0x00000003
        /*0c1c*/ 	.word	0x00019c50
        /*0c20*/ 	.short	0x0101
        /*0c22*/ 	.byte	0x3f
	.zero		1


	//   ....[71]....
        /*0c24*/ 	.word	0x00018610
        /*0c28*/ 	.word	0x00000003
        /*0c2c*/ 	.word	0x00000000
        /*0c30*/ 	.short	0x0101
        /*0c32*/ 	.byte	0x3f
	.zero		1


	//   ....[72]....
        /*0c34*/ 	.word	0x000197c0
        /*0c38*/ 	.word	0x00000005
        /*0c3c*/ 	.word	0x00019c20
        /*0c40*/ 	.short	0x010a
        /*0c42*/ 	.byte	0x3f
	.zero		1


	//   ....[73]....
        /*0c44*/ 	.word	0x00019940
        /*0c48*/ 	.word	0x00000003
        /*0c4c*/ 	.word	0x00019c40
        /*0c50*/ 	.short	0x010a
        /*0c52*/ 	.byte	0x3f
	.zero		1


	//   ....[74]....
        /*0c54*/ 	.word	0x000199e0
        /*0c58*/ 	.word	0x00000005
        /*0c5c*/ 	.word	0x00019c40
        /*0c60*/ 	.short	0x010a
        /*0c62*/ 	.byte	0x3f
	.zero		1


	//   ....[75]....
        /*0c64*/ 	.word	0x00019a20
        /*0c68*/ 	.word	0x00000003
        /*0c6c*/ 	.word	0x00019c60
        /*0c70*/ 	.short	0x010a
        /*0c72*/ 	.byte	0x3f
	.zero		1


	//   ....[76]....
        /*0c74*/ 	.word	0x00019a60
        /*0c78*/ 	.word	0x00000005
        /*0c7c*/ 	.word	0x00019c60
        /*0c80*/ 	.short	0x010a
        /*0c82*/ 	.byte	0x3f
	.zero		1


	//   ....[77]....
        /*0c84*/ 	.word	0x00019aa0
        /*0c88*/ 	.word	0x00000003
        /*0c8c*/ 	.word	0x00019c80
        /*0c90*/ 	.short	0x010a
        /*0c92*/ 	.byte	0x3f
	.zero		1


	//   ....[78]....
        /*0c94*/ 	.word	0x00019ae0
        /*0c98*/ 	.word	0x00000005
        /*0c9c*/ 	.word	0x00019c80
        /*0ca0*/ 	.short	0x010a
        /*0ca2*/ 	.byte	0x3f
	.zero		1


	//   ....[79]....
        /*0ca4*/ 	.word	0x00019b50
        /*0ca8*/ 	.word	0x00000003
        /*0cac*/ 	.word	0x00019c00
        /*0cb0*/ 	.short	0x010a
        /*0cb2*/ 	.byte	0x3f
	.zero		1


	//   ....[80]....
        /*0cb4*/ 	.word	0x00019ba0
        /*0cb8*/ 	.word	0x00000002
        /*0cbc*/ 	.word	0x00019c30
        /*0cc0*/ 	.short	0x010a
        /*0cc2*/ 	.byte	0x3f
	.zero		1


	//   ....[81]....
        /*0cc4*/ 	.word	0x00019c00
        /*0cc8*/ 	.word	0x00000008
        /*0ccc*/ 	.word	0x00019c30
        /*0cd0*/ 	.short	0x010a
        /*0cd2*/ 	.byte	0x3f
	.zero		1


	//   ....[82]....
        /*0cd4*/ 	.word	0x00019c60
        /*0cd8*/ 	.word	0x00000008
        /*0cdc*/ 	.word	0x00019c50
        /*0ce0*/ 	.short	0x010a
        /*0ce2*/ 	.byte	0x3f
	.zero		1


	//   ....[83]....
        /*0ce4*/ 	.word	0x00019cc0
        /*0ce8*/ 	.word	0x00000008
        /*0cec*/ 	.word	0x00019c30
        /*0cf0*/ 	.short	0x010a
        /*0cf2*/ 	.byte	0x3f
	.zero		1


	//   ....[84]....
        /*0cf4*/ 	.word	0x00019d20
        /*0cf8*/ 	.word	0x00000008
        /*0cfc*/ 	.word	0x00019c50
        /*0d00*/ 	.short	0x010a
        /*0d02*/ 	.byte	0x3f
	.zero		1


	//   ....[85]....
        /*0d04*/ 	.word	0x00019d80
        /*0d08*/ 	.word	0x00000008
        /*0d0c*/ 	.word	0x00019c30
        /*0d10*/ 	.short	0x010a
        /*0d12*/ 	.byte	0x3f
	.zero		1


	//   ....[86]....
        /*0d14*/ 	.word	0x00019de0
        /*0d18*/ 	.word	0x00000008
        /*0d1c*/ 	.word	0x00019c50
        /*0d20*/ 	.short	0x010a
        /*0d22*/ 	.byte	0x3f
	.zero		1


	//   ....[87]....
        /*0d24*/ 	.word	0x00019e40
        /*0d28*/ 	.word	0x00000005
        /*0d2c*/ 	.word	0x00019c50
        /*0d30*/ 	.short	0x010a
        /*0d32*/ 	.byte	0x3f
	.zero		1


	//   ....[88]....
        /*0d34*/ 	.word	0x00019f40
        /*0d38*/ 	.word	0x00000005
        /*0d3c*/ 	.word	0x00019c80
        /*0d40*/ 	.short	0x010a
        /*0d42*/ 	.byte	0x3f
	.zero		1


	//   ....[89]....
        /*0d44*/ 	.word	0x0001a2f0
        /*0d48*/ 	.word	0x00000005
        /*0d4c*/ 	.word	0x00019c40
        /*0d50*/ 	.short	0x010a
        /*0d52*/ 	.byte	0x3f
	.zero		1


	//   ....[90]....
        /*0d54*/ 	.word	0x0001a9b0
        /*0d58*/ 	.word	0x00000011
        /*0d5c*/ 	.word	0x00019c20
        /*0d60*/ 	.short	0x010a
        /*0d62*/ 	.byte	0x3f
	.zero		1


	//   ....[91]....
        /*0d64*/ 	.word	0x0001aa00
        /*0d68*/ 	.word	0x00000004
        /*0d6c*/ 	.word	0x00019c80
        /*0d70*/ 	.short	0x010a
        /*0d72*/ 	.byte	0x3f
	.zero		1


	//   ....[92]....
        /*0d74*/ 	.word	0x0001acc0
        /*0d78*/ 	.word	0x00000004
        /*0d7c*/ 	.word	0x00019c40
        /*0d80*/ 	.short	0x010a
        /*0d82*/ 	.byte	0x3f
	.zero		1


	//   ....[93]....
        /*0d84*/ 	.word	0x0001af70
        /*0d88*/ 	.word	0x00000002
        /*0d8c*/ 	.word	0x00019c70
        /*0d90*/ 	.short	0x010a
        /*0d92*/ 	.byte	0x3f
	.zero		1


	//   ....[94]....
        /*0d94*/ 	.word	0x0001afc0
        /*0d98*/ 	.word	0x00000002
        /*0d9c*/ 	.word	0x00019c60
        /*0da0*/ 	.short	0x010a
        /*0da2*/ 	.byte	0x3f
	.zero		1


	//   ....[95]....
        /*0da4*/ 	.word	0x0001b010
        /*0da8*/ 	.word	0x00000003
        /*0dac*/ 	.word	0x00019c70
        /*0db0*/ 	.short	0x010a
        /*0db2*/ 	.byte	0x3f
	.zero		1


	//   ....[96]....
        /*0db4*/ 	.word	0x0001b060
        /*0db8*/ 	.word	0x00000003
        /*0dbc*/ 	.word	0x00019c60
        /*0dc0*/ 	.short	0x010a
        /*0dc2*/ 	.byte	0x3f
	.zero		1


	//   ....[97]....
        /*0dc4*/ 	.word	0x0001b0b0
        /*0dc8*/ 	.word	0x00000005
        /*0dcc*/ 	.word	0x00019c20
        /*0dd0*/ 	.short	0x010a
        /*0dd2*/ 	.byte	0x3f
	.zero		1


	//   ....[98]....
        /*0dd4*/ 	.word	0x0001b250
        /*0dd8*/ 	.word	0x00000003
        /*0ddc*/ 	.word	0x00019c40
        /*0de0*/ 	.short	0x010a
        /*0de2*/ 	.byte	0x3f
	.zero		1


	//   ....[99]....
        /*0de4*/ 	.word	0x0001b2a0
        /*0de8*/ 	.word	0x00000005
        /*0dec*/ 	.word	0x00019c40
        /*0df0*/ 	.short	0x010a
        /*0df2*/ 	.byte	0x3f
	.zero		1


	//   ....[100]....
        /*0df4*/ 	.word	0x0001b2f0
        /*0df8*/ 	.word	0x00000003
        /*0dfc*/ 	.word	0x00019c60
        /*0e00*/ 	.short	0x010a
        /*0e02*/ 	.byte	0x3f
	.zero		1


	//   ....[101]....
        /*0e04*/ 	.word	0x0001b340
        /*0e08*/ 	.word	0x00000005
        /*0e0c*/ 	.word	0x00019c60
        /*0e10*/ 	.short	0x010a
        /*0e12*/ 	.byte	0x3f
	.zero		1


	//   ....[102]....
        /*0e14*/ 	.word	0x0001b390
        /*0e18*/ 	.word	0x00000003
        /*0e1c*/ 	.word	0x00019c80
        /*0e20*/ 	.short	0x010a
        /*0e22*/ 	.byte	0x3f
	.zero		1


	//----- nvinfo : EIATTR_NUM_MBARRIERS
	.align		4
.L_209:
        /*0e24*/ 	.byte	0x03, 0x38
        /*0e26*/ 	.short	0x0016


	//----- nvinfo : EIATTR_EXIT_INSTR_OFFSETS
	.align		4
        /*0e28*/ 	.byte	0x04, 0x1c
        /*0e2a*/ 	.short	(.L_211 - .L_210)


	//   ....[0]....
.L_210:
        /*0e2c*/ 	.word	0x00000980


	//   ....[1]....
        /*0e30*/ 	.word	0x00013070


	//   ....[2]....
        /*0e34*/ 	.word	0x00019b30


	//----- nvinfo : EIATTR_MAX_THREADS
	.align		4
.L_211:
        /*0e38*/ 	.byte	0x04, 0x05
        /*0e3a*/ 	.short	(.L_213 - .L_212)
.L_212:
        /*0e3c*/ 	.word	0x00000200
        /*0e40*/ 	.word	0x00000001
        /*0e44*/ 	.word	0x00000001


	//----- nvinfo : EIATTR_CRS_STACK_SIZE
	.align		4
.L_213:
        /*0e48*/ 	.byte	0x04, 0x1e
        /*0e4a*/ 	.short	(.L_215 - .L_214)
.L_214:
        /*0e4c*/ 	.word	0x00000000


	//----- nvinfo : EIATTR_CBANK_PARAM_SIZE
	.align		4
.L_215:
        /*0e50*/ 	.byte	0x03, 0x19
        /*0e52*/ 	.short	0x0af0


	//----- nvinfo : EIATTR_PARAM_CBANK
	.align		4
        /*0e54*/ 	.byte	0x04, 0x0a
        /*0e56*/ 	.short	(.L_217 - .L_216)
	.align		4
.L_216:
        /*0e58*/ 	.word	index@(.nv.constant0._ZN7cutlass13device_kernelIN5flash11enable_sm90INS1_16FlashAttnFwdSm90INS1_25CollectiveMainloopFwdSm90ILi2EN4cute5tupleIJNS5_1CILi1EEES8_S8_EEENS6_IJNS7_ILi192EEENS7_ILi128EEENS7_ILi96EEEEEELi96ENS_12float_e4m3_tEfNS_4arch4Sm90ELb0ELb1ELb1ELb1ELb1ELb0ELb0ELb1ELb1ELb1ELb1ELb0EEENS1_21CollectiveEpilogueFwdINS6_IJSA_SC_SB_EEES9_NS_10bfloat16_tESG_Li384ELb1ELb1ELb1ELb1EEENS1_36VarlenDynamicPersistentTileSchedulerILi192ELi128ELi384ELi128ELb1ELb1ELb1ELb1ELb0ELb1EEEEEEEEEvNT_6ParamsE)
        /*0e5c*/ 	.short	0x0210
        /*0e5e*/ 	.short	0x0af0


	//----- nvinfo : EIATTR_SW_WAR
	.align		4
.L_217:
        /*0e60*/ 	.byte	0x04, 0x36
        /*0e62*/ 	.short	(.L_219 - .L_218)
.L_218:
        /*0e64*/ 	.word	0x00000008
.L_219:


//--------------------- .nv.info._ZN7cutlass13device_kernelIN5flash11enable_sm90INS1_16FlashAttnFwdSm90INS1_25CollectiveMainloopFwdSm90ILi2EN4cute5tupleIJNS5_1CILi1EEES8_S8_EEENS6_IJNS7_ILi192EEENS7_ILi128EEENS7_ILi96EEEEEELi96ENS_12float_e4m3_tEfNS_4arch4Sm90ELb0ELb1ELb1ELb1ELb1ELb1ELb0ELb1ELb1ELb1ELb1ELb0EEENS1_21CollectiveEpilogueFwdINS6_IJSA_SC_SB_EEES9_NS_10bfloat16_tESG_Li384ELb1ELb1ELb1ELb1EEENS1_36VarlenDynamicPersistentTileSchedulerILi192ELi128ELi384ELi128ELb1ELb1ELb1ELb1ELb0ELb1EEEEEEEEEvNT_6ParamsE --------------------------
	.section	.nv.info._ZN7cutlass13device_kernelIN5flash11enable_sm90INS1_16FlashAttnFwdSm90INS1_25CollectiveMainloopFwdSm90ILi2EN4cute5tupleIJNS5_1CILi1EEES8_S8_EEENS6_IJNS7_ILi192EEENS7_ILi128EEENS7_ILi96EEEEEELi96ENS_12float_e4m3_tEfNS_4arch4Sm90ELb0ELb1ELb1ELb1ELb1ELb1ELb0ELb1ELb1ELb1ELb1ELb0EEENS1_21CollectiveEpilogueFwdINS6_IJSA_SC_SB_EEES9_NS_10bfloat16_tESG_Li384ELb1ELb1ELb1ELb1EEENS1_36VarlenDynamicPersistentTileSchedulerILi192ELi128ELi384ELi128ELb1ELb1ELb1ELb1ELb0ELb1EEEEEEEEEvNT_6ParamsE,"",@"SHT_CUDA_INFO"
	.sectionflags	@""
	.align	4


	//----- nvinfo : EIATTR_CUDA_API_VERSION
	.align		4
        /*0000*/ 	.byte	0x04, 0x37
        /*0002*/ 	.short	(.L_221 - .L_220)
.L_220:
        /*0004*/ 	.word	0x00000082


	//----- nvinfo : EIATTR_KPARAM_INFO
	.align		4
.L_221:
        /*0008*/ 	.byte	0x04, 0x17
        /*000a*/ 	.short	(.L_223 - .L_222)
.L_222:
        /*000c*/ 	.word	0x00000000
        /*0010*/ 	.short	0x0000
        /*0012*/ 	.short	0x0070
        /*0014*/ 	.byte	0x00, 0xf0, 0x01, 0x2a


	//----- nvinfo : EIATTR_SPARSE_MMA_MASK
	.align		4
.L_223:
        /*0018*/ 	.byte	0x03, 0x50
        /*001a*/ 	.short	0x0000


	//----- nvinfo : EIATTR_MAXREG_COUNT
	.align		4
        /*001c*/ 	.byte	0x03, 0x1b
        /*001e*/ 	.short	0x0080


	//----- nvinfo : EIATTR_NUM_BARRIERS
	.align		4
        /*0020*/ 	.byte	0x02, 0x4c
        /*0022*/ 	.byte	0x10
	.zero		1


	//----- nvinfo : EIATTR_EXTERNS
	.align		4
        /*0024*/ 	.byte	0x04, 0x0f
        /*0026*/ 	.short	(.L_225 - .L_224)


	//   ....[0]....
	.align		4
.L_224:
        /*0028*/ 	.word	index@(__assertfail)


	//----- nvinfo : EIATTR_ANNOTATIONS
	.align		4
.L_225:
        /*002c*/ 	.byte	0x04, 0x55
        /*002e*/ 	.short	(.L_227 - .L_226)


	//   ....[0]....
.L_226:
        /* <DEDUP_REMOVED lines=101> */


	//----- nvinfo : EIATTR_MERCURY_ISA_VERSION
	.align		4
.L_227:
        /*0668*/ 	.byte	0x03, 0x5f
        /*066a*/ 	.short	0x0101


	//----- nvinfo : EIATTR_UNUSED_LOAD_BYTE_OFFSET
	.align		4
        /*066c*/ 	.byte	0x04, 0x44
        /*066e*/ 	.short	(.L_229 - .L_228)


	//   ....[0]....
.L_228:
        /*0670*/ 	.word	0x00000a50
        /*0674*/ 	.word	0x0000fff0


	//   ....[1]....
        /*0678*/ 	.word	0x0001a780
        /*067c*/ 	.word	0x0000fff0


	//----- nvinfo : EIATTR_INT_WARP_WIDE_INSTR_OFFSETS
	.align		4
.L_229:
        /*0680*/ 	.byte	0x04, 0x31
        /*0682*/ 	.short	(.L_231 - .L_230)


	//   ....[0]....
.L_230:
        /*0684*/ 	.word	0x00000130


	//   ....[1]....
        /*0688*/ 	.word	0x00000170


	//   ....[2]....
        /*068c*/ 	.word	0x000001e0


	//   ....[3]....
        /*0690*/ 	.word	0x000215d0


	//   ....[4]....
        /*0694*/ 	.word	0x00021660


	//   ....[5]....
        /*0698*/ 	.word	0x00024630


	//   ....[6]....
        /*069c*/ 	.word	0x000246c0


	//----- nvinfo : EIATTR_COOP_GROUP_MASK_REGIDS
	.align		4
.L_231:
        /*06a0*/ 	.byte	0x04, 0x29
        /*06a2*/ 	.short	(.L_233 - .L_232)


	//   ....[0]....
.L_232:
        /*06a4*/ 	.word	0xffffffff


	//   ....[1]....
        /*06a8*/ 	.word	0xffffffff


	//   ....[2]....
        /*06ac*/ 	.word	0xffffffff


	//   ....[3]....
        /*06b0*/ 	.word	0xffffffff


	//   ....[4]....
        /*06b4*/ 	.word	0xffffffff


	//   ....[5]....
        /*06b8*/ 	.word	0xffffffff


	//   ....[6]....
        /*06bc*/ 	.word	0xffffffff


	//   ....[7]....
        /*06c0*/ 	.word	0xffffffff


	//   ....[8]....
        /*06c4*/ 	.word	0xffffffff


	//   ....[9]....
        /*06c8*/ 	.word	0xffffffff


	//   ....[10]....
        /*06cc*/ 	.word	0xffffffff


	//   ....[11]....
        /*06d0*/ 	.word	0xffffffff


	//   ....[12]....
        /*06d4*/ 	.word	0xffffffff


	//   ....[13]....
        /*06d8*/ 	.word	0xffffffff


	//   ....[14]....
        /*06dc*/ 	.word	0xffffffff


	//   ....[15]....
        /*06e0*/ 	.word	0xffffffff


	//   ....[16]....
        /*06e4*/ 	.word	0xffffffff


	//   ....[17]....
        /*06e8*/ 	.word	0xffffffff


	//   ....[18]....
        /*06ec*/ 	.word	0xffffffff


	//   ....[19]....
        /*06f0*/ 	.word	0xffffffff


	//   ....[20]....
        /*06f4*/ 	.word	0xffffffff


	//   ....[21]....
        /*06f8*/ 	.word	0xffffffff


	//   ....[22]....
        /*06fc*/ 	.word	0xffffffff


	//   ....[23]....
        /*0700*/ 	.word	0xffffffff


	//   ....[24]....
        /*0704*/ 	.word	0xffffffff


	//   ....[25]....
        /*0708*/ 	.word	0xffffffff


	//   ....[26]....
        /*070c*/ 	.word	0xffffffff


	//   ....[27]....
        /*0710*/ 	.word	0xffffffff


	//   ....[28]....
        /*0714*/ 	.word	0xffffffff


	//   ....[29]....
        /*0718*/ 	.word	0xffffffff


	//   ....[30]....
        /*071c*/ 	.word	0xffffffff


	//   ....[31]....
        /*0720*/ 	.word	0xffffffff


	//   ....[32]....
        /*0724*/ 	.word	0xffffffff


	//   ....[33]....
        /*0728*/ 	.word	0xffffffff


	//   ....[34]....
        /*072c*/ 	.word	0xffffffff


	//   ....[35]....
        /*0730*/ 	.word	0xffffffff


	//   ....[36]....
        /*0734*/ 	.word	0xffffffff


	//   ....[37]....
        /*0738*/ 	.word	0xffffffff


	//   ....[38]....
        /*073c*/ 	.word	0xffffffff


	//   ....[39]....
        /*0740*/ 	.word	0xffffffff


	//   ....[40]....
        /*0744*/ 	.word	0xffffffff


	//   ....[41]....
        /*0748*/ 	.word	0xffffffff


	//   ....[42]....
        /*074c*/ 	.word	0xffffffff


	//   ....[43]....
        /*0750*/ 	.word	0xffffffff


	//   ....[44]....
        /*0754*/ 	.word	0xffffffff


	//   ....[45]....
        /*0758*/ 	.word	0xffffffff


	//   ....[46]....
        /*075c*/ 	.word	0xffffffff


	//   ....[47]....
        /*0760*/ 	.word	0xffffffff


	//   ....[48]....
        /*0764*/ 	.word	0xffffffff


	//   ....[49]....
        /*0768*/ 	.word	0xffffffff


	//   ....[50]....
        /*076c*/ 	.word	0xffffffff


	//   ....[51]....
        /*0770*/ 	.word	0xffffffff


	//   ....[52]....
        /*0774*/ 	.word	0xffffffff


	//   ....[53]....
        /*0778*/ 	.word	0xffffffff


	//   ....[54]....
        /*077c*/ 	.word	0xffffffff


	//   ....[55]....
        /*0780*/ 	.word	0xffffffff


	//   ....[56]....
        /*0784*/ 	.word	0xffffffff


	//   ....[57]....
        /*0788*/ 	.word	0xffffffff


	//   ....[58]....
        /*078c*/ 	.word	0xffffffff


	//   ....[59]....
        /*0790*/ 	.word	0xffffffff


	//   ....[60]....
        /*0794*/ 	.word	0xffffffff


	//   ....[61]....
        /*0798*/ 	.word	0xffffffff


	//   ....[62]....
        /*079c*/ 	.word	0xffffffff


	//   ....[63]....
        /*07a0*/ 	.word	0xffffffff


	//   ....[64]....
        /*07a4*/ 	.word	0xffffffff


	//   ....[65]....
        /*07a8*/ 	.word	0xffffffff


	//   ....[66]....
        /*07ac*/ 	.word	0xffffffff


	//   ....[67]....
        /*07b0*/ 	.word	0xffffffff


	//   ....[68]....
        /*07b4*/ 	.word	0xffffffff


	//   ....[69]....
        /*07b8*/ 	.word	0xffffffff


	//   ....[70]....
        /*07bc*/ 	.word	0xffffffff


	//   ....[71]....
        /*07c0*/ 	.word	0xffffffff


	//   ....[72]....
        /*07c4*/ 	.word	0xffffffff


	//   ....[73]....
        /*07c8*/ 	.word	0xffffffff


	//   ....[74]....
        /*07cc*/ 	.word	0xffffffff


	//   ....[75]....
        /*07d0*/ 	.word	0xffffffff


	//   ....[76]....
        /*07d4*/ 	.word	0xffffffff


	//   ....[77]....
        /*07d8*/ 	.word	0xffffffff


	//   ....[78]....
        /*07dc*/ 	.word	0xffffffff


	//   ....[79]....
        /*07e0*/ 	.word	0xffffffff


	//   ....[80]....
        /*07e4*/ 	.word	0xffffffff


	//   ....[81]....
        /*07e8*/ 	.word	0xffffffff


	//   ....[82]....
        /*07ec*/ 	.word	0xffffffff


	//   ....[83]....
        /*07f0*/ 	.word	0xffffffff


	//   ....[84]....
        /*07f4*/ 	.word	0xffffffff


	//   ....[85]....
        /*07f8*/ 	.word	0xffffffff


	//   ....[86]....
        /*07fc*/ 	.word	0xffffffff


	//   ....[87]....
        /*0800*/ 	.word	0xffffffff


	//   ....[88]....
        /*0804*/ 	.word	0xffffffff


	//   ....[89]....
        /*0808*/ 	.word	0xffffffff


	//   ....[90]....
        /*080c*/ 	.word	0xffffffff


	//   ....[91]....
        /*0810*/ 	.word	0xffffffff


	//   ....[92]....
        /*0814*/ 	.word	0xffffffff


	//   ....[93]....
        /*0818*/ 	.word	0xffffffff


	//   ....[94]....
        /*081c*/ 	.word	0xffffffff


	//   ....[95]....
        /*0820*/ 	.word	0xffffffff


	//   ....[96]....
        /*0824*/ 	.word	0xffffffff


	//   ....[97]....
        /*0828*/ 	.word	0xffffffff


	//   ....[98]....
        /*082c*/ 	.word	0xffffffff


	//   ....[99]....
        /*0830*/ 	.word	0xffffffff


	//   ....[100]....
        /*0834*/ 	.word	0xffffffff


	//   ....[101]....
        /*0838*/ 	.word	0xffffffff


	//   ....[102]....
        /*083c*/ 	.word	0xffffffff


	//   ....[103]....
        /*0840*/ 	.word	0xffffffff


	//   ....[104]....
        /*0844*/ 	.word	0xffffffff


	//   ....[105]....
        /*0848*/ 	.word	0xffffffff


	//   ....[106]....
        /*084c*/ 	.word	0xffffffff


	//   ....[107]....
        /*0850*/ 	.word	0xffffffff


	//   ....[108]....
        /*0854*/ 	.word	0xffffffff


	//   ....[109]....
        /*0858*/ 	.word	0xffffffff


	//   ....[110]....
        /*085c*/ 	.word	0xffffffff


	//   ....[111]....
        /*0860*/ 	.word	0xffffffff


	//   ....[112]....
        /*0864*/ 	.word	0xffffffff


	//   ....[113]....
        /*0868*/ 	.word	0xffffffff


	//   ....[114]....
        /*086c*/ 	.word	0xffffffff


	//   ....[115]....
        /*0870*/ 	.word	0xffffffff


	//   ....[116]....
        /*0874*/ 	.word	0xffffffff


	//   ....[117]....
        /*0878*/ 	.word	0xffffffff


	//   ....[118]....
        /*087c*/ 	.word	0xffffffff


	//   ....[119]....
        /*0880*/ 	.word	0xffffffff


	//   ....[120]....
        /*0884*/ 	.word	0xffffffff


	//   ....[121]....
        /*0888*/ 	.word	0xffffffff


	//   ....[122]....
        /*088c*/ 	.word	0xffffffff


	//   ....[123]....
        /*0890*/ 	.word	0xffffffff


	//   ....[124]....
        /*0894*/ 	.word	0xffffffff


	//   ....[125]....
        /*0898*/ 	.word	0xffffffff


	//   ....[126]....
        /*089c*/ 	.word	0xffffffff


	//   ....[127]....
        /*08a0*/ 	.word	0xffffffff


	//   ....[128]....
        /*08a4*/ 	.word	0xffffffff


	//   ....[129]....
        /*08a8*/ 	.word	0xffffffff


	//   ....[130]....
        /*08ac*/ 	.word	0xffffffff


	//   ....[131]....
        /*08b0*/ 	.word	0xffffffff


	//   ....[132]....
        /*08b4*/ 	.word	0xffffffff


	//   ....[133]....
        /*08b8*/ 	.word	0xffffffff


	//   ....[134]....
        /*08bc*/ 	.word	0xffffffff


	//   ....[135]....
        /*08c0*/ 	.word	0xffffffff


	//   ....[136]....
        /*08c4*/ 	.word	0xffffffff


	//   ....[137]....
        /*08c8*/ 	.word	0xffffffff


	//   ....[138]....
        /*08cc*/ 	.word	0xffffffff


	//   ....[139]....
        /*08d0*/ 	.word	0xffffffff


	//   ....[140]....
        /*08d4*/ 	.word	0xffffffff


	//   ....[141]....
        /*08d8*/ 	.word	0xffffffff


	//   ....[142]....
        /*08dc*/ 	.word	0xffffffff


	//   ....[143]....
        /*08e0*/ 	.word	0xffffffff


	//   ....[144]....
        /*08e4*/ 	.word	0xffffffff


	//   ....[145]....
        /*08e8*/ 	.word	0xffffffff


	//   ....[146]....
        /*08ec*/ 	.word	0xffffffff


	//   ....[147]....
        /*08f0*/ 	.word	0xffffffff


	//   ....[148]....
        /*08f4*/ 	.word	0xffffffff


	//   ....[149]....
        /*08f8*/ 	.word	0xffffffff


	//   ....[150]....
        /*08fc*/ 	.word	0xffffffff


	//   ....[151]....
        /*0900*/ 	.word	0xffffffff


	//   ....[152]....
        /*0904*/ 	.word	0xffffffff


	//   ....[153]....
        /*0908*/ 	.word	0xffffffff


	//   ....[154]....
        /*090c*/ 	.word	0xffffffff


	//   ....[155]....
        /*0910*/ 	.word	0xffffffff


	//   ....[156]....
        /*0914*/ 	.word	0xffffffff


	//   ....[157]....
        /*0918*/ 	.word	0xffffffff


	//   ....[158]....
        /*091c*/ 	.word	0xffffffff


	//   ....[159]....
        /*0920*/ 	.word	0xffffffff


	//   ....[160]....
        /*0924*/ 	.word	0xffffffff


	//   ....[161]....
        /*0928*/ 	.word	0xffffffff


	//   ....[162]....
        /*092c*/ 	.word	0xffffffff


	//   ....[163]....
        /*0930*/ 	.word	0xffffffff


	//   ....[164]....
        /*0934*/ 	.word	0xffffffff


	//   ....[165]....
        /*0938*/ 	.word	0xffffffff


	//   ....[166]....
        /*093c*/ 	.word	0xffffffff


	//   ....[167]....
        /*0940*/ 	.word	0xffffffff


	//   ....[168]....
        /*0944*/ 	.word	0xffffffff


	//   ....[169]....
        /*0948*/ 	.word	0xffffffff


	//   ....[170]....
        /*094c*/ 	.word	0xffffffff


	//   ....[171]....
        /*0950*/ 	.word	0xffffffff


	//   ....[172]....
        /*0954*/ 	.word	0xffffffff


	//   ....[173]....
        /*0958*/ 	.word	0x0500000f


	//   ....[174]....
        /*095c*/ 	.word	0x0500000f


	//   ....[175]....
        /*0960*/ 	.word	0x0500000f


	//   ....[176]....
        /*0964*/ 	.word	0x0500000f


	//   ....[177]....
        /*0968*/ 	.word	0x0500000f


	//   ....[178]....
        /*096c*/ 	.word	0x0500000f


	//   ....[179]....
        /*0970*/ 	.word	0x0500000f


	//   ....[180]....
        /*0974*/ 	.word	0x0500000f


	//   ....[181]....
        /*0978*/ 	.word	0x0500000f


	//   ....[182]....
        /*097c*/ 	.word	0x0500000f


	//   ....[183]....
        /*0980*/ 	.word	0x0500000f


	//   ....[184]....
        /*0984*/ 	.word	0x0500000f


	//   ....[185]....
        /*0988*/ 	.word	0x0500000f


	//   ....[186]....
        /*098c*/ 	.word	0x0500000f


	//   ....[187]....
        /*0990*/ 	.word	0x0500000f


	//   ....[188]....
        /*0994*/ 	.word	0x0500000f


	//   ....[189]....
        /*0998*/ 	.word	0x0500000f


	//   ....[190]....
        /*099c*/ 	.word	0x0500000f


	//   ....[191]....
        /*09a0*/ 	.word	0x0500000f


	//   ....[192]....
        /*09a4*/ 	.word	0x0500000f


	//   ....[193]....
        /*09a8*/ 	.word	0x0500000f


	//   ....[194]....
        /*09ac*/ 	.word	0x0500000f


	//   ....[195]....
        /*09b0*/ 	.word	0x0500000f


	//   ....[196]....
        /*09b4*/ 	.word	0x0500000f


	//   ....[197]....
        /*09b8*/ 	.word	0x0500000f


	//   ....[198]....
        /*09bc*/ 	.word	0x0500000f


	//   ....[199]....
        /*09c0*/ 	.word	0x0500000f


	//   ....[200]....
        /*09c4*/ 	.word	0x0500000f


	//   ....[201]....
        /*09c8*/ 	.word	0x0500000f


	//   ....[202]....
        /*09cc*/ 	.word	0x0500000f


	//   ....[203]....
        /*09d0*/ 	.word	0x0500000f


	//   ....[204]....
        /*09d4*/ 	.word	0x0500000f


	//   ....[205]....
        /*09d8*/ 	.word	0x0500000f


	//   ....[206]....
        /*09dc*/ 	.word	0x0500000f


	//   ....[207]....
        /*09e0*/ 	.word	0x0500000f


	//   ....[208]....
        /*09e4*/ 	.word	0x0500000f


	//   ....[209]....
        /*09e8*/ 	.word	0x0500000f


	//   ....[210]....
        /*09ec*/ 	.word	0x0500000f


	//   ....[211]....
        /*09f0*/ 	.word	0x0500000f


	//   ....[212]....
        /*09f4*/ 	.word	0x0500000f


	//   ....[213]....
        /*09f8*/ 	.word	0x0500000f


	//   ....[214]....
        /*09fc*/ 	.word	0x0500000f


	//   ....[215]....
        /*0a00*/ 	.word	0x0500000f


	//   ....[216]....
        /*0a04*/ 	.word	0x0500000f


	//   ....[217]....
        /*0a08*/ 	.word	0x0500000f


	//   ....[218]....
        /*0a0c*/ 	.word	0x0500000f


	//   ....[219]....
        /*0a10*/ 	.word	0x0500000f


	//   ....[220]....
        /*0a14*/ 	.word	0x0500000f


	//   ....[221]....
        /*0a18*/ 	.word	0x0500000f


	//   ....[222]....
        /*0a1c*/ 	.word	0x0500000f


	//   ....[223]....
        /*0a20*/ 	.word	0x0500000f


	//   ....[224]....
        /*0a24*/ 	.word	0x0500000f


	//   ....[225]....
        /*0a28*/ 	.word	0x0500000f


	//   ....[226]....
        /*0a2c*/ 	.word	0x0500000f


	//   ....[227]....
        /*0a30*/ 	.word	0x0500000f


	//   ....[228]....
        /*0a34*/ 	.word	0x0500000f


	//   ....[229]....
        /*0a38*/ 	.word	0x0500000f


	//----- nvinfo : EIATTR_COOP_GROUP_INSTR_OFFSETS
	.align		4
.L_233:
        /*0a3c*/ 	.byte	0x04, 0x28
        /*0a3e*/ 	.short	(.L_235 - .L_234)


	//   ....[0]....
.L_234:
        /*0a40*/ 	.word	0x00000070


	//   ....[1]....
        /*0a44*/ 	.word	0x00000140


	//   ....[2]....
        /*0a48*/ 	.word	0x00000190


	//   ....[3]....
        /*0a4c*/ 	.word	0x000003c0


	//   ....[4]....
        /*0a50*/ 	.word	0x00000520


	//   ....[5]....
        /*0a54*/ 	.word	0x00000640


	//   ....[6]....
        /*0a58*/ 	.word	0x000007a0


	//   ....[7]....
        /*0a5c*/ 	.word	0x00002fb0


	//   ....[8]....
        /*0a60*/ 	.word	0x00002fc0


	//   ....[9]....
        /*0a64*/ 	.word	0x00004910


	//   ....[10]....
        /*0a68*/ 	.word	0x00004920


	//   ....[11]....
        /*0a6c*/ 	.word	0x00006a20


	//   ....[12]....
        /*0a70*/ 	.word	0x00006a30


	//   ....[13]....
        /*0a74*/ 	.word	0x00006e20


	//   ....[14]....
        /*0a78*/ 	.word	0x00006e40


	//   ....[15]....
        /*0a7c*/ 	.word	0x00007ab0


	//   ....[16]....
        /*0a80*/ 	.word	0x00008420


	//   ....[17]....
        /*0a84*/ 	.word	0x00008430


	//   ....[18]....
        /*0a88*/ 	.word	0x00008440


	//   ....[19]....
        /*0a8c*/ 	.word	0x00008450


	//   ....[20]....
        /*0a90*/ 	.word	0x0000a120


	//   ....[21]....
        /*0a94*/ 	.word	0x0000a130


	//   ....[22]....
        /*0a98*/ 	.word	0x0000a140


	//   ....[23]....
        /*0a9c*/ 	.word	0x0000a150


	//   ....[24]....
        /*0aa0*/ 	.word	0x0000cfe0


	//   ....[25]....
        /*0aa4*/ 	.word	0x0000d600


	//   ....[26]....
        /*0aa8*/ 	.word	0x0000e720


	//   ....[27]....
        /*0aac*/ 	.word	0x0000e840


	//   ....[28]....
        /*0ab0*/ 	.word	0x0000ef90


	//   ....[29]....
        /*0ab4*/ 	.word	0x0000f070


	//   ....[30]....
        /*0ab8*/ 	.word	0x00010d60


	//   ....[31]....
        /*0abc*/ 	.word	0x00011320


	//   ....[32]....
        /*0ac0*/ 	.word	0x00012370


	//   ....[33]....
        /*0ac4*/ 	.word	0x00012470


	//   ....[34]....
        /*0ac8*/ 	.word	0x00012980


	//   ....[35]....
        /*0acc*/ 	.word	0x00012a00


	//   ....[36]....
        /*0ad0*/ 	.word	0x00014e30


	//   ....[37]....
        /*0ad4*/ 	.word	0x00014e80


	//   ....[38]....
        /*0ad8*/ 	.word	0x00015110


	//   ....[39]....
        /*0adc*/ 	.word	0x00015130


	//   ....[40]....
        /*0ae0*/ 	.word	0x00017050


	//   ....[41]....
        /*0ae4*/ 	.word	0x00017610


	//   ....[42]....
        /*0ae8*/ 	.word	0x00018340


	//   ....[43]....
        /*0aec*/ 	.word	0x00018560


	//   ....[44]....
        /*0af0*/ 	.word	0x00018c60


	//   ....[45]....
        /*0af4*/ 	.word	0x00018cc0


	//   ....[46]....
        /*0af8*/ 	.word	0x0001a010


	//   ....[47]....
        /*0afc*/ 	.word	0x0001a0b0


	//   ....[48]....
        /*0b00*/ 	.word	0x0001a0f0


	//   ....[49]....
        /*0b04*/ 	.word	0x0001a200


	//   ....[50]....
        /*0b08*/ 	.word	0x0001ae00


	//   ....[51]....
        /*0b0c*/ 	.word	0x0001ae40


	//   ....[52]....
        /*0b10*/ 	.word	0x0001ae70


	//   ....[53]....
        /*0b14*/ 	.word	0x0001aea0


	//   ....[54]....
        /*0b18*/ 	.word	0x0001aec0


	//   ....[55]....
        /*0b1c*/ 	.word	0x0001aee0


	//   ....[56]....
        /*0b20*/ 	.word	0x0001aef0


	//   ....[57]....
        /*0b24*/ 	.word	0x0001af00


	//   ....[58]....
        /*0b28*/ 	.word	0x0001af10


	//   ....[59]....
        /*0b2c*/ 	.word	0x0001af20


	//   ....[60]....
        /*0b30*/ 	.word	0x0001af30


	//   ....[61]....
        /*0b34*/ 	.word	0x0001af40


	//   ....[62]....
        /*0b38*/ 	.word	0x0001af50


	//   ....[63]....
        /*0b3c*/ 	.word	0x0001af60


	//   ....[64]....
        /*0b40*/ 	.word	0x0001af70


	//   ....[65]....
        /*0b44*/ 	.word	0x0001af80


	//   ....[66]....
        /*0b48*/ 	.word	0x0001af90


	//   ....[67]....
        /*0b4c*/ 	.word	0x0001afa0


	//   ....[68]....
        /*0b50*/ 	.word	0x0001afb0


	//   ....[69]....
        /*0b54*/ 	.word	0x0001afc0


	//   ....[70]....
        /*0b58*/ 	.word	0x0001afd0


	//   ....[71]....
        /*0b5c*/ 	.word	0x0001afe0


	//   ....[72]....
        /*0b60*/ 	.word	0x0001aff0


	//   ....[73]....
        /*0b64*/ 	.word	0x0001b000


	//   ....[74]....
        /*0b68*/ 	.word	0x0001b010


	//   ....[75]....
        /*0b6c*/ 	.word	0x0001b020


	//   ....[76]....
        /*0b70*/ 	.word	0x0001b030


	//   ....[77]....
        /*0b74*/ 	.word	0x0001b040


	//   ....[78]....
        /*0b78*/ 	.word	0x0001b050


	//   ....[79]....
        /*0b7c*/ 	.word	0x0001b060


	//   ....[80]....
        /*0b80*/ 	.word	0x0001b070


	//   ....[81]....
        /*0b84*/ 	.word	0x0001b080


	//   ....[82]....
        /*0b88*/ 	.word	0x0001b090


	//   ....[83]....
        /*0b8c*/ 	.word	0x0001b0a0


	//   ....[84]....
        /*0b90*/ 	.word	0x0001b0b0


	//   ....[85]....
        /*0b94*/ 	.word	0x0001b0c0


	//   ....[86]....
        /*0b98*/ 	.word	0x0001b0d0


	//   ....[87]....
        /*0b9c*/ 	.word	0x0001b0e0


	//   ....[88]....
        /*0ba0*/ 	.word	0x0001b0f0


	//   ....[89]....
        /*0ba4*/ 	.word	0x0001b100


	//   ....[90]....
        /*0ba8*/ 	.word	0x0001b110


	//   ....[91]....
        /*0bac*/ 	.word	0x0001b120


	//   ....[92]....
        /*0bb0*/ 	.word	0x0001b130


	//   ....[93]....
        /*0bb4*/ 	.word	0x0001b140


	//   ....[94]....
        /*0bb8*/ 	.word	0x0001b150


	//   ....[95]....
        /*0bbc*/ 	.word	0x0001b160


	//   ....[96]....
        /*0bc0*/ 	.word	0x0001b170


	//   ....[97]....
        /*0bc4*/ 	.word	0x0001b180


	//   ....[98]....
        /*0bc8*/ 	.word	0x0001bac0


	//   ....[99]....
        /*0bcc*/ 	.word	0x0001bad0


	//   ....[100]....
        /*0bd0*/ 	.word	0x0001bae0


	//   ....[101]....
        /*0bd4*/ 	.word	0x0001bb20


	//   ....[102]....
        /*0bd8*/ 	.word	0x0001c210


	//   ....[103]....
        /*0bdc*/ 	.word	0x0001c230


	//   ....[104]....
        /*0be0*/ 	.word	0x0001c330


	//   ....[105]....
        /*0be4*/ 	.word	0x0001c350


	//   ....[106]....
        /*0be8*/ 	.word	0x0001c770


	//   ....[107]....
        /*0bec*/ 	.word	0x0001c7b0


	//   ....[108]....
        /*0bf0*/ 	.word	0x0001cc20


	//   ....[109]....
        /*0bf4*/ 	.word	0x0001cc30


	//   ....[110]....
        /*0bf8*/ 	.word	0x0001d850


	//   ....[111]....
        /*0bfc*/ 	.word	0x0001d860


	//   ....[112]....
        /*0c00*/ 	.word	0x0001d960


	//   ....[113]....
        /*0c04*/ 	.word	0x0001d980


	//   ....[114]....
        /*0c08*/ 	.word	0x0001db00


	//   ....[115]....
        /*0c0c*/ 	.word	0x0001dcf0


	//   ....[116]....
        /*0c10*/ 	.word	0x0001dd20


	//   ....[117]....
        /*0c14*/ 	.word	0x0001dd50


	//   ....[118]....
        /*0c18*/ 	.word	0x0001dd80


	//   ....[119]....
        /*0c1c*/ 	.word	0x0001ddb0


	//   ....[120]....
        /*0c20*/ 	.word	0x0001dde0


	//   ....[121]....
        /*0c24*/ 	.word	0x0001df70


	//   ....[122]....
        /*0c28*/ 	.word	0x0001dfa0


	//   ....[123]....
        /*0c2c*/ 	.word	0x0001dfd0


	//   ....[124]....
        /*0c30*/ 	.word	0x0001e000


	//   ....[125]....
        /*0c34*/ 	.word	0x0001e030


	//   ....[126]....
        /*0c38*/ 	.word	0x0001e060


	//   ....[127]....
        /*0c3c*/ 	.word	0x0001e0f0


	//   ....[128]....
        /*0c40*/ 	.word	0x0001e120


	//   ....[129]....
        /*0c44*/ 	.word	0x0001e130


	//   ....[130]....
        /*0c48*/ 	.word	0x0001e170


	//   ....[131]....
        /*0c4c*/ 	.word	0x0001faf0


	//   ....[132]....
        /*0c50*/ 	.word	0x000221e0


	//   ....[133]....
        /*0c54*/ 	.word	0x000221f0


	//   ....[134]....
        /*0c58*/ 	.word	0x00022200


	//   ....[135]....
        /*0c5c*/ 	.word	0x00022320


	//   ....[136]....
        /*0c60*/ 	.word	0x00022730


	//   ....[137]....
        /*0c64*/ 	.word	0x00022740


	//   ....[138]....
        /*0c68*/ 	.word	0x00022750


	//   ....[139]....
        /*0c6c*/ 	.word	0x00022760


	//   ....[140]....
        /*0c70*/ 	.word	0x000230c0


	//   ....[141]....
        /*0c74*/ 	.word	0x000230f0


	//   ....[142]....
        /*0c78*/ 	.word	0x00023110


	//   ....[143]....
        /*0c7c*/ 	.word	0x00023120


	//   ....[144]....
        /*0c80*/ 	.word	0x00023220


	//   ....[145]....
        /*0c84*/ 	.word	0x00023230


	//   ....[146]....
        /*0c88*/ 	.word	0x00023a00


	//   ....[147]....
        /*0c8c*/ 	.word	0x00023a20


	//   ....[148]....
        /*0c90*/ 	.word	0x00023a40


	//   ....[149]....
        /*0c94*/ 	.word	0x00023aa0


	//   ....[150]....
        /*0c98*/ 	.word	0x00023e70


	//   ....[151]....
        /*0c9c*/ 	.word	0x00023e80


	//   ....[152]....
        /*0ca0*/ 	.word	0x00023e90


	//   ....[153]....
        /*0ca4*/ 	.word	0x00023ef0


	//   ....[154]....
        /*0ca8*/ 	.word	0x00024e20


	//   ....[155]....
        /*0cac*/ 	.word	0x00024e50


	//   ....[156]....
        /*0cb0*/ 	.word	0x00024eb0


	//   ....[157]....
        /*0cb4*/ 	.word	0x00024ee0


	//   ....[158]....
        /*0cb8*/ 	.word	0x00024f10


	//   ....[159]....
        /*0cbc*/ 	.word	0x00024f40


	//   ....[160]....
        /*0cc0*/ 	.word	0x00024f70


	//   ....[161]....
        /*0cc4*/ 	.word	0x00024fa0


	//   ....[162]....
        /*0cc8*/ 	.word	0x00025140


	//   ....[163]....
        /*0ccc*/ 	.word	0x00025170


	//   ....[164]....
        /*0cd0*/ 	.word	0x000251a0


	//   ....[165]....
        /*0cd4*/ 	.word	0x000251d0


	//   ....[166]....
        /*0cd8*/ 	.word	0x00025200


	//   ....[167]....
        /*0cdc*/ 	.word	0x00025230


	//   ....[168]....
        /*0ce0*/ 	.word	0x000252f0


	//   ....[169]....
        /*0ce4*/ 	.word	0x00025310


	//   ....[170]....
        /*0ce8*/ 	.word	0x00025330


	//   ....[171]....
        /*0cec*/ 	.word	0x00025390


	//   ....[172]....
        /*0cf0*/ 	.word	0x00025df0


	//   ....[173]....
        /*0cf4*/ 	.word	0x00026190


	//   ....[174]....
        /*0cf8*/ 	.word	0x00026220


	//   ....[175]....
        /*0cfc*/ 	.word	0x00026300


	//   ....[176]....
        /*0d00*/ 	.word	0x00026390


	//   ....[177]....
        /*0d04*/ 	.word	0x00026470


	//   ....[178]....
        /*0d08*/ 	.word	0x00026500


	//   ....[179]....
        /*0d0c*/ 	.word	0x000265d0


	//   ....[180]....
        /*0d10*/ 	.word	0x00026660


	//   ....[181]....
        /*0d14*/ 	.word	0x000266b0


	//   ....[182]....
        /*0d18*/ 	.word	0x00026700


	//   ....[183]....
        /*0d1c*/ 	.word	0x000267d0


	//   ....[184]....
        /*0d20*/ 	.word	0x00026860


	//   ....[185]....
        /*0d24*/ 	.word	0x000268b0


	//   ....[186]....
        /*0d28*/ 	.word	0x00026900


	//   ....[187]....
        /*0d2c*/ 	.word	0x00026ca0


	//   ....[188]....
        /*0d30*/ 	.word	0x00026f80


	//   ....[189]....
        /*0d34*/ 	.word	0x00027070


	//   ....[190]....
        /*0d38*/ 	.word	0x00027110


	//   ....[191]....
        /*0d3c*/ 	.word	0x000272c0


	//   ....[192]....
        /*0d40*/ 	.word	0x00027360


	//   ....[193]....
        /*0d44*/ 	.word	0x00027450


	//   ....[194]....
        /*0d48*/ 	.word	0x000274e0


	//   ....[195]....
        /*0d4c*/ 	.word	0x00027540


	//   ....[196]....
        /*0d50*/ 	.word	0x000275e0


	//   ....[197]....
        /*0d54*/ 	.word	0x000276f0


	//   ....[198]....
        /*0d58*/ 	.word	0x00027750


	//   ....[199]....
        /*0d5c*/ 	.word	0x000277b0


	//   ....[200]....
        /*0d60*/ 	.word	0x00027850


	//   ....[201]....
        /*0d64*/ 	.word	0x00027920


	//   ....[202]....
        /*0d68*/ 	.word	0x00027a00


	//   ....[203]....
        /*0d6c*/ 	.word	0x00027b40


	//   ....[204]....
        /*0d70*/ 	.word	0x00027bf0


	//   ....[205]....
        /*0d74*/ 	.word	0x00027ca0


	//   ....[206]....
        /*0d78*/ 	.word	0x00027d50


	//   ....[207]....
        /*0d7c*/ 	.word	0x00027e40


	//   ....[208]....
        /*0d80*/ 	.word	0x00027ed0


	//   ....[209]....
        /*0d84*/ 	.word	0x00027f30


	//   ....[210]....
        /*0d88*/ 	.word	0x00028000


	//   ....[211]....
        /*0d8c*/ 	.word	0x000281e0


	//   ....[212]....
        /*0d90*/ 	.word	0x00028280


	//   ....[213]....
        /*0d94*/ 	.word	0x00028400


	//   ....[214]....
        /*0d98*/ 	.word	0x00028480


	//   ....[215]....
        /*0d9c*/ 	.word	0x00028500


	//   ....[216]....
        /*0da0*/ 	.word	0x00028580


	//   ....[217]....
        /*0da4*/ 	.word	0x00028600


	//   ....[218]....
        /*0da8*/ 	.word	0x00028690


	//   ....[219]....
        /*0dac*/ 	.word	0x00028730


	//   ....[220]....
        /*0db0*/ 	.word	0x000287e0


	//   ....[221]....
        /*0db4*/ 	.word	0x00028860


	//   ....[222]....
        /*0db8*/ 	.word	0x000288e0


	//   ....[223]....
        /*0dbc*/ 	.word	0x00028960


	//   ....[224]....
        /*0dc0*/ 	.word	0x000289f0


	//   ....[225]....
        /*0dc4*/ 	.word	0x00028a70


	//   ....[226]....
        /*0dc8*/ 	.word	0x00028b20


	//   ....[227]....
        /*0dcc*/ 	.word	0x00028b70


	//   ....[228]....
        /*0dd0*/ 	.word	0x00028c10


	//   ....[229]....
        /*0dd4*/ 	.word	0x00028d40


	//----- nvinfo : EIATTR_REG_RECONFIG
	.align		4
.L_235:
        /*0dd8*/ 	.byte	0x01, 0x54
	.zero		2


	//----- nvinfo : EIATTR_SYSCALL_OFFSETS
	.align		4
        /*0ddc*/ 	.byte	0x04, 0x46
        /*0dde*/ 	.short	(.L_237 - .L_236)


	//   ....[0]....
.L_236:
        /*0de0*/ 	.word	0x00002060


	//   ....[1]....
        /*0de4*/ 	.word	0x000021b0


	//   ....[2]....
        /*0de8*/ 	.word	0x00007c20


	//   ....[3]....
        /*0dec*/ 	.word	0x00008180


	//   ....[4]....
        /*0df0*/ 	.word	0x000217c0


	//   ....[5]....
        /*0df4*/ 	.word	0x00021930


	//   ....[6]....
        /*0df8*/ 	.word	0x00021a80


	//   ....[7]....
        /*0dfc*/ 	.word	0x00021bc0


	//   ....[8]....
        /*0e00*/ 	.word	0x00022ba0


	//----- nvinfo : EIATTR_MBARRIER_INSTR_OFFSETS
	.align		4
.L_237:
        /*0e04*/ 	.byte	0x04, 0x39
        /*0e06*/ 	.short	(.L_239 - .L_238)


	//   ....[0]....
.L_238:
        /*0e08*/ 	.word	0x00000270
        /*0e0c*/ 	.word	0x000000ff
        /*0e10*/ 	.word	0x00019c00
        /*0e14*/ 	.short	0x0100
        /*0e16*/ 	.byte	0x08
	.zero		1


	//   ....[1]....
        /*0e18*/ 	.word	0x00000280
        /*0e1c*/ 	.word	0x000000ff
        /*0e20*/ 	.word	0x00019c20
        /*0e24*/ 	.short	0x0100
        /*0e26*/ 	.byte	0x08
	.zero		1


	//   ....[2]....
        /*0e28*/ 	.word	0x00000370
        /*0e2c*/ 	.word	0x000000ff
        /*0e30*/ 	.word	0x00019c30
        /*0e34*/ 	.short	0x0100
        /*0e36*/ 	.byte	0x08
	.zero		1


	//   ....[3]....
        /*0e38*/ 	.word	0x00000380
        /*0e3c*/ 	.word	0x000000ff
        /*0e40*/ 	.word	0x00019c40
        /*0e44*/ 	.short	0x0100
        /*0e46*/ 	.byte	0x08
	.zero		1


	//   ....[4]....
        /*0e48*/ 	.word	0x00000390
        /*0e4c*/ 	.word	0x000000ff
        /*0e50*/ 	.word	0x00019c38
        /*0e54*/ 	.short	0x0100
        /*0e56*/ 	.byte	0x08
	.zero		1


	//   ....[5]....
        /*0e58*/ 	.word	0x000003a0
        /*0e5c*/ 	.word	0x000000ff
        /*0e60*/ 	.word	0x00019c48
        /*0e64*/ 	.short	0x0100
        /*0e66*/ 	.byte	0x08
	.zero		1


	//   ....[6]....
        /*0e68*/ 	.word	0x000004d0
        /*0e6c*/ 	.word	0x000000ff
        /*0e70*/ 	.word	0x00019c50
        /*0e74*/ 	.short	0x0100
        /*0e76*/ 	.byte	0x08
	.zero		1


	//   ....[7]....
        /*0e78*/ 	.word	0x000004e0
        /*0e7c*/ 	.word	0x000000ff
        /*0e80*/ 	.word	0x00019c60
        /*0e84*/ 	.short	0x0100
        /*0e86*/ 	.byte	0x08
	.zero		1


	//   ....[8]....
        /*0e88*/ 	.word	0x000004f0
        /*0e8c*/ 	.word	0x000000ff
        /*0e90*/ 	.word	0x00019c58
        /*0e94*/ 	.short	0x0100
        /*0e96*/ 	.byte	0x08
	.zero		1


	//   ....[9]....
        /*0e98*/ 	.word	0x00000500
        /*0e9c*/ 	.word	0x000000ff
        /*0ea0*/ 	.word	0x00019c68
        /*0ea4*/ 	.short	0x0100
        /*0ea6*/ 	.byte	0x08
	.zero		1


	//   ....[10]....
        /*0ea8*/ 	.word	0x000005f0
        /*0eac*/ 	.word	0x000000ff
        /*0eb0*/ 	.word	0x00019c70
        /*0eb4*/ 	.short	0x0100
        /*0eb6*/ 	.byte	0x06
	.zero		1


	//   ....[11]....
        /*0eb8*/ 	.word	0x00000600
        /*0ebc*/ 	.word	0x000000ff
        /*0ec0*/ 	.word	0x00019c80
        /*0ec4*/ 	.short	0x0100
        /*0ec6*/ 	.byte	0x06
	.zero		1


	//   ....[12]....
        /*0ec8*/ 	.word	0x00000610
        /*0ecc*/ 	.word	0x000000ff
        /*0ed0*/ 	.word	0x00019c78
        /*0ed4*/ 	.short	0x0100
        /*0ed6*/ 	.byte	0x06
	.zero		1


	//   ....[13]....
        /*0ed8*/ 	.word	0x00000620
        /*0edc*/ 	.word	0x000000ff
        /*0ee0*/ 	.word	0x00019c88
        /*0ee4*/ 	.short	0x0100
        /*0ee6*/ 	.byte	0x06
	.zero		1


	//   ....[14]....
        /*0ee8*/ 	.word	0x00000750
        /*0eec*/ 	.word	0x000000ff
        /*0ef0*/ 	.word	0x00019c90
        /*0ef4*/ 	.short	0x0100
        /*0ef6*/ 	.byte	0x08
	.zero		1


	//   ....[15]....
        /*0ef8*/ 	.word	0x00000760
        /*0efc*/ 	.word	0x000000ff
        /*0f00*/ 	.word	0x00019ca0
        /*0f04*/ 	.short	0x0100
        /*0f06*/ 	.byte	0x08
	.zero		1


	//   ....[16]....
        /*0f08*/ 	.word	0x00000770
        /*0f0c*/ 	.word	0x000000ff
        /*0f10*/ 	.word	0x00019c98
        /*0f14*/ 	.short	0x0100
        /*0f16*/ 	.byte	0x08
	.zero		1


	//   ....[17]....
        /*0f18*/ 	.word	0x00000780
        /*0f1c*/ 	.word	0x000000ff
        /*0f20*/ 	.word	0x00019ca8
        /*0f24*/ 	.short	0x0100
        /*0f26*/ 	.byte	0x08
	.zero		1


	//   ....[18]....
        /*0f28*/ 	.word	0x000008c0
        /*0f2c*/ 	.word	0x000000ff
        /*0f30*/ 	.word	0x00019cb0
        /*0f34*/ 	.short	0x0100
        /*0f36*/ 	.byte	0x08
	.zero		1


	//   ....[19]....
        /*0f38*/ 	.word	0x000008d0
        /*0f3c*/ 	.word	0x000000ff
        /*0f40*/ 	.word	0x00019cc0
        /*0f44*/ 	.short	0x0100
        /*0f46*/ 	.byte	0x08
	.zero		1


	//   ....[20]....
        /*0f48*/ 	.word	0x000008e0
        /*0f4c*/ 	.word	0x000000ff
        /*0f50*/ 	.word	0x00019cb8
        /*0f54*/ 	.short	0x0100
        /*0f56*/ 	.byte	0x08
	.zero		1


	//   ....[21]....
        /*0f58*/ 	.word	0x000008f0
        /*0f5c*/ 	.word	0x000000ff
        /*0f60*/ 	.word	0x00019cc8
        /*0f64*/ 	.short	0x0100
        /*0f66*/ 	.byte	0x08
	.zero		1


	//   ....[22]....
        /*0f68*/ 	.word	0x00002f60
        /*0f6c*/ 	.word	0x00000043
        /*0f70*/ 	.word	0x00019c90
        /*0f74*/ 	.short	0x010a
        /*0f76*/ 	.byte	0x3f
	.zero		1


	//   ....[23]....
        /*0f78*/ 	.word	0x000048c0
        /*0f7c*/ 	.word	0x00000043
        /*0f80*/ 	.word	0x00019c90
        /*0f84*/ 	.short	0x010a
        /*0f86*/ 	.byte	0x3f
	.zero		1


	//   ....[24]....
        /*0f88*/ 	.word	0x00006850
        /*0f8c*/ 	.word	0x00000043
        /*0f90*/ 	.word	0x00019c90
        /*0f94*/ 	.short	0x010a
        /*0f96*/ 	.byte	0x3f
	.zero		1


	//   ....[25]....
        /*0f98*/ 	.word	0x00006c70
        /*0f9c*/ 	.word	0x00000004
        /*0fa0*/ 	.word	0x00000000
        /*0fa4*/ 	.short	0x0101
        /*0fa6*/ 	.byte	0x3f
	.zero		1


	//   ....[26]....
        /*0fa8*/ 	.word	0x00006cb0
        /*0fac*/ 	.word	0x00000043
        /*0fb0*/ 	.word	0x00019cb0
        /*0fb4*/ 	.short	0x010a
        /*0fb6*/ 	.byte	0x3f
	.zero		1


	//   ....[27]....
        /*0fb8*/ 	.word	0x00007090
        /*0fbc*/ 	.word	0x00000043
        /*0fc0*/ 	.word	0x00000000
        /*0fc4*/ 	.short	0x0101
        /*0fc6*/ 	.byte	0x3f
	.zero		1


	//   ....[28]....
        /*0fc8*/ 	.word	0x00007f00
        /*0fcc*/ 	.word	0x00000010
        /*0fd0*/ 	.word	0x00019c00
        /*0fd4*/ 	.short	0x010a
        /*0fd6*/ 	.byte	0x3f
	.zero		1


	//   ....[29]....
        /*0fd8*/ 	.word	0x00007f50
        /*0fdc*/ 	.word	0x00000010
        /*0fe0*/ 	.word	0x00019c00
        /*0fe4*/ 	.short	0x010a
        /*0fe6*/ 	.byte	0x3f
	.zero		1


	//   ....[30]....
        /*0fe8*/ 	.word	0x00008790
        /*0fec*/ 	.word	0x00000010
        /*0ff0*/ 	.word	0x00019c00
        /*0ff4*/ 	.short	0x010a
        /*0ff6*/ 	.byte	0x3f
	.zero		1


	//   ....[31]....
        /*0ff8*/ 	.word	0x0000a450
        /*0ffc*/ 	.word	0x00000010
        /*1000*/ 	.word	0x00019c00
        /*1004*/ 	.short	0x010a
        /*1006*/ 	.byte	0x3f
	.zero		1


	//   ....[32]....
        /*1008*/ 	.word	0x0000c620
        /*100c*/ 	.word	0x00000000
        /*1010*/ 	.word	0x00019c30
        /*1014*/ 	.short	0x010a
        /*1016*/ 	.byte	0x3f
	.zero		1


	//   ....[33]....
        /*1018*/ 	.word	0x0000c6d0
        /*101c*/ 	.word	0x00000000
        /*1020*/ 	.word	0x00019c30
        /*1024*/ 	.short	0x010a
        /*1026*/ 	.byte	0x3f
	.zero		1


	//   ....[34]....
        /*1028*/ 	.word	0x0000cff0
        /*102c*/ 	.word	0x0000004c
        /*1030*/ 	.word	0x00000000
        /*1034*/ 	.short	0x0101
        /*1036*/ 	.byte	0x3f
	.zero		1


	//   ....[35]....
        /*1038*/ 	.word	0x00010300
        /*103c*/ 	.word	0x0000000f
        /*1040*/ 	.word	0x00019c30
        /*1044*/ 	.short	0x010a
        /*1046*/ 	.byte	0x3f
	.zero		1


	//   ....[36]....
        /*1048*/ 	.word	0x00010380
        /*104c*/ 	.word	0x0000000f
        /*1050*/ 	.word	0x00019c30
        /*1054*/ 	.short	0x010a
        /*1056*/ 	.byte	0x3f
	.zero		1


	//   ....[37]....
        /*1058*/ 	.word	0x00010580
        /*105c*/ 	.word	0x00000098
        /*1060*/ 	.word	0x00019c50
        /*1064*/ 	.short	0x010a
        /*1066*/ 	.byte	0x3f
	.zero		1


	//   ....[38]....
        /*1068*/ 	.word	0x000105d0
        /*106c*/ 	.word	0x00000098
        /*1070*/ 	.word	0x00019c50
        /*1074*/ 	.short	0x010a
        /*1076*/ 	.byte	0x3f
	.zero		1


	//   ....[39]....
        /*1078*/ 	.word	0x00010e40
        /*107c*/ 	.word	0x0000000f
        /*1080*/ 	.word	0x00000000
        /*1084*/ 	.short	0x0101
        /*1086*/ 	.byte	0x3f
	.zero		1


	//   ....[40]....
        /*1088*/ 	.word	0x000135a0
        /*108c*/ 	.word	0x00000098
        /*1090*/ 	.word	0x00000000
        /*1094*/ 	.short	0x0101
        /*1096*/ 	.byte	0x3f
	.zero		1


	//   ....[41]....
        /*1098*/ 	.word	0x00013f50
        /*109c*/ 	.word	0x0000000c
        /*10a0*/ 	.word	0x00019c30
        /*10a4*/ 	.short	0x010a
        /*10a6*/ 	.byte	0x3f
	.zero		1


	//   ....[42]....
        /*10a8*/ 	.word	0x00013fd0
        /*10ac*/ 	.word	0x0000000c
        /*10b0*/ 	.word	0x00019c30
        /*10b4*/ 	.short	0x010a
        /*10b6*/ 	.byte	0x3f
	.zero		1


	//   ....[43]....
        /*10b8*/ 	.word	0x000141d0
        /*10bc*/ 	.word	0x00000015
        /*10c0*/ 	.word	0x00019c50
        /*10c4*/ 	.short	0x010a
        /*10c6*/ 	.byte	0x3f
	.zero		1


	//   ....[44]....
        /*10c8*/ 	.word	0x00014220
        /*10cc*/ 	.word	0x00000015
        /*10d0*/ 	.word	0x00019c50
        /*10d4*/ 	.short	0x010a
        /*10d6*/ 	.byte	0x3f
	.zero		1


	//   ....[45]....
        /*10d8*/ 	.word	0x00014b10
        /*10dc*/ 	.word	0x00000005
        /*10e0*/ 	.word	0x00000000
        /*10e4*/ 	.short	0x0101
        /*10e6*/ 	.byte	0x3f
	.zero		1


	//   ....[46]....
        /*10e8*/ 	.word	0x00015f40
        /*10ec*/ 	.word	0x00000015
        /*10f0*/ 	.word	0x00000000
        /*10f4*/ 	.short	0x0101
        /*10f6*/ 	.byte	0x3f
	.zero		1


	//   ....[47]....
        /*10f8*/ 	.word	0x000165e0
        /*10fc*/ 	.word	0x0000000c
        /*1100*/ 	.word	0x00019c30
        /*1104*/ 	.short	0x010a
        /*1106*/ 	.byte	0x3f
	.zero		1


	//   ....[48]....
        /*1108*/ 	.word	0x00016660
        /*110c*/ 	.word	0x0000000c
        /*1110*/ 	.word	0x00019c30
        /*1114*/ 	.short	0x010a
        /*1116*/ 	.byte	0x3f
	.zero		1


	//   ....[49]....
        /*1118*/ 	.word	0x00016860
        /*111c*/ 	.word	0x00000015
        /*1120*/ 	.word	0x00019c50
        /*1124*/ 	.short	0x010a
        /*1126*/ 	.byte	0x3f
	.zero		1


	//   ....[50]....
        /*1128*/ 	.word	0x000168b0
        /*112c*/ 	.word	0x00000015
        /*1130*/ 	.word	0x00019c50
        /*1134*/ 	.short	0x010a
        /*1136*/ 	.byte	0x3f
	.zero		1


	//   ....[51]....
        /*1138*/ 	.word	0x00017130
        /*113c*/ 	.word	0x00000005
        /*1140*/ 	.word	0x00000000
        /*1144*/ 	.short	0x0101
        /*1146*/ 	.byte	0x3f
	.zero		1


	//   ....[52]....
        /*1148*/ 	.word	0x000197e0
        /*114c*/ 	.word	0x00000015
        /*1150*/ 	.word	0x00000000
        /*1154*/ 	.short	0x0101
        /*1156*/ 	.byte	0x3f
	.zero		1


	//   ....[53]....
        /*1158*/ 	.word	0x00019da0
        /*115c*/ 	.word	0x0000000c
        /*1160*/ 	.word	0x00019c50
        /*1164*/ 	.short	0x010a
        /*1166*/ 	.byte	0x3f
	.zero		1


	//   ....[54]....
        /*1168*/ 	.word	0x00019df0
        /*116c*/ 	.word	0x0000000c
        /*1170*/ 	.word	0x00019c50
        /*1174*/ 	.short	0x010a
        /*1176*/ 	.byte	0x3f
	.zero		1


	//   ....[55]....
        /*1178*/ 	.word	0x0001a6a0
        /*117c*/ 	.word	0x00000004
        /*1180*/ 	.word	0x00000000
        /*1184*/ 	.short	0x0101
        /*1186*/ 	.byte	0x3f
	.zero		1


	//   ....[56]....
        /*1188*/ 	.word	0x0001c220
        /*118c*/ 	.word	0x00000000
        /*1190*/ 	.word	0x00000000
        /*1194*/ 	.short	0x0101
        /*1196*/ 	.byte	0x3f
	.zero		1


	//   ....[57]....
        /*1198*/ 	.word	0x0001c640
        /*119c*/ 	.word	0x00000002
        /*11a0*/ 	.word	0x00000000
        /*11a4*/ 	.short	0x0101
        /*11a6*/ 	.byte	0x3f
	.zero		1


	//   ....[58]....
        /*11a8*/ 	.word	0x0001fbd0
        /*11ac*/ 	.word	0x00000012
        /*11b0*/ 	.word	0x00019c20
        /*11b4*/ 	.short	0x010a
        /*11b6*/ 	.byte	0x3f
	.zero		1


	//   ....[59]....
        /*11b8*/ 	.word	0x0001fc60
        /*11bc*/ 	.word	0x00000009
        /*11c0*/ 	.word	0x00019ca0
        /*11c4*/ 	.short	0x010a
        /*11c6*/ 	.byte	0x3f
	.zero		1


	//   ....[60]....
        /*11c8*/ 	.word	0x000200b0
        /*11cc*/ 	.word	0x00000009
        /*11d0*/ 	.word	0x00019cc0
        /*11d4*/ 	.short	0x010a
        /*11d6*/ 	.byte	0x3f
	.zero		1


	//   ....[61]....
        /*11d8*/ 	.word	0x000205c0
        /*11dc*/ 	.word	0x00000009
        /*11e0*/ 	.word	0x00019ca0
        /*11e4*/ 	.short	0x010a
        /*11e6*/ 	.byte	0x3f
	.zero		1


	//   ....[62]....
        /*11e8*/ 	.word	0x00020a00
        /*11ec*/ 	.word	0x00000009
        /*11f0*/ 	.word	0x00019cc0
        /*11f4*/ 	.short	0x010a
        /*11f6*/ 	.byte	0x3f
	.zero		1


	//   ....[63]....
        /*11f8*/ 	.word	0x00022020
        /*11fc*/ 	.word	0x00000004
        /*1200*/ 	.word	0x00019c80
        /*1204*/ 	.short	0x010a
        /*1206*/ 	.byte	0x3f
	.zero		1


	//   ....[64]....
        /*1208*/ 	.word	0x00022420
        /*120c*/ 	.word	0x00000004
        /*1210*/ 	.word	0x00019c70
        /*1214*/ 	.short	0x0107
        /*1216*/ 	.byte	0x3f
	.zero		1


	//   ....[65]....
        /*1218*/ 	.word	0x000224e0
        /*121c*/ 	.word	0x00000004
        /*1220*/ 	.word	0x00019c70
        /*1224*/ 	.short	0x0101
        /*1226*/ 	.byte	0x3f
	.zero		1


	//   ....[66]....
        /*1228*/ 	.word	0x00022510
        /*122c*/ 	.word	0x00000004
        /*1230*/ 	.word	0x00019c40
        /*1234*/ 	.short	0x010a
        /*1236*/ 	.byte	0x3f
	.zero		1


	//   ....[67]....
        /*1238*/ 	.word	0x00022880
        /*123c*/ 	.word	0x00000004
        /*1240*/ 	.word	0x00019c30
        /*1244*/ 	.short	0x0107
        /*1246*/ 	.byte	0x3f
	.zero		1


	//   ....[68]....
        /*1248*/ 	.word	0x00022950
        /*124c*/ 	.word	0x00000004
        /*1250*/ 	.word	0x00019c30
        /*1254*/ 	.short	0x0101
        /*1256*/ 	.byte	0x3f
	.zero		1


	//   ....[69]....
        /*1258*/ 	.word	0x00023310
        /*125c*/ 	.word	0x00000012
        /*1260*/ 	.word	0x00019c00
        /*1264*/ 	.short	0x0107
        /*1266*/ 	.byte	0x3f
	.zero		1


	//   ....[70]....
        /*1268*/ 	.word	0x00023410
        /*126c*/ 	.word	0x00000012
        /*1270*/ 	.word	0x00019c00
        /*1274*/ 	.short	0x0101
        /*1276*/ 	.byte	0x3f
	.zero		1


	//   ....[71]....
        /*1278*/ 	.word	0x00023430
        /*127c*/ 	.word	0x00000012
        /*1280*/ 	.word	0x00019c20
        /*1284*/ 	.short	0x010a
        /*1286*/ 	.byte	0x3f
	.zero		1


	//   ....[72]....
        /*1288*/ 	.word	0x000237c0
        /*128c*/ 	.word	0x00000000
        /*1290*/ 	.word	0x00019c80
        /*1294*/ 	.short	0x010a
        /*1296*/ 	.byte	0x3f
	.zero		1


	//   ....[73]....
        /*1298*/ 	.word	0x00023b70
        /*129c*/ 	.word	0x00000000
        /*12a0*/ 	.word	0x00019c70
        /*12a4*/ 	.short	0x0107
        /*12a6*/ 	.byte	0x3f
	.zero		1


	//   ....[74]....
        /*12a8*/ 	.word	0x00023c30
        /*12ac*/ 	.word	0x00000000
        /*12b0*/ 	.word	0x00019c70
        /*12b4*/ 	.short	0x0101
        /*12b6*/ 	.byte	0x3f
	.zero		1


	//   ....[75]....
        /*12b8*/ 	.word	0x00023c60
        /*12bc*/ 	.word	0x00000000
        /*12c0*/ 	.word	0x00019c40
        /*12c4*/ 	.short	0x010a
        /*12c6*/ 	.byte	0x3f
	.zero		1


	//   ....[76]....
        /*12c8*/ 	.word	0x00023f90
        /*12cc*/ 	.word	0x00000000
        /*12d0*/ 	.word	0x00019c30
        /*12d4*/ 	.short	0x0107
        /*12d6*/ 	.byte	0x3f
	.zero		1


	//   ....[77]....
        /*12d8*/ 	.word	0x00024050
        /*12dc*/ 	.word	0x00000000
        /*12e0*/ 	.word	0x00019c30
        /*12e4*/ 	.short	0x0101
        /*12e6*/ 	.byte	0x3f
	.zero		1


	//   ....[78]....
        /*12e8*/ 	.word	0x000240e0
        /*12ec*/ 	.word	0x00000002
        /*12f0*/ 	.word	0x00019c70
        /*12f4*/ 	.short	0x010a
        /*12f6*/ 	.byte	0x3f
	.zero		1


	//   ....[79]....
        /*12f8*/ 	.word	0x00024170
        /*12fc*/ 	.word	0x00000002
        /*1300*/ 	.word	0x00019c60
        /*1304*/ 	.short	0x010a
        /*1306*/ 	.byte	0x3f
	.zero		1


	//   ....[80]....
        /*1308*/ 	.word	0x00024500
        /*130c*/ 	.word	0x00000002
        /*1310*/ 	.word	0x00019c50
        /*1314*/ 	.short	0x0101
        /*1316*/ 	.byte	0x3f
	.zero		1


	//   ....[81]....
        /*1318*/ 	.word	0x00024590
        /*131c*/ 	.word	0x00000002
        /*1320*/ 	.word	0x00000000
        /*1324*/ 	.short	0x0101
        /*1326*/ 	.byte	0x3f
	.zero		1


	//   ....[82]....
        /*1328*/ 	.word	0x00024750
        /*132c*/ 	.word	0x00000003
        /*1330*/ 	.word	0x00019c70
        /*1334*/ 	.short	0x010a
        /*1336*/ 	.byte	0x3f
	.zero		1


	//   ....[83]....
        /*1338*/ 	.word	0x000247d0
        /*133c*/ 	.word	0x00000003
        /*1340*/ 	.word	0x00019c60
        /*1344*/ 	.short	0x010a
        /*1346*/ 	.byte	0x3f
	.zero		1


	//   ....[84]....
        /*1348*/ 	.word	0x00024b70
        /*134c*/ 	.word	0x00000003
        /*1350*/ 	.word	0x00019c50
        /*1354*/ 	.short	0x0101
        /*1356*/ 	.byte	0x3f
	.zero		1


	//   ....[85]....
        /*1358*/ 	.word	0x00024c10
        /*135c*/ 	.word	0x00000003
        /*1360*/ 	.word	0x00000000
        /*1364*/ 	.short	0x0101
        /*1366*/ 	.byte	0x3f
	.zero		1


	//   ....[86]....
        /*1368*/ 	.word	0x00025d70
        /*136c*/ 	.word	0x00000007
        /*1370*/ 	.word	0x00019c20
        /*1374*/ 	.short	0x010a
        /*1376*/ 	.byte	0x3f
	.zero		1


	//   ....[87]....
        /*1378*/ 	.word	0x00025ee0
        /*137c*/ 	.word	0x00000005
        /*1380*/ 	.word	0x00019c40
        /*1384*/ 	.short	0x010a
        /*1386*/ 	.byte	0x3f
	.zero		1


	//   ....[88]....
        /*1388*/ 	.word	0x00025f80
        /*138c*/ 	.word	0x00000003
        /*1390*/ 	.word	0x00019c40
        /*1394*/ 	.short	0x010a
        /*1396*/ 	.byte	0x3f
	.zero		1


	//   ....[89]....
        /*1398*/ 	.word	0x00025fc0
        /*139c*/ 	.word	0x00000005
        /*13a0*/ 	.word	0x00019c60
        /*13a4*/ 	.short	0x010a
        /*13a6*/ 	.byte	0x3f
	.zero		1


	//   ....[90]....
        /*13a8*/ 	.word	0x00026000
        /*13ac*/ 	.word	0x00000003
        /*13b0*/ 	.word	0x00019c60
        /*13b4*/ 	.short	0x010a
        /*13b6*/ 	.byte	0x3f
	.zero		1


	//   ....[91]....
        /*13b8*/ 	.word	0x00026040
        /*13bc*/ 	.word	0x00000005
        /*13c0*/ 	.word	0x00019c80
        /*13c4*/ 	.short	0x010a
        /*13c6*/ 	.byte	0x3f
	.zero		1


	//   ....[92]....
        /*13c8*/ 	.word	0x00026080
        /*13cc*/ 	.word	0x00000003
        /*13d0*/ 	.word	0x00019c80
        /*13d4*/ 	.short	0x010a
        /*13d6*/ 	.byte	0x3f
	.zero		1


	//   ....[93]....
        /*13d8*/ 	.word	0x000260e0
        /*13dc*/ 	.word	0x00000043
        /*13e0*/ 	.word	0x00019c90
        /*13e4*/ 	.short	0x010a
        /*13e6*/ 	.byte	0x3f
	.zero		1


	//   ....[94]....
        /*13e8*/ 	.word	0x00026250
        /*13ec*/ 	.word	0x00000043
        /*13f0*/ 	.word	0x00019c90
        /*13f4*/ 	.short	0x010a
        /*13f6*/ 	.byte	0x3f
	.zero		1


	//   ....[95]....
        /*13f8*/ 	.word	0x000263d0
        /*13fc*/ 	.word	0x00000043
        /*1400*/ 	.word	0x00019c90
        /*1404*/ 	.short	0x010a
        /*1406*/ 	.byte	0x3f
	.zero		1


	//   ....[96]....
        /*1408*/ 	.word	0x00026530
        /*140c*/ 	.word	0x00000043
        /*1410*/ 	.word	0x00019cb0
        /*1414*/ 	.short	0x010a
        /*1416*/ 	.byte	0x3f
	.zero		1


	//   ....[97]....
        /*1418*/ 	.word	0x00026730
        /*141c*/ 	.word	0x00000010
        /*1420*/ 	.word	0x00019c00
        /*1424*/ 	.short	0x010a
        /*1426*/ 	.byte	0x3f
	.zero		1


	//   ....[98]....
        /*1428*/ 	.word	0x00026940
        /*142c*/ 	.word	0x00000010
        /*1430*/ 	.word	0x00019c00
        /*1434*/ 	.short	0x010a
        /*1436*/ 	.byte	0x3f
	.zero		1


	//   ....[99]....
        /*1438*/ 	.word	0x00026990
        /*143c*/ 	.word	0x00000000
        /*1440*/ 	.word	0x00019c30
        /*1444*/ 	.short	0x010a
        /*1446*/ 	.byte	0x3f
	.zero		1


	//   ....[100]....
        /*1448*/ 	.word	0x000269e0
        /*144c*/ 	.word	0x0000000f
        /*1450*/ 	.word	0x00019c30
        /*1454*/ 	.short	0x010a
        /*1456*/ 	.byte	0x3f
	.zero		1


	//   ....[101]....
        /*1458*/ 	.word	0x00026a30
        /*145c*/ 	.word	0x00000098
        /*1460*/ 	.word	0x00019c50
        /*1464*/ 	.short	0x010a
        /*1466*/ 	.byte	0x3f
	.zero		1


	//   ....[102]....
        /*1468*/ 	.word	0x00026a80
        /*146c*/ 	.word	0x0000000c
        /*1470*/ 	.word	0x00019c30
        /*1474*/ 	.short	0x010a
        /*1476*/ 	.byte	0x3f
	.zero		1


	//   ....[103]....
        /*1478*/ 	.word	0x00026ad0
        /*147c*/ 	.word	0x00000015
        /*1480*/ 	.word	0x00019c50
        /*1484*/ 	.short	0x010a
        /*1486*/ 	.byte	0x3f
	.zero		1


	//   ....[104]....
        /*1488*/ 	.word	0x00026b20
        /*148c*/ 	.word	0x0000000c
        /*1490*/ 	.word	0x00019c30
        /*1494*/ 	.short	0x010a
        /*1496*/ 	.byte	0x3f
	.zero		1


	//   ....[105]....
        /*1498*/ 	.word	0x00026b70
        /*149c*/ 	.word	0x00000015
        /*14a0*/ 	.word	0x00019c50
        /*14a4*/ 	.short	0x010a
        /*14a6*/ 	.byte	0x3f
	.zero		1


	//   ....[106]....
        /*14a8*/ 	.word	0x00026bc0
        /*14ac*/ 	.word	0x0000000c
        /*14b0*/ 	.word	0x00019c50
        /*14b4*/ 	.short	0x010a
        /*14b6*/ 	.byte	0x3f
	.zero		1


	//   ....[107]....
        /*14b8*/ 	.word	0x00026d60
        /*14bc*/ 	.word	0x00000012
        /*14c0*/ 	.word	0x00019c20
        /*14c4*/ 	.short	0x010a
        /*14c6*/ 	.byte	0x3f
	.zero		1


	//   ....[108]....
        /*14c8*/ 	.word	0x00026db0
        /*14cc*/ 	.word	0x00000009
        /*14d0*/ 	.word	0x00019ca0
        /*14d4*/ 	.short	0x010a
        /*14d6*/ 	.byte	0x3f
	.zero		1


	//   ....[109]....
        /*14d8*/ 	.word	0x00026e00
        /*14dc*/ 	.word	0x00000009
        /*14e0*/ 	.word	0x00019cc0
        /*14e4*/ 	.short	0x010a
        /*14e6*/ 	.byte	0x3f
	.zero		1


	//   ....[110]....
        /*14e8*/ 	.word	0x00026e50
        /*14ec*/ 	.word	0x00000009
        /*14f0*/ 	.word	0x00019ca0
        /*14f4*/ 	.short	0x010a
        /*14f6*/ 	.byte	0x3f
	.zero		1


	//   ....[111]....
        /*14f8*/ 	.word	0x00026ea0
        /*14fc*/ 	.word	0x00000009
        /*1500*/ 	.word	0x00019cc0
        /*1504*/ 	.short	0x010a
        /*1506*/ 	.byte	0x3f
	.zero		1


	//   ....[112]....
        /*1508*/ 	.word	0x00026fc0
        /*150c*/ 	.word	0x00000004
        /*1510*/ 	.word	0x00019c80
        /*1514*/ 	.short	0x010a
        /*1516*/ 	.byte	0x3f
	.zero		1


	//   ....[113]....
        /*1518*/ 	.word	0x000273a0
        /*151c*/ 	.word	0x00000004
        /*1520*/ 	.word	0x00019c40
        /*1524*/ 	.short	0x010a
        /*1526*/ 	.byte	0x3f
	.zero		1


	//   ....[114]....
        /*1528*/ 	.word	0x00027a40
        /*152c*/ 	.word	0x00000012
        /*1530*/ 	.word	0x00019c20
        /*1534*/ 	.short	0x010a
        /*1536*/ 	.byte	0x3f
	.zero		1


	//   ....[115]....
        /*1538*/ 	.word	0x00027a90
        /*153c*/ 	.word	0x00000000
        /*1540*/ 	.word	0x00019c80
        /*1544*/ 	.short	0x010a
        /*1546*/ 	.byte	0x3f
	.zero		1


	//   ....[116]....
        /*1548*/ 	.word	0x00027d90
        /*154c*/ 	.word	0x00000000
        /*1550*/ 	.word	0x00019c40
        /*1554*/ 	.short	0x010a
        /*1556*/ 	.byte	0x3f
	.zero		1


	//   ....[117]....
        /*1558*/ 	.word	0x00028040
        /*155c*/ 	.word	0x00000002
        /*1560*/ 	.word	0x00019c70
        /*1564*/ 	.short	0x010a
        /*1566*/ 	.byte	0x3f
	.zero		1


	//   ....[118]....
        /*1568*/ 	.word	0x00028090
        /*156c*/ 	.word	0x00000002
        /*1570*/ 	.word	0x00019c60
        /*1574*/ 	.short	0x010a
        /*1576*/ 	.byte	0x3f
	.zero		1


	//   ....[119]....
        /*1578*/ 	.word	0x000280e0
        /*157c*/ 	.word	0x00000003
        /*1580*/ 	.word	0x00019c70
        /*1584*/ 	.short	0x010a
        /*1586*/ 	.byte	0x3f
	.zero		1


	//   ....[120]....
        /*1588*/ 	.word	0x00028130
        /*158c*/ 	.word	0x00000003
        /*1590*/ 	.word	0x00019c60
        /*1594*/ 	.short	0x010a
        /*1596*/ 	.byte	0x3f
	.zero		1


	//   ....[121]....
        /*1598*/ 	.word	0x00028c60
        /*159c*/ 	.word	0x00000007
        /*15a0*/ 	.word	0x00019c20
        /*15a4*/ 	.short	0x010a
        /*15a6*/ 	.byte	0x3f
	.zero		1


	//   ....[122]....
        /*15a8*/ 	.word	0x00028e00
        /*15ac*/ 	.word	0x00000005
        /*15b0*/ 	.word	0x00019c40
        /*15b4*/ 	.short	0x010a
        /*15b6*/ 	.byte	0x3f
	.zero		1


	//   ....[123]....
        /*15b8*/ 	.word	0x00028e50
        /*15bc*/ 	.word	0x00000003
        /*15c0*/ 	.word	0x00019c40
        /*15c4*/ 	.short	0x010a
        /*15c6*/ 	.byte	0x3f
	.zero		1


	//   ....[124]....
        /*15c8*/ 	.word	0x00028ea0
        /*15cc*/ 	.word	0x00000005
        /*15d0*/ 	.word	0x00019c60
        /*15d4*/ 	.short	0x010a
        /*15d6*/ 	.byte	0x3f
	.zero		1


	//   ....[125]....
        /*15d8*/ 	.word	0x00028ef0
        /*15dc*/ 	.word	0x00000003
        /*15e0*/ 	.word	0x00019c60
        /*15e4*/ 	.short	0x010a
        /*15e6*/ 	.byte	0x3f
	.zero		1


	//   ....[126]....
        /*15e8*/ 	.word	0x00028f40
        /*15ec*/ 	.word	0x00000005
        /*15f0*/ 	.word	0x00019c80
        /*15f4*/ 	.short	0x010a
        /*15f6*/ 	.byte	0x3f
	.zero		1


	//----- nvinfo : EIATTR_NUM_MBARRIERS
	.align		4
.L_239:
        /*15f8*/ 	.byte	0x03, 0x38
        /*15fa*/ 	.short	0x0016


	//----- nvinfo : EIATTR_EXIT_INSTR_OFFSETS
	.align		4
        /*15fc*/ 	.byte	0x04, 0x1c
        /*15fe*/ 	.short	(.L_241 - .L_240)


	//   ....[0]....
.L_240:
        /*1600*/ 	.word	0x000260d0


	//----- nvinfo : EIATTR_MAX_THREADS
	.align		4
.L_241:
        /*1604*/ 	.byte	0x04, 0x05
        /*1606*/ 	.short	(.L_243 - .L_242)
.L_242:
        /*1608*/ 	.word	0x00000200
        /*160c*/ 	.word	0x00000001
        /*1610*/ 	.word	0x00000001


	//----- nvinfo : EIATTR_CRS_STACK_SIZE
	.align		4
.L_243:
        /*1614*/ 	.byte	0x04, 0x1e
        /*1616*/ 	.short	(.L_245 - .L_244)
.L_244:
        /*1618*/ 	.word	0x00000000


	//----- nvinfo : EIATTR_CBANK_PARAM_SIZE
	.align		4
.L_245:
        /*161c*/ 	.byte	0x03, 0x19
        /*161e*/ 	.short	0x0af0


	//----- nvinfo : EIATTR_PARAM_CBANK
	.align		4
        /*1620*/ 	.byte	0x04, 0x0a
        /*1622*/ 	.short	(.L_247 - .L_246)
	.align		4
.L_246:
        /*1624*/ 	.word	index@(.nv.constant0._ZN7cutlass13device_kernelIN5flash11enable_sm90INS1_16FlashAttnFwdSm90INS1_25CollectiveMainloopFwdSm90ILi2EN4cute5tupleIJNS5_1CILi1EEES8_S8_EEENS6_IJNS7_ILi192EEENS7_ILi128EEENS7_ILi96EEEEEELi96ENS_12float_e4m3_tEfNS_4arch4Sm90ELb0ELb1ELb1ELb1ELb1ELb1ELb0ELb1ELb1ELb1ELb1ELb0EEENS1_21CollectiveEpilogueFwdINS6_IJSA_SC_SB_EEES9_NS_10bfloat16_tESG_Li384ELb1ELb1ELb1ELb1EEENS1_36VarlenDynamicPersistentTileSchedulerILi192ELi128ELi384ELi128ELb1ELb1ELb1ELb1ELb0ELb1EEEEEEEEEvNT_6ParamsE)
        /*1628*/ 	.short	0x0210
        /*162a*/ 	.short	0x0af0


	//----- nvinfo : EIATTR_SW_WAR
	.align		4
.L_247:
        /*162c*/ 	.byte	0x04, 0x36
        /*162e*/ 	.short	(.L_249 - .L_248)
.L_248:
        /*1630*/ 	.word	0x00000008
.L_249:


//--------------------- .nv.info._ZN7cutlass13device_kernelIN5flash11enable_sm90INS1_16FlashAttnFwdSm90INS1_25CollectiveMainloopFwdSm90ILi2EN4cute5tupleIJNS5_1CILi1EEES8_S8_EEENS6_IJNS7_ILi192EEENS7_ILi128EEENS7_ILi96EEEEEELi96ENS_12float_e4m3_tEfNS_4arch4Sm90ELb1ELb0ELb1ELb0ELb1ELb0ELb0ELb1ELb1ELb1ELb1ELb0EEENS1_21CollectiveEpilogueFwdINS6_IJSA_SC_SB_EEES9_NS_10bfloat16_tESG_Li384ELb0ELb1ELb1ELb1EEENS1_19SingleTileSchedulerILb0ELb1ELb1ELi192EEEEEEEEEvNT_6ParamsE --------------------------
	.section	.nv.info._ZN7cutlass13device_kernelIN5flash11enable_sm90INS1_16FlashAttnFwdSm90INS1_25CollectiveMainloopFwdSm90ILi2EN4cute5tupleIJNS5_1CILi1EEES8_S8_EEENS6_IJNS7_ILi192EEENS7_ILi128EEENS7_ILi96EEEEEELi96ENS_12float_e4m3_tEfNS_4arch4Sm90ELb1ELb0ELb1ELb0ELb1ELb0ELb0ELb1ELb1ELb1ELb1ELb0EEENS1_21CollectiveEpilogueFwdINS6_IJSA_SC_SB_EEES9_NS_10bfloat16_tESG_Li384ELb0ELb1ELb1ELb1EEENS1_19SingleTileSchedulerILb0ELb1ELb1ELi192EEEEEEEEEvNT_6ParamsE,"",@"SHT_CUDA_INFO"
	.sectionflags	@""
	.align	4


	//----- nvinfo : EIATTR_CUDA_API_VERSION
	.align		4
        /*0000*/ 	.byte	0x04, 0x37
        /*0002*/ 	.short	(.L_251 - .L_250)
.L_250:
        /*0004*/ 	.word	0x00000082


	//----- nvinfo : EIATTR_KPARAM_INFO
	.align		4
.L_251:
        /*0008*/ 	.byte	0x04, 0x17
        /*000a*/ 	.short	(.L_253 - .L_252)
.L_252:
        /*000c*/ 	.word	0x00000000
        /*0010*/ 	.short	0x0000
        /*0012*/ 	.short	0x0070
        /*0014*/ 	.byte	0x00, 0xf0, 0x01, 0x28


	//----- nvinfo : EIATTR_SPARSE_MMA_MASK
	.align		4
.L_253:
        /*0018*/ 	.byte	0x03, 0x50
        /*001a*/ 	.short	0x0000


	//----- nvinfo : EIATTR_MAXREG_COUNT
	.align		4
        /*001c*/ 	.byte	0x03, 0x1b
        /*001e*/ 	.short	0x0080


	//----- nvinfo : EIATTR_NUM_BARRIERS
	.align		4
        /*0020*/ 	.byte	0x02, 0x4c
        /*0022*/ 	.byte	0x09
	.zero		1


	//----- nvinfo : EIATTR_EXTERNS
	.align		4
        /*0024*/ 	.byte	0x04, 0x0f
        /*0026*/ 	.short	(.L_255 - .L_254)


	//   ....[0]....
	.align		4
.L_254:
        /*0028*/ 	.word	index@(__assertfail)


	//----- nvinfo : EIATTR_ANNOTATIONS
	.align		4
.L_255:
        /*002c*/ 	.byte	0x04, 0x55
        /*002e*/ 	.short	(.L_257 - .L_256)


	//   ....[0]....
.L_256:
        /*0030*/ 	.word	0x00000001
        /*0034*/ 	.byte	0xc0, 0xcd, 0x00, 0x00, 0x01, 0x00, 0x00, 0x00, 0xd0, 0xed, 0x00, 0x00, 0x01, 0x00, 0x00, 0x00
        /*0044*/ 	.byte	0x50, 0xf3, 0x00, 0x00


	//----- nvinfo : EIATTR_MERCURY_ISA_VERSION
	.align		4
.L_257:
        /*0048*/ 	.byte	0x03, 0x5f
        /*004a*/ 	.short	0x0101


	//----- nvinfo : EIATTR_INT_WARP_WIDE_INSTR_OFFSETS
	.align		4
        /*004c*/ 	.byte	0x04, 0x31
        /*004e*/ 	.short	(.L_259 - .L_258)


	//   ....[0]....
.L_258:
        /*0050*/ 	.word	0x000000c0


	//   ....[1]....
        /*0054*/ 	.word	0x000000d0


	//   ....[2]....
        /*0058*/ 	.word	0x00000170


	//----- nvinfo : EIATTR_COOP_GROUP_MASK_REGIDS
	.align		4
.L_259:
        /*005c*/ 	.byte	0x04, 0x29
        /*005e*/ 	.short	(.L_261 - .L_260)


	//   ....[0]....
.L_260:
        /*0060*/ 	.word	0xffffffff


	//   ....[1]....
        /*0064*/ 	.word	0xffffffff


	//   ....[2]....
        /*0068*/ 	.word	0xffffffff


	//   ....[3]....
        /*006c*/ 	.word	0xffffffff


	//   ....[4]....
        /*0070*/ 	.word	0xffffffff


	//   ....[5]....
        /*0074*/ 	.word	0xffffffff


	//   ....[6]....
        /*0078*/ 	.word	0xffffffff


	//   ....[7]....
        /*007c*/ 	.word	0xffffffff


	//   ....[8]....
        /*0080*/ 	.word	0xffffffff


	//   ....[9]....
        /*0084*/ 	.word	0xffffffff


	//   ....[10]....
        /*0088*/ 	.word	0xffffffff


	//   ....[11]....
        /*008c*/ 	.word	0xffffffff


	//   ....[12]....
        /*0090*/ 	.word	0xffffffff


	//   ....[13]....
        /*0094*/ 	.word	0xffffffff


	//   ....[14]....
        /*0098*/ 	.word	0xffffffff


	//   ....[15]....
        /*009c*/ 	.word	0xffffffff


	//   ....[16]....
        /*00a0*/ 	.word	0xffffffff


	//   ....[17]....
        /*00a4*/ 	.word	0xffffffff


	//   ....[18]....
        /*00a8*/ 	.word	0xffffffff


	//   ....[19]....
        /*00ac*/ 	.word	0xffffffff


	//   ....[20]....
        /*00b0*/ 	.word	0xffffffff


	//   ....[21]....
        /*00b4*/ 	.word	0xffffffff


	//   ....[22]....
        /*00b8*/ 	.word	0xffffffff


	//   ....[23]....
        /*00bc*/ 	.word	0xffffffff


	//   ....[24]....
        /*00c0*/ 	.word	0xffffffff


	//   ....[25]....
        /*00c4*/ 	.word	0xffffffff


	//   ....[26]....
        /*00c8*/ 	.word	0xffffffff


	//   ....[27]....
        /*00cc*/ 	.word	0xffffffff


	//   ....[28]....
        /*00d0*/ 	.word	0xffffffff


	//   ....[29]....
        /*00d4*/ 	.word	0xffffffff


	//   ....[30]....
        /*00d8*/ 	.word	0xffffffff


	//   ....[31]....
        /*00dc*/ 	.word	0xffffffff


	//   ....[32]....
        /*00e0*/ 	.word	0xffffffff


	//   ....[33]....
        /*00e4*/ 	.word	0xffffffff


	//   ....[34]....
        /*00e8*/ 	.word	0xffffffff


	//   ....[35]....
        /*00ec*/ 	.word	0xffffffff


	//   ....[36]....
        /*00f0*/ 	.word	0xffffffff


	//   ....[37]....
        /*00f4*/ 	.word	0xffffffff


	//   ....[38]....
        /*00f8*/ 	.word	0xffffffff


	//   ....[39]....
        /*00fc*/ 	.word	0xffffffff


	//   ....[40]....
        /*0100*/ 	.word	0xffffffff


	//   ....[41]....
        /*0104*/ 	.word	0xffffffff


	//   ....[42]....
        /*0108*/ 	.word	0xffffffff


	//   ....[43]....
        /*010c*/ 	.word	0xffffffff


	//   ....[44]....
        /*0110*/ 	.word	0xffffffff


	//   ....[45]....
        /*0114*/ 	.word	0xffffffff


	//   ....[46]....
        /*0118*/ 	.word	0xffffffff


	//   ....[47]....
        /*011c*/ 	.word	0xffffffff


	//   ....[48]....
        /*0120*/ 	.word	0xffffffff


	//   ....[49]....
        /*0124*/ 	.word	0xffffffff


	//   ....[50]....
        /*0128*/ 	.word	0xffffffff


	//   ....[51]....
        /*012c*/ 	.word	0xffffffff


	//   ....[52]....
        /*0130*/ 	.word	0xffffffff


	//   ....[53]....
        /*0134*/ 	.word	0xffffffff


	//   ....[54]....
        /*0138*/ 	.word	0xffffffff


	//   ....[55]....
        /*013c*/ 	.word	0xffffffff


	//   ....[56]....
        /*0140*/ 	.word	0xffffffff


	//   ....[57]....
        /*0144*/ 	.word	0xffffffff


	//   ....[58]....
        /*0148*/ 	.word	0xffffffff


	//   ....[59]....
        /*014c*/ 	.word	0xffffffff


	//   ....[60]....
        /*0150*/ 	.word	0xffffffff


	//   ....[61]....
        /*0154*/ 	.word	0xffffffff


	//   ....[62]....
        /*0158*/ 	.word	0xffffffff


	//   ....[63]....
        /*015c*/ 	.word	0xffffffff


	//   ....[64]....
        /*0160*/ 	.word	0xffffffff


	//   ....[65]....
        /*0164*/ 	.word	0xffffffff


	//   ....[66]....
        /*0168*/ 	.word	0xffffffff


	//   ....[67]....
        /*016c*/ 	.word	0xffffffff


	//   ....[68]....
        /*0170*/ 	.word	0xffffffff


	//   ....[69]....
        /*0174*/ 	.word	0xffffffff


	//   ....[70]....
        /*0178*/ 	.word	0xffffffff


	//   ....[71]....
        /*017c*/ 	.word	0xffffffff


	//   ....[72]....
        /*0180*/ 	.word	0xffffffff


	//   ....[73]....
        /*0184*/ 	.word	0xffffffff


	//   ....[74]....
        /*0188*/ 	.word	0xffffffff


	//   ....[75]....
        /*018c*/ 	.word	0xffffffff


	//   ....[76]....
        /*0190*/ 	.word	0xffffffff


	//   ....[77]....
        /*0194*/ 	.word	0xffffffff


	//   ....[78]....
        /*0198*/ 	.word	0xffffffff


	//   ....[79]....
        /*019c*/ 	.word	0xffffffff


	//   ....[80]....
        /*01a0*/ 	.word	0xffffffff


	//   ....[81]....
        /*01a4*/ 	.word	0xffffffff


	//   ....[82]....
        /*01a8*/ 	.word	0xffffffff


	//   ....[83]....
        /*01ac*/ 	.word	0xffffffff


	//   ....[84]....
        /*01b0*/ 	.word	0xffffffff


	//   ....[85]....
        /*01b4*/ 	.word	0xffffffff


	//   ....[86]....
        /*01b8*/ 	.word	0xffffffff


	//   ....[87]....
        /*01bc*/ 	.word	0xffffffff


	//   ....[88]....
        /*01c0*/ 	.word	0xffffffff


	//   ....[89]....
        /*01c4*/ 	.word	0xffffffff


	//   ....[90]....
        /*01c8*/ 	.word	0xffffffff


	//   ....[91]....
        /*01cc*/ 	.word	0xffffffff


	//   ....[92]....
        /*01d0*/ 	.word	0xffffffff


	//   ....[93]....
        /*01d4*/ 	.word	0xffffffff


	//   ....[94]....
        /*01d8*/ 	.word	0xffffffff


	//   ....[95]....
        /*01dc*/ 	.word	0xffffffff


	//   ....[96]....
        /*01e0*/ 	.word	0xffffffff


	//   ....[97]....
        /*01e4*/ 	.word	0xffffffff


	//   ....[98]....
        /*01e8*/ 	.word	0xffffffff


	//   ....[99]....
        /*01ec*/ 	.word	0xffffffff


	//   ....[100]....
        /*01f0*/ 	.word	0xffffffff


	//   ....[101]....
        /*01f4*/ 	.word	0xffffffff


	//   ....[102]....
        /*01f8*/ 	.word	0xffffffff


	//   ....[103]....
        /*01fc*/ 	.word	0xffffffff


	//   ....[104]....
        /*0200*/ 	.word	0xffffffff


	//   ....[105]....
        /*0204*/ 	.word	0xffffffff


	//   ....[106]....
        /*0208*/ 	.word	0xffffffff


	//   ....[107]....
        /*020c*/ 	.word	0x0500000f


	//   ....[108]....
        /*0210*/ 	.word	0x0500000f


	//   ....[109]....
        /*0214*/ 	.word	0x0500000f


	//   ....[110]....
        /*0218*/ 	.word	0x0500000f


	//   ....[111]....
        /*021c*/ 	.word	0x0500000f


	//   ....[112]....
        /*0220*/ 	.word	0x0500000f


	//   ....[113]....
        /*0224*/ 	.word	0x0500000f


	//   ....[114]....
        /*0228*/ 	.word	0x0500000f


	//   ....[115]....
        /*022c*/ 	.word	0x0500000f


	//   ....[116]....
        /*0230*/ 	.word	0x0500000f


	//   ....[117]....
        /*0234*/ 	.word	0x0500000f


	//   ....[118]....
        /*0238*/ 	.word	0x0500000f


	//   ....[119]....
        /*023c*/ 	.word	0x0500000f


	//   ....[120]....
        /*0240*/ 	.word	0x0500000f


	//   ....[121]....
        /*0244*/ 	.word	0x0500000f


	//   ....[122]....
        /*0248*/ 	.word	0x0500000f


	//   ....[123]....
        /*024c*/ 	.word	0x0500000f


	//   ....[124]....
        /*0250*/ 	.word	0x0500000f


	//   ....[125]....
        /*0254*/ 	.word	0x0500000f


	//   ....[126]....
        /*0258*/ 	.word	0x0500000f


	//   ....[127]....
        /*025c*/ 	.word	0x0500000f


	//   ....[128]....
        /*0260*/ 	.word	0x0500000f


	//   ....[129]....
        /*0264*/ 	.word	0x0500000f


	//----- nvinfo : EIATTR_COOP_GROUP_INSTR_OFFSETS
	.align		4
.L_261:
        /*0268*/ 	.byte	0x04, 0x28
        /*026a*/ 	.short	(.L_263 - .L_262)


	//   ....[0]....
.L_262:
        /*026c*/ 	.word	0x00000070


	//   ....[1]....
        /*0270*/ 	.word	0x000000b0


	//   ....[2]....
        /*0274*/ 	.word	0x000002d0


	//   ....[3]....
        /*0278*/ 	.word	0x00000430


	//   ....[4]....
        /*027c*/ 	.word	0x00000550


	//   ....[5]....
        /*0280*/ 	.word	0x000006b0


	//   ....[6]....
        /*0284*/ 	.word	0x00001130


	//   ....[7]....
        /*0288*/ 	.word	0x00001c80


	//   ....[8]....
        /*028c*/ 	.word	0x00002000


	//   ....[9]....
        /*0290*/ 	.word	0x00002ae0


	//   ....[10]....
        /*0294*/ 	.word	0x00002b50


	//   ....[11]....
        /*0298*/ 	.word	0x00003550


	//   ....[12]....
        /*029c*/ 	.word	0x000035a0


	//   ....[13]....
        /*02a0*/ 	.word	0x000049c0


	//   ....[14]....
        /*02a4*/ 	.word	0x00005390


	//   ....[15]....
        /*02a8*/ 	.word	0x00005590


	//   ....[16]....
        /*02ac*/ 	.word	0x000056a0


	//   ....[17]....
        /*02b0*/ 	.word	0x00005fc0


	//   ....[18]....
        /*02b4*/ 	.word	0x00006080


	//   ....[19]....
        /*02b8*/ 	.word	0x000081b0


	//   ....[20]....
        /*02bc*/ 	.word	0x000081d0


	//   ....[21]....
        /*02c0*/ 	.word	0x00008200


	//   ....[22]....
        /*02c4*/ 	.word	0x00008210


	//   ....[23]....
        /*02c8*/ 	.word	0x000097e0


	//   ....[24]....
        /*02cc*/ 	.word	0x00009800


	//   ....[25]....
        /*02d0*/ 	.word	0x00009880


	//   ....[26]....
        /*02d4*/ 	.word	0x00009890


	//   ....[27]....
        /*02d8*/ 	.word	0x0000a560


	//   ....[28]....
        /*02dc*/ 	.word	0x0000a570


	//   ....[29]....
        /*02e0*/ 	.word	0x0000a580


	//   ....[30]....
        /*02e4*/ 	.word	0x0000a590


	//   ....[31]....
        /*02e8*/ 	.word	0x0000a5a0


	//   ....[32]....
        /*02ec*/ 	.word	0x0000a5c0


	//   ....[33]....
        /*02f0*/ 	.word	0x0000a5d0


	//   ....[34]....
        /*02f4*/ 	.word	0x0000a5e0


	//   ....[35]....
        /*02f8*/ 	.word	0x0000a600


	//   ....[36]....
        /*02fc*/ 	.word	0x0000a610


	//   ....[37]....
        /*0300*/ 	.word	0x0000a620


	//   ....[38]....
        /*0304*/ 	.word	0x0000a630


	//   ....[39]....
        /*0308*/ 	.word	0x0000a650


	//   ....[40]....
        /*030c*/ 	.word	0x0000a670


	//   ....[41]....
        /*0310*/ 	.word	0x0000a680


	//   ....[42]....
        /*0314*/ 	.word	0x0000a690


	//   ....[43]....
        /*0318*/ 	.word	0x0000a6b0


	//   ....[44]....
        /*031c*/ 	.word	0x0000a6d0


	//   ....[45]....
        /*0320*/ 	.word	0x0000a6e0


	//   ....[46]....
        /*0324*/ 	.word	0x0000a700


	//   ....[47]....
        /*0328*/ 	.word	0x0000a720


	//   ....[48]....
        /*032c*/ 	.word	0x0000a730


	//   ....[49]....
        /*0330*/ 	.word	0x0000a740


	//   ....[50]....
        /*0334*/ 	.word	0x0000a750


	//   ....[51]....
        /*0338*/ 	.word	0x0000a760


	//   ....[52]....
        /*033c*/ 	.word	0x0000a780


	//   ....[53]....
        /*0340*/ 	.word	0x0000a790


	//   ....[54]....
        /*0344*/ 	.word	0x0000a7a0


	//   ....[55]....
        /*0348*/ 	.word	0x0000a7b0


	//   ....[56]....
        /*034c*/ 	.word	0x0000a7c0


	//   ....[57]....
        /*0350*/ 	.word	0x0000a7d0


	//   ....[58]....
        /*0354*/ 	.word	0x0000a7e0


	//   ....[59]....
        /*0358*/ 	.word	0x0000a7f0


	//   ....[60]....
        /*035c*/ 	.word	0x0000a810


	//   ....[61]....
        /*0360*/ 	.word	0x0000a840


	//   ....[62]....
        /*0364*/ 	.word	0x0000a870


	//   ....[63]....
        /*0368*/ 	.word	0x0000a8a0


	//   ....[64]....
        /*036c*/ 	.word	0x0000a8d0


	//   ....[65]....
        /*0370*/ 	.word	0x0000a910


	//   ....[66]....
        /*0374*/ 	.word	0x0000a940


	//   ....[67]....
        /*0378*/ 	.word	0x0000a960


	//   ....[68]....
        /*037c*/ 	.word	0x0000a970


	//   ....[69]....
        /*0380*/ 	.word	0x0000a980


	//   ....[70]....
        /*0384*/ 	.word	0x0000a990


	//   ....[71]....
        /*0388*/ 	.word	0x0000a9a0


	//   ....[72]....
        /*038c*/ 	.word	0x0000a9b0


	//   ....[73]....
        /*0390*/ 	.word	0x0000a9c0


	//   ....[74]....
        /*0394*/ 	.word	0x0000a9d0


	//   ....[75]....
        /*0398*/ 	.word	0x0000ad10


	//   ....[76]....
        /*039c*/ 	.word	0x0000ad80


	//   ....[77]....
        /*03a0*/ 	.word	0x0000adb0


	//   ....[78]....
        /*03a4*/ 	.word	0x0000adf0


	//   ....[79]....
        /*03a8*/ 	.word	0x0000ae30


	//   ....[80]....
        /*03ac*/ 	.word	0x0000ae70


	//   ....[81]....
        /*03b0*/ 	.word	0x0000b390


	//   ....[82]....
        /*03b4*/ 	.word	0x0000b3c0


	//   ....[83]....
        /*03b8*/ 	.word	0x0000bd90


	//   ....[84]....
        /*03bc*/ 	.word	0x0000d180


	//   ....[85]....
        /*03c0*/ 	.word	0x0000d1b0


	//   ....[86]....
        /*03c4*/ 	.word	0x0000d1c0


	//   ....[87]....
        /*03c8*/ 	.word	0x0000d290


	//   ....[88]....
        /*03cc*/ 	.word	0x0000d600


	//   ....[89]....
        /*03d0*/ 	.word	0x0000d610


	//   ....[90]....
        /*03d4*/ 	.word	0x0000d620


	//   ....[91]....
        /*03d8*/ 	.word	0x0000d660


	//   ....[92]....
        /*03dc*/ 	.word	0x0000de10


	//   ....[93]....
        /*03e0*/ 	.word	0x0000de40


	//   ....[94]....
        /*03e4*/ 	.word	0x0000de70


	//   ....[95]....
        /*03e8*/ 	.word	0x0000dea0


	//   ....[96]....
        /*03ec*/ 	.word	0x0000dee0


	//   ....[97]....
        /*03f0*/ 	.word	0x0000df70


	//   ....[98]....
        /*03f4*/ 	.word	0x0000e6a0


	//   ....[99]....
        /*03f8*/ 	.word	0x0000e6b0


	//   ....[100]....
        /*03fc*/ 	.word	0x0000e6c0


	//   ....[101]....
        /*0400*/ 	.word	0x0000e740


	//   ....[102]....
        /*0404*/ 	.word	0x0000eac0


	//   ....[103]....
        /*0408*/ 	.word	0x0000eae0


	//   ....[104]....
        /*040c*/ 	.word	0x0000eb00


	//   ....[105]....
        /*0410*/ 	.word	0x0000eb20


	//   ....[106]....
        /*0414*/ 	.word	0x0000f890


	//   ....[107]....
        /*0418*/ 	.word	0x0000fe50


	//   ....[108]....
        /*041c*/ 	.word	0x0000ff40


	//   ....[109]....
        /*0420*/ 	.word	0x0000fff0


	//   ....[110]....
        /*0424*/ 	.word	0x00010070


	//   ....[111]....
        /*0428*/ 	.word	0x00010140


	//   ....[112]....
        /*042c*/ 	.word	0x000102c0


	//   ....[113]....
        /*0430*/ 	.word	0x00010350


	//   ....[114]....
        /*0434*/ 	.word	0x000103d0


	//   ....[115]....
        /*0438*/ 	.word	0x00010480


	//   ....[116]....
        /*043c*/ 	.word	0x00010510


	//   ....[117]....
        /*0440*/ 	.word	0x00010570


	//   ....[118]....
        /*0444*/ 	.word	0x00010620


	//   ....[119]....
        /*0448*/ 	.word	0x000106d0


	//   ....[120]....
        /*044c*/ 	.word	0x00010770


	//   ....[121]....
        /*0450*/ 	.word	0x00010830


	//   ....[122]....
        /*0454*/ 	.word	0x00010970


	//   ....[123]....
        /*0458*/ 	.word	0x00010a00


	//   ....[124]....
        /*045c*/ 	.word	0x00010a60


	//   ....[125]....
        /*0460*/ 	.word	0x00010b40


	//   ....[126]....
        /*0464*/ 	.word	0x00010c30


	//   ....[127]....
        /*0468*/ 	.word	0x00010cd0


	//   ....[128]....
        /*046c*/ 	.word	0x00010d40


	//   ....[129]....
        /*0470*/ 	.word	0x00010e00


	//----- nvinfo : EIATTR_REG_RECONFIG
	.align		4
.L_263:
        /*0474*/ 	.byte	0x01, 0x54
	.zero		2


	//----- nvinfo : EIATTR_SYSCALL_OFFSETS
	.align		4
        /*0478*/ 	.byte	0x04, 0x46
        /*047a*/ 	.short	(.L_265 - .L_264)


	//   ....[0]....
.L_264:
        /*047c*/ 	.word	0x000012f0


	//   ....[1]....
        /*0480*/ 	.word	0x0000c5d0


	//   ....[2]....
        /*0484*/ 	.word	0x0000c710


	//   ....[3]....
        /*0488*/ 	.word	0x0000c850


	//   ....[4]....
        /*048c*/ 	.word	0x0000c970


	//   ....[5]....
        /*0490*/ 	.word	0x0000d970


	//----- nvinfo : EIATTR_MBARRIER_INSTR_OFFSETS
	.align		4
.L_265:
        /*0494*/ 	.byte	0x04, 0x39
        /*0496*/ 	.short	(.L_267 - .L_266)


	//   ....[0]....
.L_266:
        /*0498*/ 	.word	0x00000180
        /*049c*/ 	.word	0x000000ff
        /*04a0*/ 	.word	0x00017000
        /*04a4*/ 	.short	0x0100
        /*04a6*/ 	.byte	0x08
	.zero		1


	//   ....[1]....
        /*04a8*/ 	.word	0x00000190
        /*04ac*/ 	.word	0x000000ff
        /*04b0*/ 	.word	0x00017020
        /*04b4*/ 	.short	0x0100
        /*04b6*/ 	.byte	0x08
	.zero		1


	//   ....[2]....
        /*04b8*/ 	.word	0x00000280
        /*04bc*/ 	.word	0x000000ff
        /*04c0*/ 	.word	0x00017030
        /*04c4*/ 	.short	0x0100
        /*04c6*/ 	.byte	0x08
	.zero		1


	//   ....[3]....
        /*04c8*/ 	.word	0x00000290
        /*04cc*/ 	.word	0x000000ff
        /*04d0*/ 	.word	0x00017040
        /*04d4*/ 	.short	0x0100
        /*04d6*/ 	.byte	0x08
	.zero		1


	//   ....[4]....
        /*04d8*/ 	.word	0x000002a0
        /*04dc*/ 	.word	0x000000ff
        /*04e0*/ 	.word	0x00017038
        /*04e4*/ 	.short	0x0100
        /*04e6*/ 	.byte	0x08
	.zero		1


	//   ....[5]....
        /*04e8*/ 	.word	0x000002b0
        /*04ec*/ 	.word	0x000000ff
        /*04f0*/ 	.word	0x00017048
        /*04f4*/ 	.short	0x0100
        /*04f6*/ 	.byte	0x08
	.zero		1


	//   ....[6]....
        /*04f8*/ 	.word	0x000003e0
        /*04fc*/ 	.word	0x000000ff
        /*0500*/ 	.word	0x00017050
        /*0504*/ 	.short	0x0100
        /*0506*/ 	.byte	0x08
	.zero		1


	//   ....[7]....
        /*0508*/ 	.word	0x000003f0
        /*050c*/ 	.word	0x000000ff
        /*0510*/ 	.word	0x00017060
        /*0514*/ 	.short	0x0100
        /*0516*/ 	.byte	0x08
	.zero		1


	//   ....[8]....
        /*0518*/ 	.word	0x00000400
        /*051c*/ 	.word	0x000000ff
        /*0520*/ 	.word	0x00017058
        /*0524*/ 	.short	0x0100
        /*0526*/ 	.byte	0x08
	.zero		1


	//   ....[9]....
        /*0528*/ 	.word	0x00000410
        /*052c*/ 	.word	0x000000ff
        /*0530*/ 	.word	0x00017068
        /*0534*/ 	.short	0x0100
        /*0536*/ 	.byte	0x08
	.zero		1


	//   ....[10]....
        /*0538*/ 	.word	0x00000500
        /*053c*/ 	.word	0x000000ff
        /*0540*/ 	.word	0x00017070
        /*0544*/ 	.short	0x0100
        /*0546*/ 	.byte	0x06
	.zero		1


	//   ....[11]....
        /*0548*/ 	.word	0x00000510
        /*054c*/ 	.word	0x000000ff
        /*0550*/ 	.word	0x00017080
        /*0554*/ 	.short	0x0100
        /*0556*/ 	.byte	0x06
	.zero		1


	//   ....[12]....
        /*0558*/ 	.word	0x00000520
        /*055c*/ 	.word	0x000000ff
        /*0560*/ 	.word	0x00017078
        /*0564*/ 	.short	0x0100
        /*0566*/ 	.byte	0x06
	.zero		1


	//   ....[13]....
        /*0568*/ 	.word	0x00000530
        /*056c*/ 	.word	0x000000ff
        /*0570*/ 	.word	0x00017088
        /*0574*/ 	.short	0x0100
        /*0576*/ 	.byte	0x06
	.zero		1


	//   ....[14]....
        /*0578*/ 	.word	0x00000660
        /*057c*/ 	.word	0x000000ff
        /*0580*/ 	.word	0x00017090
        /*0584*/ 	.short	0x0100
        /*0586*/ 	.byte	0x08
	.zero		1


	//   ....[15]....
        /*0588*/ 	.word	0x00000670
        /*058c*/ 	.word	0x000000ff
        /*0590*/ 	.word	0x000170a0
        /*0594*/ 	.short	0x0100
        /*0596*/ 	.byte	0x08
	.zero		1


	//   ....[16]....
        /*0598*/ 	.word	0x00000680
        /*059c*/ 	.word	0x000000ff
        /*05a0*/ 	.word	0x00017098
        /*05a4*/ 	.short	0x0100
        /*05a6*/ 	.byte	0x08
	.zero		1


	//   ....[17]....
        /*05a8*/ 	.word	0x00000690
        /*05ac*/ 	.word	0x000000ff
        /*05b0*/ 	.word	0x000170a8
        /*05b4*/ 	.short	0x0100
        /*05b6*/ 	.byte	0x08
	.zero		1


	//   ....[18]....
        /*05b8*/ 	.word	0x000007d0
        /*05bc*/ 	.word	0x000000ff
        /*05c0*/ 	.word	0x000170b0
        /*05c4*/ 	.short	0x0100
        /*05c6*/ 	.byte	0x08
	.zero		1


	//   ....[19]....
        /*05c8*/ 	.word	0x000007e0
        /*05cc*/ 	.word	0x000000ff
        /*05d0*/ 	.word	0x000170c0
        /*05d4*/ 	.short	0x0100
        /*05d6*/ 	.byte	0x08
	.zero		1


	//   ....[20]....
        /*05d8*/ 	.word	0x000007f0
        /*05dc*/ 	.word	0x000000ff
        /*05e0*/ 	.word	0x000170b8
        /*05e4*/ 	.short	0x0100
        /*05e6*/ 	.byte	0x08
	.zero		1


	//   ....[21]....
        /*05e8*/ 	.word	0x00000800
        /*05ec*/ 	.word	0x000000ff
        /*05f0*/ 	.word	0x000170c8
        /*05f4*/ 	.short	0x0100
        /*05f6*/ 	.byte	0x08
	.zero		1


	//   ....[22]....
        /*05f8*/ 	.word	0x000015c0
        /*05fc*/ 	.word	0x000000ff
        /*0600*/ 	.word	0x00017000
        /*0604*/ 	.short	0x010a
        /*0606*/ 	.byte	0x2c
	.zero		1


	//   ....[23]....
        /*0608*/ 	.word	0x00001650
        /*060c*/ 	.word	0x000000ff
        /*0610*/ 	.word	0x00017030
        /*0614*/ 	.short	0x010a
        /*0616*/ 	.byte	0x2c
	.zero		1


	//   ....[24]....
        /*0618*/ 	.word	0x000016b0
        /*061c*/ 	.word	0x000000ff
        /*0620*/ 	.word	0x00017030
        /*0624*/ 	.short	0x010a
        /*0626*/ 	.byte	0x2c
	.zero		1


	//   ....[25]....
        /*0628*/ 	.word	0x00002200
        /*062c*/ 	.word	0x000000ff
        /*0630*/ 	.word	0x00000000
        /*0634*/ 	.short	0x0101
        /*0636*/ 	.byte	0x06
	.zero		1


	//   ....[26]....
        /*0638*/ 	.word	0x00004420
        /*063c*/ 	.word	0x000000ff
        /*0640*/ 	.word	0x00017030
        /*0644*/ 	.short	0x010a
        /*0646*/ 	.byte	0x19
	.zero		1


	//   ....[27]....
        /*0648*/ 	.word	0x00004460
        /*064c*/ 	.word	0x000000ff
        /*0650*/ 	.word	0x00017030
        /*0654*/ 	.short	0x010a
        /*0656*/ 	.byte	0x19
	.zero		1


	//   ....[28]....
        /*0658*/ 	.word	0x000045e0
        /*065c*/ 	.word	0x000000ff
        /*0660*/ 	.word	0x00017050
        /*0664*/ 	.short	0x010a
        /*0666*/ 	.byte	0x0b
	.zero		1


	//   ....[29]....
        /*0668*/ 	.word	0x00004620
        /*066c*/ 	.word	0x000000ff
        /*0670*/ 	.word	0x00017050
        /*0674*/ 	.short	0x010a
        /*0676*/ 	.byte	0x0b
	.zero		1


	//   ....[30]....
        /*0678*/ 	.word	0x00005060
        /*067c*/ 	.word	0x000000ff
        /*0680*/ 	.word	0x00000000
        /*0684*/ 	.short	0x0101
        /*0686*/ 	.byte	0x19
	.zero		1


	//   ....[31]....
        /*0688*/ 	.word	0x00006be0
        /*068c*/ 	.word	0x000000ff
        /*0690*/ 	.word	0x00000000
        /*0694*/ 	.short	0x0101
        /*0696*/ 	.byte	0x07
	.zero		1


	//   ....[32]....
        /*0698*/ 	.word	0x000071b0
        /*069c*/ 	.word	0x000000ff
        /*06a0*/ 	.word	0x00017030
        /*06a4*/ 	.short	0x010a
        /*06a6*/ 	.byte	0x16
	.zero		1


	//   ....[33]....
        /*06a8*/ 	.word	0x000071f0
        /*06ac*/ 	.word	0x000000ff
        /*06b0*/ 	.word	0x00017030
        /*06b4*/ 	.short	0x010a
        /*06b6*/ 	.byte	0x16
	.zero		1


	//   ....[34]....
        /*06b8*/ 	.word	0x00007370
        /*06bc*/ 	.word	0x000000ff
        /*06c0*/ 	.word	0x00017050
        /*06c4*/ 	.short	0x010a
        /*06c6*/ 	.byte	0x0e
	.zero		1


	//   ....[35]....
        /*06c8*/ 	.word	0x000073b0
        /*06cc*/ 	.word	0x000000ff
        /*06d0*/ 	.word	0x00017050
        /*06d4*/ 	.short	0x010a
        /*06d6*/ 	.byte	0x0e
	.zero		1


	//   ....[36]....
        /*06d8*/ 	.word	0x00007a30
        /*06dc*/ 	.word	0x000000ff
        /*06e0*/ 	.word	0x00000000
        /*06e4*/ 	.short	0x0101
        /*06e6*/ 	.byte	0x06
	.zero		1


	//   ....[37]....
        /*06e8*/ 	.word	0x00008ff0
        /*06ec*/ 	.word	0x000000ff
        /*06f0*/ 	.word	0x00000000
        /*06f4*/ 	.short	0x0101
        /*06f6*/ 	.byte	0x07
	.zero		1


	//   ....[38]....
        /*06f8*/ 	.word	0x00009500
        /*06fc*/ 	.word	0x000000ff
        /*0700*/ 	.word	0x00017050
        /*0704*/ 	.short	0x010a
        /*0706*/ 	.byte	0x10
	.zero		1


	//   ....[39]....
        /*0708*/ 	.word	0x00009540
        /*070c*/ 	.word	0x000000ff
        /*0710*/ 	.word	0x00017050
        /*0714*/ 	.short	0x010a
        /*0716*/ 	.byte	0x10
	.zero		1


	//   ....[40]....
        /*0718*/ 	.word	0x00009b70
        /*071c*/ 	.word	0x000000ff
        /*0720*/ 	.word	0x00000000
        /*0724*/ 	.short	0x0101
        /*0726*/ 	.byte	0x04
	.zero		1


	//   ....[41]....
        /*0728*/ 	.word	0x0000ae50
        /*072c*/ 	.word	0x000000ff
        /*0730*/ 	.word	0x00000000
        /*0734*/ 	.short	0x0101
        /*0736*/ 	.byte	0x04
	.zero		1


	//   ....[42]....
        /*0738*/ 	.word	0x0000cf80
        /*073c*/ 	.word	0x000000ff
        /*0740*/ 	.word	0x00017080
        /*0744*/ 	.short	0x010a
        /*0746*/ 	.byte	0x2e
	.zero		1


	//   ....[43]....
        /*0748*/ 	.word	0x0000d350
        /*074c*/ 	.word	0x000000ff
        /*0750*/ 	.word	0x00017070
        /*0754*/ 	.short	0x0107
        /*0756*/ 	.byte	0x2e
	.zero		1


	//   ....[44]....
        /*0758*/ 	.word	0x0000d3e0
        /*075c*/ 	.word	0x000000ff
        /*0760*/ 	.word	0x00017070
        /*0764*/ 	.short	0x0101
        /*0766*/ 	.byte	0x2e
	.zero		1


	//   ....[45]....
        /*0768*/ 	.word	0x0000d410
        /*076c*/ 	.word	0x000000ff
        /*0770*/ 	.word	0x00017040
        /*0774*/ 	.short	0x010a
        /*0776*/ 	.byte	0x2e
	.zero		1


	//   ....[46]....
        /*0778*/ 	.word	0x0000d720
        /*077c*/ 	.word	0x000000ff
        /*0780*/ 	.word	0x00017030
        /*0784*/ 	.short	0x0107
        /*0786*/ 	.byte	0x2e
	.zero		1


	//   ....[47]....
        /*0788*/ 	.word	0x0000d7b0
        /*078c*/ 	.word	0x000000ff
        /*0790*/ 	.word	0x00017030
        /*0794*/ 	.short	0x0101
        /*0796*/ 	.byte	0x2e
	.zero		1


	//   ....[48]....
        /*0798*/ 	.word	0x0000e080
        /*079c*/ 	.word	0x000000ff
        /*07a0*/ 	.word	0x00017000
        /*07a4*/ 	.short	0x0107
        /*07a6*/ 	.byte	0x2e
	.zero		1


	//   ....[49]....
        /*07a8*/ 	.word	0x0000e0e0
        /*07ac*/ 	.word	0x000000ff
        /*07b0*/ 	.word	0x00017000
        /*07b4*/ 	.short	0x0101
        /*07b6*/ 	.byte	0x2e
	.zero		1


	//   ....[50]....
        /*07b8*/ 	.word	0x0000e110
        /*07bc*/ 	.word	0x000000ff
        /*07c0*/ 	.word	0x00017020
        /*07c4*/ 	.short	0x010a
        /*07c6*/ 	.byte	0x2e
	.zero		1


	//   ....[51]....
        /*07c8*/ 	.word	0x0000e450
        /*07cc*/ 	.word	0x00000006
        /*07d0*/ 	.word	0x00017080
        /*07d4*/ 	.short	0x010a
        /*07d6*/ 	.byte	0x3f
	.zero		1


	//   ....[52]....
        /*07d8*/ 	.word	0x0000e810
        /*07dc*/ 	.word	0x00000006
        /*07e0*/ 	.word	0x00017070
        /*07e4*/ 	.short	0x0107
        /*07e6*/ 	.byte	0x3f
	.zero		1


	//   ....[53]....
        /*07e8*/ 	.word	0x0000e8a0
        /*07ec*/ 	.word	0x00000006
        /*07f0*/ 	.word	0x00017070
        /*07f4*/ 	.short	0x0101
        /*07f6*/ 	.byte	0x3f
	.zero		1


	//   ....[54]....
        /*07f8*/ 	.word	0x0000e8d0
        /*07fc*/ 	.word	0x00000006
        /*0800*/ 	.word	0x00017040
        /*0804*/ 	.short	0x010a
        /*0806*/ 	.byte	0x3f
	.zero		1


	//   ....[55]....
        /*0808*/ 	.word	0x0000ec00
        /*080c*/ 	.word	0x00000006
        /*0810*/ 	.word	0x00017030
        /*0814*/ 	.short	0x0107
        /*0816*/ 	.byte	0x3f
	.zero		1


	//   ....[56]....
        /*0818*/ 	.word	0x0000eca0
        /*081c*/ 	.word	0x00000006
        /*0820*/ 	.word	0x00017030
        /*0824*/ 	.short	0x0101
        /*0826*/ 	.byte	0x3f
	.zero		1


	//   ....[57]....
        /*0828*/ 	.word	0x0000ed20
        /*082c*/ 	.word	0x00000002
        /*0830*/ 	.word	0x00017070
        /*0834*/ 	.short	0x010a
        /*0836*/ 	.byte	0x3f
	.zero		1


	//   ....[58]....
        /*0838*/ 	.word	0x0000edb0
        /*083c*/ 	.word	0x00000002
        /*0840*/ 	.word	0x00017060
        /*0844*/ 	.short	0x010a
        /*0846*/ 	.byte	0x3f
	.zero		1


	//   ....[59]....
        /*0848*/ 	.word	0x0000f160
        /*084c*/ 	.word	0x00000002
        /*0850*/ 	.word	0x00017050
        /*0854*/ 	.short	0x0101
        /*0856*/ 	.byte	0x3f
	.zero		1


	//   ....[60]....
        /*0858*/ 	.word	0x0000f200
        /*085c*/ 	.word	0x00000002
        /*0860*/ 	.word	0x00000000
        /*0864*/ 	.short	0x0101
        /*0866*/ 	.byte	0x3f
	.zero		1


	//   ....[61]....
        /*0868*/ 	.word	0x0000f2d0
        /*086c*/ 	.word	0x00000002
        /*0870*/ 	.word	0x00017070
        /*0874*/ 	.short	0x010a
        /*0876*/ 	.byte	0x3f
	.zero		1


	//   ....[62]....
        /*0878*/ 	.word	0x0000f380
        /*087c*/ 	.word	0x00000002
        /*0880*/ 	.word	0x00017060
        /*0884*/ 	.short	0x010a
        /*0886*/ 	.byte	0x3f
	.zero		1


	//   ....[63]....
        /*0888*/ 	.word	0x0000f720
        /*088c*/ 	.word	0x00000002
        /*0890*/ 	.word	0x00017050
        /*0894*/ 	.short	0x0101
        /*0896*/ 	.byte	0x3f
	.zero		1


	//   ....[64]....
        /*0898*/ 	.word	0x0000f7a0
        /*089c*/ 	.word	0x00000002
        /*08a0*/ 	.word	0x00000000
        /*08a4*/ 	.short	0x0101
        /*08a6*/ 	.byte	0x3f
	.zero		1


	//   ....[65]....
        /*08a8*/ 	.word	0x0000f840
        /*08ac*/ 	.word	0x00000007
        /*08b0*/ 	.word	0x00017020
        /*08b4*/ 	.short	0x010a
        /*08b6*/ 	.byte	0x3f
	.zero		1


	//   ....[66]....
        /*08b8*/ 	.word	0x0000f960
        /*08bc*/ 	.word	0x00000005
        /*08c0*/ 	.word	0x00017040
        /*08c4*/ 	.short	0x010a
        /*08c6*/ 	.byte	0x3f
	.zero		1


	//   ....[67]....
        /*08c8*/ 	.word	0x0000fa00
        /*08cc*/ 	.word	0x00000007
        /*08d0*/ 	.word	0x00017040
        /*08d4*/ 	.short	0x010a
        /*08d6*/ 	.byte	0x3f
	.zero		1


	//   ....[68]....
        /*08d8*/ 	.word	0x0000fa40
        /*08dc*/ 	.word	0x00000005
        /*08e0*/ 	.word	0x00017060
        /*08e4*/ 	.short	0x010a
        /*08e6*/ 	.byte	0x3f
	.zero		1


	//   ....[69]....
        /*08e8*/ 	.word	0x0000fa80
        /*08ec*/ 	.word	0x00000007
        /*08f0*/ 	.word	0x00017060
        /*08f4*/ 	.short	0x010a
        /*08f6*/ 	.byte	0x3f
	.zero		1


	//   ....[70]....
        /*08f8*/ 	.word	0x0000fac0
        /*08fc*/ 	.word	0x00000005
        /*0900*/ 	.word	0x00017080
        /*0904*/ 	.short	0x010a
        /*0906*/ 	.byte	0x3f
	.zero		1


	//   ....[71]....
        /*0908*/ 	.word	0x0000fb00
        /*090c*/ 	.word	0x00000007
        /*0910*/ 	.word	0x00017080
        /*0914*/ 	.short	0x010a
        /*0916*/ 	.byte	0x3f
	.zero		1


	//   ....[72]....
        /*0918*/ 	.word	0x0000fb70
        /*091c*/ 	.word	0x00000003
        /*0920*/ 	.word	0x00017000
        /*0924*/ 	.short	0x010a
        /*0926*/ 	.byte	0x3f
	.zero		1


	//   ....[73]....
        /*0928*/ 	.word	0x0000fbd0
        /*092c*/ 	.word	0x00000003
        /*0930*/ 	.word	0x00017030
        /*0934*/ 	.short	0x010a
        /*0936*/ 	.byte	0x3f
	.zero		1


	//   ....[74]....
        /*0938*/ 	.word	0x0000fc30
        /*093c*/ 	.word	0x0000000b
        /*0940*/ 	.word	0x00017030
        /*0944*/ 	.short	0x010a
        /*0946*/ 	.byte	0x3f
	.zero		1


	//   ....[75]....
        /*0948*/ 	.word	0x0000fc90
        /*094c*/ 	.word	0x0000000b
        /*0950*/ 	.word	0x00017050
        /*0954*/ 	.short	0x010a
        /*0956*/ 	.byte	0x3f
	.zero		1


	//   ....[76]....
        /*0958*/ 	.word	0x0000fcf0
        /*095c*/ 	.word	0x00000009
        /*0960*/ 	.word	0x00017030
        /*0964*/ 	.short	0x010a
        /*0966*/ 	.byte	0x3f
	.zero		1


	//   ....[77]....
        /*0968*/ 	.word	0x0000fd50
        /*096c*/ 	.word	0x00000009
        /*0970*/ 	.word	0x00017050
        /*0974*/ 	.short	0x010a
        /*0976*/ 	.byte	0x3f
	.zero		1


	//   ....[78]....
        /*0978*/ 	.word	0x0000fdb0
        /*097c*/ 	.word	0x00000005
        /*0980*/ 	.word	0x00017050
        /*0984*/ 	.short	0x010a
        /*0986*/ 	.byte	0x3f
	.zero		1


	//   ....[79]....
        /*0988*/ 	.word	0x0000fe90
        /*098c*/ 	.word	0x00000003
        /*0990*/ 	.word	0x00017080
        /*0994*/ 	.short	0x010a
        /*0996*/ 	.byte	0x3f
	.zero		1


	//   ....[80]....
        /*0998*/ 	.word	0x00010210
        /*099c*/ 	.word	0x00000003
        /*09a0*/ 	.word	0x00017040
        /*09a4*/ 	.short	0x010a
        /*09a6*/ 	.byte	0x3f
	.zero		1


	//   ....[81]....
        /*09a8*/ 	.word	0x00010870
        /*09ac*/ 	.word	0x00000003
        /*09b0*/ 	.word	0x00017020
        /*09b4*/ 	.short	0x010a
        /*09b6*/ 	.byte	0x3f
	.zero		1


	//   ....[82]....
        /*09b8*/ 	.word	0x000108c0
        /*09bc*/ 	.word	0x00000006
        /*09c0*/ 	.word	0x00017080
        /*09c4*/ 	.short	0x010a
        /*09c6*/ 	.byte	0x3f
	.zero		1


	//   ....[83]....
        /*09c8*/ 	.word	0x00010b80
        /*09cc*/ 	.word	0x00000006
        /*09d0*/ 	.word	0x00017040
        /*09d4*/ 	.short	0x010a
        /*09d6*/ 	.byte	0x3f
	.zero		1


	//   ....[84]....
        /*09d8*/ 	.word	0x00010e30
        /*09dc*/ 	.word	0x00000002
        /*09e0*/ 	.word	0x00017070
        /*09e4*/ 	.short	0x010a
        /*09e6*/ 	.byte	0x3f
	.zero		1


	//   ....[85]....
        /*09e8*/ 	.word	0x00010e80
        /*09ec*/ 	.word	0x00000002
        /*09f0*/ 	.word	0x00017060
        /*09f4*/ 	.short	0x010a
        /*09f6*/ 	.byte	0x3f
	.zero		1


	//   ....[86]....
        /*09f8*/ 	.word	0x00010ed0
        /*09fc*/ 	.word	0x00000002
        /*0a00*/ 	.word	0x00017070
        /*0a04*/ 	.short	0x010a
        /*0a06*/ 	.byte	0x3f
	.zero		1


	//   ....[87]....
        /*0a08*/ 	.word	0x00010f20
        /*0a0c*/ 	.word	0x00000002
        /*0a10*/ 	.word	0x00017060
        /*0a14*/ 	.short	0x010a
        /*0a16*/ 	.byte	0x3f
	.zero		1


	//   ....[88]....
        /*0a18*/ 	.word	0x00010f70
        /*0a1c*/ 	.word	0x00000007
        /*0a20*/ 	.word	0x00017020
        /*0a24*/ 	.short	0x010a
        /*0a26*/ 	.byte	0x3f
	.zero		1


	//   ....[89]....
        /*0a28*/ 	.word	0x00010fc0
        /*0a2c*/ 	.word	0x00000005
        /*0a30*/ 	.word	0x00017040
        /*0a34*/ 	.short	0x010a
        /*0a36*/ 	.byte	0x3f
	.zero		1


	//   ....[90]....
        /*0a38*/ 	.word	0x00011010
        /*0a3c*/ 	.word	0x00000007
        /*0a40*/ 	.word	0x00017040
        /*0a44*/ 	.short	0x010a
        /*0a46*/ 	.byte	0x3f
	.zero		1


	//   ....[91]....
        /*0a48*/ 	.word	0x00011060
        /*0a4c*/ 	.word	0x00000005
        /*0a50*/ 	.word	0x00017060
        /*0a54*/ 	.short	0x010a
        /*0a56*/ 	.byte	0x3f
	.zero		1


	//   ....[92]....
        /*0a58*/ 	.word	0x000110b0
        /*0a5c*/ 	.word	0x00000007
        /*0a60*/ 	.word	0x00017060
        /*0a64*/ 	.short	0x010a
        /*0a66*/ 	.byte	0x3f
	.zero		1


	//   ....[93]....
        /*0a68*/ 	.word	0x00011100
        /*0a6c*/ 	.word	0x00000005
        /*0a70*/ 	.word	0x00017080
        /*0a74*/ 	.short	0x010a
        /*0a76*/ 	.byte	0x3f
	.zero		1


	//----- nvinfo : EIATTR_NUM_MBARRIERS
	.align		4
.L_267:
        /*0a78*/ 	.byte	0x03, 0x38
        /*0a7a*/ 	.short	0x0016


	//----- nvinfo : EIATTR_EXIT_INSTR_OFFSETS
	.align		4
        /*0a7c*/ 	.byte	0x04, 0x1c
        /*0a7e*/ 	.short	(.L_269 - .L_268)


	//   ....[0]....
.L_268:
        /*0a80*/ 	.word	0x0000fb50


	//----- nvinfo : EIATTR_MAX_THREADS
	.align		4
.L_269:
        /*0a84*/ 	.byte	0x04, 0x05
        /*0a86*/ 	.short	(.L_271 - .L_270)
.L_270:
        /*0a88*/ 	.word	0x00000200
        /*0a8c*/ 	.word	0x00000001
        /*0a90*/ 	.word	0x00000001


	//----- nvinfo : EIATTR_CRS_STACK_SIZE
	.align		4
.L_271:
        /*0a94*/ 	.byte	0x04, 0x1e
        /*0a96*/ 	.short	(.L_273 - .L_272)
.L_272:
        /*0a98*/ 	.word	0x00000000


	//----- nvinfo : EIATTR_CBANK_PARAM_SIZE
	.align		4
.L_273:
        /*0a9c*/ 	.byte	0x03, 0x19
        /*0a9e*/ 	.short	0x0a70


	//----- nvinfo : EIATTR_PARAM_CBANK
	.align		4
        /*0aa0*/ 	.byte	0x04, 0x0a
        /*0aa2*/ 	.short	(.L_275 - .L_274)
	.align		4
.L_274:
        /*0aa4*/ 	.word	index@(.nv.constant0._ZN7cutlass13device_kernelIN5flash11enable_sm90INS1_16FlashAttnFwdSm90INS1_25CollectiveMainloopFwdSm90ILi2EN4cute5tupleIJNS5_1CILi1EEES8_S8_EEENS6_IJNS7_ILi192EEENS7_ILi128EEENS7_ILi96EEEEEELi96ENS_12float_e4m3_tEfNS_4arch4Sm90ELb1ELb0ELb1ELb0ELb1ELb0ELb0ELb1ELb1ELb1ELb1ELb0EEENS1_21CollectiveEpilogueFwdINS6_IJSA_SC_SB_EEES9_NS_10bfloat16_tESG_Li384ELb0ELb1ELb1ELb1EEENS1_19SingleTileSchedulerILb0ELb1ELb1ELi192EEEEEEEEEvNT_6ParamsE)
        /*0aa8*/ 	.short	0x0210
        /*0aaa*/ 	.short	0x0a70


	//----- nvinfo : EIATTR_SW_WAR
	.align		4
.L_275:
        /*0aac*/ 	.byte	0x04, 0x36
        /*0aae*/ 	.short	(.L_277 - .L_276)
.L_276:
        /*0ab0*/ 	.word	0x00000008
.L_277:


//--------------------- .nv.info._ZN7cutlass13device_kernelIN5flash11enable_sm90INS1_16FlashAttnFwdSm90INS1_25CollectiveMainloopFwdSm90ILi2EN4cute5tupleIJNS5_1CILi1EEES8_S8_EEENS6_IJNS7_ILi192EEENS7_ILi128EEENS7_ILi96EEEEEELi96ENS_12float_e4m3_tEfNS_4arch4Sm90ELb1ELb0ELb1ELb1ELb1ELb0ELb0ELb1ELb1ELb1ELb1ELb0EEENS1_21CollectiveEpilogueFwdINS6_IJSA_SC_SB_EEES9_NS_10bfloat16_tESG_Li384ELb1ELb1ELb1ELb1EEENS1_36VarlenDynamicPersistentTileSchedulerILi192ELi128ELi384ELi128ELb1ELb1ELb1ELb1ELb1ELb1EEEEEEEEEvNT_6ParamsE --------------------------
	.section	.nv.info._ZN7cutlass13device_kernelIN5flash11enable_sm90INS1_16FlashAttnFwdSm90INS1_25CollectiveMainloopFwdSm90ILi2EN4cute5tupleIJNS5_1CILi1EEES8_S8_EEENS6_IJNS7_ILi192EEENS7_ILi128EEENS7_ILi96EEEEEELi96ENS_12float_e4m3_tEfNS_4arch4Sm90ELb1ELb0ELb1ELb1ELb1ELb0ELb0ELb1ELb1ELb1ELb1ELb0EEENS1_21CollectiveEpilogueFwdINS6_IJSA_SC_SB_EEES9_NS_10bfloat16_tESG_Li384ELb1ELb1ELb1ELb1EEENS1_36VarlenDynamicPersistentTileSchedulerILi192ELi128ELi384ELi128ELb1ELb1ELb1ELb1ELb1ELb1EEEEEEEEEvNT_6ParamsE,"",@"SHT_CUDA_INFO"
	.sectionflags	@""
	.align	4


	//----- nvinfo : EIATTR_CUDA_API_VERSION
	.align		4
        /*0000*/ 	.byte	0x04, 0x37
        /*0002*/ 	.short	(.L_279 - .L_278)
.L_278:
        /*0004*/ 	.word	0x00000082


	//----- nvinfo : EIATTR_KPARAM_INFO
	.align		4
.L_279:
        /*0008*/ 	.byte	0x04, 0x17
        /*000a*/ 	.short	(.L_281 - .L_280)
.L_280:
        /*000c*/ 	.word	0x00000000
        /*0010*/ 	.short	0x0000
        /*0012*/ 	.short	0x0070
        /*0014*/ 	.byte	0x00, 0xf0, 0x01, 0x2a


	//----- nvinfo : EIATTR_SPARSE_MMA_MASK
	.align		4
.L_281:
        /*0018*/ 	.byte	0x03, 0x50
        /*001a*/ 	.short	0x0000


	//----- nvinfo : EIATTR_MAXREG_COUNT
	.align		4
        /*001c*/ 	.byte	0x03, 0x1b
        /*001e*/ 	.short	0x0080


	//----- nvinfo : EIATTR_NUM_BARRIERS
	.align		4
        /*0020*/ 	.byte	0x02, 0x4c
        /*0022*/ 	.byte	0x09
	.zero		1


	//----- nvinfo : EIATTR_EXTERNS
	.align		4
        /*0024*/ 	.byte	0x04, 0x0f
        /*0026*/ 	.short	(.L_283 - .L_282)


	//   ....[0]....
	.align		4
.L_282:
        /*0028*/ 	.word	index@(__assertfail)


	//----- nvinfo : EIATTR_ANNOTATIONS
	.align		4
.L_283:
        /*002c*/ 	.byte	0x04, 0x55
        /*002e*/ 	.short	(.L_285 - .L_284)


	//   ....[0]....
.L_284:
        /* <DEDUP_REMOVED lines=20> */


	//----- nvinfo : EIATTR_MERCURY_ISA_VERSION
	.align		4
.L_285:
        /*0160*/ 	.byte	0x03, 0x5f
        /*0162*/ 	.short	0x0101


	//----- nvinfo : EIATTR_UNUSED_LOAD_BYTE_OFFSET
	.align		4
        /*0164*/ 	.byte	0x04, 0x44
        /*0166*/ 	.short	(.L_287 - .L_286)


	//   ....[0]....
.L_286:
        /*0168*/ 	.word	0x00000940
        /*016c*/ 	.word	0x0000fff0


	//   ....[1]....
        /*0170*/ 	.word	0x0000a430
        /*0174*/ 	.word	0x0000fff0


	//----- nvinfo : EIATTR_INT_WARP_WIDE_INSTR_OFFSETS
	.align		4
.L_287:
        /*0178*/ 	.byte	0x04, 0x31
        /*017a*/ 	.short	(.L_289 - .L_288)


	//   ....[0]....
.L_288:
        /*017c*/ 	.word	0x000000c0


	//   ....[1]....
        /*0180*/ 	.word	0x000000d0


	//   ....[2]....
        /*0184*/ 	.word	0x00000170


	//   ....[3]....
        /*0188*/ 	.word	0x0000f420


	//   ....[4]....
        /*018c*/ 	.word	0x0000f4b0


	//   ....[5]....
        /*0190*/ 	.word	0x00012270


	//   ....[6]....
        /*0194*/ 	.word	0x00012300


	//----- nvinfo : EIATTR_COOP_GROUP_MASK_REGIDS
	.align		4
.L_289:
        /*0198*/ 	.byte	0x04, 0x29
        /*019a*/ 	.short	(.L_291 - .L_290)


	//   ....[0]....
.L_290:
        /*019c*/ 	.word	0xffffffff


	//   ....[1]....
        /*01a0*/ 	.word	0xffffffff


	//   ....[2]....
        /*01a4*/ 	.word	0xffffffff


	//   ....[3]....
        /*01a8*/ 	.word	0xffffffff


	//   ....[4]....
        /*01ac*/ 	.word	0xffffffff


	//   ....[5]....
        /*01b0*/ 	.word	0xffffffff


	//   ....[6]....
        /*01b4*/ 	.word	0xffffffff


	//   ....[7]....
        /*01b8*/ 	.word	0xffffffff


	//   ....[8]....
        /*01bc*/ 	.word	0xffffffff


	//   ....[9]....
        /*01c0*/ 	.word	0xffffffff


	//   ....[10]....
        /*01c4*/ 	.word	0xffffffff


	//   ....[11]....
        /*01c8*/ 	.word	0xffffffff


	//   ....[12]....
        /*01cc*/ 	.word	0xffffffff


	//   ....[13]....
        /*01d0*/ 	.word	0xffffffff


	//   ....[14]....
        /*01d4*/ 	.word	0xffffffff


	//   ....[15]....
        /*01d8*/ 	.word	0xffffffff


	//   ....[16]....
        /*01dc*/ 	.word	0xffffffff


	//   ....[17]....
        /*01e0*/ 	.word	0xffffffff


	//   ....[18]....
        /*01e4*/ 	.word	0xffffffff


	//   ....[19]....
        /*01e8*/ 	.word	0xffffffff


	//   ....[20]....
        /*01ec*/ 	.word	0xffffffff


	//   ....[21]....
        /*01f0*/ 	.word	0xffffffff


	//   ....[22]....
        /*01f4*/ 	.word	0xffffffff


	//   ....[23]....
        /*01f8*/ 	.word	0xffffffff


	//   ....[24]....
        /*01fc*/ 	.word	0xffffffff


	//   ....[25]....
        /*0200*/ 	.word	0xffffffff


	//   ....[26]....
        /*0204*/ 	.word	0xffffffff


	//   ....[27]....
        /*0208*/ 	.word	0xffffffff


	//   ....[28]....
        /*020c*/ 	.word	0xffffffff


	//   ....[29]....
        /*0210*/ 	.word	0xffffffff


	//   ....[30]....
        /*0214*/ 	.word	0xffffffff


	//   ....[31]....
        /*0218*/ 	.word	0xffffffff


	//   ....[32]....
        /*021c*/ 	.word	0xffffffff


	//   ....[33]....
        /*0220*/ 	.word	0xffffffff


	//   ....[34]....
        /*0224*/ 	.word	0xffffffff


	//   ....[35]....
        /*0228*/ 	.word	0xffffffff


	//   ....[36]....
        /*022c*/ 	.word	0xffffffff


	//   ....[37]....
        /*0230*/ 	.word	0xffffffff


	//   ....[38]....
        /*0234*/ 	.word	0xffffffff


	//   ....[39]....
        /*0238*/ 	.word	0xffffffff


	//   ....[40]....
        /*023c*/ 	.word	0xffffffff


	//   ....[41]....
        /*0240*/ 	.word	0xffffffff


	//   ....[42]....
        /*0244*/ 	.word	0xffffffff


	//   ....[43]....
        /*0248*/ 	.word	0xffffffff


	//   ....[44]....
        /*024c*/ 	.word	0xffffffff


	//   ....[45]....
        /*0250*/ 	.word	0xffffffff


	//   ....[46]....
        /*0254*/ 	.word	0xffffffff


	//   ....[47]....
        /*0258*/ 	.word	0xffffffff


	//   ....[48]....
        /*025c*/ 	.word	0xffffffff


	//   ....[49]....
        /*0260*/ 	.word	0xffffffff


	//   ....[50]....
        /*0264*/ 	.word	0xffffffff


	//   ....[51]....
        /*0268*/ 	.word	0xffffffff


	//   ....[52]....
        /*026c*/ 	.word	0xffffffff


	//   ....[53]....
        /*0270*/ 	.word	0xffffffff


	//   ....[54]....
        /*0274*/ 	.word	0xffffffff


	//   ....[55]....
        /*0278*/ 	.word	0xffffffff


	//   ....[56]....
        /*027c*/ 	.word	0xffffffff


	//   ....[57]....
        /*0280*/ 	.word	0xffffffff


	//   ....[58]....
        /*0284*/ 	.word	0xffffffff


	//   ....[59]....
        /*0288*/ 	.word	0xffffffff


	//   ....[60]....
        /*028c*/ 	.word	0xffffffff


	//   ....[61]....
        /*0290*/ 	.word	0xffffffff


	//   ....[62]....
        /*0294*/ 	.word	0xffffffff


	//   ....[63]....
        /*0298*/ 	.word	0xffffffff


	//   ....[64]....
        /*029c*/ 	.word	0xffffffff


	//   ....[65]....
        /*02a0*/ 	.word	0xffffffff


	//   ....[66]....
        /*02a4*/ 	.word	0xffffffff


	//   ....[67]....
        /*02a8*/ 	.word	0xffffffff


	//   ....[68]....
        /*02ac*/ 	.word	0xffffffff


	//   ....[69]....
        /*02b0*/ 	.word	0xffffffff


	//   ....[70]....
        /*02b4*/ 	.word	0xffffffff


	//   ....[71]....
        /*02b8*/ 	.word	0xffffffff


	//   ....[72]....
        /*02bc*/ 	.word	0xffffffff


	//   ....[73]....
        /*02c0*/ 	.word	0xffffffff


	//   ....[74]....
        /*02c4*/ 	.word	0xffffffff


	//   ....[75]....
        /*02c8*/ 	.word	0xffffffff


	//   ....[76]....
        /*02cc*/ 	.word	0xffffffff


	//   ....[77]....
        /*02d0*/ 	.word	0xffffffff


	//   ....[78]....
        /*02d4*/ 	.word	0xffffffff


	//   ....[79]....
        /*02d8*/ 	.word	0xffffffff


	//   ....[80]....
        /*02dc*/ 	.word	0xffffffff


	//   ....[81]....
        /*02e0*/ 	.word	0xffffffff


	//   ....[82]....
        /*02e4*/ 	.word	0xffffffff


	//   ....[83]....
        /*02e8*/ 	.word	0xffffffff


	//   ....[84]....
        /*02ec*/ 	.word	0xffffffff


	//   ....[85]....
        /*02f0*/ 	.word	0xffffffff


	//   ....[86]....
        /*02f4*/ 	.word	0xffffffff


	//   ....[87]....
        /*02f8*/ 	.word	0xffffffff


	//   ....[88]....
        /*02fc*/ 	.word	0xffffffff


	//   ....[89]....
        /*0300*/ 	.word	0xffffffff


	//   ....[90]....
        /*0304*/ 	.word	0xffffffff


	//   ....[91]....
        /*0308*/ 	.word	0xffffffff


	//   ....[92]....
        /*030c*/ 	.word	0xffffffff


	//   ....[93]....
        /*0310*/ 	.word	0xffffffff


	//   ....[94]....
        /*0314*/ 	.word	0xffffffff


	//   ....[95]....
        /*0318*/ 	.word	0xffffffff


	//   ....[96]....
        /*031c*/ 	.word	0xffffffff


	//   ....[97]....
        /*0320*/ 	.word	0xffffffff


	//   ....[98]....
        /*0324*/ 	.word	0xffffffff


	//   ....[99]....
        /*0328*/ 	.word	0xffffffff


	//   ....[100]....
        /*032c*/ 	.word	0xffffffff


	//   ....[101]....
        /*0330*/ 	.word	0xffffffff


	//   ....[102]....
        /*0334*/ 	.word	0xffffffff


	//   ....[103]....
        /*0338*/ 	.word	0xffffffff


	//   ....[104]....
        /*033c*/ 	.word	0xffffffff


	//   ....[105]....
        /*0340*/ 	.word	0xffffffff


	//   ....[106]....
        /*0344*/ 	.word	0xffffffff


	//   ....[107]....
        /*0348*/ 	.word	0xffffffff


	//   ....[108]....
        /*034c*/ 	.word	0xffffffff


	//   ....[109]....
        /*0350*/ 	.word	0xffffffff


	//   ....[110]....
        /*0354*/ 	.word	0xffffffff


	//   ....[111]....
        /*0358*/ 	.word	0xffffffff


	//   ....[112]....
        /*035c*/ 	.word	0xffffffff


	//   ....[113]....
        /*0360*/ 	.word	0xffffffff


	//   ....[114]....
        /*0364*/ 	.word	0xffffffff


	//   ....[115]....
        /*0368*/ 	.word	0xffffffff


	//   ....[116]....
        /*036c*/ 	.word	0xffffffff


	//   ....[117]....
        /*0370*/ 	.word	0xffffffff


	//   ....[118]....
        /*0374*/ 	.word	0xffffffff


	//   ....[119]....
        /*0378*/ 	.word	0xffffffff


	//   ....[120]....
        /*037c*/ 	.word	0xffffffff


	//   ....[121]....
        /*0380*/ 	.word	0xffffffff


	//   ....[122]....
        /*0384*/ 	.word	0xffffffff


	//   ....[123]....
        /*0388*/ 	.word	0xffffffff


	//   ....[124]....
        /*038c*/ 	.word	0xffffffff


	//   ....[125]....
        /*0390*/ 	.word	0xffffffff


	//   ....[126]....
        /*0394*/ 	.word	0xffffffff


	//   ....[127]....
        /*0398*/ 	.word	0xffffffff


	//   ....[128]....
        /*039c*/ 	.word	0xffffffff


	//   ....[129]....
        /*03a0*/ 	.word	0xffffffff


	//   ....[130]....
        /*03a4*/ 	.word	0xffffffff


	//   ....[131]....
        /*03a8*/ 	.word	0xffffffff


	//   ....[132]....
        /*03ac*/ 	.word	0xffffffff


	//   ....[133]....
        /*03b0*/ 	.word	0xffffffff


	//   ....[134]....
        /*03b4*/ 	.word	0xffffffff


	//   ....[135]....
        /*03b8*/ 	.word	0xffffffff


	//   ....[136]....
        /*03bc*/ 	.word	0xffffffff


	//   ....[137]....
        /*03c0*/ 	.word	0xffffffff


	//   ....[138]....
        /*03c4*/ 	.word	0xffffffff


	//   ....[139]....
        /*03c8*/ 	.word	0xffffffff


	//   ....[140]....
        /*03cc*/ 	.word	0xffffffff


	//   ....[141]....
        /*03d0*/ 	.word	0xffffffff


	//   ....[142]....
        /*03d4*/ 	.word	0xffffffff


	//   ....[143]....
        /*03d8*/ 	.word	0xffffffff


	//   ....[144]....
        /*03dc*/ 	.word	0xffffffff


	//   ....[145]....
        /*03e0*/ 	.word	0xffffffff


	//   ....[146]....
        /*03e4*/ 	.word	0xffffffff


	//   ....[147]....
        /*03e8*/ 	.word	0xffffffff


	//   ....[148]....
        /*03ec*/ 	.word	0xffffffff


	//   ....[149]....
        /*03f0*/ 	.word	0x0500000f


	//   ....[150]....
        /*03f4*/ 	.word	0x0500000f


	//   ....[151]....
        /*03f8*/ 	.word	0x0500000f


	//   ....[152]....
        /*03fc*/ 	.word	0x0500000f


	//   ....[153]....
        /*0400*/ 	.word	0x0500000f


	//   ....[154]....
        /*0404*/ 	.word	0x0500000f


	//   ....[155]....
        /*0408*/ 	.word	0x0500000f


	//   ....[156]....
        /*040c*/ 	.word	0x0500000f


	//   ....[157]....
        /*0410*/ 	.word	0x0500000f


	//   ....[158]....
        /*0414*/ 	.word	0x0500000f


	//   ....[159]....
        /*0418*/ 	.word	0x0500000f


	//   ....[160]....
        /*041c*/ 	.word	0x0500000f


	//   ....[161]....
        /*0420*/ 	.word	0x0500000f


	//   ....[162]....
        /*0424*/ 	.word	0x0500000f


	//   ....[163]....
        /*0428*/ 	.word	0x0500000f


	//   ....[164]....
        /*042c*/ 	.word	0x0500000f


	//   ....[165]....
        /*0430*/ 	.word	0x0500000f


	//   ....[166]....
        /*0434*/ 	.word	0x0500000f


	//   ....[167]....
        /*0438*/ 	.word	0x0500000f


	//   ....[168]....
        /*043c*/ 	.word	0x0500000f


	//   ....[169]....
        /*0440*/ 	.word	0x0500000f


	//   ....[170]....
        /*0444*/ 	.word	0x0500000f


	//   ....[171]....
        /*0448*/ 	.word	0x0500000f


	//   ....[172]....
        /*044c*/ 	.word	0x0500000f


	//----- nvinfo : EIATTR_COOP_GROUP_INSTR_OFFSETS
	.align		4
.L_291:
        /*0450*/ 	.byte	0x04, 0x28
        /*0452*/ 	.short	(.L_293 - .L_292)


	//   ....[0]....
.L_292:
        /*0454*/ 	.word	0x00000070


	//   ....[1]....
        /*0458*/ 	.word	0x000000b0


	//   ....[2]....
        /*045c*/ 	.word	0x000002d0


	//   ....[3]....
        /*0460*/ 	.word	0x00000430


	//   ....[4]....
        /*0464*/ 	.word	0x00000550


	//   ....[5]....
        /*0468*/ 	.word	0x000006b0


	//   ....[6]....
        /*046c*/ 	.word	0x00001a70


	//   ....[7]....
        /*0470*/ 	.word	0x00002320


	//   ....[8]....
        /*0474*/ 	.word	0x00002ff0


	//   ....[9]....
        /*0478*/ 	.word	0x00003130


	//   ....[10]....
        /*047c*/ 	.word	0x000031b0


	//   ....[11]....
        /*0480*/ 	.word	0x00003be0


	//   ....[12]....
        /*0484*/ 	.word	0x00003c50


	//   ....[13]....
        /*0488*/ 	.word	0x00005000


	//   ....[14]....
        /*048c*/ 	.word	0x00005050


	//   ....[15]....
        /*0490*/ 	.word	0x00005c60


	//   ....[16]....
        /*0494*/ 	.word	0x00005d20


	//   ....[17]....
        /*0498*/ 	.word	0x00006650


	//   ....[18]....
        /*049c*/ 	.word	0x000066a0


	//   ....[19]....
        /*04a0*/ 	.word	0x000083b0


	//   ....[20]....
        /*04a4*/ 	.word	0x00008420


	//   ....[21]....
        /*04a8*/ 	.word	0x00008830


	//   ....[22]....
        /*04ac*/ 	.word	0x00008850


	//   ....[23]....
        /*04b0*/ 	.word	0x00009d70


	//   ....[24]....
        /*04b4*/ 	.word	0x00009d80


	//   ....[25]....
        /*04b8*/ 	.word	0x00009e00


	//   ....[26]....
        /*04bc*/ 	.word	0x00009e10


	//   ....[27]....
        /*04c0*/ 	.word	0x0000a9f0


	//   ....[28]....
        /*04c4*/ 	.word	0x0000aa50


	//   ....[29]....
        /*04c8*/ 	.word	0x0000aa80


	//   ....[30]....
        /*04cc*/ 	.word	0x0000aab0


	//   ....[31]....
        /*04d0*/ 	.word	0x0000aad0


	//   ....[32]....
        /*04d4*/ 	.word	0x0000aaf0


	//   ....[33]....
        /*04d8*/ 	.word	0x0000ab10


	//   ....[34]....
        /*04dc*/ 	.word	0x0000ab30


	//   ....[35]....
        /*04e0*/ 	.word	0x0000ab40


	//   ....[36]....
        /*04e4*/ 	.word	0x0000ab50


	//   ....[37]....
        /*04e8*/ 	.word	0x0000ab60


	//   ....[38]....
        /*04ec*/ 	.word	0x0000ab70


	//   ....[39]....
        /*04f0*/ 	.word	0x0000ab80


	//   ....[40]....
        /*04f4*/ 	.word	0x0000ab90


	//   ....[41]....
        /*04f8*/ 	.word	0x0000aba0


	//   ....[42]....
        /*04fc*/ 	.word	0x0000abb0


	//   ....[43]....
        /*0500*/ 	.word	0x0000abc0


	//   ....[44]....
        /*0504*/ 	.word	0x0000abd0


	//   ....[45]....
        /*0508*/ 	.word	0x0000abe0


	//   ....[46]....
        /*050c*/ 	.word	0x0000abf0


	//   ....[47]....
        /*0510*/ 	.word	0x0000ac00


	//   ....[48]....
        /*0514*/ 	.word	0x0000ac10


	//   ....[49]....
        /*0518*/ 	.word	0x0000ac20


	//   ....[50]....
        /*051c*/ 	.word	0x0000ac30


	//   ....[51]....
        /*0520*/ 	.word	0x0000ac40


	//   ....[52]....
        /*0524*/ 	.word	0x0000ac50


	//   ....[53]....
        /*0528*/ 	.word	0x0000ac60


	//   ....[54]....
        /*052c*/ 	.word	0x0000ac70


	//   ....[55]....
        /*0530*/ 	.word	0x0000ac80


	//   ....[56]....
        /*0534*/ 	.word	0x0000ac90


	//   ....[57]....
        /*0538*/ 	.word	0x0000aca0


	//   ....[58]....
        /*053c*/ 	.word	0x0000acb0


	//   ....[59]....
        /*0540*/ 	.word	0x0000acc0


	//   ....[60]....
        /*0544*/ 	.word	0x0000acd0


	//   ....[61]....
        /*0548*/ 	.word	0x0000ace0


	//   ....[62]....
        /*054c*/ 	.word	0x0000acf0


	//   ....[63]....
        /*0550*/ 	.word	0x0000ad00


	//   ....[64]....
        /*0554*/ 	.word	0x0000ad10


	//   ....[65]....
        /*0558*/ 	.word	0x0000ad30


	//   ....[66]....
        /*055c*/ 	.word	0x0000ad40


	//   ....[67]....
        /*0560*/ 	.word	0x0000ad50


	//   ....[68]....
        /*0564*/ 	.word	0x0000ad60


	//   ....[69]....
        /*0568*/ 	.word	0x0000ad70


	//   ....[70]....
        /*056c*/ 	.word	0x0000ad80


	//   ....[71]....
        /*0570*/ 	.word	0x0000ad90


	//   ....[72]....
        /*0574*/ 	.word	0x0000ada0


	//   ....[73]....
        /*0578*/ 	.word	0x0000adb0


	//   ....[74]....
        /*057c*/ 	.word	0x0000adc0


	//   ....[75]....
        /*0580*/ 	.word	0x0000b780


	//   ....[76]....
        /*0584*/ 	.word	0x0000b790


	//   ....[77]....
        /*0588*/ 	.word	0x0000b7a0


	//   ....[78]....
        /*058c*/ 	.word	0x0000b7e0


	//   ....[79]....
        /*0590*/ 	.word	0x0000bed0


	//   ....[80]....
        /*0594*/ 	.word	0x0000bf00


	//   ....[81]....
        /*0598*/ 	.word	0x0000c020


	//   ....[82]....
        /*059c*/ 	.word	0x0000c040


	//   ....[83]....
        /*05a0*/ 	.word	0x0000c560


	//   ....[84]....
        /*05a4*/ 	.word	0x0000c570


	//   ....[85]....
        /*05a8*/ 	.word	0x0000c8a0


	//   ....[86]....
        /*05ac*/ 	.word	0x0000c8b0


	//   ....[87]....
        /*05b0*/ 	.word	0x0000d510


	//   ....[88]....
        /*05b4*/ 	.word	0x0000d520


	//   ....[89]....
        /*05b8*/ 	.word	0x0000d620


	//   ....[90]....
        /*05bc*/ 	.word	0x0000d640


	//   ....[91]....
        /*05c0*/ 	.word	0x0000d7b0


	//   ....[92]....
        /*05c4*/ 	.word	0x0000d990


	//   ....[93]....
        /*05c8*/ 	.word	0x0000d9c0


	//   ....[94]....
        /*05cc*/ 	.word	0x0000d9f0


	//   ....[95]....
        /*05d0*/ 	.word	0x0000da20


	//   ....[96]....
        /*05d4*/ 	.word	0x0000da50


	//   ....[97]....
        /*05d8*/ 	.word	0x0000daa0


	//   ....[98]....
        /*05dc*/ 	.word	0x0000dc20


	//   ....[99]....
        /*05e0*/ 	.word	0x0000dc50


	//   ....[100]....
        /*05e4*/ 	.word	0x0000dc80


	//   ....[101]....
        /*05e8*/ 	.word	0x0000dcb0


	//   ....[102]....
        /*05ec*/ 	.word	0x0000dce0


	//   ....[103]....
        /*05f0*/ 	.word	0x0000dd10


	//   ....[104]....
        /*05f4*/ 	.word	0x0000dda0


	//   ....[105]....
        /*05f8*/ 	.word	0x0000de00


	//   ....[106]....
        /*05fc*/ 	.word	0x0000de10


	//   ....[107]....
        /*0600*/ 	.word	0x0000de60


	//   ....[108]....
        /*0604*/ 	.word	0x00010020


	//   ....[109]....
        /*0608*/ 	.word	0x00010060


	//   ....[110]....
        /*060c*/ 	.word	0x00010080


	//   ....[111]....
        /*0610*/ 	.word	0x00010150


	//   ....[112]....
        /*0614*/ 	.word	0x000104d0


	//   ....[113]....
        /*0618*/ 	.word	0x000104e0


	//   ....[114]....
        /*061c*/ 	.word	0x000104f0


	//   ....[115]....
        /*0620*/ 	.word	0x00010500


	//   ....[116]....
        /*0624*/ 	.word	0x00010dd0


	//   ....[117]....
        /*0628*/ 	.word	0x00010e00


	//   ....[118]....
        /*062c*/ 	.word	0x00010e20


	//   ....[119]....
        /*0630*/ 	.word	0x00010e30


	//   ....[120]....
        /*0634*/ 	.word	0x00010e40


	//   ....[121]....
        /*0638*/ 	.word	0x00010f50


	//   ....[122]....
        /*063c*/ 	.word	0x000116a0


	//   ....[123]....
        /*0640*/ 	.word	0x000116c0


	//   ....[124]....
        /*0644*/ 	.word	0x000116d0


	//   ....[125]....
        /*0648*/ 	.word	0x00011730


	//   ....[126]....
        /*064c*/ 	.word	0x00011a80


	//   ....[127]....
        /*0650*/ 	.word	0x00011a90


	//   ....[128]....
        /*0654*/ 	.word	0x00011aa0


	//   ....[129]....
        /*0658*/ 	.word	0x00011b00


	//   ....[130]....
        /*065c*/ 	.word	0x00012ac0


	//   ....[131]....
        /*0660*/ 	.word	0x00012ae0


	//   ....[132]....
        /*0664*/ 	.word	0x00012b10


	//   ....[133]....
        /*0668*/ 	.word	0x00012b20


	//   ....[134]....
        /*066c*/ 	.word	0x00012b60


	//   ....[135]....
        /*0670*/ 	.word	0x00012ba0


	//   ....[136]....
        /*0674*/ 	.word	0x00012bd0


	//   ....[137]....
        /*0678*/ 	.word	0x00012c00


	//   ....[138]....
        /*067c*/ 	.word	0x00012d60


	//   ....[139]....
        /*0680*/ 	.word	0x00012d90


	//   ....[140]....
        /*0684*/ 	.word	0x00012dd0


	//   ....[141]....
        /*0688*/ 	.word	0x00012e00


	//   ....[142]....
        /*068c*/ 	.word	0x00012e30


	//   ....[143]....
        /*0690*/ 	.word	0x00012e60


	//   ....[144]....
        /*0694*/ 	.word	0x00012ee0


	//   ....[145]....
        /*0698*/ 	.word	0x00012f30


	//   ....[146]....
        /*069c*/ 	.word	0x00012f40


	//   ....[147]....
        /*06a0*/ 	.word	0x00012f80


	//   ....[148]....
        /*06a4*/ 	.word	0x000139d0


	//   ....[149]....
        /*06a8*/ 	.word	0x00013fe0


	//   ....[150]....
        /*06ac*/ 	.word	0x000140c0


	//   ....[151]....
        /*06b0*/ 	.word	0x00014180


	//   ....[152]....
        /*06b4*/ 	.word	0x00014220


	//   ....[153]....
        /*06b8*/ 	.word	0x000142f0


	//   ....[154]....
        /*06bc*/ 	.word	0x00014460


	//   ....[155]....
        /*06c0*/ 	.word	0x000144f0


	//   ....[156]....
        /*06c4*/ 	.word	0x00014550


	//   ....[157]....
        /*06c8*/ 	.word	0x000145f0


	//   ....[158]....
        /*06cc*/ 	.word	0x00014700


	//   ....[159]....
        /*06d0*/ 	.word	0x00014760


	//   ....[160]....
        /*06d4*/ 	.word	0x000147c0


	//   ....[161]....
        /*06d8*/ 	.word	0x00014860


	//   ....[162]....
        /*06dc*/ 	.word	0x00014920


	//   ....[163]....
        /*06e0*/ 	.word	0x000149a0


	//   ....[164]....
        /*06e4*/ 	.word	0x00014b60


	//   ....[165]....
        /*06e8*/ 	.word	0x00014c00


	//   ....[166]....
        /*06ec*/ 	.word	0x00014c60


	//   ....[167]....
        /*06f0*/ 	.word	0x00014d30


	//   ....[168]....
        /*06f4*/ 	.word	0x00014e20


	//   ....[169]....
        /*06f8*/ 	.word	0x00014eb0


	//   ....[170]....
        /*06fc*/ 	.word	0x00014f10


	//   ....[171]....
        /*0700*/ 	.word	0x00014fe0


	//   ....[172]....
        /*0704*/ 	.word	0x00015240


	//----- nvinfo : EIATTR_REG_RECONFIG
	.align		4
.L_293:
        /*0708*/ 	.byte	0x01, 0x54
	.zero		2


	//----- nvinfo : EIATTR_SYSCALL_OFFSETS
	.align		4
        /*070c*/ 	.byte	0x04, 0x46
        /*070e*/ 	.short	(.L_295 - .L_294)


	//   ....[0]....
.L_294:
        /*0710*/ 	.word	0x00001c20


	//   ....[1]....
        /*0714*/ 	.word	0x0000f610


	//   ....[2]....
        /*0718*/ 	.word	0x0000f780


	//   ....[3]....
        /*071c*/ 	.word	0x0000f8d0


	//   ....[4]....
        /*0720*/ 	.word	0x0000fa10


	//   ....[5]....
        /*0724*/ 	.word	0x000108f0


	//----- nvinfo : EIATTR_MBARRIER_INSTR_OFFSETS
	.align		4
.L_295:
        /*0728*/ 	.byte	0x04, 0x39
        /*072a*/ 	.short	(.L_297 - .L_296)


	//   ....[0]....
.L_296:
        /*072c*/ 	.word	0x00000180
        /*0730*/ 	.word	0x000000ff
        /*0734*/ 	.word	0x00019c00
        /*0738*/ 	.short	0x0100
        /*073a*/ 	.byte	0x08
	.zero		1


	//   ....[1]....
        /*073c*/ 	.word	0x00000190
        /*0740*/ 	.word	0x000000ff
        /*0744*/ 	.word	0x00019c20
        /*0748*/ 	.short	0x0100
        /*074a*/ 	.byte	0x08
	.zero		1


	//   ....[2]....
        /*074c*/ 	.word	0x00000280
        /*0750*/ 	.word	0x000000ff
        /*0754*/ 	.word	0x00019c30
        /*0758*/ 	.short	0x0100
        /*075a*/ 	.byte	0x08
	.zero		1


	//   ....[3]....
        /*075c*/ 	.word	0x00000290
        /*0760*/ 	.word	0x000000ff
        /*0764*/ 	.word	0x00019c40
        /*0768*/ 	.short	0x0100
        /*076a*/ 	.byte	0x08
	.zero		1


	//   ....[4]....
        /*076c*/ 	.word	0x000002a0
        /*0770*/ 	.word	0x000000ff
        /*0774*/ 	.word	0x00019c38
        /*0778*/ 	.short	0x0100
        /*077a*/ 	.byte	0x08
	.zero		1


	//   ....[5]....
        /*077c*/ 	.word	0x000002b0
        /*0780*/ 	.word	0x000000ff
        /*0784*/ 	.word	0x00019c48
        /*0788*/ 	.short	0x0100
        /*078a*/ 	.byte	0x08
	.zero		1


	//   ....[6]....
        /*078c*/ 	.word	0x000003e0
        /*0790*/ 	.word	0x000000ff
        /*0794*/ 	.word	0x00019c50
        /*0798*/ 	.short	0x0100
        /*079a*/ 	.byte	0x08
	.zero		1


	//   ....[7]....
        /*079c*/ 	.word	0x000003f0
        /*07a0*/ 	.word	0x000000ff
        /*07a4*/ 	.word	0x00019c60
        /*07a8*/ 	.short	0x0100
        /*07aa*/ 	.byte	0x08
	.zero		1


	//   ....[8]....
        /*07ac*/ 	.word	0x00000400
        /*07b0*/ 	.word	0x000000ff
        /*07b4*/ 	.word	0x00019c58
        /*07b8*/ 	.short	0x0100
        /*07ba*/ 	.byte	0x08
	.zero		1


	//   ....[9]....
        /*07bc*/ 	.word	0x00000410
        /*07c0*/ 	.word	0x000000ff
        /*07c4*/ 	.word	0x00019c68
        /*07c8*/ 	.short	0x0100
        /*07ca*/ 	.byte	0x08
	.zero		1


	//   ....[10]....
        /*07cc*/ 	.word	0x00000500
        /*07d0*/ 	.word	0x000000ff
        /*07d4*/ 	.word	0x00019c70
        /*07d8*/ 	.short	0x0100
        /*07da*/ 	.byte	0x06
	.zero		1


	//   ....[11]....
        /*07dc*/ 	.word	0x00000510
        /*07e0*/ 	.word	0x000000ff
        /*07e4*/ 	.word	0x00019c80
        /*07e8*/ 	.short	0x0100
        /*07ea*/ 	.byte	0x06
	.zero		1


	//   ....[12]....
        /*07ec*/ 	.word	0x00000520
        /*07f0*/ 	.word	0x000000ff
        /*07f4*/ 	.word	0x00019c78
        /*07f8*/ 	.short	0x0100
        /*07fa*/ 	.byte	0x06
	.zero		1


	//   ....[13]....
        /*07fc*/ 	.word	0x00000530
        /*0800*/ 	.word	0x000000ff
        /*0804*/ 	.word	0x00019c88
        /*0808*/ 	.short	0x0100
        /*080a*/ 	.byte	0x06
	.zero		1


	//   ....[14]....
        /*080c*/ 	.word	0x00000660
        /*0810*/ 	.word	0x000000ff
        /*0814*/ 	.word	0x00019c90
        /*0818*/ 	.short	0x0100
        /*081a*/ 	.byte	0x08
	.zero		1


	//   ....[15]....
        /*081c*/ 	.word	0x00000670
        /*0820*/ 	.word	0x000000ff
        /*0824*/ 	.word	0x00019ca0
        /*0828*/ 	.short	0x0100
        /*082a*/ 	.byte	0x08
	.zero		1


	//   ....[16]....
        /*082c*/ 	.word	0x00000680
        /*0830*/ 	.word	0x000000ff
        /*0834*/ 	.word	0x00019c98
        /*0838*/ 	.short	0x0100
        /*083a*/ 	.byte	0x08
	.zero		1


	//   ....[17]....
        /*083c*/ 	.word	0x00000690
        /*0840*/ 	.word	0x000000ff
        /*0844*/ 	.word	0x00019ca8
        /*0848*/ 	.short	0x0100
        /*084a*/ 	.byte	0x08
	.zero		1


	//   ....[18]....
        /*084c*/ 	.word	0x000007e0
        /*0850*/ 	.word	0x000000ff
        /*0854*/ 	.word	0x00019cb0
        /*0858*/ 	.short	0x0100
        /*085a*/ 	.byte	0x08
	.zero		1


	//   ....[19]....
        /*085c*/ 	.word	0x000007f0
        /*0860*/ 	.word	0x000000ff
        /*0864*/ 	.word	0x00019cc0
        /*0868*/ 	.short	0x0100
        /*086a*/ 	.byte	0x08
	.zero		1


	//   ....[20]....
        /*086c*/ 	.word	0x00000800
        /*0870*/ 	.word	0x000000ff
        /*0874*/ 	.word	0x00019cb8
        /*0878*/ 	.short	0x0100
        /*087a*/ 	.byte	0x08
	.zero		1


	//   ....[21]....
        /*087c*/ 	.word	0x00000810
        /*0880*/ 	.word	0x000000ff
        /*0884*/ 	.word	0x00019cc8
        /*0888*/ 	.short	0x0100
        /*088a*/ 	.byte	0x08
	.zero		1


	//   ....[22]....
        /*088c*/ 	.word	0x00001e70
        /*0890*/ 	.word	0x000000ff
        /*0894*/ 	.word	0x00019c00
        /*0898*/ 	.short	0x010a
        /*089a*/ 	.byte	0x2e
	.zero		1


	//   ....[23]....
        /*089c*/ 	.word	0x00001f30
        /*08a0*/ 	.word	0x00000002
        /*08a4*/ 	.word	0x00019c30
        /*08a8*/ 	.short	0x010a
        /*08aa*/ 	.byte	0x3f
	.zero		1


	//   ....[24]....
        /*08ac*/ 	.word	0x00001f70
        /*08b0*/ 	.word	0x00000002
        /*08b4*/ 	.word	0x00019c30
        /*08b8*/ 	.short	0x010a
        /*08ba*/ 	.byte	0x3f
	.zero		1


	//   ....[25]....
        /*08bc*/ 	.word	0x00002c10
        /*08c0*/ 	.word	0x000000ff
        /*08c4*/ 	.word	0x00000000
        /*08c8*/ 	.short	0x0101
        /*08ca*/ 	.byte	0x06
	.zero		1


	//   ....[26]....
        /*08cc*/ 	.word	0x00004a80
        /*08d0*/ 	.word	0x000000ff
        /*08d4*/ 	.word	0x00019c30
        /*08d8*/ 	.short	0x010a
        /*08da*/ 	.byte	0x13
	.zero		1


	//   ....[27]....
        /*08dc*/ 	.word	0x00004ac0
        /*08e0*/ 	.word	0x000000ff
        /*08e4*/ 	.word	0x00019c30
        /*08e8*/ 	.short	0x010a
        /*08ea*/ 	.byte	0x13
	.zero		1


	//   ....[28]....
        /*08ec*/ 	.word	0x00004c20
        /*08f0*/ 	.word	0x000000ff
        /*08f4*/ 	.word	0x00019c50
        /*08f8*/ 	.short	0x010a
        /*08fa*/ 	.byte	0x0b
	.zero		1


	//   ....[29]....
        /*08fc*/ 	.word	0x00004c60
        /*0900*/ 	.word	0x000000ff
        /*0904*/ 	.word	0x00019c50
        /*0908*/ 	.short	0x010a
        /*090a*/ 	.byte	0x0b
	.zero		1


	//   ....[30]....
        /*090c*/ 	.word	0x00005660
        /*0910*/ 	.word	0x000000ff
        /*0914*/ 	.word	0x00000000
        /*0918*/ 	.short	0x0101
        /*091a*/ 	.byte	0x13
	.zero		1


	//   ....[31]....
        /*091c*/ 	.word	0x00007210
        /*0920*/ 	.word	0x000000ff
        /*0924*/ 	.word	0x00000000
        /*0928*/ 	.short	0x0101
        /*092a*/ 	.byte	0x06
	.zero		1


	//   ....[32]....
        /*092c*/ 	.word	0x000077e0
        /*0930*/ 	.word	0x000000ff
        /*0934*/ 	.word	0x00019c30
        /*0938*/ 	.short	0x010a
        /*093a*/ 	.byte	0x06
	.zero		1


	//   ....[33]....
        /*093c*/ 	.word	0x00007820
        /*0940*/ 	.word	0x000000ff
        /*0944*/ 	.word	0x00019c30
        /*0948*/ 	.short	0x010a
        /*094a*/ 	.byte	0x06
	.zero		1


	//   ....[34]....
        /*094c*/ 	.word	0x00007980
        /*0950*/ 	.word	0x000000ff
        /*0954*/ 	.word	0x00019c50
        /*0958*/ 	.short	0x010a
        /*095a*/ 	.byte	0x0b
	.zero		1


	//   ....[35]....
        /*095c*/ 	.word	0x000079c0
        /*0960*/ 	.word	0x000000ff
        /*0964*/ 	.word	0x00019c50
        /*0968*/ 	.short	0x010a
        /*096a*/ 	.byte	0x0b
	.zero		1


	//   ....[36]....
        /*096c*/ 	.word	0x00008080
        /*0970*/ 	.word	0x000000ff
        /*0974*/ 	.word	0x00000000
        /*0978*/ 	.short	0x0101
        /*097a*/ 	.byte	0x06
	.zero		1


	//   ....[37]....
        /*097c*/ 	.word	0x00009610
        /*0980*/ 	.word	0x000000ff
        /*0984*/ 	.word	0x00000000
        /*0988*/ 	.short	0x0101
        /*098a*/ 	.byte	0x06
	.zero		1


	//   ....[38]....
        /*098c*/ 	.word	0x00009b20
        /*0990*/ 	.word	0x000000ff
        /*0994*/ 	.word	0x00019c50
        /*0998*/ 	.short	0x010a
        /*099a*/ 	.byte	0x05
	.zero		1


	//   ....[39]....
        /*099c*/ 	.word	0x00009b60
        /*09a0*/ 	.word	0x000000ff
        /*09a4*/ 	.word	0x00019c50
        /*09a8*/ 	.short	0x010a
        /*09aa*/ 	.byte	0x05
	.zero		1


	//   ....[40]....
        /*09ac*/ 	.word	0x0000a0f0
        /*09b0*/ 	.word	0x000000ff
        /*09b4*/ 	.word	0x00000000
        /*09b8*/ 	.short	0x0101
        /*09ba*/ 	.byte	0x04
	.zero		1


	//   ....[41]....
        /*09bc*/ 	.word	0x0000bef0
        /*09c0*/ 	.word	0x00000003
        /*09c4*/ 	.word	0x00000000
        /*09c8*/ 	.short	0x0101
        /*09ca*/ 	.byte	0x3f
	.zero		1


	//   ....[42]....
        /*09cc*/ 	.word	0x0000c270
        /*09d0*/ 	.word	0x00000002
        /*09d4*/ 	.word	0x00000000
        /*09d8*/ 	.short	0x0101
        /*09da*/ 	.byte	0x3f
	.zero		1


	//   ....[43]....
        /*09dc*/ 	.word	0x0000fe90
        /*09e0*/ 	.word	0x00000005
        /*09e4*/ 	.word	0x00019c80
        /*09e8*/ 	.short	0x010a
        /*09ea*/ 	.byte	0x3f
	.zero		1


	//   ....[44]....
        /*09ec*/ 	.word	0x00010220
        /*09f0*/ 	.word	0x00000005
        /*09f4*/ 	.word	0x00019c70
        /*09f8*/ 	.short	0x0107
        /*09fa*/ 	.byte	0x3f
	.zero		1


	//   ....[45]....
        /*09fc*/ 	.word	0x000102e0
        /*0a00*/ 	.word	0x00000005
        /*0a04*/ 	.word	0x00019c70
        /*0a08*/ 	.short	0x0101
        /*0a0a*/ 	.byte	0x3f
	.zero		1


	//   ....[46]....
        /*0a0c*/ 	.word	0x00010310
        /*0a10*/ 	.word	0x00000005
        /*0a14*/ 	.word	0x00019c40
        /*0a18*/ 	.short	0x010a
        /*0a1a*/ 	.byte	0x3f
	.zero		1


	//   ....[47]....
        /*0a1c*/ 	.word	0x00010640
        /*0a20*/ 	.word	0x00000005
        /*0a24*/ 	.word	0x00019c30
        /*0a28*/ 	.short	0x0107
        /*0a2a*/ 	.byte	0x3f
	.zero		1


	//   ....[48]....
        /*0a2c*/ 	.word	0x00010700
        /*0a30*/ 	.word	0x00000005
        /*0a34*/ 	.word	0x00019c30
        /*0a38*/ 	.short	0x0101
        /*0a3a*/ 	.byte	0x3f
	.zero		1


	//   ....[49]....
        /*0a3c*/ 	.word	0x00011030
        /*0a40*/ 	.word	0x00000010
        /*0a44*/ 	.word	0x00019c00
        /*0a48*/ 	.short	0x0107
        /*0a4a*/ 	.byte	0x3f
	.zero		1


	//   ....[50]....
        /*0a4c*/ 	.word	0x00011130
        /*0a50*/ 	.word	0x00000010
        /*0a54*/ 	.word	0x00019c00
        /*0a58*/ 	.short	0x0101
        /*0a5a*/ 	.byte	0x3f
	.zero		1


	//   ....[51]....
        /*0a5c*/ 	.word	0x00011150
        /*0a60*/ 	.word	0x00000010
        /*0a64*/ 	.word	0x00019c20
        /*0a68*/ 	.short	0x010a
        /*0a6a*/ 	.byte	0x3f
	.zero		1


	//   ....[52]....
        /*0a6c*/ 	.word	0x000114d0
        /*0a70*/ 	.word	0x00000005
        /*0a74*/ 	.word	0x00019c80
        /*0a78*/ 	.short	0x010a
        /*0a7a*/ 	.byte	0x3f
	.zero		1


	//   ....[53]....
        /*0a7c*/ 	.word	0x000117d0
        /*0a80*/ 	.word	0x00000005
        /*0a84*/ 	.word	0x00019c70
        /*0a88*/ 	.short	0x0107
        /*0a8a*/ 	.byte	0x3f
	.zero		1


	//   ....[54]....
        /*0a8c*/ 	.word	0x00011890
        /*0a90*/ 	.word	0x00000005
        /*0a94*/ 	.word	0x00019c70
        /*0a98*/ 	.short	0x0101
        /*0a9a*/ 	.byte	0x3f
	.zero		1


	//   ....[55]....
        /*0a9c*/ 	.word	0x000118c0
        /*0aa0*/ 	.word	0x00000005
        /*0aa4*/ 	.word	0x00019c40
        /*0aa8*/ 	.short	0x010a
        /*0aaa*/ 	.byte	0x3f
	.zero		1


	//   ....[56]....
        /*0aac*/ 	.word	0x00011ba0
        /*0ab0*/ 	.word	0x00000005
        /*0ab4*/ 	.word	0x00019c30
        /*0ab8*/ 	.short	0x0107
        /*0aba*/ 	.byte	0x3f
	.zero		1


	//   ....[57]....
        /*0abc*/ 	.word	0x00011c70
        /*0ac0*/ 	.word	0x00000005
        /*0ac4*/ 	.word	0x00019c30
        /*0ac8*/ 	.short	0x0101
        /*0aca*/ 	.byte	0x3f
	.zero		1


	//   ....[58]....
        /*0acc*/ 	.word	0x00011cf0
        /*0ad0*/ 	.word	0x00000002
        /*0ad4*/ 	.word	0x00019c70
        /*0ad8*/ 	.short	0x010a
        /*0ada*/ 	.byte	0x3f
	.zero		1


	//   ....[59]....
        /*0adc*/ 	.word	0x00011d80
        /*0ae0*/ 	.word	0x00000002
        /*0ae4*/ 	.word	0x00019c60
        /*0ae8*/ 	.short	0x010a
        /*0aea*/ 	.byte	0x3f
	.zero		1


	//   ....[60]....
        /*0aec*/ 	.word	0x00012140
        /*0af0*/ 	.word	0x00000002
        /*0af4*/ 	.word	0x00019c50
        /*0af8*/ 	.short	0x0101
        /*0afa*/ 	.byte	0x3f
	.zero		1


	//   ....[61]....
        /*0afc*/ 	.word	0x000121d0
        /*0b00*/ 	.word	0x00000002
        /*0b04*/ 	.word	0x00000000
        /*0b08*/ 	.short	0x0101
        /*0b0a*/ 	.byte	0x3f
	.zero		1


	//   ....[62]....
        /*0b0c*/ 	.word	0x00012390
        /*0b10*/ 	.word	0x00000003
        /*0b14*/ 	.word	0x00019c70
        /*0b18*/ 	.short	0x010a
        /*0b1a*/ 	.byte	0x3f
	.zero		1


	//   ....[63]....
        /*0b1c*/ 	.word	0x00012410
        /*0b20*/ 	.word	0x00000003
        /*0b24*/ 	.word	0x00019c60
        /*0b28*/ 	.short	0x010a
        /*0b2a*/ 	.byte	0x3f
	.zero		1


	//   ....[64]....
        /*0b2c*/ 	.word	0x000127e0
        /*0b30*/ 	.word	0x00000003
        /*0b34*/ 	.word	0x00019c50
        /*0b38*/ 	.short	0x0101
        /*0b3a*/ 	.byte	0x3f
	.zero		1


	//   ....[65]....
        /*0b3c*/ 	.word	0x00012880
        /*0b40*/ 	.word	0x00000003
        /*0b44*/ 	.word	0x00000000
        /*0b48*/ 	.short	0x0101
        /*0b4a*/ 	.byte	0x3f
	.zero		1


	//   ....[66]....
        /*0b4c*/ 	.word	0x00013950
        /*0b50*/ 	.word	0x00000004
        /*0b54*/ 	.word	0x00019c20
        /*0b58*/ 	.short	0x010a
        /*0b5a*/ 	.byte	0x3f
	.zero		1


	//   ....[67]....
        /*0b5c*/ 	.word	0x00013ad0
        /*0b60*/ 	.word	0x00000005
        /*0b64*/ 	.word	0x00019c40
        /*0b68*/ 	.short	0x010a
        /*0b6a*/ 	.byte	0x3f
	.zero		1


	//   ....[68]....
        /*0b6c*/ 	.word	0x00013b70
        /*0b70*/ 	.word	0x00000013
        /*0b74*/ 	.word	0x00019c40
        /*0b78*/ 	.short	0x010a
        /*0b7a*/ 	.byte	0x3f
	.zero		1


	//   ....[69]....
        /*0b7c*/ 	.word	0x00013bb0
        /*0b80*/ 	.word	0x00000005
        /*0b84*/ 	.word	0x00019c60
        /*0b88*/ 	.short	0x010a
        /*0b8a*/ 	.byte	0x3f
	.zero		1


	//   ....[70]....
        /*0b8c*/ 	.word	0x00013bf0
        /*0b90*/ 	.word	0x00000013
        /*0b94*/ 	.word	0x00019c60
        /*0b98*/ 	.short	0x010a
        /*0b9a*/ 	.byte	0x3f
	.zero		1


	//   ....[71]....
        /*0b9c*/ 	.word	0x00013c30
        /*0ba0*/ 	.word	0x00000005
        /*0ba4*/ 	.word	0x00019c80
        /*0ba8*/ 	.short	0x010a
        /*0baa*/ 	.byte	0x3f
	.zero		1


	//   ....[72]....
        /*0bac*/ 	.word	0x00013c70
        /*0bb0*/ 	.word	0x00000013
        /*0bb4*/ 	.word	0x00019c80
        /*0bb8*/ 	.short	0x010a
        /*0bba*/ 	.byte	0x3f
	.zero		1


	//   ....[73]....
        /*0bbc*/ 	.word	0x00013ce0
        /*0bc0*/ 	.word	0x00000003
        /*0bc4*/ 	.word	0x00019c00
        /*0bc8*/ 	.short	0x010a
        /*0bca*/ 	.byte	0x3f
	.zero		1


	//   ....[74]....
        /*0bcc*/ 	.word	0x00013d30
        /*0bd0*/ 	.word	0x00000002
        /*0bd4*/ 	.word	0x00019c30
        /*0bd8*/ 	.short	0x010a
        /*0bda*/ 	.byte	0x3f
	.zero		1


	//   ....[75]....
        /*0bdc*/ 	.word	0x00013d90
        /*0be0*/ 	.word	0x00000007
        /*0be4*/ 	.word	0x00019c30
        /*0be8*/ 	.short	0x010a
        /*0bea*/ 	.byte	0x3f
	.zero		1


	//   ....[76]....
        /*0bec*/ 	.word	0x00013df0
        /*0bf0*/ 	.word	0x00000007
        /*0bf4*/ 	.word	0x00019c50
        /*0bf8*/ 	.short	0x010a
        /*0bfa*/ 	.byte	0x3f
	.zero		1


	//   ....[77]....
        /*0bfc*/ 	.word	0x00013e50
        /*0c00*/ 	.word	0x00000007
        /*0c04*/ 	.word	0x00019c30
        /*0c08*/ 	.short	0x010a
        /*0c0a*/ 	.byte	0x3f
	.zero		1


	//   ....[78]....
        /*0c0c*/ 	.word	0x00013eb0
        /*0c10*/ 	.word	0x00000007
        /*0c14*/ 	.word	0x00019c50
        /*0c18*/ 	.short	0x010a
        /*0c1a*/ 	.byte	0x3f
	.zero		1


	//   ....[79]....
        /*0c1c*/ 	.word	0x00013f10
        /*0c20*/ 	.word	0x00000005
        /*0c24*/ 	.word	0x00019c50
        /*0c28*/ 	.short	0x010a
        /*0c2a*/ 	.byte	0x3f
	.zero		1


	//   ....[80]....
        /*0c2c*/ 	.word	0x00014010
        /*0c30*/ 	.word	0x00000005
        /*0c34*/ 	.word	0x00019c80
        /*0c38*/ 	.short	0x010a
        /*0c3a*/ 	.byte	0x3f
	.zero		1


	//   ....[81]....
        /*0c3c*/ 	.word	0x000143b0
        /*0c40*/ 	.word	0x00000005
        /*0c44*/ 	.word	0x00019c40
        /*0c48*/ 	.short	0x010a
        /*0c4a*/ 	.byte	0x3f
	.zero		1


	//   ....[82]....
        /*0c4c*/ 	.word	0x00014a60
        /*0c50*/ 	.word	0x00000010
        /*0c54*/ 	.word	0x00019c20
        /*0c58*/ 	.short	0x010a
        /*0c5a*/ 	.byte	0x3f
	.zero		1


	//   ....[83]....
        /*0c5c*/ 	.word	0x00014ab0
        /*0c60*/ 	.word	0x00000005
        /*0c64*/ 	.word	0x00019c80
        /*0c68*/ 	.short	0x010a
        /*0c6a*/ 	.byte	0x3f
	.zero		1


	//   ....[84]....
        /*0c6c*/ 	.word	0x00014d70
        /*0c70*/ 	.word	0x00000005
        /*0c74*/ 	.word	0x00019c40
        /*0c78*/ 	.short	0x010a
        /*0c7a*/ 	.byte	0x3f
	.zero		1


	//   ....[85]....
        /*0c7c*/ 	.word	0x00015020
        /*0c80*/ 	.word	0x00000002
        /*0c84*/ 	.word	0x00019c70
        /*0c88*/ 	.short	0x010a
        /*0c8a*/ 	.byte	0x3f
	.zero		1


	//   ....[86]....
        /*0c8c*/ 	.word	0x00015070
        /*0c90*/ 	.word	0x00000002
        /*0c94*/ 	.word	0x00019c60
        /*0c98*/ 	.short	0x010a
        /*0c9a*/ 	.byte	0x3f
	.zero		1


	//   ....[87]....
        /*0c9c*/ 	.word	0x000150c0
        /*0ca0*/ 	.word	0x00000003
        /*0ca4*/ 	.word	0x00019c70
        /*0ca8*/ 	.short	0x010a
        /*0caa*/ 	.byte	0x3f
	.zero		1


	//   ....[88]....
        /*0cac*/ 	.word	0x00015110
        /*0cb0*/ 	.word	0x00000003
        /*0cb4*/ 	.word	0x00019c60
        /*0cb8*/ 	.short	0x010a
        /*0cba*/ 	.byte	0x3f
	.zero		1


	//   ....[89]....
        /*0cbc*/ 	.word	0x00015160
        /*0cc0*/ 	.word	0x00000004
        /*0cc4*/ 	.word	0x00019c20
        /*0cc8*/ 	.short	0x010a
        /*0cca*/ 	.byte	0x3f
	.zero		1


	//   ....[90]....
        /*0ccc*/ 	.word	0x00015300
        /*0cd0*/ 	.word	0x00000005
        /*0cd4*/ 	.word	0x00019c40
        /*0cd8*/ 	.short	0x010a
        /*0cda*/ 	.byte	0x3f
	.zero		1


	//   ....[91]....
        /*0cdc*/ 	.word	0x00015350
        /*0ce0*/ 	.word	0x00000013
        /*0ce4*/ 	.word	0x00019c40
        /*0ce8*/ 	.short	0x010a
        /*0cea*/ 	.byte	0x3f
	.zero		1


	//   ....[92]....
        /*0cec*/ 	.word	0x000153a0
        /*0cf0*/ 	.word	0x00000005
        /*0cf4*/ 	.word	0x00019c60
        /*0cf8*/ 	.short	0x010a
        /*0cfa*/ 	.byte	0x3f
	.zero		1


	//   ....[93]....
        /*0cfc*/ 	.word	0x000153f0
        /*0d00*/ 	.word	0x00000013
        /*0d04*/ 	.word	0x00019c60
        /*0d08*/ 	.short	0x010a
        /*0d0a*/ 	.byte	0x3f
	.zero		1


	//   ....[94]....
        /*0d0c*/ 	.word	0x00015440
        /*0d10*/ 	.word	0x00000005
        /*0d14*/ 	.word	0x00019c80
        /*0d18*/ 	.short	0x010a
        /*0d1a*/ 	.byte	0x3f
	.zero		1


	//----- nvinfo : EIATTR_NUM_MBARRIERS
	.align		4
.L_297:
        /*0d1c*/ 	.byte	0x03, 0x38
        /*0d1e*/ 	.short	0x0016


	//----- nvinfo : EIATTR_EXIT_INSTR_OFFSETS
	.align		4
        /*0d20*/ 	.byte	0x04, 0x1c
        /*0d22*/ 	.short	(.L_299 - .L_298)


	//   ....[0]....
.L_298:
        /*0d24*/ 	.word	0x00000980


	//   ....[1]....
        /*0d28*/ 	.word	0x0000d760


	//   ....[2]....
        /*0d2c*/ 	.word	0x00013cc0


	//----- nvinfo : EIATTR_MAX_THREADS
	.align		4
.L_299:
        /*0d30*/ 	.byte	0x04, 0x05
        /*0d32*/ 	.short	(.L_301 - .L_300)
.L_300:
        /*0d34*/ 	.word	0x00000200
        /*0d38*/ 	.word	0x00000001
        /*0d3c*/ 	.word	0x00000001


	//----- nvinfo : EIATTR_CRS_STACK_SIZE
	.align		4
.L_301:
        /*0d40*/ 	.byte	0x04, 0x1e
        /*0d42*/ 	.short	(.L_303 - .L_302)
.L_302:
        /*0d44*/ 	.word	0x00000000


	//----- nvinfo : EIATTR_CBANK_PARAM_SIZE
	.align		4
.L_303:
        /*0d48*/ 	.byte	0x03, 0x19
        /*0d4a*/ 	.short	0x0af0


	//----- nvinfo : EIATTR_PARAM_CBANK
	.align		4
        /*0d4c*/ 	.byte	0x04, 0x0a
        /*0d4e*/ 	.short	(.L_305 - .L_304)
	.align		4
.L_304:
        /*0d50*/ 	.word	index@(.nv.constant0._ZN7cutlass13device_kernelIN5flash11enable_sm90INS1_16FlashAttnFwdSm90INS1_25CollectiveMainloopFwdSm90ILi2EN4cute5tupleIJNS5_1CILi1EEES8_S8_EEENS6_IJNS7_ILi192EEENS7_ILi128EEENS7_ILi96EEEEEELi96ENS_12float_e4m3_tEfNS_4arch4Sm90ELb1ELb0ELb1ELb1ELb1ELb0ELb0ELb1ELb1ELb1ELb1ELb0EEENS1_21CollectiveEpilogueFwdINS6_IJSA_SC_SB_EEES9_NS_10bfloat16_tESG_Li384ELb1ELb1ELb1ELb1EEENS1_36VarlenDynamicPersistentTileSchedulerILi192ELi128ELi384ELi128ELb1ELb1ELb1ELb1ELb1ELb1EEEEEEEEEvNT_6ParamsE)
        /*0d54*/ 	.short	0x0210
        /*0d56*/ 	.short	0x0af0


	//----- nvinfo : EIATTR_SW_WAR
	.align		4
.L_305:
        /*0d58*/ 	.byte	0x04, 0x36
        /*0d5a*/ 	.short	(.L_307 - .L_306)
.L_306:
        /*0d5c*/ 	.word	0x00000008
.L_307:


//--------------------- .nv.info._ZN7cutlass13device_kernelIN5flash11enable_sm90INS1_16FlashAttnFwdSm90INS1_25CollectiveMainloopFwdSm90ILi2EN4cute5tupleIJNS5_1CILi1EEES8_S8_EEENS6_IJNS7_ILi192EEENS7_ILi128EEENS7_ILi96EEEEEELi96ENS_12float_e4m3_tEfNS_4arch4Sm90ELb1ELb0ELb1ELb1ELb1ELb1ELb0ELb1ELb1ELb1ELb1ELb0EEENS1_21CollectiveEpilogueFwdINS6_IJSA_SC_SB_EEES9_NS_10bfloat16_tESG_Li384ELb1ELb1ELb1ELb1EEENS1_36VarlenDynamicPersistentTileSchedulerILi192ELi128ELi384ELi128ELb1ELb1ELb1ELb1ELb1ELb1EEEEEEEEEvNT_6ParamsE --------------------------
	.section	.nv.info._ZN7cutlass13device_kernelIN5flash11enable_sm90INS1_16FlashAttnFwdSm90INS1_25CollectiveMainloopFwdSm90ILi2EN4cute5tupleIJNS5_1CILi1EEES8_S8_EEENS6_IJNS7_ILi192EEENS7_ILi128EEENS7_ILi96EEEEEELi96ENS_12float_e4m3_tEfNS_4arch4Sm90ELb1ELb0ELb1ELb1ELb1ELb1ELb0ELb1ELb1ELb1ELb1ELb0EEENS1_21CollectiveEpilogueFwdINS6_IJSA_SC_SB_EEES9_NS_10bfloat16_tESG_Li384ELb1ELb1ELb1ELb1EEENS1_36VarlenDynamicPersistentTileSchedulerILi192ELi128ELi384ELi128ELb1ELb1ELb1ELb1ELb1ELb1EEEEEEEEEvNT_6ParamsE,"",@"SHT_CUDA_INFO"
	.sectionflags	@""
	.align	4


	//----- nvinfo : EIATTR_CUDA_API_VERSION
	.align		4
        /*0000*/ 	.byte	0x04, 0x37
        /*0002*/ 	.short	(.L_309 - .L_308)
.L_308:
        /*0004*/ 	.word	0x00000082


	//----- nvinfo : EIATTR_KPARAM_INFO
	.align		4
.L_309:
        /*0008*/ 	.byte	0x04, 0x17
        /*000a*/ 	.short	(.L_311 - .L_310)
.L_310:
        /*000c*/ 	.word	0x00000000
        /*0010*/ 	.short	0x0000
        /*0012*/ 	.short	0x0070
        /*0014*/ 	.byte	0x00, 0xf0, 0x01, 0x2a


	//----- nvinfo : EIATTR_SPARSE_MMA_MASK
	.align		4
.L_311:
        /*0018*/ 	.byte	0x03, 0x50
        /*001a*/ 	.short	0x0000


	//----- nvinfo : EIATTR_MAXREG_COUNT
	.align		4
        /*001c*/ 	.byte	0x03, 0x1b
        /*001e*/ 	.short	0x0080


	//----- nvinfo : EIATTR_NUM_BARRIERS
	.align		4
        /*0020*/ 	.byte	0x02, 0x4c
        /*0022*/ 	.byte	0x10
	.zero		1


	//----- nvinfo : EIATTR_EXTERNS
	.align		4
        /*0024*/ 	.byte	0x04, 0x0f
        /*0026*/ 	.short	(.L_313 - .L_312)


	//   ....[0]....
	.align		4
.L_312:
        /*0028*/ 	.word	index@(__assertfail)


	//----- nvinfo : EIATTR_ANNOTATIONS
	.align		4
.L_313:
        /*002c*/ 	.byte	0x04, 0x55
        /*002e*/ 	.short	(.L_315 - .L_314)


	//   ....[0]....
.L_314:
        /* <DEDUP_REMOVED lines=108> */


	//----- nvinfo : EIATTR_MERCURY_ISA_VERSION
	.align		4
.L_315:
        /*06e0*/ 	.byte	0x03, 0x5f
        /*06e2*/ 	.short	0x0101


	//----- nvinfo : EIATTR_UNUSED_LOAD_BYTE_OFFSET
	.align		4
        /*06e4*/ 	.byte	0x04, 0x44
        /*06e6*/ 	.short	(.L_317 - .L_316)


	//   ....[0]....
.L_316:
        /*06e8*/ 	.word	0x00000a50
        /*06ec*/ 	.word	0x0000fff0


	//   ....[1]....
        /*06f0*/ 	.word	0x00014950
        /*06f4*/ 	.word	0x0000fff0


	//----- nvinfo : EIATTR_INT_WARP_WIDE_INSTR_OFFSETS
	.align		4
.L_317:
        /*06f8*/ 	.byte	0x04, 0x31
        /*06fa*/ 	.short	(.L_319 - .L_318)


	//   ....[0]....
.L_318:
        /*06fc*/ 	.word	0x00000130


	//   ....[1]....
        /*0700*/ 	.word	0x00000170


	//   ....[2]....
        /*0704*/ 	.word	0x000001e0


	//   ....[3]....
        /*0708*/ 	.word	0x0001b190


	//   ....[4]....
        /*070c*/ 	.word	0x0001b220


	//   ....[5]....
        /*0710*/ 	.word	0x0001e090


	//   ....[6]....
        /*0714*/ 	.word	0x0001e120


	//----- nvinfo : EIATTR_COOP_GROUP_MASK_REGIDS
	.align		4
.L_319:
        /*0718*/ 	.byte	0x04, 0x29
        /*071a*/ 	.short	(.L_321 - .L_320)


	//   ....[0]....
.L_320:
        /*071c*/ 	.word	0xffffffff


	//   ....[1]....
        /*0720*/ 	.word	0xffffffff


	//   ....[2]....
        /*0724*/ 	.word	0xffffffff


	//   ....[3]....
        /*0728*/ 	.word	0xffffffff


	//   ....[4]....
        /*072c*/ 	.word	0xffffffff


	//   ....[5]....
        /*0730*/ 	.word	0xffffffff


	//   ....[6]....
        /*0734*/ 	.word	0xffffffff


	//   ....[7]....
        /*0738*/ 	.word	0xffffffff


	//   ....[8]....
        /*073c*/ 	.word	0xffffffff


	//   ....[9]....
        /*0740*/ 	.word	0xffffffff


	//   ....[10]....
        /*0744*/ 	.word	0xffffffff


	//   ....[11]....
        /*0748*/ 	.word	0xffffffff


	//   ....[12]....
        /*074c*/ 	.word	0xffffffff


	//   ....[13]....
        /*0750*/ 	.word	0xffffffff


	//   ....[14]....
        /*0754*/ 	.word	0xffffffff


	//   ....[15]....
        /*0758*/ 	.word	0xffffffff


	//   ....[16]....
        /*075c*/ 	.word	0xffffffff


	//   ....[17]....
        /*0760*/ 	.word	0xffffffff


	//   ....[18]....
        /*0764*/ 	.word	0xffffffff


	//   ....[19]....
        /*0768*/ 	.word	0xffffffff


	//   ....[20]....
        /*076c*/ 	.word	0xffffffff


	//   ....[21]....
        /*0770*/ 	.word	0xffffffff


	//   ....[22]....
        /*0774*/ 	.word	0xffffffff


	//   ....[23]....
        /*0778*/ 	.word	0xffffffff


	//   ....[24]....
        /*077c*/ 	.word	0xffffffff


	//   ....[25]....
        /*0780*/ 	.word	0xffffffff


	//   ....[26]....
        /*0784*/ 	.word	0xffffffff


	//   ....[27]....
        /*0788*/ 	.word	0xffffffff


	//   ....[28]....
        /*078c*/ 	.word	0xffffffff


	//   ....[29]....
        /*0790*/ 	.word	0xffffffff


	//   ....[30]....
        /*0794*/ 	.word	0xffffffff


	//   ....[31]....
        /*0798*/ 	.word	0xffffffff


	//   ....[32]....
        /*079c*/ 	.word	0xffffffff


	//   ....[33]....
        /*07a0*/ 	.word	0xffffffff


	//   ....[34]....
        /*07a4*/ 	.word	0xffffffff


	//   ....[35]....
        /*07a8*/ 	.word	0xffffffff


	//   ....[36]....
        /*07ac*/ 	.word	0xffffffff


	//   ....[37]....
        /*07b0*/ 	.word	0xffffffff


	//   ....[38]....
        /*07b4*/ 	.word	0xffffffff


	//   ....[39]....
        /*07b8*/ 	.word	0xffffffff


	//   ....[40]....
        /*07bc*/ 	.word	0xffffffff


	//   ....[41]....
        /*07c0*/ 	.word	0xffffffff


	//   ....[42]....
        /*07c4*/ 	.word	0xffffffff


	//   ....[43]....
        /*07c8*/ 	.word	0xffffffff


	//   ....[44]....
        /*07cc*/ 	.word	0xffffffff


	//   ....[45]....
        /*07d0*/ 	.word	0xffffffff


	//   ....[46]....
        /*07d4*/ 	.word	0xffffffff


	//   ....[47]....
        /*07d8*/ 	.word	0xffffffff


	//   ....[48]....
        /*07dc*/ 	.word	0xffffffff


	//   ....[49]....
        /*07e0*/ 	.word	0xffffffff


	//   ....[50]....
        /*07e4*/ 	.word	0xffffffff


	//   ....[51]....
        /*07e8*/ 	.word	0xffffffff


	//   ....[52]....
        /*07ec*/ 	.word	0xffffffff


	//   ....[53]....
        /*07f0*/ 	.word	0xffffffff


	//   ....[54]....
        /*07f4*/ 	.word	0xffffffff


	//   ....[55]....
        /*07f8*/ 	.word	0xffffffff


	//   ....[56]....
        /*07fc*/ 	.word	0xffffffff


	//   ....[57]....
        /*0800*/ 	.word	0xffffffff


	//   ....[58]....
        /*0804*/ 	.word	0xffffffff


	//   ....[59]....
        /*0808*/ 	.word	0xffffffff


	//   ....[60]....
        /*080c*/ 	.word	0xffffffff


	//   ....[61]....
        /*0810*/ 	.word	0xffffffff


	//   ....[62]....
        /*0814*/ 	.word	0xffffffff


	//   ....[63]....
        /*0818*/ 	.word	0xffffffff


	//   ....[64]....
        /*081c*/ 	.word	0xffffffff


	//   ....[65]....
        /*0820*/ 	.word	0xffffffff


	//   ....[66]....
        /*0824*/ 	.word	0xffffffff


	//   ....[67]....
        /*0828*/ 	.word	0xffffffff


	//   ....[68]....
        /*082c*/ 	.word	0xffffffff


	//   ....[69]....
        /*0830*/ 	.word	0xffffffff


	//   ....[70]....
        /*0834*/ 	.word	0xffffffff


	//   ....[71]....
        /*0838*/ 	.word	0xffffffff


	//   ....[72]....
        /*083c*/ 	.word	0xffffffff


	//   ....[73]....
        /*0840*/ 	.word	0xffffffff


	//   ....[74]....
        /*0844*/ 	.word	0xffffffff


	//   ....[75]....
        /*0848*/ 	.word	0xffffffff


	//   ....[76]....
        /*084c*/ 	.word	0xffffffff


	//   ....[77]....
        /*0850*/ 	.word	0xffffffff


	//   ....[78]....
        /*0854*/ 	.word	0xffffffff


	//   ....[79]....
        /*0858*/ 	.word	0xffffffff


	//   ....[80]....
        /*085c*/ 	.word	0xffffffff


	//   ....[81]....
        /*0860*/ 	.word	0xffffffff


	//   ....[82]....
        /*0864*/ 	.word	0xffffffff


	//   ....[83]....
        /*0868*/ 	.word	0xffffffff


	//   ....[84]....
        /*086c*/ 	.word	0xffffffff


	//   ....[85]....
        /*0870*/ 	.word	0xffffffff


	//   ....[86]....
        /*0874*/ 	.word	0xffffffff


	//   ....[87]....
        /*0878*/ 	.word	0xffffffff


	//   ....[88]....
        /*087c*/ 	.word	0xffffffff


	//   ....[89]....
        /*0880*/ 	.word	0xffffffff


	//   ....[90]....
        /*0884*/ 	.word	0xffffffff


	//   ....[91]....
        /*0888*/ 	.word	0xffffffff


	//   ....[92]....
        /*088c*/ 	.word	0xffffffff


	//   ....[93]....
        /*0890*/ 	.word	0xffffffff


	//   ....[94]....
        /*0894*/ 	.word	0xffffffff


	//   ....[95]....
        /*0898*/ 	.word	0xffffffff


	//   ....[96]....
        /*089c*/ 	.word	0xffffffff


	//   ....[97]....
        /*08a0*/ 	.word	0xffffffff


	//   ....[98]....
        /*08a4*/ 	.word	0xffffffff


	//   ....[99]....
        /*08a8*/ 	.word	0xffffffff


	//   ....[100]....
        /*08ac*/ 	.word	0xffffffff


	//   ....[101]....
        /*08b0*/ 	.word	0xffffffff


	//   ....[102]....
        /*08b4*/ 	.word	0xffffffff


	//   ....[103]....
        /*08b8*/ 	.word	0xffffffff


	//   ....[104]....
        /*08bc*/ 	.word	0xffffffff


	//   ....[105]....
        /*08c0*/ 	.word	0xffffffff


	//   ....[106]....
        /*08c4*/ 	.word	0xffffffff


	//   ....[107]....
        /*08c8*/ 	.word	0xffffffff


	//   ....[108]....
        /*08cc*/ 	.word	0xffffffff


	//   ....[109]....
        /*08d0*/ 	.word	0xffffffff


	//   ....[110]....
        /*08d4*/ 	.word	0xffffffff


	//   ....[111]....
        /*08d8*/ 	.word	0xffffffff


	//   ....[112]....
        /*08dc*/ 	.word	0xffffffff


	//   ....[113]....
        /*08e0*/ 	.word	0xffffffff


	//   ....[114]....
        /*08e4*/ 	.word	0xffffffff


	//   ....[115]....
        /*08e8*/ 	.word	0xffffffff


	//   ....[116]....
        /*08ec*/ 	.word	0xffffffff


	//   ....[117]....
        /*08f0*/ 	.word	0xffffffff


	//   ....[118]....
        /*08f4*/ 	.word	0xffffffff


	//   ....[119]....
        /*08f8*/ 	.word	0xffffffff


	//   ....[120]....
        /*08fc*/ 	.word	0xffffffff


	//   ....[121]....
        /*0900*/ 	.word	0xffffffff


	//   ....[122]....
        /*0904*/ 	.word	0xffffffff


	//   ....[123]....
        /*0908*/ 	.word	0xffffffff


	//   ....[124]....
        /*090c*/ 	.word	0xffffffff


	//   ....[125]....
        /*0910*/ 	.word	0xffffffff


	//   ....[126]....
        /*0914*/ 	.word	0xffffffff


	//   ....[127]....
        /*0918*/ 	.word	0xffffffff


	//   ....[128]....
        /*091c*/ 	.word	0xffffffff


	//   ....[129]....
        /*0920*/ 	.word	0xffffffff


	//   ....[130]....
        /*0924*/ 	.word	0xffffffff


	//   ....[131]....
        /*0928*/ 	.word	0xffffffff


	//   ....[132]....
        /*092c*/ 	.word	0xffffffff


	//   ....[133]....
        /*0930*/ 	.word	0xffffffff


	//   ....[134]....
        /*0934*/ 	.word	0xffffffff


	//   ....[135]....
        /*0938*/ 	.word	0xffffffff


	//   ....[136]....
        /*093c*/ 	.word	0xffffffff


	//   ....[137]....
        /*0940*/ 	.word	0xffffffff


	//   ....[138]....
        /*0944*/ 	.word	0xffffffff


	//   ....[139]....
        /*0948*/ 	.word	0xffffffff


	//   ....[140]....
        /*094c*/ 	.word	0xffffffff


	//   ....[141]....
        /*0950*/ 	.word	0xffffffff


	//   ....[142]....
        /*0954*/ 	.word	0xffffffff


	//   ....[143]....
        /*0958*/ 	.word	0xffffffff


	//   ....[144]....
        /*095c*/ 	.word	0xffffffff


	//   ....[145]....
        /*0960*/ 	.word	0xffffffff


	//   ....[146]....
        /*0964*/ 	.word	0xffffffff


	//   ....[147]....
        /*0968*/ 	.word	0xffffffff


	//   ....[148]....
        /*096c*/ 	.word	0xffffffff


	//   ....[149]....
        /*0970*/ 	.word	0xffffffff


	//   ....[150]....
        /*0974*/ 	.word	0xffffffff


	//   ....[151]....
        /*0978*/ 	.word	0xffffffff


	//   ....[152]....
        /*097c*/ 	.word	0xffffffff


	//   ....[153]....
        /*0980*/ 	.word	0xffffffff


	//   ....[154]....
        /*0984*/ 	.word	0xffffffff


	//   ....[155]....
        /*0988*/ 	.word	0xffffffff


	//   ....[156]....
        /*098c*/ 	.word	0xffffffff


	//   ....[157]....
        /*0990*/ 	.word	0xffffffff


	//   ....[158]....
        /*0994*/ 	.word	0xffffffff


	//   ....[159]....
        /*0998*/ 	.word	0xffffffff


	//   ....[160]....
        /*099c*/ 	.word	0xffffffff


	//   ....[161]....
        /*09a0*/ 	.word	0xffffffff


	//   ....[162]....
        /*09a4*/ 	.word	0xffffffff


	//   ....[163]....
        /*09a8*/ 	.word	0xffffffff


	//   ....[164]....
        /*09ac*/ 	.word	0xffffffff


	//   ....[165]....
        /*09b0*/ 	.word	0xffffffff


	//   ....[166]....
        /*09b4*/ 	.word	0xffffffff


	//   ....[167]....
        /*09b8*/ 	.word	0x0500000f


	//   ....[168]....
        /*09bc*/ 	.word	0x0500000f


	//   ....[169]....
        /*09c0*/ 	.word	0x0500000f


	//   ....[170]....
        /*09c4*/ 	.word	0x0500000f


	//   ....[171]....
        /*09c8*/ 	.word	0x0500000f


	//   ....[172]....
        /*09cc*/ 	.word	0x0500000f


	//   ....[173]....
        /*09d0*/ 	.word	0x0500000f


	//   ....[174]....
        /*09d4*/ 	.word	0x0500000f


	//   ....[175]....
        /*09d8*/ 	.word	0x0500000f


	//   ....[176]....
        /*09dc*/ 	.word	0x0500000f


	//   ....[177]....
        /*09e0*/ 	.word	0x0500000f


	//   ....[178]....
        /*09e4*/ 	.word	0x0500000f


	//   ....[179]....
        /*09e8*/ 	.word	0x0500000f


	//   ....[180]....
        /*09ec*/ 	.word	0x0500000f


	//   ....[181]....
        /*09f0*/ 	.word	0x0500000f


	//   ....[182]....
        /*09f4*/ 	.word	0x0500000f


	//   ....[183]....
        /*09f8*/ 	.word	0x0500000f


	//   ....[184]....
        /*09fc*/ 	.word	0x0500000f


	//   ....[185]....
        /*0a00*/ 	.word	0x0500000f


	//   ....[186]....
        /*0a04*/ 	.word	0x0500000f


	//   ....[187]....
        /*0a08*/ 	.word	0x0500000f


	//   ....[188]....
        /*0a0c*/ 	.word	0x0500000f


	//   ....[189]....
        /*0a10*/ 	.word	0x0500000f


	//   ....[190]....
        /*0a14*/ 	.word	0x0500000f


	//   ....[191]....
        /*0a18*/ 	.word	0x0500000f


	//   ....[192]....
        /*0a1c*/ 	.word	0x0500000f


	//   ....[193]....
        /*0a20*/ 	.word	0x0500000f


	//   ....[194]....
        /*0a24*/ 	.word	0x0500000f


	//   ....[195]....
        /*0a28*/ 	.word	0x0500000f


	//   ....[196]....
        /*0a2c*/ 	.word	0x0500000f


	//   ....[197]....
        /*0a30*/ 	.word	0x0500000f


	//   ....[198]....
        /*0a34*/ 	.word	0x0500000f


	//   ....[199]....
        /*0a38*/ 	.word	0x0500000f


	//   ....[200]....
        /*0a3c*/ 	.word	0x0500000f


	//   ....[201]....
        /*0a40*/ 	.word	0x0500000f


	//   ....[202]....
        /*0a44*/ 	.word	0x0500000f


	//   ....[203]....
        /*0a48*/ 	.word	0x0500000f


	//   ....[204]....
        /*0a4c*/ 	.word	0x0500000f


	//   ....[205]....
        /*0a50*/ 	.word	0x0500000f


	//   ....[206]....
        /*0a54*/ 	.word	0x0500000f


	//   ....[207]....
        /*0a58*/ 	.word	0x0500000f


	//   ....[208]....
        /*0a5c*/ 	.word	0x0500000f


	//   ....[209]....
        /*0a60*/ 	.word	0x0500000f


	//   ....[210]....
        /*0a64*/ 	.word	0x0500000f


	//   ....[211]....
        /*0a68*/ 	.word	0x0500000f


	//   ....[212]....
        /*0a6c*/ 	.word	0x0500000f


	//   ....[213]....
        /*0a70*/ 	.word	0x0500000f


	//   ....[214]....
        /*0a74*/ 	.word	0x0500000f


	//   ....[215]....
        /*0a78*/ 	.word	0x0500000f


	//   ....[216]....
        /*0a7c*/ 	.word	0x0500000f


	//   ....[217]....
        /*0a80*/ 	.word	0x0500000f


	//   ....[218]....
        /*0a84*/ 	.word	0x0500000f


	//   ....[219]....
        /*0a88*/ 	.word	0x0500000f


	//   ....[220]....
        /*0a8c*/ 	.word	0x0500000f


	//   ....[221]....
        /*0a90*/ 	.word	0x0500000f


	//   ....[222]....
        /*0a94*/ 	.word	0x0500000f


	//   ....[223]....
        /*0a98*/ 	.word	0x0500000f


	//----- nvinfo : EIATTR_COOP_GROUP_INSTR_OFFSETS
	.align		4
.L_321:
        /*0a9c*/ 	.byte	0x04, 0x28
        /*0a9e*/ 	.short	(.L_323 - .L_322)


	//   ....[0]....
.L_322:
        /*0aa0*/ 	.word	0x00000070


	//   ....[1]....
        /*0aa4*/ 	.word	0x00000140


	//   ....[2]....
        /*0aa8*/ 	.word	0x00000190


	//   ....[3]....
        /*0aac*/ 	.word	0x000003c0


	//   ....[4]....
        /*0ab0*/ 	.word	0x00000520


	//   ....[5]....
        /*0ab4*/ 	.word	0x00000640


	//   ....[6]....
        /*0ab8*/ 	.word	0x000007a0


	//   ....[7]....
        /*0abc*/ 	.word	0x00002c40


	//   ....[8]....
        /*0ac0*/ 	.word	0x00002c50


	//   ....[9]....
        /*0ac4*/ 	.word	0x00004530


	//   ....[10]....
        /*0ac8*/ 	.word	0x00004540


	//   ....[11]....
        /*0acc*/ 	.word	0x00006610


	//   ....[12]....
        /*0ad0*/ 	.word	0x00006620


	//   ....[13]....
        /*0ad4*/ 	.word	0x000069e0


	//   ....[14]....
        /*0ad8*/ 	.word	0x00006a00


	//   ....[15]....
        /*0adc*/ 	.word	0x00007270


	//   ....[16]....
        /*0ae0*/ 	.word	0x00007b90


	//   ....[17]....
        /*0ae4*/ 	.word	0x00007ba0


	//   ....[18]....
        /*0ae8*/ 	.word	0x00007bb0


	//   ....[19]....
        /*0aec*/ 	.word	0x00007bc0


	//   ....[20]....
        /*0af0*/ 	.word	0x00009870


	//   ....[21]....
        /*0af4*/ 	.word	0x00009880


	//   ....[22]....
        /*0af8*/ 	.word	0x00009890


	//   ....[23]....
        /*0afc*/ 	.word	0x000098a0


	//   ....[24]....
        /*0b00*/ 	.word	0x0000c560


	//   ....[25]....
        /*0b04*/ 	.word	0x0000cdd0


	//   ....[26]....
        /*0b08*/ 	.word	0x0000cde0


	//   ....[27]....
        /*0b0c*/ 	.word	0x0000ce00


	//   ....[28]....
        /*0b10*/ 	.word	0x0000d730


	//   ....[29]....
        /*0b14*/ 	.word	0x0000d750


	//   ....[30]....
        /*0b18*/ 	.word	0x0000f160


	//   ....[31]....
        /*0b1c*/ 	.word	0x0000f1a0


	//   ....[32]....
        /*0b20*/ 	.word	0x0000fc60


	//   ....[33]....
        /*0b24*/ 	.word	0x0000fca0


	//   ....[34]....
        /*0b28*/ 	.word	0x00010700


	//   ....[35]....
        /*0b2c*/ 	.word	0x00010730


	//   ....[36]....
        /*0b30*/ 	.word	0x000128c0


	//   ....[37]....
        /*0b34*/ 	.word	0x00012910


	//   ....[38]....
        /*0b38*/ 	.word	0x00012ba0


	//   ....[39]....
        /*0b3c*/ 	.word	0x00012bc0


	//   ....[40]....
        /*0b40*/ 	.word	0x000141d0


	//   ....[41]....
        /*0b44*/ 	.word	0x000141e0


	//   ....[42]....
        /*0b48*/ 	.word	0x00014330


	//   ....[43]....
        /*0b4c*/ 	.word	0x00014340


	//   ....[44]....
        /*0b50*/ 	.word	0x00015000


	//   ....[45]....
        /*0b54*/ 	.word	0x00015050


	//   ....[46]....
        /*0b58*/ 	.word	0x00015080


	//   ....[47]....
        /*0b5c*/ 	.word	0x000150b0


	//   ....[48]....
        /*0b60*/ 	.word	0x000150d0


	//   ....[49]....
        /*0b64*/ 	.word	0x000150f0


	//   ....[50]....
        /*0b68*/ 	.word	0x00015100


	//   ....[51]....
        /*0b6c*/ 	.word	0x00015110


	//   ....[52]....
        /*0b70*/ 	.word	0x00015120


	//   ....[53]....
        /*0b74*/ 	.word	0x00015130


	//   ....[54]....
        /*0b78*/ 	.word	0x00015140


	//   ....[55]....
        /*0b7c*/ 	.word	0x00015150


	//   ....[56]....
        /*0b80*/ 	.word	0x00015160


	//   ....[57]....
        /*0b84*/ 	.word	0x00015170


	//   ....[58]....
        /*0b88*/ 	.word	0x00015180


	//   ....[59]....
        /*0b8c*/ 	.word	0x00015190


	//   ....[60]....
        /*0b90*/ 	.word	0x000151a0


	//   ....[61]....
        /*0b94*/ 	.word	0x000151b0


	//   ....[62]....
        /*0b98*/ 	.word	0x000151c0


	//   ....[63]....
        /*0b9c*/ 	.word	0x000151d0


	//   ....[64]....
        /*0ba0*/ 	.word	0x000151e0


	//   ....[65]....
        /*0ba4*/ 	.word	0x000151f0


	//   ....[66]....
        /*0ba8*/ 	.word	0x00015200


	//   ....[67]....
        /*0bac*/ 	.word	0x00015210


	//   ....[68]....
        /*0bb0*/ 	.word	0x00015220


	//   ....[69]....
        /*0bb4*/ 	.word	0x00015230


	//   ....[70]....
        /*0bb8*/ 	.word	0x00015240


	//   ....[71]....
        /*0bbc*/ 	.word	0x00015250


	//   ....[72]....
        /*0bc0*/ 	.word	0x00015260


	//   ....[73]....
        /*0bc4*/ 	.word	0x00015270


	//   ....[74]....
        /*0bc8*/ 	.word	0x00015280


	//   ....[75]....
        /*0bcc*/ 	.word	0x00015290


	//   ....[76]....
        /*0bd0*/ 	.word	0x000152a0


	//   ....[77]....
        /*0bd4*/ 	.word	0x000152b0


	//   ....[78]....
        /*0bd8*/ 	.word	0x000152c0


	//   ....[79]....
        /*0bdc*/ 	.word	0x000152d0


	//   ....[80]....
        /*0be0*/ 	.word	0x000152e0


	//   ....[81]....
        /*0be4*/ 	.word	0x000152f0


	//   ....[82]....
        /*0be8*/ 	.word	0x00015300


	//   ....[83]....
        /*0bec*/ 	.word	0x00015310


	//   ....[84]....
        /*0bf0*/ 	.word	0x00015320


	//   ....[85]....
        /*0bf4*/ 	.word	0x00015330


	//   ....[86]....
        /*0bf8*/ 	.word	0x00015340


	//   ....[87]....
        /*0bfc*/ 	.word	0x00015350


	//   ....[88]....
        /*0c00*/ 	.word	0x00015360


	//   ....[89]....
        /*0c04*/ 	.word	0x00015370


	//   ....[90]....
        /*0c08*/ 	.word	0x00015380


	//   ....[91]....
        /*0c0c*/ 	.word	0x00015390


	//   ....[92]....
        /*0c10*/ 	.word	0x00015cd0


	//   ....[93]....
        /*0c14*/ 	.word	0x00015ce0


	//   ....[94]....
        /*0c18*/ 	.word	0x00015cf0


	//   ....[95]....
        /*0c1c*/ 	.word	0x00015d40


	//   ....[96]....
        /*0c20*/ 	.word	0x00016420


	//   ....[97]....
        /*0c24*/ 	.word	0x00016430


	//   ....[98]....
        /*0c28*/ 	.word	0x00016540


	//   ....[99]....
        /*0c2c*/ 	.word	0x00016560


	//   ....[100]....
        /*0c30*/ 	.word	0x000169b0


	//   ....[101]....
        /*0c34*/ 	.word	0x000169c0


	//   ....[102]....
        /*0c38*/ 	.word	0x00016de0


	//   ....[103]....
        /*0c3c*/ 	.word	0x00016df0


	//   ....[104]....
        /*0c40*/ 	.word	0x00017a20


	//   ....[105]....
        /*0c44*/ 	.word	0x00017a30


	//   ....[106]....
        /*0c48*/ 	.word	0x00017b30


	//   ....[107]....
        /*0c4c*/ 	.word	0x00017b50


	//   ....[108]....
        /*0c50*/ 	.word	0x00017cc0


	//   ....[109]....
        /*0c54*/ 	.word	0x00017ed0


	//   ....[110]....
        /*0c58*/ 	.word	0x00017f00


	//   ....[111]....
        /*0c5c*/ 	.word	0x00017f30


	//   ....[112]....
        /*0c60*/ 	.word	0x00017f60


	//   ....[113]....
        /*0c64*/ 	.word	0x00017f90


	//   ....[114]....
        /*0c68*/ 	.word	0x00017fc0


	//   ....[115]....
        /*0c6c*/ 	.word	0x00018150


	//   ....[116]....
        /*0c70*/ 	.word	0x00018180


	//   ....[117]....
        /*0c74*/ 	.word	0x000181b0


	//   ....[118]....
        /*0c78*/ 	.word	0x000181e0


	//   ....[119]....
        /*0c7c*/ 	.word	0x00018210


	//   ....[120]....
        /*0c80*/ 	.word	0x00018240


	//   ....[121]....
        /*0c84*/ 	.word	0x000182d0


	//   ....[122]....
        /*0c88*/ 	.word	0x00018300


	//   ....[123]....
        /*0c8c*/ 	.word	0x00018310


	//   ....[124]....
        /*0c90*/ 	.word	0x00018350


	//   ....[125]....
        /*0c94*/ 	.word	0x00019a10


	//   ....[126]....
        /*0c98*/ 	.word	0x0001bdd0


	//   ....[127]....
        /*0c9c*/ 	.word	0x0001be00


	//   ....[128]....
        /*0ca0*/ 	.word	0x0001be20


	//   ....[129]....
        /*0ca4*/ 	.word	0x0001bf00


	//   ....[130]....
        /*0ca8*/ 	.word	0x0001c2a0


	//   ....[131]....
        /*0cac*/ 	.word	0x0001c2b0


	//   ....[132]....
        /*0cb0*/ 	.word	0x0001c2c0


	//   ....[133]....
        /*0cb4*/ 	.word	0x0001c2d0


	//   ....[134]....
        /*0cb8*/ 	.word	0x0001cbf0


	//   ....[135]....
        /*0cbc*/ 	.word	0x0001cc20


	//   ....[136]....
        /*0cc0*/ 	.word	0x0001cc40


	//   ....[137]....
        /*0cc4*/ 	.word	0x0001cc50


	//   ....[138]....
        /*0cc8*/ 	.word	0x0001cd50


	//   ....[139]....
        /*0ccc*/ 	.word	0x0001cd60


	//   ....[140]....
        /*0cd0*/ 	.word	0x0001d4c0


	//   ....[141]....
        /*0cd4*/ 	.word	0x0001d4e0


	//   ....[142]....
        /*0cd8*/ 	.word	0x0001d4f0


	//   ....[143]....
        /*0cdc*/ 	.word	0x0001d550


	//   ....[144]....
        /*0ce0*/ 	.word	0x0001d8a0


	//   ....[145]....
        /*0ce4*/ 	.word	0x0001d8b0


	//   ....[146]....
        /*0ce8*/ 	.word	0x0001d8c0


	//   ....[147]....
        /*0cec*/ 	.word	0x0001d920


	//   ....[148]....
        /*0cf0*/ 	.word	0x0001e8c0


	//   ....[149]....
        /*0cf4*/ 	.word	0x0001e8f0


	//   ....[150]....
        /*0cf8*/ 	.word	0x0001e950


	//   ....[151]....
        /*0cfc*/ 	.word	0x0001e980


	//   ....[152]....
        /*0d00*/ 	.word	0x0001e9b0


	//   ....[153]....
        /*0d04*/ 	.word	0x0001e9e0


	//   ....[154]....
        /*0d08*/ 	.word	0x0001ea10


	//   ....[155]....
        /*0d0c*/ 	.word	0x0001ea40


	//   ....[156]....
        /*0d10*/ 	.word	0x0001ebe0


	//   ....[157]....
        /*0d14*/ 	.word	0x0001ec10


	//   ....[158]....
        /*0d18*/ 	.word	0x0001ec40


	//   ....[159]....
        /*0d1c*/ 	.word	0x0001ec70


	//   ....[160]....
        /*0d20*/ 	.word	0x0001eca0


	//   ....[161]....
        /*0d24*/ 	.word	0x0001ecd0


	//   ....[162]....
        /*0d28*/ 	.word	0x0001ed90


	//   ....[163]....
        /*0d2c*/ 	.word	0x0001edb0


	//   ....[164]....
        /*0d30*/ 	.word	0x0001edd0


	//   ....[165]....
        /*0d34*/ 	.word	0x0001ee30


	//   ....[166]....
        /*0d38*/ 	.word	0x0001f890


	//   ....[167]....
        /*0d3c*/ 	.word	0x0001fc30


	//   ....[168]....
        /*0d40*/ 	.word	0x0001fcc0


	//   ....[169]....
        /*0d44*/ 	.word	0x0001fda0


	//   ....[170]....
        /*0d48*/ 	.word	0x0001fe30


	//   ....[171]....
        /*0d4c*/ 	.word	0x0001ff10


	//   ....[172]....
        /*0d50*/ 	.word	0x0001ffa0


	//   ....[173]....
        /*0d54*/ 	.word	0x00020070


	//   ....[174]....
        /*0d58*/ 	.word	0x00020100


	//   ....[175]....
        /*0d5c*/ 	.word	0x00020150


	//   ....[176]....
        /*0d60*/ 	.word	0x000201a0


	//   ....[177]....
        /*0d64*/ 	.word	0x00020270


	//   ....[178]....
        /*0d68*/ 	.word	0x00020300


	//   ....[179]....
        /*0d6c*/ 	.word	0x00020350


	//   ....[180]....
        /*0d70*/ 	.word	0x000203a0


	//   ....[181]....
        /*0d74*/ 	.word	0x000206a0


	//   ....[182]....
        /*0d78*/ 	.word	0x00020980


	//   ....[183]....
        /*0d7c*/ 	.word	0x00020a80


	//   ....[184]....
        /*0d80*/ 	.word	0x00020b10


	//   ....[185]....
        /*0d84*/ 	.word	0x00020ca0


	//   ....[186]....
        /*0d88*/ 	.word	0x00020d40


	//   ....[187]....
        /*0d8c*/ 	.word	0x00020e40


	//   ....[188]....
        /*0d90*/ 	.word	0x00020ed0


	//   ....[189]....
        /*0d94*/ 	.word	0x00020f30


	//   ....[190]....
        /*0d98*/ 	.word	0x00020fd0


	//   ....[191]....
        /*0d9c*/ 	.word	0x000210e0


	//   ....[192]....
        /*0da0*/ 	.word	0x00021140


	//   ....[193]....
        /*0da4*/ 	.word	0x000211a0


	//   ....[194]....
        /*0da8*/ 	.word	0x00021240


	//   ....[195]....
        /*0dac*/ 	.word	0x00021310


	//   ....[196]....
        /*0db0*/ 	.word	0x000213f0


	//   ....[197]....
        /*0db4*/ 	.word	0x00021530


	//   ....[198]....
        /*0db8*/ 	.word	0x000215d0


	//   ....[199]....
        /*0dbc*/ 	.word	0x00021630


	//   ....[200]....
        /*0dc0*/ 	.word	0x00021700


	//   ....[201]....
        /*0dc4*/ 	.word	0x000217f0


	//   ....[202]....
        /*0dc8*/ 	.word	0x00021880


	//   ....[203]....
        /*0dcc*/ 	.word	0x000218e0


	//   ....[204]....
        /*0dd0*/ 	.word	0x000219b0


	//   ....[205]....
        /*0dd4*/ 	.word	0x00021b90


	//   ....[206]....
        /*0dd8*/ 	.word	0x00021c30


	//   ....[207]....
        /*0ddc*/ 	.word	0x00021db0


	//   ....[208]....
        /*0de0*/ 	.word	0x00021e30


	//   ....[209]....
        /*0de4*/ 	.word	0x00021eb0


	//   ....[210]....
        /*0de8*/ 	.word	0x00021f30


	//   ....[211]....
        /*0dec*/ 	.word	0x00021fb0


	//   ....[212]....
        /*0df0*/ 	.word	0x00022040


	//   ....[213]....
        /*0df4*/ 	.word	0x000220e0


	//   ....[214]....
        /*0df8*/ 	.word	0x00022190


	//   ....[215]....
        /*0dfc*/ 	.word	0x00022210


	//   ....[216]....
        /*0e00*/ 	.word	0x00022290


	//   ....[217]....
        /*0e04*/ 	.word	0x00022310


	//   ....[218]....
        /*0e08*/ 	.word	0x000223a0


	//   ....[219]....
        /*0e0c*/ 	.word	0x00022420


	//   ....[220]....
        /*0e10*/ 	.word	0x000224d0


	//   ....[221]....
        /*0e14*/ 	.word	0x00022520


	//   ....[222]....
        /*0e18*/ 	.word	0x000225c0


	//   ....[223]....
        /*0e1c*/ 	.word	0x000226f0


	//----- nvinfo : EIATTR_REG_RECONFIG
	.align		4
.L_323:
        /*0e20*/ 	.byte	0x01, 0x54
	.zero		2


	//----- nvinfo : EIATTR_SYSCALL_OFFSETS
	.align		4
        /*0e24*/ 	.byte	0x04, 0x46
        /*0e26*/ 	.short	(.L_325 - .L_324)


	//   ....[0]....
.L_324:
        /*0e28*/ 	.word	0x00001db0


	//   ....[1]....
        /*0e2c*/ 	.word	0x00001f00


	//   ....[2]....
        /*0e30*/ 	.word	0x000073e0


	//   ....[3]....
        /*0e34*/ 	.word	0x00007930


	//   ....[4]....
        /*0e38*/ 	.word	0x0001b380


	//   ....[5]....
        /*0e3c*/ 	.word	0x0001b510


	//   ....[6]....
        /*0e40*/ 	.word	0x0001b660


	//   ....[7]....
        /*0e44*/ 	.word	0x0001b7b0


	//   ....[8]....
        /*0e48*/ 	.word	0x0001c710


	//----- nvinfo : EIATTR_MBARRIER_INSTR_OFFSETS
	.align		4
.L_325:
        /*0e4c*/ 	.byte	0x04, 0x39
        /*0e4e*/ 	.short	(.L_327 - .L_326)


	//   ....[0]....
.L_326:
        /*0e50*/ 	.word	0x00000270
        /*0e54*/ 	.word	0x000000ff
        /*0e58*/ 	.word	0x00019c00
        /*0e5c*/ 	.short	0x0100
        /*0e5e*/ 	.byte	0x08
	.zero		1


	//   ....[1]....
        /*0e60*/ 	.word	0x00000280
        /*0e64*/ 	.word	0x000000ff
        /*0e68*/ 	.word	0x00019c20
        /*0e6c*/ 	.short	0x0100
        /*0e6e*/ 	.byte	0x08
	.zero		1


	//   ....[2]....
        /*0e70*/ 	.word	0x00000370
        /*0e74*/ 	.word	0x000000ff
        /*0e78*/ 	.word	0x00019c30
        /*0e7c*/ 	.short	0x0100
        /*0e7e*/ 	.byte	0x08
	.zero		1


	//   ....[3]....
        /*0e80*/ 	.word	0x00000380
        /*0e84*/ 	.word	0x000000ff
        /*0e88*/ 	.word	0x00019c40
        /*0e8c*/ 	.short	0x0100
        /*0e8e*/ 	.byte	0x08
	.zero		1


	//   ....[4]....
        /*0e90*/ 	.word	0x00000390
        /*0e94*/ 	.word	0x000000ff
        /*0e98*/ 	.word	0x00019c38
        /*0e9c*/ 	.short	0x0100
        /*0e9e*/ 	.byte	0x08
	.zero		1


	//   ....[5]....
        /*0ea0*/ 	.word	0x000003a0
        /*0ea4*/ 	.word	0x000000ff
        /*0ea8*/ 	.word	0x00019c48
        /*0eac*/ 	.short	0x0100
        /*0eae*/ 	.byte	0x08
	.zero		1


	//   ....[6]....
        /*0eb0*/ 	.word	0x000004d0
        /*0eb4*/ 	.word	0x000000ff
        /*0eb8*/ 	.word	0x00019c50
        /*0ebc*/ 	.short	0x0100
        /*0ebe*/ 	.byte	0x08
	.zero		1


	//   ....[7]....
        /*0ec0*/ 	.word	0x000004e0
        /*0ec4*/ 	.word	0x000000ff
        /*0ec8*/ 	.word	0x00019c60
        /*0ecc*/ 	.short	0x0100
        /*0ece*/ 	.byte	0x08
	.zero		1


	//   ....[8]....
        /*0ed0*/ 	.word	0x000004f0
        /*0ed4*/ 	.word	0x000000ff
        /*0ed8*/ 	.word	0x00019c58
        /*0edc*/ 	.short	0x0100
        /*0ede*/ 	.byte	0x08
	.zero		1


	//   ....[9]....
        /*0ee0*/ 	.word	0x00000500
        /*0ee4*/ 	.word	0x000000ff
        /*0ee8*/ 	.word	0x00019c68
        /*0eec*/ 	.short	0x0100
        /*0eee*/ 	.byte	0x08
	.zero		1


	//   ....[10]....
        /*0ef0*/ 	.word	0x000005f0
        /*0ef4*/ 	.word	0x000000ff
        /*0ef8*/ 	.word	0x00019c70
        /*0efc*/ 	.short	0x0100
        /*0efe*/ 	.byte	0x06
	.zero		1


	//   ....[11]....
        /*0f00*/ 	.word	0x00000600
        /*0f04*/ 	.word	0x000000ff
        /*0f08*/ 	.word	0x00019c80
        /*0f0c*/ 	.short	0x0100
        /*0f0e*/ 	.byte	0x06
	.zero		1


	//   ....[12]....
        /*0f10*/ 	.word	0x00000610
        /*0f14*/ 	.word	0x000000ff
        /*0f18*/ 	.word	0x00019c78
        /*0f1c*/ 	.short	0x0100
        /*0f1e*/ 	.byte	0x06
	.zero		1


	//   ....[13]....
        /*0f20*/ 	.word	0x00000620
        /*0f24*/ 	.word	0x000000ff
        /*0f28*/ 	.word	0x00019c88
        /*0f2c*/ 	.short	0x0100
        /*0f2e*/ 	.byte	0x06
	.zero		1


	//   ....[14]....
        /*0f30*/ 	.word	0x00000750
        /*0f34*/ 	.word	0x000000ff
        /*0f38*/ 	.word	0x00019c90
        /*0f3c*/ 	.short	0x0100
        /*0f3e*/ 	.byte	0x08
	.zero		1


	//   ....[15]....
        /*0f40*/ 	.word	0x00000760
        /*0f44*/ 	.word	0x000000ff
        /*0f48*/ 	.word	0x00019ca0
        /*0f4c*/ 	.short	0x0100
        /*0f4e*/ 	.byte	0x08
	.zero		1


	//   ....[16]....
        /*0f50*/ 	.word	0x00000770
        /*0f54*/ 	.word	0x000000ff
        /*0f58*/ 	.word	0x00019c98
        /*0f5c*/ 	.short	0x0100
        /*0f5e*/ 	.byte	0x08
	.zero		1


	//   ....[17]....
        /*0f60*/ 	.word	0x00000780
        /*0f64*/ 	.word	0x000000ff
        /*0f68*/ 	.word	0x00019ca8
        /*0f6c*/ 	.short	0x0100
        /*0f6e*/ 	.byte	0x08
	.zero		1


	//   ....[18]....
        /*0f70*/ 	.word	0x000008c0
        /*0f74*/ 	.word	0x000000ff
        /*0f78*/ 	.word	0x00019cb0
        /*0f7c*/ 	.short	0x0100
        /*0f7e*/ 	.byte	0x08
	.zero		1


	//   ....[19]....
        /*0f80*/ 	.word	0x000008d0
        /*0f84*/ 	.word	0x000000ff
        /*0f88*/ 	.word	0x00019cc0
        /*0f8c*/ 	.short	0x0100
        /*0f8e*/ 	.byte	0x08
	.zero		1


	//   ....[20]....
        /*0f90*/ 	.word	0x000008e0
        /*0f94*/ 	.word	0x000000ff
        /*0f98*/ 	.word	0x00019cb8
        /*0f9c*/ 	.short	0x0100
        /*0f9e*/ 	.byte	0x08
	.zero		1


	//   ....[21]....
        /*0fa0*/ 	.word	0x000008f0
        /*0fa4*/ 	.word	0x000000ff
        /*0fa8*/ 	.word	0x00019cc8
        /*0fac*/ 	.short	0x0100
        /*0fae*/ 	.byte	0x08
	.zero		1


	//   ....[22]....
        /*0fb0*/ 	.word	0x00002bf0
        /*0fb4*/ 	.word	0x00000045
        /*0fb8*/ 	.word	0x00019c90
        /*0fbc*/ 	.short	0x010a
        /*0fbe*/ 	.byte	0x3f
	.zero		1


	//   ....[23]....
        /*0fc0*/ 	.word	0x000044e0
        /*0fc4*/ 	.word	0x00000045
        /*0fc8*/ 	.word	0x00019c90
        /*0fcc*/ 	.short	0x010a
        /*0fce*/ 	.byte	0x3f
	.zero		1


	//   ....[24]....
        /*0fd0*/ 	.word	0x00006480
        /*0fd4*/ 	.word	0x00000045
        /*0fd8*/ 	.word	0x00019c90
        /*0fdc*/ 	.short	0x010a
        /*0fde*/ 	.byte	0x3f
	.zero		1


	//   ....[25]....
        /*0fe0*/ 	.word	0x00006850
        /*0fe4*/ 	.word	0x00000004
        /*0fe8*/ 	.word	0x00000000
        /*0fec*/ 	.short	0x0101
        /*0fee*/ 	.byte	0x3f
	.zero		1


	//   ....[26]....
        /*0ff0*/ 	.word	0x00006890
        /*0ff4*/ 	.word	0x00000045
        /*0ff8*/ 	.word	0x00019cb0
        /*0ffc*/ 	.short	0x010a
        /*0ffe*/ 	.byte	0x3f
	.zero		1


	//   ....[27]....
        /*1000*/ 	.word	0x00006c10
        /*1004*/ 	.word	0x00000045
        /*1008*/ 	.word	0x00000000
        /*100c*/ 	.short	0x0101
        /*100e*/ 	.byte	0x3f
	.zero		1


	//   ....[28]....
        /*1010*/ 	.word	0x000076b0
        /*1014*/ 	.word	0x00000012
        /*1018*/ 	.word	0x00019c00
        /*101c*/ 	.short	0x010a
        /*101e*/ 	.byte	0x3f
	.zero		1


	//   ....[29]....
        /*1020*/ 	.word	0x00007700
        /*1024*/ 	.word	0x00000012
        /*1028*/ 	.word	0x00019c00
        /*102c*/ 	.short	0x010a
        /*102e*/ 	.byte	0x3f
	.zero		1


	//   ....[30]....
        /*1030*/ 	.word	0x00007ef0
        /*1034*/ 	.word	0x00000012
        /*1038*/ 	.word	0x00019c00
        /*103c*/ 	.short	0x010a
        /*103e*/ 	.byte	0x3f
	.zero		1


	//   ....[31]....
        /*1040*/ 	.word	0x00009ba0
        /*1044*/ 	.word	0x00000012
        /*1048*/ 	.word	0x00019c00
        /*104c*/ 	.short	0x010a
        /*104e*/ 	.byte	0x3f
	.zero		1


	//   ....[32]....
        /*1050*/ 	.word	0x0000bd30
        /*1054*/ 	.word	0x00000000
        /*1058*/ 	.word	0x00019c30
        /*105c*/ 	.short	0x010a
        /*105e*/ 	.byte	0x3f
	.zero		1


	//   ....[33]....
        /*1060*/ 	.word	0x0000bdd0
        /*1064*/ 	.word	0x00000000
        /*1068*/ 	.word	0x00019c30
        /*106c*/ 	.short	0x010a
        /*106e*/ 	.byte	0x3f
	.zero		1


	//   ....[34]....
        /*1070*/ 	.word	0x0000ded0
        /*1074*/ 	.word	0x0000001f
        /*1078*/ 	.word	0x00000000
        /*107c*/ 	.short	0x0101
        /*107e*/ 	.byte	0x3f
	.zero		1


	//   ....[35]....
        /*1080*/ 	.word	0x0000e9c0
        /*1084*/ 	.word	0x00000014
        /*1088*/ 	.word	0x00019c30
        /*108c*/ 	.short	0x010a
        /*108e*/ 	.byte	0x3f
	.zero		1


	//   ....[36]....
        /*1090*/ 	.word	0x0000ea30
        /*1094*/ 	.word	0x00000014
        /*1098*/ 	.word	0x00019c30
        /*109c*/ 	.short	0x010a
        /*109e*/ 	.byte	0x3f
	.zero		1


	//   ....[37]....
        /*10a0*/ 	.word	0x0000ec40
        /*10a4*/ 	.word	0x0000000e
        /*10a8*/ 	.word	0x00019c50
        /*10ac*/ 	.short	0x010a
        /*10ae*/ 	.byte	0x3f
	.zero		1


	//   ....[38]....
        /*10b0*/ 	.word	0x0000ec90
        /*10b4*/ 	.word	0x0000000e
        /*10b8*/ 	.word	0x00019c50
        /*10bc*/ 	.short	0x010a
        /*10be*/ 	.byte	0x3f
	.zero		1


	//   ....[39]....
        /*10c0*/ 	.word	0x0000f2c0
        /*10c4*/ 	.word	0x00000014
        /*10c8*/ 	.word	0x00000000
        /*10cc*/ 	.short	0x0101
        /*10ce*/ 	.byte	0x3f
	.zero		1


	//   ....[40]....
        /*10d0*/ 	.word	0x00011340
        /*10d4*/ 	.word	0x0000000e
        /*10d8*/ 	.word	0x00000000
        /*10dc*/ 	.short	0x0101
        /*10de*/ 	.byte	0x3f
	.zero		1


	//   ....[41]....
        /*10e0*/ 	.word	0x000119e0
        /*10e4*/ 	.word	0x0000000a
        /*10e8*/ 	.word	0x00019c30
        /*10ec*/ 	.short	0x010a
        /*10ee*/ 	.byte	0x3f
	.zero		1


	//   ....[42]....
        /*10f0*/ 	.word	0x00011a50
        /*10f4*/ 	.word	0x0000000a
        /*10f8*/ 	.word	0x00019c30
        /*10fc*/ 	.short	0x010a
        /*10fe*/ 	.byte	0x3f
	.zero		1


	//   ....[43]....
        /*1100*/ 	.word	0x00011c60
        /*1104*/ 	.word	0x0000000c
        /*1108*/ 	.word	0x00019c50
        /*110c*/ 	.short	0x010a
        /*110e*/ 	.byte	0x3f
	.zero		1


	//   ....[44]....
        /*1110*/ 	.word	0x00011cb0
        /*1114*/ 	.word	0x0000000c
        /*1118*/ 	.word	0x00019c50
        /*111c*/ 	.short	0x010a
        /*111e*/ 	.byte	0x3f
	.zero		1


	//   ....[45]....
        /*1120*/ 	.word	0x000125a0
        /*1124*/ 	.word	0x0000000a
        /*1128*/ 	.word	0x00000000
        /*112c*/ 	.short	0x0101
        /*112e*/ 	.byte	0x3f
	.zero		1


	//   ....[46]....
        /*1130*/ 	.word	0x000139b0
        /*1134*/ 	.word	0x0000000c
        /*1138*/ 	.word	0x00000000
        /*113c*/ 	.short	0x0101
        /*113e*/ 	.byte	0x3f
	.zero		1


	//   ....[47]....
        /*1140*/ 	.word	0x00013f70
        /*1144*/ 	.word	0x0000000c
        /*1148*/ 	.word	0x00019c50
        /*114c*/ 	.short	0x010a
        /*114e*/ 	.byte	0x3f
	.zero		1


	//   ....[48]....
        /*1150*/ 	.word	0x00013fc0
        /*1154*/ 	.word	0x0000000c
        /*1158*/ 	.word	0x00019c50
        /*115c*/ 	.short	0x010a
        /*115e*/ 	.byte	0x3f
	.zero		1


	//   ....[49]....
        /*1160*/ 	.word	0x00014880
        /*1164*/ 	.word	0x0000000c
        /*1168*/ 	.word	0x00000000
        /*116c*/ 	.short	0x0101
        /*116e*/ 	.byte	0x3f
	.zero		1


	//   ....[50]....
        /*1170*/ 	.word	0x00016440
        /*1174*/ 	.word	0x00000000
        /*1178*/ 	.word	0x00000000
        /*117c*/ 	.short	0x0101
        /*117e*/ 	.byte	0x3f
	.zero		1


	//   ....[51]....
        /*1180*/ 	.word	0x000169a0
        /*1184*/ 	.word	0x00000002
        /*1188*/ 	.word	0x00000000
        /*118c*/ 	.short	0x0101
        /*118e*/ 	.byte	0x3f
	.zero		1


	//   ....[52]....
        /*1190*/ 	.word	0x00019af0
        /*1194*/ 	.word	0x00000011
        /*1198*/ 	.word	0x00019c20
        /*119c*/ 	.short	0x010a
        /*119e*/ 	.byte	0x3f
	.zero		1


	//   ....[53]....
        /*11a0*/ 	.word	0x00019b80
        /*11a4*/ 	.word	0x00000009
        /*11a8*/ 	.word	0x00019ca0
        /*11ac*/ 	.short	0x010a
        /*11ae*/ 	.byte	0x3f
	.zero		1


	//   ....[54]....
        /*11b0*/ 	.word	0x00019fd0
        /*11b4*/ 	.word	0x00000009
        /*11b8*/ 	.word	0x00019cc0
        /*11bc*/ 	.short	0x010a
        /*11be*/ 	.byte	0x3f
	.zero		1


	//   ....[55]....
        /*11c0*/ 	.word	0x0001a4e0
        /*11c4*/ 	.word	0x00000009
        /*11c8*/ 	.word	0x00019ca0
        /*11cc*/ 	.short	0x010a
        /*11ce*/ 	.byte	0x3f
	.zero		1


	//   ....[56]....
        /*11d0*/ 	.word	0x0001a920
        /*11d4*/ 	.word	0x00000009
        /*11d8*/ 	.word	0x00019cc0
        /*11dc*/ 	.short	0x010a
        /*11de*/ 	.byte	0x3f
	.zero		1


	//   ....[57]....
        /*11e0*/ 	.word	0x0001bc10
        /*11e4*/ 	.word	0x00000004
        /*11e8*/ 	.word	0x00019c80
        /*11ec*/ 	.short	0x010a
        /*11ee*/ 	.byte	0x3f
	.zero		1


	//   ....[58]....
        /*11f0*/ 	.word	0x0001bfd0
        /*11f4*/ 	.word	0x00000004
        /*11f8*/ 	.word	0x00019c70
        /*11fc*/ 	.short	0x0107
        /*11fe*/ 	.byte	0x3f
	.zero		1


	//   ....[59]....
        /*1200*/ 	.word	0x0001c090
        /*1204*/ 	.word	0x00000004
        /*1208*/ 	.word	0x00019c70
        /*120c*/ 	.short	0x0101
        /*120e*/ 	.byte	0x3f
	.zero		1


	//   ....[60]....
        /*1210*/ 	.word	0x0001c0e0
        /*1214*/ 	.word	0x00000004
        /*1218*/ 	.word	0x00019c40
        /*121c*/ 	.short	0x010a
        /*121e*/ 	.byte	0x3f
	.zero		1


	//   ....[61]....
        /*1220*/ 	.word	0x0001c3f0
        /*1224*/ 	.word	0x00000004
        /*1228*/ 	.word	0x00019c30
        /*122c*/ 	.short	0x0107
        /*122e*/ 	.byte	0x3f
	.zero		1


	//   ....[62]....
        /*1230*/ 	.word	0x0001c4c0
        /*1234*/ 	.word	0x00000004
        /*1238*/ 	.word	0x00019c30
        /*123c*/ 	.short	0x0101
        /*123e*/ 	.byte	0x3f
	.zero		1


	//   ....[63]....
        /*1240*/ 	.word	0x0001ce40
        /*1244*/ 	.word	0x00000011
        /*1248*/ 	.word	0x00019c00
        /*124c*/ 	.short	0x0107
        /*124e*/ 	.byte	0x3f
	.zero		1


	//   ....[64]....
        /*1250*/ 	.word	0x0001cf40
        /*1254*/ 	.word	0x00000011
        /*1258*/ 	.word	0x00019c00
        /*125c*/ 	.short	0x0101
        /*125e*/ 	.byte	0x3f
	.zero		1


	//   ....[65]....
        /*1260*/ 	.word	0x0001cf60
        /*1264*/ 	.word	0x00000011
        /*1268*/ 	.word	0x00019c20
        /*126c*/ 	.short	0x010a
        /*126e*/ 	.byte	0x3f
	.zero		1


	//   ....[66]....
        /*1270*/ 	.word	0x0001d2f0
        /*1274*/ 	.word	0x00000000
        /*1278*/ 	.word	0x00019c80
        /*127c*/ 	.short	0x010a
        /*127e*/ 	.byte	0x3f
	.zero		1


	//   ....[67]....
        /*1280*/ 	.word	0x0001d5f0
        /*1284*/ 	.word	0x00000000
        /*1288*/ 	.word	0x00019c70
        /*128c*/ 	.short	0x0107
        /*128e*/ 	.byte	0x3f
	.zero		1


	//   ....[68]....
        /*1290*/ 	.word	0x0001d6b0
        /*1294*/ 	.word	0x00000000
        /*1298*/ 	.word	0x00019c70
        /*129c*/ 	.short	0x0101
        /*129e*/ 	.byte	0x3f
	.zero		1


	//   ....[69]....
        /*12a0*/ 	.word	0x0001d6e0
        /*12a4*/ 	.word	0x00000000
        /*12a8*/ 	.word	0x00019c40
        /*12ac*/ 	.short	0x010a
        /*12ae*/ 	.byte	0x3f
	.zero		1


	//   ....[70]....
        /*12b0*/ 	.word	0x0001d9c0
        /*12b4*/ 	.word	0x00000000
        /*12b8*/ 	.word	0x00019c30
        /*12bc*/ 	.short	0x0107
        /*12be*/ 	.byte	0x3f
	.zero		1


	//   ....[71]....
        /*12c0*/ 	.word	0x0001da80
        /*12c4*/ 	.word	0x00000000
        /*12c8*/ 	.word	0x00019c30
        /*12cc*/ 	.short	0x0101
        /*12ce*/ 	.byte	0x3f
	.zero		1


	//   ....[72]....
        /*12d0*/ 	.word	0x0001db10
        /*12d4*/ 	.word	0x00000002
        /*12d8*/ 	.word	0x00019c70
        /*12dc*/ 	.short	0x010a
        /*12de*/ 	.byte	0x3f
	.zero		1


	//   ....[73]....
        /*12e0*/ 	.word	0x0001dba0
        /*12e4*/ 	.word	0x00000002
        /*12e8*/ 	.word	0x00019c60
        /*12ec*/ 	.short	0x010a
        /*12ee*/ 	.byte	0x3f
	.zero		1


	//   ....[74]....
        /*12f0*/ 	.word	0x0001df60
        /*12f4*/ 	.word	0x00000002
        /*12f8*/ 	.word	0x00019c50
        /*12fc*/ 	.short	0x0101
        /*12fe*/ 	.byte	0x3f
	.zero		1


	//   ....[75]....
        /*1300*/ 	.word	0x0001dff0
        /*1304*/ 	.word	0x00000002
        /*1308*/ 	.word	0x00000000
        /*130c*/ 	.short	0x0101
        /*130e*/ 	.byte	0x3f
	.zero		1


	//   ....[76]....
        /*1310*/ 	.word	0x0001e1b0
        /*1314*/ 	.word	0x00000003
        /*1318*/ 	.word	0x00019c70
        /*131c*/ 	.short	0x010a
        /*131e*/ 	.byte	0x3f
	.zero		1


	//   ....[77]....
        /*1320*/ 	.word	0x0001e230
        /*1324*/ 	.word	0x00000003
        /*1328*/ 	.word	0x00019c60
        /*132c*/ 	.short	0x010a
        /*132e*/ 	.byte	0x3f
	.zero		1


	//   ....[78]....
        /*1330*/ 	.word	0x0001e600
        /*1334*/ 	.word	0x00000003
        /*1338*/ 	.word	0x00019c50
        /*133c*/ 	.short	0x0101
        /*133e*/ 	.byte	0x3f
	.zero		1


	//   ....[79]....
        /*1340*/ 	.word	0x0001e6b0
        /*1344*/ 	.word	0x00000003
        /*1348*/ 	.word	0x00000000
        /*134c*/ 	.short	0x0101
        /*134e*/ 	.byte	0x3f
	.zero		1


	//   ....[80]....
        /*1350*/ 	.word	0x0001f810
        /*1354*/ 	.word	0x00000005
        /*1358*/ 	.word	0x00019c20
        /*135c*/ 	.short	0x010a
        /*135e*/ 	.byte	0x3f
	.zero		1


	//   ....[81]....
        /*1360*/ 	.word	0x0001f980
        /*1364*/ 	.word	0x00000003
        /*1368*/ 	.word	0x00019c40
        /*136c*/ 	.short	0x010a
        /*136e*/ 	.byte	0x3f
	.zero		1


	//   ....[82]....
        /*1370*/ 	.word	0x0001fa20
        /*1374*/ 	.word	0x00000013
        /*1378*/ 	.word	0x00019c40
        /*137c*/ 	.short	0x010a
        /*137e*/ 	.byte	0x3f
	.zero		1


	//   ....[83]....
        /*1380*/ 	.word	0x0001fa60
        /*1384*/ 	.word	0x00000003
        /*1388*/ 	.word	0x00019c60
        /*138c*/ 	.short	0x010a
        /*138e*/ 	.byte	0x3f
	.zero		1


	//   ....[84]....
        /*1390*/ 	.word	0x0001faa0
        /*1394*/ 	.word	0x00000013
        /*1398*/ 	.word	0x00019c60
        /*139c*/ 	.short	0x010a
        /*139e*/ 	.byte	0x3f
	.zero		1


	//   ....[85]....
        /*13a0*/ 	.word	0x0001fae0
        /*13a4*/ 	.word	0x00000003
        /*13a8*/ 	.word	0x00019c80
        /*13ac*/ 	.short	0x010a
        /*13ae*/ 	.byte	0x3f
	.zero		1


	//   ....[86]....
        /*13b0*/ 	.word	0x0001fb20
        /*13b4*/ 	.word	0x00000013
        /*13b8*/ 	.word	0x00019c80
        /*13bc*/ 	.short	0x010a
        /*13be*/ 	.byte	0x3f
	.zero		1


	//   ....[87]....
        /*13c0*/ 	.word	0x0001fb80
        /*13c4*/ 	.word	0x00000045
        /*13c8*/ 	.word	0x00019c90
        /*13cc*/ 	.short	0x010a
        /*13ce*/ 	.byte	0x3f
	.zero		1


	//   ....[88]....
        /*13d0*/ 	.word	0x0001fcf0
        /*13d4*/ 	.word	0x00000045
        /*13d8*/ 	.word	0x00019c90
        /*13dc*/ 	.short	0x010a
        /*13de*/ 	.byte	0x3f
	.zero		1


	//   ....[89]....
        /*13e0*/ 	.word	0x0001fe70
        /*13e4*/ 	.word	0x00000045
        /*13e8*/ 	.word	0x00019c90
        /*13ec*/ 	.short	0x010a
        /*13ee*/ 	.byte	0x3f
	.zero		1


	//   ....[90]....
        /*13f0*/ 	.word	0x0001ffd0
        /*13f4*/ 	.word	0x00000045
        /*13f8*/ 	.word	0x00019cb0
        /*13fc*/ 	.short	0x010a
        /*13fe*/ 	.byte	0x3f
	.zero		1


	//   ....[91]....
        /*1400*/ 	.word	0x000201d0
        /*1404*/ 	.word	0x00000012
        /*1408*/ 	.word	0x00019c00
        /*140c*/ 	.short	0x010a
        /*140e*/ 	.byte	0x3f
	.zero		1


	//   ....[92]....
        /*1410*/ 	.word	0x000203e0
        /*1414*/ 	.word	0x00000012
        /*1418*/ 	.word	0x00019c00
        /*141c*/ 	.short	0x010a
        /*141e*/ 	.byte	0x3f
	.zero		1


	//   ....[93]....
        /*1420*/ 	.word	0x00020430
        /*1424*/ 	.word	0x00000000
        /*1428*/ 	.word	0x00019c30
        /*142c*/ 	.short	0x010a
        /*142e*/ 	.byte	0x3f
	.zero		1


	//   ....[94]....
        /*1430*/ 	.word	0x00020480
        /*1434*/ 	.word	0x00000014
        /*1438*/ 	.word	0x00019c30
        /*143c*/ 	.short	0x010a
        /*143e*/ 	.byte	0x3f
	.zero		1


	//   ....[95]....
        /*1440*/ 	.word	0x000204d0
        /*1444*/ 	.word	0x0000000e
        /*1448*/ 	.word	0x00019c50
        /*144c*/ 	.short	0x010a
        /*144e*/ 	.byte	0x3f
	.zero		1


	//   ....[96]....
        /*1450*/ 	.word	0x00020520
        /*1454*/ 	.word	0x0000000a
        /*1458*/ 	.word	0x00019c30
        /*145c*/ 	.short	0x010a
        /*145e*/ 	.byte	0x3f
	.zero		1


	//   ....[97]....
        /*1460*/ 	.word	0x00020570
        /*1464*/ 	.word	0x0000000c
        /*1468*/ 	.word	0x00019c50
        /*146c*/ 	.short	0x010a
        /*146e*/ 	.byte	0x3f
	.zero		1


	//   ....[98]....
        /*1470*/ 	.word	0x000205c0
        /*1474*/ 	.word	0x0000000c
        /*1478*/ 	.word	0x00019c50
        /*147c*/ 	.short	0x010a
        /*147e*/ 	.byte	0x3f
	.zero		1


	//   ....[99]....
        /*1480*/ 	.word	0x00020760
        /*1484*/ 	.word	0x00000011
        /*1488*/ 	.word	0x00019c20
        /*148c*/ 	.short	0x010a
        /*148e*/ 	.byte	0x3f
	.zero		1


	//   ....[100]....
        /*1490*/ 	.word	0x000207b0
        /*1494*/ 	.word	0x00000009
        /*1498*/ 	.word	0x00019ca0
        /*149c*/ 	.short	0x010a
        /*149e*/ 	.byte	0x3f
	.zero		1


	//   ....[101]....
        /*14a0*/ 	.word	0x00020800
        /*14a4*/ 	.word	0x00000009
        /*14a8*/ 	.word	0x00019cc0
        /*14ac*/ 	.short	0x010a
        /*14ae*/ 	.byte	0x3f
	.zero		1


	//   ....[102]....
        /*14b0*/ 	.word	0x00020850
        /*14b4*/ 	.word	0x00000009
        /*14b8*/ 	.word	0x00019ca0
        /*14bc*/ 	.short	0x010a
        /*14be*/ 	.byte	0x3f
	.zero		1


	//   ....[103]....
        /*14c0*/ 	.word	0x000208a0
        /*14c4*/ 	.word	0x00000009
        /*14c8*/ 	.word	0x00019cc0
        /*14cc*/ 	.short	0x010a
        /*14ce*/ 	.byte	0x3f
	.zero		1


	//   ....[104]....
        /*14d0*/ 	.word	0x000209d0
        /*14d4*/ 	.word	0x00000004
        /*14d8*/ 	.word	0x00019c80
        /*14dc*/ 	.short	0x010a
        /*14de*/ 	.byte	0x3f
	.zero		1


	//   ....[105]....
        /*14e0*/ 	.word	0x00020d90
        /*14e4*/ 	.word	0x00000004
        /*14e8*/ 	.word	0x00019c40
        /*14ec*/ 	.short	0x010a
        /*14ee*/ 	.byte	0x3f
	.zero		1


	//   ....[106]....
        /*14f0*/ 	.word	0x00021430
        /*14f4*/ 	.word	0x00000011
        /*14f8*/ 	.word	0x00019c20
        /*14fc*/ 	.short	0x010a
        /*14fe*/ 	.byte	0x3f
	.zero		1


	//   ....[107]....
        /*1500*/ 	.word	0x00021480
        /*1504*/ 	.word	0x00000000
        /*1508*/ 	.word	0x00019c80
        /*150c*/ 	.short	0x010a
        /*150e*/ 	.byte	0x3f
	.zero		1


	//   ....[108]....
        /*1510*/ 	.word	0x00021740
        /*1514*/ 	.word	0x00000000
        /*1518*/ 	.word	0x00019c40
        /*151c*/ 	.short	0x010a
        /*151e*/ 	.byte	0x3f
	.zero		1


	//   ....[109]....
        /*1520*/ 	.word	0x000219f0
        /*1524*/ 	.word	0x00000002
        /*1528*/ 	.word	0x00019c70
        /*152c*/ 	.short	0x010a
        /*152e*/ 	.byte	0x3f
	.zero		1


	//   ....[110]....
        /*1530*/ 	.word	0x00021a40
        /*1534*/ 	.word	0x00000002
        /*1538*/ 	.word	0x00019c60
        /*153c*/ 	.short	0x010a
        /*153e*/ 	.byte	0x3f
	.zero		1


	//   ....[111]....
        /*1540*/ 	.word	0x00021a90
        /*1544*/ 	.word	0x00000003
        /*1548*/ 	.word	0x00019c70
        /*154c*/ 	.short	0x010a
        /*154e*/ 	.byte	0x3f
	.zero		1


	//   ....[112]....
        /*1550*/ 	.word	0x00021ae0
        /*1554*/ 	.word	0x00000003
        /*1558*/ 	.word	0x00019c60
        /*155c*/ 	.short	0x010a
        /*155e*/ 	.byte	0x3f
	.zero		1


	//   ....[113]....
        /*1560*/ 	.word	0x00022610
        /*1564*/ 	.word	0x00000005
        /*1568*/ 	.word	0x00019c20
        /*156c*/ 	.short	0x010a
        /*156e*/ 	.byte	0x3f
	.zero		1


	//   ....[114]....
        /*1570*/ 	.word	0x000227b0
        /*1574*/ 	.word	0x00000003
        /*1578*/ 	.word	0x00019c40
        /*157c*/ 	.short	0x010a
        /*157e*/ 	.byte	0x3f
	.zero		1


	//   ....[115]....
        /*1580*/ 	.word	0x00022800
        /*1584*/ 	.word	0x00000013
        /*1588*/ 	.word	0x00019c40
        /*158c*/ 	.short	0x010a
        /*158e*/ 	.byte	0x3f
	.zero		1


	//   ....[116]....
        /*1590*/ 	.word	0x00022850
        /*1594*/ 	.word	0x00000003
        /*1598*/ 	.word	0x00019c60
        /*159c*/ 	.short	0x010a
        /*159e*/ 	.byte	0x3f
	.zero		1


	//   ....[117]....
        /*15a0*/ 	.word	0x000228a0
        /*15a4*/ 	.word	0x00000013
        /*15a8*/ 	.word	0x00019c60
        /*15ac*/ 	.short	0x010a
        /*15ae*/ 	.byte	0x3f
	.zero		1


	//   ....[118]....
        /*15b0*/ 	.word	0x000228f0
        /*15b4*/ 	.word	0x00000003
        /*15b8*/ 	.word	0x00019c80
        /*15bc*/ 	.short	0x010a
        /*15be*/ 	.byte	0x3f
	.zero		1


	//----- nvinfo : EIATTR_NUM_MBARRIERS
	.align		4
.L_327:
        /*15c0*/ 	.byte	0x03, 0x38
        /*15c2*/ 	.short	0x0016


	//----- nvinfo : EIATTR_EXIT_INSTR_OFFSETS
	.align		4
        /*15c4*/ 	.byte	0x04, 0x1c
        /*15c6*/ 	.short	(.L_329 - .L_328)


	//   ....[0]....
.L_328:
        /*15c8*/ 	.word	0x0001fb70


	//----- nvinfo : EIATTR_MAX_THREADS
	.align		4
.L_329:
        /*15cc*/ 	.byte	0x04, 0x05
        /*15ce*/ 	.short	(.L_331 - .L_330)
.L_330:
        /*15d0*/ 	.word	0x00000200
        /*15d4*/ 	.word	0x00000001
        /*15d8*/ 	.word	0x00000001


	//----- nvinfo : EIATTR_CRS_STACK_SIZE
	.align		4
.L_331:
        /*15dc*/ 	.byte	0x04, 0x1e
        /*15de*/ 	.short	(.L_333 - .L_332)
.L_332:
        /*15e0*/ 	.word	0x00000000


	//----- nvinfo : EIATTR_CBANK_PARAM_SIZE
	.align		4
.L_333:
        /*15e4*/ 	.byte	0x03, 0x19
        /*15e6*/ 	.short	0x0af0


	//----- nvinfo : EIATTR_PARAM_CBANK
	.align		4
        /*15e8*/ 	.byte	0x04, 0x0a
        /*15ea*/ 	.short	(.L_335 - .L_334)
	.align		4
.L_334:
        /*15ec*/ 	.word	index@(.nv.constant0._ZN7cutlass13device_kernelIN5flash11enable_sm90INS1_16FlashAttnFwdSm90INS1_25CollectiveMainloopFwdSm90ILi2EN4cute5tupleIJNS5_1CILi1EEES8_S8_EEENS6_IJNS7_ILi192EEENS7_ILi128EEENS7_ILi96EEEEEELi96ENS_12float_e4m3_tEfNS_4arch4Sm90ELb1ELb0ELb1ELb1ELb1ELb1ELb0ELb1ELb1ELb1ELb1ELb0EEENS1_21CollectiveEpilogueFwdINS6_IJSA_SC_SB_EEES9_NS_10bfloat16_tESG_Li384ELb1ELb1ELb1ELb1EEENS1_36VarlenDynamicPersistentTileSchedulerILi192ELi128ELi384ELi128ELb1ELb1ELb1ELb1ELb1ELb1EEEEEEEEEvNT_6ParamsE)
        /*15f0*/ 	.short	0x0210
        /*15f2*/ 	.short	0x0af0


	//----- nvinfo : EIATTR_SW_WAR
	.align		4
.L_335:
        /*15f4*/ 	.byte	0x04, 0x36
        /*15f6*/ 	.short	(.L_337 - .L_336)
.L_336:
        /*15f8*/ 	.word	0x00000008
.L_337:


//--------------------- .nv.callgraph             --------------------------
	.section	.nv.callgraph,"",@"SHT_CUDA_CALLGRAPH"
	.align	4
	.sectionentsize	8
	.align		4
        /*0000*/ 	.word	0x00000000
	.align		4
        /*0004*/ 	.word	0xffffffff
	.align		4
        /*0008*/ 	.word	index@(_ZN7cutlass13device_kernelIN5flash11enable_sm90INS1_16FlashAttnFwdSm90INS1_25CollectiveMainloopFwdSm90ILi2EN4cute5tupleIJNS5_1CILi1EEES8_S8_EEENS6_IJNS7_ILi192EEENS7_ILi128EEENS7_ILi96EEEEEELi96ENS_12float_e4m3_tEfNS_4arch4Sm90ELb0ELb0ELb1ELb0ELb1ELb0ELb0ELb1ELb1ELb1ELb1ELb0EEENS1_21CollectiveEpilogueFwdINS6_IJSA_SC_SB_EEES9_NS_10bfloat16_tESG_Li384ELb0ELb1ELb1ELb1EEENS1_19SingleTileSchedulerILb0ELb1ELb1ELi192EEEEEEEEEvNT_6ParamsE)
	.align		4
        /*000c*/ 	.word	index@(__assertfail)
	.align		4
        /*0010*/ 	.word	index@(_ZN7cutlass13device_kernelIN5flash11enable_sm90INS1_16FlashAttnFwdSm90INS1_25CollectiveMainloopFwdSm90ILi2EN4cute5tupleIJNS5_1CILi1EEES8_S8_EEENS6_IJNS7_ILi192EEENS7_ILi128EEENS7_ILi96EEEEEELi96ENS_12float_e4m3_tEfNS_4arch4Sm90ELb0ELb0ELb1ELb1ELb1ELb0ELb0ELb1ELb1ELb1ELb1ELb0EEENS1_21CollectiveEpilogueFwdINS6_IJSA_SC_SB_EEES9_NS_10bfloat16_tESG_Li384ELb1ELb1ELb1ELb1EEENS1_36VarlenDynamicPersistentTileSchedulerILi192ELi128ELi384ELi128ELb1ELb1ELb1ELb0ELb1ELb1EEEEEEEEEvNT_6ParamsE)
	.align		4
        /*0014*/ 	.word	index@(__assertfail)
	.align		4
        /*0018*/ 	.word	index@(_ZN7cutlass13device_kernelIN5flash11enable_sm90INS1_16FlashAttnFwdSm90INS1_25CollectiveMainloopFwdSm90ILi2EN4cute5tupleIJNS5_1CILi1EEES8_S8_EEENS6_IJNS7_ILi192EEENS7_ILi128EEENS7_ILi96EEEEEELi96ENS_12float_e4m3_tEfNS_4arch4Sm90ELb0ELb0ELb1ELb1ELb1ELb1ELb0ELb1ELb1ELb1ELb1ELb0EEENS1_21CollectiveEpilogueFwdINS6_IJSA_SC_SB_EEES9_NS_10bfloat16_tESG_Li384ELb1ELb1ELb1ELb1EEENS1_36VarlenDynamicPersistentTileSchedulerILi192ELi128ELi384ELi128ELb1ELb1ELb1ELb0ELb1ELb1EEEEEEEEEvNT_6ParamsE)
	.align		4
        /*001c*/ 	.word	index@(__assertfail)
	.align		4
        /*0020*/ 	.word	index@(_ZN7cutlass13device_kernelIN5flash11enable_sm90INS1_16FlashAttnFwdSm90INS1_25CollectiveMainloopFwdSm90ILi2EN4cute5tupleIJNS5_1CILi1EEES8_S8_EEENS6_IJNS7_ILi192EEENS7_ILi128EEENS7_ILi96EEEEEELi96ENS_12float_e4m3_tEfNS_4arch4Sm90ELb0ELb1ELb1ELb0ELb1ELb0ELb0ELb1ELb1ELb1ELb1ELb0EEENS1_21CollectiveEpilogueFwdINS6_IJSA_SC_SB_EEES9_NS_10bfloat16_tESG_Li384ELb0ELb1ELb1ELb1EEENS1_19SingleTileSchedulerILb0ELb1ELb1ELi192EEEEEEEEEvNT_6ParamsE)
	.align		4
        /*0024*/ 	.word	index@(__assertfail)
	.align		4
        /*0028*/ 	.word	index@(_ZN7cutlass13device_kernelIN5flash11enable_sm90INS1_16FlashAttnFwdSm90INS1_25CollectiveMainloopFwdSm90ILi2EN4cute5tupleIJNS5_1CILi1EEES8_S8_EEENS6_IJNS7_ILi192EEENS7_ILi128EEENS7_ILi96EEEEEELi96ENS_12float_e4m3_tEfNS_4arch4Sm90ELb0ELb1ELb1ELb1ELb1ELb0ELb0ELb1ELb1ELb1ELb1ELb0EEENS1_21CollectiveEpilogueFwdINS6_IJSA_SC_SB_EEES9_NS_10bfloat16_tESG_Li384ELb1ELb1ELb1ELb1EEENS1_36VarlenDynamicPersistentTileSchedulerILi192ELi128ELi384ELi128ELb1ELb1ELb1ELb1ELb0ELb1EEEEEEEEEvNT_6ParamsE)
	.align		4
        /*002c*/ 	.word	index@(__assertfail)
	.align		4
        /*0030*/ 	.word	index@(_ZN7cutlass13device_kernelIN5flash11enable_sm90INS1_16FlashAttnFwdSm90INS1_25CollectiveMainloopFwdSm90ILi2EN4cute5tupleIJNS5_1CILi1EEES8_S8_EEENS6_IJNS7_ILi192EEENS7_ILi128EEENS7_ILi96EEEEEELi96ENS_12float_e4m3_tEfNS_4arch4Sm90ELb0ELb1ELb1ELb1ELb1ELb1ELb0ELb1ELb1ELb1ELb1ELb0EEENS1_21CollectiveEpilogueFwdINS6_IJSA_SC_SB_EEES9_NS_10bfloat16_tESG_Li384ELb1ELb1ELb1ELb1EEENS1_36VarlenDynamicPersistentTileSchedulerILi192ELi128ELi384ELi128ELb1ELb1ELb1ELb1ELb0ELb1EEEEEEEEEvNT_6ParamsE)
	.align		4
        /*0034*/ 	.word	index@(__assertfail)
	.align		4
        /*0038*/ 	.word	index@(_ZN7cutlass13device_kernelIN5flash11enable_sm90INS1_16FlashAttnFwdSm90INS1_25CollectiveMainloopFwdSm90ILi2EN4cute5tupleIJNS5_1CILi1EEES8_S8_EEENS6_IJNS7_ILi192EEENS7_ILi128EEENS7_ILi96EEEEEELi96ENS_12float_e4m3_tEfNS_4arch4Sm90ELb1ELb0ELb1ELb0ELb1ELb0ELb0ELb1ELb1ELb1ELb1ELb0EEENS1_21CollectiveEpilogueFwdINS6_IJSA_SC_SB_EEES9_NS_10bfloat16_tESG_Li384ELb0ELb1ELb1ELb1EEENS1_19SingleTileSchedulerILb0ELb1ELb1ELi192EEEEEEEEEvNT_6ParamsE)
	.align		4
        /*003c*/ 	.word	index@(__assertfail)
	.align		4
        /*0040*/ 	.word	index@(_ZN7cutlass13device_kernelIN5flash11enable_sm90INS1_16FlashAttnFwdSm90INS1_25CollectiveMainloopFwdSm90ILi2EN4cute5tupleIJNS5_1CILi1EEES8_S8_EEENS6_IJNS7_ILi192EEENS7_ILi128EEENS7_ILi96EEEEEELi96ENS_12float_e4m3_tEfNS_4arch4Sm90ELb1ELb0ELb1ELb1ELb1ELb0ELb0ELb1ELb1ELb1ELb1ELb0EEENS1_21CollectiveEpilogueFwdINS6_IJSA_SC_SB_EEES9_NS_10bfloat16_tESG_Li384ELb1ELb1ELb1ELb1EEENS1_36VarlenDynamicPersistentTileSchedulerILi192ELi128ELi384ELi128ELb1ELb1ELb1ELb1ELb1ELb1EEEEEEEEEvNT_6ParamsE)
	.align		4
        /*0044*/ 	.word	index@(__assertfail)
	.align		4
        /*0048*/ 	.word	index@(_ZN7cutlass13device_kernelIN5flash11enable_sm90INS1_16FlashAttnFwdSm90INS1_25CollectiveMainloopFwdSm90ILi2EN4cute5tupleIJNS5_1CILi1EEES8_S8_EEENS6_IJNS7_ILi192EEENS7_ILi128EEENS7_ILi96EEEEEELi96ENS_12float_e4m3_tEfNS_4arch4Sm90ELb1ELb0ELb1ELb1ELb1ELb1ELb0ELb1ELb1ELb1ELb1ELb0EEENS1_21CollectiveEpilogueFwdINS6_IJSA_SC_SB_EEES9_NS_10bfloat16_tESG_Li384ELb1ELb1ELb1ELb1EEENS1_36VarlenDynamicPersistentTileSchedulerILi192ELi128ELi384ELi128ELb1ELb1ELb1ELb1ELb1ELb1EEEEEEEEEvNT_6ParamsE)
	.align		4
        /*004c*/ 	.word	index@(__assertfail)
	.align		4
        /*0050*/ 	.word	0x00000000
	.align		4
        /*0054*/ 	.word	0xfffffffe
	.align		4
        /*0058*/ 	.word	0x00000000
	.align		4
        /*005c*/ 	.word	0xfffffffd
	.align		4
        /*0060*/ 	.word	0x00000000
	.align		4
        /*0064*/ 	.word	0xfffffffc


//--------------------- .nv.constant4             --------------------------
	.section	.nv.constant4,"a",@progbits
	.align	8
	.align		8
.nv.constant4:
        /*0000*/ 	.dword	__assertfail
	.align		8
        /*0008*/ 	.dword	__unnamed_1
	.align		8
        /*0010*/ 	.dword	__unnamed_2
	.align		8
        /*0018*/ 	.dword	__unnamed_3
	.align		8
        /*0020*/ 	.dword	__unnamed_4
	.align		8
        /*0028*/ 	.dword	__unnamed_5
	.align		8
        /*0030*/ 	.dword	__unnamed_6
	.align		8
        /*0038*/ 	.dword	_ZZN5flash28permute_output_fp8_VcolmajorIN4cute6TensorINS1_11ArrayEngineIfLm48EEENS1_6LayoutINS1_5tupleIJNS6_IJNS1_1CILi2EEES8_NS7_ILi12EEEEEENS7_ILi1EEESB_EEENS6_IJNS6_IJSB_S8_NS7_ILi4EEEEEENS7_ILi0EEESF_EEEEEEEEEvRT_E9upper_map
	.align		8
        /*0040*/ 	.dword	_ZN85_INTERNAL_e2c3afa2_49_flash_fwd_hdim96_e4m3_paged_split_softcap_sm90_cu_49158569_37824cuda3std3__45__cpo5beginE
	.align		8
        /*0048*/ 	.dword	_ZN85_INTERNAL_e2c3afa2_49_flash_fwd_hdim96_e4m3_paged_split_softcap_sm90_cu_49158569_37824cuda3std3__45__cpo3endE
	.align		8
        /*0050*/ 	.dword	_ZN85_INTERNAL_e2c3afa2_49_flash_fwd_hdim96_e4m3_paged_split_softcap_sm90_cu_49158569_37824cuda3std3__45__cpo6cbeginE
	.align		8
        /*0058*/ 	.dword	_ZN85_INTERNAL_e2c3afa2_49_flash_fwd_hdim96_e4m3_paged_split_softcap_sm90_cu_49158569_37824cuda3std3__45__cpo4cendE
	.align		8
        /*0060*/ 	.dword	_ZN85_INTERNAL_e2c3afa2_49_flash_fwd_hdim96_e4m3_paged_split_softcap_sm90_cu_49158569_37824cuda3std3__487_GLOBAL__N__e2c3afa2_49_flash_fwd_hdim96_e4m3_paged_split_softcap_sm90_cu_49158569_37826ignoreE
	.align		8
        /*0068*/ 	.dword	_ZN85_INTERNAL_e2c3afa2_49_flash_fwd_hdim96_e4m3_paged_split_softcap_sm90_cu_49158569_37824cuda3std3__419piecewise_constructE
	.align		8
        /*0070*/ 	.dword	_ZN85_INTERNAL_e2c3afa2_49_flash_fwd_hdim96_e4m3_paged_split_softcap_sm90_cu_49158569_37824cuda3std3__48in_placeE
	.align		8
        /*0078*/ 	.dword	_ZN85_INTERNAL_e2c3afa2_49_flash_fwd_hdim96_e4m3_paged_split_softcap_sm90_cu_49158569_37824cuda3std6ranges3__45__cpo4swapE
	.align		8
        /*0080*/ 	.dword	_ZN85_INTERNAL_e2c3afa2_49_flash_fwd_hdim96_e4m3_paged_split_softcap_sm90_cu_49158569_37824cuda3std6ranges3__45__cpo9iter_moveE
	.align		8
        /*0088*/ 	.dword	_ZN85_INTERNAL_e2c3afa2_49_flash_fwd_hdim96_e4m3_paged_split_softcap_sm90_cu_49158569_37824cute7productE
	.align		8
        /*0090*/ 	.dword	_ZN85_INTERNAL_e2c3afa2_49_flash_fwd_hdim96_e4m3_paged_split_softcap_sm90_cu_49158569_37824cute1_E
	.align		8
        /*0098*/ 	.dword	$str$23
	.align		8
        /*00a0*/ 	.dword	$str$24


//--------------------- .text._ZN7cutlass13device_kernelIN5flash11enable_sm90INS1_16FlashAttnFwdSm90INS1_25CollectiveMainloopFwdSm90ILi2EN4cute5tupleIJNS5_1CILi1EEES8_S8_EEENS6_IJNS7_ILi192EEENS7_ILi128EEENS7_ILi96EEEEEELi96ENS_12float_e4m3_tEfNS_4arch4Sm90ELb0ELb0ELb1ELb0ELb1ELb0ELb0ELb1ELb1ELb1ELb1ELb0EEENS1_21CollectiveEpilogueFwdINS6_IJSA_SC_SB_EEES9_NS_10bfloat16_tESG_Li384ELb0ELb1ELb1ELb1EEENS1_19SingleTileSchedulerILb0ELb1ELb1ELi192EEEEEEEEEvNT_6ParamsE --------------------------
	.section	.text._ZN7cutlass13device_kernelIN5flash11enable_sm90INS1_16FlashAttnFwdSm90INS1_25CollectiveMainloopFwdSm90ILi2EN4cute5tupleIJNS5_1CILi1EEES8_S8_EEENS6_IJNS7_ILi192EEENS7_ILi128EEENS7_ILi96EEEEEELi96ENS_12float_e4m3_tEfNS_4arch4Sm90ELb0ELb0ELb1ELb0ELb1ELb0ELb0ELb1ELb1ELb1ELb1ELb0EEENS1_21CollectiveEpilogueFwdINS6_IJSA_SC_SB_EEES9_NS_10bfloat16_tESG_Li384ELb0ELb1ELb1ELb1EEENS1_19SingleTileSchedulerILb0ELb1ELb1ELi192EEEEEEEEEvNT_6ParamsE,"ax",@progbits
	.align	128
.text._ZN7cutlass13device_kernelIN5flash11enable_sm90INS1_16FlashAttnFwdSm90INS1_25CollectiveMainloopFwdSm90ILi2EN4cute5tupleIJNS5_1CILi1EEES8_S8_EEENS6_IJNS7_ILi192EEENS7_ILi128EEENS7_ILi96EEEEEELi96ENS_12float_e4m3_tEfNS_4arch4Sm90ELb0ELb0ELb1ELb0ELb1ELb0ELb0ELb1ELb1ELb1ELb1ELb0EEENS1_21CollectiveEpilogueFwdINS6_IJSA_SC_SB_EEES9_NS_10bfloat16_tESG_Li384ELb0ELb1ELb1ELb1EEENS1_19SingleTileSchedulerILb0ELb1ELb1ELi192EEEEEEEEEvNT_6ParamsE:
        .type           _ZN7cutlass13device_kernelIN5flash11enable_sm90INS1_16FlashAttnFwdSm90INS1_25CollectiveMainloopFwdSm90ILi2EN4cute5tupleIJNS5_1CILi1EEES8_S8_EEENS6_IJNS7_ILi192EEENS7_ILi128EEENS7_ILi96EEEEEELi96ENS_12float_e4m3_tEfNS_4arch4Sm90ELb0ELb0ELb1ELb0ELb1ELb0ELb0ELb1ELb1ELb1ELb1ELb0EEENS1_21CollectiveEpilogueFwdINS6_IJSA_SC_SB_EEES9_NS_10bfloat16_tESG_Li384ELb0ELb1ELb1ELb1EEENS1_19SingleTileSchedulerILb0ELb1ELb1ELi192EEEEEEEEEvNT_6ParamsE,@function
        .size           _ZN7cutlass13device_kernelIN5flash11enable_sm90INS1_16FlashAttnFwdSm90INS1_25CollectiveMainloopFwdSm90ILi2EN4cute5tupleIJNS5_1CILi1EEES8_S8_EEENS6_IJNS7_ILi192EEENS7_ILi128EEENS7_ILi96EEEEEELi96ENS_12float_e4m3_tEfNS_4arch4Sm90ELb0ELb0ELb1ELb0ELb1ELb0ELb0ELb1ELb1ELb1ELb1ELb0EEENS1_21CollectiveEpilogueFwdINS6_IJSA_SC_SB_EEES9_NS_10bfloat16_tESG_Li384ELb0ELb1ELb1ELb1EEENS1_19SingleTileSchedulerILb0ELb1ELb1ELi192EEEEEEEEEvNT_6ParamsE,(.L_x_2537 - _ZN7cutlass13device_kernelIN5flash11enable_sm90INS1_16FlashAttnFwdSm90INS1_25CollectiveMainloopFwdSm90ILi2EN4cute5tupleIJNS5_1CILi1EEES8_S8_EEENS6_IJNS7_ILi192EEENS7_ILi128EEENS7_ILi96EEEEEELi96ENS_12float_e4m3_tEfNS_4arch4Sm90ELb0ELb0ELb1ELb0ELb1ELb0ELb0ELb1ELb1ELb1ELb1ELb0EEENS1_21CollectiveEpilogueFwdINS6_IJSA_SC_SB_EEES9_NS_10bfloat16_tESG_Li384ELb0ELb1ELb1ELb1EEENS1_19SingleTileSchedulerILb0ELb1ELb1ELi192EEEEEEEEEvNT_6ParamsE)
        .other          _ZN7cutlass13device_kernelIN5flash11enable_sm90INS1_16FlashAttnFwdSm90INS1_25CollectiveMainloopFwdSm90ILi2EN4cute5tupleIJNS5_1CILi1EEES8_S8_EEENS6_IJNS7_ILi192EEENS7_ILi128EEENS7_ILi96EEEEEELi96ENS_12float_e4m3_tEfNS_4arch4Sm90ELb0ELb0ELb1ELb0ELb1ELb0ELb0ELb1ELb1ELb1ELb1ELb0EEENS1_21CollectiveEpilogueFwdINS6_IJSA_SC_SB_EEES9_NS_10bfloat16_tESG_Li384ELb0ELb1ELb1ELb1EEENS1_19SingleTileSchedulerILb0ELb1ELb1ELi192EEEEEEEEEvNT_6ParamsE,@"STO_CUDA_ENTRY STV_DEFAULT"
_ZN7cutlass13device_kernelIN5flash11enable_sm90INS1_16FlashAttnFwdSm90INS1_25CollectiveMainloopFwdSm90ILi2EN4cute5tupleIJNS5_1CILi1EEES8_S8_EEENS6_IJNS7_ILi192EEENS7_ILi128EEENS7_ILi96EEEEEELi96ENS_12float_e4m3_tEfNS_4arch4Sm90ELb0ELb0ELb1ELb0ELb1ELb0ELb0ELb1ELb1ELb1ELb1ELb0EEENS1_21CollectiveEpilogueFwdINS6_IJSA_SC_SB_EEES9_NS_10bfloat16_tESG_Li384ELb0ELb1ELb1ELb1EEENS1_19SingleTileSchedulerILb0ELb1ELb1ELi192EEEEEEEEEvNT_6ParamsE:
[----:B------:R-:W0:Y:S02]  /*0000*/  LDC R1, c[0x0][0x28] ;  /* 0x00000a00ff017b82 */ /* 0x000e240000000800 */
[----:B0-----:R-:W-:Y:S01]  /*0010*/  VIADD R1, R1, 0xfffffff8 ;  /* 0xfffffff801017836 */ /* 0x001fe20000000000 */
[----:B------:R-:W0:Y:S01]  /*0020*/  S2R R19, SR_TID.X ;  /* 0x0000000000137919 */ /* 0x000e220000002100 */
[----:B------:R-:W-:Y:S01]  /*0030*/  ELECT P0, URZ, PT ;  /* 0x00000000003f782f */ /* 0x000fe20003800000 */
[----:B------:R-:W-:Y:S01]  /*0040*/  UMOV UR4, 0x80 ;  /* 0x0000008000047882 */ /* 0x000fe20000000000 */
[----:B------:R-:W-:Y:S01]  /*0050*/  UMOV UR7, 0x180 ;  /* 0x0000018000077882 */ /* 0x000fe20000000000 */
[----:B0-----:R-:W-:-:S05]  /*0060*/  SHF.R.U32.HI R18, RZ, 0x5, R19 ;  /* 0x00000005ff127819 */ /* 0x001fca0000011613 */
[----:B------:R-:W0:Y:S02]  /*0070*/  SHFL.IDX PT, R0, R18, RZ, 0x1f ;  /* 0x00001fff12007589 */ /* 0x000e2400000e0000 */
[C---:B0-----:R-:W-:Y:S02]  /*0080*/  ISETP.NE.OR P0, PT, R0.reuse, RZ, !P0 ;  /* 0x000000ff0000720c */ /* 0x041fe40004705670 */
[----:B------:R-:W-:Y:S02]  /*0090*/  ISETP.NE.AND P1, PT, R0, RZ, PT ;  /* 0x000000ff0000720c */ /* 0x000fe40003f25270 */
[----:B------:R-:W-:-:S06]  /*00a0*/  SHF.R.U32.HI R0, RZ, 0x7, R19 ;  /* 0x00000007ff007819 */ /* 0x000fcc0000011613 */
[----:B------:R-:W0:Y:S03]  /*00b0*/  SHFL.IDX PT, R0, R0, RZ, 0x1f ;  /* 0x00001fff00007589 */ /* 0x000e2600000e0000 */
[----:B------:R-:W-:Y:S01]  /*00c0*/  VOTEU.ALL UP0, P0 ;  /* 0x00000000003f7886 */ /* 0x000fe20000000000 */
[----:B------:R-:W-:-:S04]  /*00d0*/  VOTEU.ALL UP1, P0 ;  /* 0x00000000003f7886 */ /* 0x000fc80000020000 */
[----:B------:R-:W1:Y:S01]  /*00e0*/  @!UP0 S2UR UR8, SR_CgaCtaId ;  /* 0x00000000000889c3 */ /* 0x000e620000008800 */
[----:B------:R-:W-:Y:S01]  /*00f0*/  @!UP0 UMOV UR6, 0x400 ;  /* 0x0000040000068882 */ /* 0x000fe20000000000 */
[----:B------:R-:W-:-:S04]  /*0100*/  @!UP0 UIADD3 UR4, -UR4, 0x100000, URZ ;  /* 0x0010000004048890 */ /* 0x000fc8000fffe13f */
[----:B------:R-:W-:Y:S02]  /*0110*/  @!UP0 USHF.L.U32 UR5, UR4, 0xb, URZ ;  /* 0x0000000b04058899 */ /* 0x000fe4000800063f */
[----:B------:R-:W-:Y:S02]  /*0120*/  @!UP0 USHF.L.U32 UR4, UR4, 0x1, URZ ;  /* 0x0000000104048899 */ /* 0x000fe4000800063f */
[----:B-1----:R-:W-:Y:S02]  /*0130*/  @!UP0 ULEA UR8, UR8, UR6, 0x18 ;  /* 0x0000000608088291 */ /* 0x002fe4000f8ec03f */
[----:B------:R-:W-:-:S04]  /*0140*/  @!UP0 UIADD3 UR6, -UR7, 0x100000, URZ ;  /* 0x0010000007068890 */ /* 0x000fc8000fffe13f */
[----:B------:R-:W-:Y:S02]  /*0150*/  @!UP0 USHF.L.U32 UR7, UR6, 0xb, URZ ;  /* 0x0000000b06078899 */ /* 0x000fe4000800063f */
[----:B------:R-:W-:Y:S01]  /*0160*/  @!UP0 USHF.L.U32 UR6, UR6, 0x1, URZ ;  /* 0x0000000106068899 */ /* 0x000fe2000800063f */
[----:B------:R-:W-:-:S05]  /*0170*/  VOTEU.ALL UP0, P0 ;  /* 0x00000000003f7886 */ /* 0x000fca0000000000 */
[----:B------:R1:W2:Y:S06]  /*0180*/  @!UP0 SYNCS.EXCH.64 URZ, [UR8+0x17000], UR4 ;  /* 0x01700004083f85b2 */ /* 0x0002ac0008000100 */
[----:B------:R1:W3:Y:S02]  /*0190*/  @!UP1 SYNCS.EXCH.64 URZ, [UR8+0x17020], UR6 ;  /* 0x01702006083f95b2 */ /* 0x0002e40008000100 */
[----:B01----:R-:W-:Y:S05]  /*01a0*/  @P1 BRA `(.L_x_0) ;  /* 0x0000000000481947 */ /* 0x003fea0003800000 */
[----:B------:R-:W0:Y:S01]  /*01b0*/  S2UR UR5, SR_CgaCtaId ;  /* 0x00000000000579c3 */ /* 0x000e220000008800 */
[----:B------:R-:W-:Y:S01]  /*01c0*/  UMOV UR4, 0x400 ;  /* 0x0000040000047882 */ /* 0x000fe20000000000 */
[----:B------:R-:W-:Y:S01]  /*01d0*/  UMOV UR6, 0x80 ;  /* 0x0000008000067882 */ /* 0x000fe20000000000 */
[----:B------:R-:W-:Y:S01]  /*01e0*/  UMOV UR7, 0x180 ;  /* 0x0000018000077882 */ /* 0x000fe20000000000 */
[----:B------:R-:W-:Y:S01]  /*01f0*/  ELECT P0, URZ, PT ;  /* 0x00000000003f782f */ /* 0x000fe20003800000 */
[----:B0-----:R-:W-:Y:S02]  /*0200*/  ULEA UR8, UR5, UR4, 0x18 ;  /* 0x0000000405087291 */ /* 0x001fe4000f8ec03f */
[----:B------:R-:W-:-:S04]  /*0210*/  UIADD3 UR4, -UR6, 0x100000, URZ ;  /* 0x0010000006047890 */ /* 0x000fc8000fffe13f */
[----:B------:R-:W-:Y:S02]  /*0220*/  USHF.L.U32 UR5, UR4, 0xb, URZ ;  /* 0x0000000b04057899 */ /* 0x000fe4000800063f */
[----:B------:R-:W-:Y:S02]  /*0230*/  USHF.L.U32 UR4, UR4, 0x1, URZ ;  /* 0x0000000104047899 */ /* 0x000fe4000800063f */
[----:B------:R-:W-:-:S04]  /*0240*/  UIADD3 UR6, -UR7, 0x100000, URZ ;  /* 0x0010000007067890 */ /* 0x000fc8000fffe13f */
[----:B------:R-:W-:Y:S02]  /*0250*/  USHF.L.U32 UR7, UR6, 0xb, URZ ;  /* 0x0000000b06077899 */ /* 0x000fe4000800063f */
[----:B------:R-:W-:Y:S01]  /*0260*/  USHF.L.U32 UR6, UR6, 0x1, URZ ;  /* 0x0000000106067899 */ /* 0x000fe2000800063f */
[----:B------:R-:W0:Y:S03]  /*0270*/  FENCE.VIEW.ASYNC.S ;  /* 0x00000000000073c6 */ /* 0x000e260000000000 */
[----:B0-----:R0:W1:Y:S08]  /*0280*/  SYNCS.EXCH.64 URZ, [UR8+0x17030], UR4 ;  /* 0x01703004083f75b2 */ /* 0x0010700008000100 */
[----:B------:R0:W4:Y:S01]  /*0290*/  SYNCS.EXCH.64 URZ, [UR8+0x17040], UR6 ;  /* 0x01704006083f75b2 */ /* 0x0001220008000100 */
[----:B------:R0:W0:Y:S01]  /*02a0*/  SYNCS.EXCH.64 URZ, [UR8+0x17038], UR4 ;  /* 0x01703804083f75b2 */ /* 0x0000220008000100 */
[----:B------:R0:W0:Y:S01]  /*02b0*/  SYNCS.EXCH.64 URZ, [UR8+0x17048], UR6 ;  /* 0x01704806083f75b2 */ /* 0x0000220008000100 */
[----:B------:R-:W-:Y:S01]  /*02c0*/  NOP ;  /* 0x0000000000007918 */ /* 0x000fe20000000000 */
.L_x_0:
[----:B------:R-:W5:Y:S01]  /*02d0*/  SHFL.IDX PT, R2, R18, RZ, 0x1f ;  /* 0x00001fff12027589 */ /* 0x000f6200000e0000 */
[----:B------:R-:W-:Y:S01]  /*02e0*/  NOP ;  /* 0x0000000000007918 */ /* 0x000fe20000000000 */
[----:B-----5:R-:W-:-:S13]  /*02f0*/  ISETP.NE.AND P0, PT, R2, RZ, PT ;  /* 0x000000ff0200720c */ /* 0x020fda0003f05270 */
[----:B------:R-:W-:Y:S05]  /*0300*/  @P0 BRA `(.L_x_1) ;  /* 0x0000000000480947 */ /* 0x000fea0003800000 */
[----:B0-----:R-:W0:Y:S01]  /*0310*/  S2UR UR5, SR_CgaCtaId ;  /* 0x00000000000579c3 */ /* 0x001e220000008800 */
        /* <DEDUP_REMOVED lines=12> */
[----:B0-----:R0:W0:Y:S08]  /*03e0*/  SYNCS.EXCH.64 URZ, [UR8+0x17050], UR4 ;  /* 0x01705004083f75b2 */ /* 0x0010300008000100 */
[----:B------:R0:W0:Y:S01]  /*03f0*/  SYNCS.EXCH.64 URZ, [UR8+0x17060], UR6 ;  /* 0x01706006083f75b2 */ /* 0x0000220008000100 */
[----:B------:R0:W0:Y:S01]  /*0400*/  SYNCS.EXCH.64 URZ, [UR8+0x17058], UR4 ;  /* 0x01705804083f75b2 */ /* 0x0000220008000100 */
[----:B------:R0:W0:Y:S01]  /*0410*/  SYNCS.EXCH.64 URZ, [UR8+0x17068], UR6 ;  /* 0x01706806083f75b2 */ /* 0x0000220008000100 */
[----:B------:R-:W-:Y:S01]  /*0420*/  NOP ;  /* 0x0000000000007918 */ /* 0x000fe20000000000 */
.L_x_1:
[----:B------:R-:W5:Y:S01]  /*0430*/  SHFL.IDX PT, R2, R18, RZ, 0x1f ;  /* 0x00001fff12027589 */ /* 0x000f6200000e0000 */
[----:B------:R-:W-:Y:S01]  /*0440*/  NOP ;  /* 0x0000000000007918 */ /* 0x000fe20000000000 */
[----:B-----5:R-:W-:-:S13]  /*0450*/  ISETP.NE.AND P0, PT, R2, RZ, PT ;  /* 0x000000ff0200720c */ /* 0x020fda0003f05270 */
[----:B------:R-:W-:Y:S05]  /*0460*/  @P0 BRA `(.L_x_2) ;  /* 0x0000000000380947 */ /* 0x000fea0003800000 */
[----:B0-----:R-:W0:Y:S01]  /*0470*/  S2UR UR5, SR_CgaCtaId ;  /* 0x00000000000579c3 */ /* 0x001e220000008800 */
[----:B------:R-:W-:Y:S01]  /*0480*/  UMOV UR4, 0x400 ;  /* 0x0000040000047882 */ /* 0x000fe20000000000 */
[----:B------:R-:W-:Y:S01]  /*0490*/  UMOV UR7, 0x80 ;  /* 0x0000008000077882 */ /* 0x000fe20000000000 */
[----:B------:R-:W-:Y:S01]  /*04a0*/  ELECT P0, URZ, PT ;  /* 0x00000000003f782f */ /* 0x000fe20003800000 */
[----:B0-----:R-:W-:Y:S02]  /*04b0*/  ULEA UR6, UR5, UR4, 0x18 ;  /* 0x0000000405067291 */ /* 0x001fe4000f8ec03f */
[----:B------:R-:W-:-:S04]  /*04c0*/  UIADD3 UR4, -UR7, 0x100000, URZ ;  /* 0x0010000007047890 */ /* 0x000fc8000fffe13f */
[----:B------:R-:W-:Y:S02]  /*04d0*/  USHF.L.U32 UR5, UR4, 0xb, URZ ;  /* 0x0000000b04057899 */ /* 0x000fe4000800063f */
[----:B------:R-:W-:Y:S01]  /*04e0*/  USHF.L.U32 UR4, UR4, 0x1, URZ ;  /* 0x0000000104047899 */ /* 0x000fe2000800063f */
[----:B------:R-:W0:Y:S11]  /*04f0*/  FENCE.VIEW.ASYNC.S ;  /* 0x00000000000073c6 */ /* 0x000e360000000000 */
[----:B0-----:R0:W0:Y:S01]  /*0500*/  SYNCS.EXCH.64 URZ, [UR6+0x17070], UR4 ;  /* 0x01707004063f75b2 */ /* 0x0010220008000100 */
[----:B------:R0:W0:Y:S01]  /*0510*/  SYNCS.EXCH.64 URZ, [UR6+0x17080], UR4 ;  /* 0x01708004063f75b2 */ /* 0x0000220008000100 */
[----:B------:R0:W0:Y:S01]  /*0520*/  SYNCS.EXCH.64 URZ, [UR6+0x17078], UR4 ;  /* 0x01707804063f75b2 */ /* 0x0000220008000100 */
[----:B------:R0:W0:Y:S01]  /*0530*/  SYNCS.EXCH.64 URZ, [UR6+0x17088], UR4 ;  /* 0x01708804063f75b2 */ /* 0x0000220008000100 */
[----:B------:R-:W-:Y:S01]  /*0540*/  NOP ;  /* 0x0000000000007918 */ /* 0x000fe20000000000 */
.L_x_2:
        /* <DEDUP_REMOVED lines=22> */
.L_x_3:
[----:B------:R-:W5:Y:S01]  /*06b0*/  SHFL.IDX PT, R2, R18, RZ, 0x1f ;  /* 0x00001fff12027589 */ /* 0x000f6200000e0000 */
[----:B------:R-:W-:Y:S01]  /*06c0*/  R2UR UR9, R0 ;  /* 0x00000000000972ca */ /* 0x000fe200000e0000 */
        /* <DEDUP_REMOVED lines=21> */
.L_x_4:
[----:B------:R-:W-:Y:S01]  /*0820*/  UISETP.NE.AND UP0, UPT, UR9, URZ, UPT ;  /* 0x0000003f0900728c */ /* 0x000fe2000bf05270 */
[----:B------:R-:W-:Y:S01]  /*0830*/  NOP ;  /* 0x0000000000007918 */ /* 0x000fe20000000000 */
[----:B------:R-:W-:Y:S01]  /*0840*/  UMOV UR41, 0x1 ;  /* 0x0000000100297882 */ /* 0x000fe20000000000 */
[----:B------:R-:W-:Y:S01]  /*0850*/  ULDC.64 UR38, c[0x0][0x208] ;  /* 0x0000820000267ab9 */ /* 0x000fe20000000a00 */
[----:B------:R-:W-:Y:S01]  /*0860*/  USEL UR41, UR41, 0x2, !UP0 ;  /* 0x0000000229297887 */ /* 0x000fe2000c000000 */
[----:B------:R-:W-:Y:S01]  /*0870*/  BSSY B6, `(.L_x_5) ;  /* 0x0000bea000067945 */ /* 0x000fe20003800000 */
[----:B01234-:R-:W-:Y:S01]  /*0880*/  BAR.SYNC.DEFER_BLOCKING 0x0 ;  /* 0x0000000000007b1d */ /* 0x01ffe20000010000 */
[----:B------:R-:W-:-:S13]  /*0890*/  PLOP3.LUT P0, PT, PT, PT, UP0, 0x80, 0x0 ;  /* 0x000000000000781c */ /* 0x000fda0003f0f008 */
[----:B------:R-:W-:Y:S05]  /*08a0*/  @!P0 BRA `(.L_x_6) ;  /* 0x0000008000948947 */ /* 0x000fea0003800000 */
.L_x_7:
[----:B------:R-:W-:-:S08]  /*08b0*/  NOP ;  /* 0x0000000000007918 */ /* 0x000fd00000000000 */
[----:B------:R-:W0:Y:S02]  /*08c0*/  USETMAXREG.TRY_ALLOC.CTAPOOL UP0, 0xa0 ;  /* 0x000000a0000079c8 */ /* 0x000e240008000600 */
[----:B0-----:R-:W-:-:S13]  /*08d0*/  PLOP3.LUT P0, PT, PT, PT, UP0, 0x80, 0x0 ;  /* 0x000000000000781c */ /* 0x001fda0003f0f008 */
[----:B------:R-:W-:Y:S05]  /*08e0*/  @!P0 BRA `(.L_x_7) ;  /* 0xfffffffc00f08947 */ /* 0x000fea000383ffff */
[----:B------:R-:W0:Y:S01]  /*08f0*/  S2UR UR6, SR_CTAID.Y ;  /* 0x00000000000679c3 */ /* 0x000e220000002600 */
[----:B------:R-:W-:Y:S02]  /*0900*/  ULDC UR7, c[0x0][0xc50] ;  /* 0x0003140000077ab9 */ /* 0x000fe40000000800 */
[----:B------:R-:W-:-:S05]  /*0910*/  UISETP.NE.AND UP0, UPT, UR7, 0x1, UPT ;  /* 0x000000010700788c */ /* 0x000fca000bf05270 */
[----:B------:R-:W1:Y:S06]  /*0920*/  S2UR UR46, SR_CTAID.Z ;  /* 0x00000000002e79c3 */ /* 0x000e6c0000002700 */
[----:B------:R-:W-:Y:S01]  /*0930*/  @UP0 ULDC UR4, c[0x0][0xc54] ;  /* 0x0003150000040ab9 */ /* 0x000fe20000000800 */
[----:B------:R-:W-:Y:S01]  /*0940*/  @UP0 ULDC UR8, c[0x0][0xc58] ;  /* 0x0003160000080ab9 */ /* 0x000fe20000000800 */
[----:B0-----:R-:W-:Y:S02]  /*0950*/  UIMAD.WIDE.U32 UR4, UR6, UR4, URZ ;  /* 0x00000004060472a5 */ /* 0x001fe4000f8e003f */
[----:B------:R-:W-:-:S02]  /*0960*/  UMOV UR36, UR6 ;  /* 0x0000000600247c82 */ /* 0x000fc40008000000 */
[----:B------:R-:W-:Y:S01]  /*0970*/  @UP0 USHF.R.U32.HI UR36, URZ, UR8, UR5 ;  /* 0x000000083f240299 */ /* 0x000fe20008011605 */
[----:B------:R-:W-:Y:S06]  /*0980*/  BAR.ARV 0x8, 0x200 ;  /* 0x0208000000007b1d */ /* 0x000fec0000002000 */
[----:B-1----:R-:W-:Y:S01]  /*0990*/  ISETP.LE.AND P0, PT, RZ, UR46, PT ;  /* 0x0000002eff007c0c */ /* 0x002fe2000bf03270 */
[----:B------:R-:W-:-:S04]  /*09a0*/  UIADD3 UR4, -UR36, URZ, URZ ;  /* 0x0000003f24047290 */ /* 0x000fc8000fffe13f */
[----:B------:R-:W-:-:S08]  /*09b0*/  UIMAD UR7, UR7, UR4, UR6 ;  /* 0x00000004070772a4 */ /* 0x000fd0000f8e0206 */
[----:B------:R-:W-:Y:S05]  /*09c0*/  @!P0 BRA `(.L_x_8) ;  /* 0x000000bc00508947 */ /* 0x000fea0003800000 */
[----:B------:R-:W-:Y:S01]  /*09d0*/  ULDC.64 UR4, c[0x0][0x418] ;  /* 0x0001060000047ab9 */ /* 0x000fe20000000a00 */
[----:B------:R-:W-:Y:S01]  /*09e0*/  ULDC UR42, c[0x0][0x424] ;  /* 0x00010900002a7ab9 */ /* 0x000fe20000000800 */
[----:B------:R-:W-:Y:S02]  /*09f0*/  UISETP.NE.U32.AND UP0, UPT, UR4, URZ, UPT ;  /* 0x0000003f0400728c */ /* 0x000fe4000bf05070 */
[----:B------:R-:W-:Y:S02]  /*0a00*/  ULOP3.LUT UR37, UR7, 0xffff, URZ, 0xc0, !UPT ;  /* 0x0000ffff07257892 */ /* 0x000fe4000f8ec03f */
[----:B------:R-:W-:Y:S01]  /*0a10*/  UISETP.NE.AND.EX UP0, UPT, UR5, URZ, UPT, UP0 ;  /* 0x0000003f0500728c */ /* 0x000fe2000bf05300 */
[----:B------:R-:W-:-:S03]  /*0a20*/  ULDC UR4, c[0x0][0x2f0] ;  /* 0x0000bc0000047ab9 */ /* 0x000fc60000000800 */
[----:B------:R-:W-:-:S04]  /*0a30*/  USEL UR42, UR42, 0x1, UP0 ;  /* 0x000000012a2a7887 */ /* 0x000fc80008000000 */
[----:B------:R-:W-:-:S04]  /*0a40*/  UIMAD UR42, UR42, UR4, URZ ;  /* 0x000000042a2a72a4 */ /* 0x000fc8000f8e023f */
[----:B------:R-:W-:Y:S02]  /*0a50*/  UISETP.GE.AND UP0, UPT, UR42, 0x1, UPT ;  /* 0x000000012a00788c */ /* 0x000fe4000bf06270 */
[----:B------:R-:W-:-:S04]  /*0a60*/  UIADD3 UR4, UR42, 0x7f, URZ ;  /* 0x0000007f2a047890 */ /* 0x000fc8000fffe03f */
[----:B------:R-:W-:Y:S01]  /*0a70*/  PLOP3.LUT P0, PT, PT, PT, UP0, 0x80, 0x0 ;  /* 0x000000000000781c */ /* 0x000fe20003f0f008 */
[----:B------:R-:W-:-:S04]  /*0a80*/  USHF.R.S32.HI UR5, URZ, 0x1f, UR4 ;  /* 0x0000001f3f057899 */ /* 0x000fc80008011404 */
[----:B------:R-:W-:-:S03]  /*0a90*/  ULEA.HI UR5, UR5, UR4, URZ, 0x7 ;  /* 0x0000000405057291 */ /* 0x000fc6000f8f383f */
[----:B------:R-:W-:Y:S01]  /*0aa0*/  UMOV UR4, URZ ;  /* 0x0000003f00047c82 */ /* 0x000fe20008000000 */
[----:B------:R-:W-:-:S04]  /*0ab0*/  USHF.R.S32.HI UR6, URZ, 0x7, UR5 ;  /* 0x000000073f067899 */ /* 0x000fc80008011405 */
[----:B------:R-:W-:Y:S08]  /*0ac0*/  @!P0 BRA `(.L_x_9) ;  /* 0x0000000000908947 */ /* 0x000ff00003800000 */
[----:B------:R-:W-:Y:S01]  /*0ad0*/  USHF.R.U32.HI UR7, URZ, 0x10, UR7 ;  /* 0x000000103f077899 */ /* 0x000fe20008011607 */
[----:B------:R-:W-:-:S03]  /*0ae0*/  UMOV UR4, URZ ;  /* 0x0000003f00047c82 */ /* 0x000fc60008000000 */
[----:B------:R-:W-:-:S11]  /*0af0*/  UISETP.NE.AND UP0, UPT, UR7, URZ, UPT ;  /* 0x0000003f0700728c */ /* 0x000fd6000bf05270 */
[----:B------:R-:W-:Y:S02]  /*0b00*/  @!UP0 ULDC UR7, c[0x0][0x9f0] ;  /* 0x00027c0000078ab9 */ /* 0x000fe40000000800 */
[----:B------:R-:W-:Y:S01]  /*0b10*/  IMAD.U32 R3, RZ, RZ, UR7 ;  /* 0x00000007ff037e24 */ /* 0x000fe2000f8e00ff */
[----:B------:R-:W-:-:S04]  /*0b20*/  UIADD3 UR8, UR6, -0x1, UR7 ;  /* 0xffffffff06087890 */ /* 0x000fc8000fffe007 */
[-C--:B------:R-:W-:Y:S02]  /*0b30*/  IABS R0, R3.reuse ;  /* 0x0000000300007213 */ /* 0x080fe40000000000 */
[----:B------:R-:W-:Y:S01]  /*0b40*/  IMAD.U32 R4, RZ, RZ, UR8 ;  /* 0x00000008ff047e24 */ /* 0x000fe2000f8e00ff */
[----:B------:R-:W-:Y:S01]  /*0b50*/  IABS R5, R3 ;  /* 0x0000000300057213 */ /* 0x000fe20000000000 */
[----:B------:R-:W-:Y:S01]  /*0b60*/  ULOP3.LUT UR8, UR8, UR7, URZ, 0x3c, !UPT ;  /* 0x0000000708087292 */ /* 0x000fe2000f8e3c3f */
[----:B------:R-:W-:Y:S02]  /*0b70*/  R2UR UR11, R0 ;  /* 0x00000000000b72ca */ /* 0x000fe400000e0000 */
[----:B------:R-:W-:-:S05]  /*0b80*/  IABS R4, R4 ;  /* 0x0000000400047213 */ /* 0x000fca0000000000 */
[----:B------:R-:W-:-:S05]  /*0b90*/  IMAD.MOV.U32 R3, RZ, RZ, R4 ;  /* 0x000000ffff037224 */ /* 0x000fca00078e0004 */
[----:B------:R-:W-:Y:S01]  /*0ba0*/  R2UR UR10, R3 ;  /* 0x00000000030a72ca */ /* 0x000fe200000e0000 */
[----:B------:R-:W0:Y:S08]  /*0bb0*/  I2F.RP R0, UR11 ;  /* 0x0000000b00007d06 */ /* 0x000e300008209400 */
[----:B0-----:R-:W0:Y:S02]  /*0bc0*/  MUFU.RCP R0, R0 ;  /* 0x0000000000007308 */ /* 0x001e240000001000 */
[----:B0-----:R-:W-:Y:S01]  /*0bd0*/  VIADD R2, R0, 0xffffffe ;  /* 0x0ffffffe00027836 */ /* 0x001fe20000000000 */
[----:B------:R-:W-:-:S05]  /*0be0*/  IADD3 R0, RZ, -R5, RZ ;  /* 0x80000005ff007210 */ /* 0x000fca0007ffe0ff */
[----:B------:R-:W0:Y:S02]  /*0bf0*/  F2I.FTZ.U32.TRUNC.NTZ R2, R2 ;  /* 0x0000000200027305 */ /* 0x000e24000021f000 */
[----:B0-----:R-:W-:-:S13]  /*0c00*/  R2UR UR5, R2 ;  /* 0x00000000020572ca */ /* 0x001fda00000e0000 */
[----:B------:R-:W-:-:S04]  /*0c10*/  UIADD3 UR9, URZ, -UR5, URZ ;  /* 0x800000053f097290 */ /* 0x000fc8000fffe03f */
[----:B------:R-:W-:-:S04]  /*0c20*/  UIMAD UR9, UR9, UR11, URZ ;  /* 0x0000000b090972a4 */ /* 0x000fc8000f8e023f */
[----:B------:R-:W-:-:S03]  /*0c30*/  UIMAD.WIDE.U32 UR4, UR5, UR9, UR4 ;  /* 0x00000009050472a5 */ /* 0x000fc6000f8e0004 */
[----:B------:R-:W-:Y:S01]  /*0c40*/  R2UR UR9, R0 ;  /* 0x00000000000972ca */ /* 0x000fe200000e0000 */
[----:B------:R-:W-:-:S12]  /*0c50*/  UIMAD.WIDE.U32 UR4, UR5, UR10, URZ ;  /* 0x0000000a050472a5 */ /* 0x000fd8000f8e003f */
[----:B------:R-:W-:-:S04]  /*0c60*/  UIMAD UR4, UR5, UR9, UR10 ;  /* 0x00000009050472a4 */ /* 0x000fc8000f8e020a */
[----:B------:R-:W-:-:S11]  /*0c70*/  UISETP.GT.U32.AND UP1, UPT, UR11, UR4, UPT ;  /* 0x000000040b00728c */ /* 0x000fd6000bf24070 */
[----:B------:R-:W-:Y:S02]  /*0c80*/  @!UP1 UIADD3 UR4, UR4, -UR11, URZ ;  /* 0x8000000b04049290 */ /* 0x000fe4000fffe03f */
[----:B------:R-:W-:Y:S02]  /*0c90*/  @!UP1 UIADD3 UR5, UR5, 0x1, URZ ;  /* 0x0000000105059890 */ /* 0x000fe4000fffe03f */
[----:B------:R-:W-:Y:S02]  /*0ca0*/  UISETP.GE.U32.AND UP0, UPT, UR4, UR11, UPT ;  /* 0x0000000b0400728c */ /* 0x000fe4000bf06070 */
[----:B------:R-:W-:-:S09]  /*0cb0*/  UISETP.GE.AND UP1, UPT, UR8, URZ, UPT ;  /* 0x0000003f0800728c */ /* 0x000fd2000bf26270 */
[----:B------:R-:W-:Y:S02]  /*0cc0*/  @UP0 UIADD3 UR5, UR5, 0x1, URZ ;  /* 0x0000000105050890 */ /* 0x000fe4000fffe03f */
[----:B------:R-:W-:-:S05]  /*0cd0*/  UISETP.NE.AND UP0, UPT, UR7, URZ, UPT ;  /* 0x0000003f0700728c */ /* 0x000fca000bf05270 */
[----:B------:R-:W-:Y:S02]  /*0ce0*/  UMOV UR4, UR5 ;  /* 0x0000000500047c82 */ /* 0x000fe40008000000 */
[----:B------:R-:W-:-:S04]  /*0cf0*/  @!UP1 UIADD3 UR4, -UR4, URZ, URZ ;  /* 0x0000003f04049290 */ /* 0x000fc8000fffe13f */
[----:B------:R-:W-:-:S12]  /*0d00*/  @!UP0 ULOP3.LUT UR4, URZ, UR7, URZ, 0x33, !UPT ;  /* 0x000000073f048292 */ /* 0x000fd8000f8e333f */
.L_x_9:
[----:B------:R-:W-:Y:S01]  /*0d10*/  UIMAD UR37, UR37, UR4, URZ ;  /* 0x00000004252572a4 */ /* 0x000fe2000f8e023f */
[----:B------:R-:W-:Y:S01]  /*0d20*/  IMAD.U32 R0, RZ, RZ, UR6 ;  /* 0x00000006ff007e24 */ /* 0x000fe2000f8e00ff */
[----:B------:R-:W-:Y:S01]  /*0d30*/  USHF.R.S32.HI UR47, URZ, 0x1f, UR46 ;  /* 0x0000001f3f2f7899 */ /* 0x000fe2000801142e */
[----:B------:R-:W-:Y:S01]  /*0d40*/  IMAD.U32 R3, RZ, RZ, UR4 ;  /* 0x00000004ff037e24 */ /* 0x000fe2000f8e00ff */
[----:B------:R-:W-:Y:S01]  /*0d50*/  PLOP3.LUT P0, PT, PT, PT, PT, 0x80, 0x0 ;  /* 0x000000000000781c */ /* 0x000fe20003f0f070 */
[----:B------:R-:W-:Y:S01]  /*0d60*/  VIADD R19, R19, 0xffffff80 ;  /* 0xffffff8013137836 */ /* 0x000fe20000000000 */
[----:B------:R-:W-:Y:S01]  /*0d70*/  CS2R R94, SRZ ;  /* 0x00000000005e7805 */ /* 0x000fe2000001ff00 */
[----:B------:R-:W-:Y:S01]  /*0d80*/  IMAD.MOV.U32 R13, RZ, RZ, RZ ;  /* 0x000000ffff0d7224 */ /* 0x000fe200078e00ff */
[----:B------:R-:W-:Y:S02]  /*0d90*/  VIADDMNMX R0, R3, UR37, R0, PT ;  /* 0x0000002503007c46 */ /* 0x000fe4000b800100 */
[----:B------:R-:W-:-:S02]  /*0da0*/  CS2R R2, SRZ ;  /* 0x0000000000027805 */ /* 0x000fc4000001ff00 */
[----:B------:R-:W-:Y:S02]  /*0db0*/  CS2R R90, SRZ ;  /* 0x00000000005a7805 */ /* 0x000fe4000001ff00 */
[----:B------:R-:W-:Y:S02]  /*0dc0*/  CS2R R4, SRZ ;  /* 0x0000000000047805 */ /* 0x000fe4000001ff00 */
[----:B------:R-:W-:Y:S01]  /*0dd0*/  R2UR UR44, R0 ;  /* 0x00000000002c72ca */ /* 0x000fe200000e0000 */
[----:B------:R-:W-:Y:S01]  /*0de0*/  IMAD.MOV.U32 R0, RZ, RZ, RZ ;  /* 0x000000ffff007224 */ /* 0x000fe200078e00ff */
[----:B------:R-:W-:Y:S02]  /*0df0*/  CS2R R8, SRZ ;  /* 0x0000000000087805 */ /* 0x000fe4000001ff00 */
[----:B------:R-:W-:Y:S02]  /*0e00*/  CS2R R14, SRZ ;  /* 0x00000000000e7805 */ /* 0x000fe4000001ff00 */
[----:B------:R-:W-:-:S02]  /*0e10*/  CS2R R102, SRZ ;  /* 0x0000000000667805 */ /* 0x000fc4000001ff00 */
[----:B------:R-:W-:Y:S02]  /*0e20*/  CS2R R98, SRZ ;  /* 0x0000000000627805 */ /* 0x000fe4000001ff00 */
[----:B------:R-:W-:Y:S02]  /*0e30*/  CS2R R10, SRZ ;  /* 0x00000000000a7805 */ /* 0x000fe4000001ff00 */
[----:B------:R-:W-:Y:S02]  /*0e40*/  MOV R18, RZ ;  /* 0x000000ff00127202 */ /* 0x000fe40000000f00 */
[----:B------:R-:W-:Y:S02]  /*0e50*/  CS2R R110, SRZ ;  /* 0x00000000006e7805 */ /* 0x000fe4000001ff00 */
[----:B------:R-:W-:Y:S02]  /*0e60*/  CS2R R106, SRZ ;  /* 0x00000000006a7805 */ /* 0x000fe4000001ff00 */
[----:B------:R-:W-:Y:S01]  /*0e70*/  CS2R R16, SRZ ;  /* 0x0000000000107805 */ /* 0x000fe2000001ff00 */
[----:B------:R-:W-:Y:S01]  /*0e80*/  IMAD.MOV.U32 R58, RZ, RZ, RZ ;  /* 0x000000ffff3a7224 */ /* 0x000fe200078e00ff */
[----:B------:R-:W-:Y:S01]  /*0e90*/  CS2R R118, SRZ ;  /* 0x0000000000767805 */ /* 0x000fe2000001ff00 */
[----:B------:R-:W-:Y:S01]  /*0ea0*/  UISETP.GT.AND UP0, UPT, UR44, UR37, UPT ;  /* 0x000000252c00728c */ /* 0x000fe2000bf04270 */
[----:B------:R-:W-:-:S02]  /*0eb0*/  CS2R R114, SRZ ;  /* 0x0000000000727805 */ /* 0x000fc4000001ff00 */
[----:B------:R-:W-:Y:S01]  /*0ec0*/  CS2R R20, SRZ ;  /* 0x0000000000147805 */ /* 0x000fe2000001ff00 */
[----:B------:R-:W-:Y:S01]  /*0ed0*/  IMAD.MOV.U32 R124, RZ, RZ, RZ ;  /* 0x000000ffff7c7224 */ /* 0x000fe200078e00ff */
[----:B------:R-:W-:Y:S01]  /*0ee0*/  CS2R R126, SRZ ;  /* 0x00000000007e7805 */ /* 0x000fe2000001ff00 */
[----:B------:R-:W-:Y:S01]  /*0ef0*/  IMAD.MOV.U32 R47, RZ, RZ, RZ ;  /* 0x000000ffff2f7224 */ /* 0x000fe200078e00ff */
[----:B------:R-:W-:Y:S02]  /*0f00*/  PLOP3.LUT P1, PT, PT, PT, UP0, 0x80, 0x0 ;  /* 0x000000000000781c */ /* 0x000fe40003f2f008 */
[----:B------:R-:W-:Y:S02]  /*0f10*/  CS2R R122, SRZ ;  /* 0x00000000007a7805 */ /* 0x000fe4000001ff00 */
[----:B------:R-:W-:Y:S01]  /*0f20*/  CS2R R22, SRZ ;  /* 0x0000000000167805 */ /* 0x000fe2000001ff00 */
[----:B------:R-:W-:Y:S01]  /*0f30*/  IMAD.MOV.U32 R132, RZ, RZ, RZ ;  /* 0x000000ffff847224 */ /* 0x000fe200078e00ff */
[----:B------:R-:W-:Y:S01]  /*0f40*/  CS2R R134, SRZ ;  /* 0x0000000000867805 */ /* 0x000fe2000001ff00 */
[----:B------:R-:W-:Y:S01]  /*0f50*/  IMAD.MOV.U32 R51, RZ, RZ, RZ ;  /* 0x000000ffff337224 */ /* 0x000fe200078e00ff */
[----:B------:R-:W-:-:S02]  /*0f60*/  CS2R R130, SRZ ;  /* 0x0000000000827805 */ /* 0x000fc4000001ff00 */
[----:B------:R-:W-:-:S03]  /*0f70*/  CS2R R24, SRZ ;  /* 0x0000000000187805 */ /* 0x000fc6000001ff00 */
[----:B------:R-:W-:Y:S05]  /*0f80*/  @!P1 BRA `(.L_x_10) ;  /* 0x0000005c00049947 */ /* 0x000fea0003800000 */
[----:B------:R-:W-:Y:S01]  /*0f90*/  SHF.R.S32.HI R16, RZ, 0x1f, R19 ;  /* 0x0000001fff107819 */ /* 0x000fe20000011413 */
[----:B------:R-:W0:Y:S01]  /*0fa0*/  S2UR UR43, SR_CgaCtaId ;  /* 0x00000000002b79c3 */ /* 0x000e220000008800 */
[----:B------:R-:W-:Y:S02]  /*0fb0*/  UMOV UR40, 0x400 ;  /* 0x0000040000287882 */ /* 0x000fe40000000000 */
[----:B------:R-:W-:-:S04]  /*0fc0*/  LEA.HI R16, R16, R19, RZ, 0x7 ;  /* 0x0000001310107211 */ /* 0x000fc800078f38ff */
[----:B------:R-:W-:-:S06]  /*0fd0*/  SHF.R.S32.HI R0, RZ, 0x7, R16 ;  /* 0x00000007ff007819 */ /* 0x000fcc0000011410 */
[----:B------:R-:W1:Y:S01]  /*0fe0*/  SHFL.IDX PT, R0, R0, RZ, 0x1f ;  /* 0x00001fff00007589 */ /* 0x000e6200000e0000 */
[----:B0-----:R-:W-:Y:S01]  /*0ff0*/  ULEA UR40, UR43, UR40, 0x18 ;  /* 0x000000282b287291 */ /* 0x001fe2000f8ec03f */
[----:B-1----:R-:W-:-:S13]  /*1000*/  R2UR UR6, R0 ;  /* 0x00000000000672ca */ /* 0x002fda00000e0000 */
[----:B------:R-:W-:Y:S02]  /*1010*/  UIMAD.WIDE UR4, UR6, 0x55555556, URZ ;  /* 0x55555556060478a5 */ /* 0x000fe4000f8e023f */
[----:B------:R-:W-:Y:S02]  /*1020*/  UIADD3 UR4, UR40, 0xc400, URZ ;  /* 0x0000c40028047890 */ /* 0x000fe4000fffe03f */
[----:B------:R-:W-:Y:S02]  /*1030*/  ULEA.HI UR5, UR5, UR5, URZ, 0x1 ;  /* 0x0000000505057291 */ /* 0x000fe4000f8f083f */
[----:B------:R-:W-:Y:S02]  /*1040*/  ULOP3.LUT UP0, URZ, UR4, 0x3ff, URZ, 0xc0, !UPT ;  /* 0x000003ff043f7892 */ /* 0x000fe4000f80c03f */
[----:B------:R-:W-:-:S04]  /*1050*/  UIMAD UR5, UR5, -0x3, UR6 ;  /* 0xfffffffd050578a4 */ /* 0x000fc8000f8e0206 */
[----:B------:R-:W-:Y:S01]  /*1060*/  PLOP3.LUT P0, PT, PT, PT, UP0, 0x80, 0x0 ;  /* 0x000000000000781c */ /* 0x000fe20003f0f008 */
[----:B------:R-:W-:-:S04]  /*1070*/  ULEA UR5, UR5, UR4, 0xb ;  /* 0x0000000405057291 */ /* 0x000fc8000f8e583f */
[----:B------:R-:W-:-:S04]  /*1080*/  USHF.R.U32.HI UR5, URZ, 0x4, UR5 ;  /* 0x000000043f057899 */ /* 0x000fc80008011605 */
[----:B------:R-:W-:-:S04]  /*1090*/  ULOP3.LUT UR45, UR5, 0x3fff, URZ, 0xc0, !UPT ;  /* 0x00003fff052d7892 */ /* 0x000fc8000f8ec03f */
[----:B------:R-:W-:Y:S08]  /*10a0*/  @!P0 BRA `(.L_x_11) ;  /* 0x0000000000408947 */ /* 0x000ff00003800000 */
[----:B------:R-:W-:Y:S01]  /*10b0*/  MOV R0, 0x0 ;  /* 0x0000000000007802 */ /* 0x000fe20000000f00 */
[----:B------:R-:W-:Y:S01]  /*10c0*/  ULDC.64 UR4, c[0x4][0x98] ;  /* 0x0100260000047ab9 */ /* 0x000fe20000000a00 */
[----:B------:R-:W-:Y:S01]  /*10d0*/  ULDC.64 UR6, c[0x4][0x30] ;  /* 0x01000c0000067ab9 */ /* 0x000fe20000000a00 */
[----:B------:R-:W-:Y:S01]  /*10e0*/  MOV R4, UR4 ;  /* 0x0000000400047c02 */ /* 0x000fe20008000f00 */
[----:B------:R0:W1:Y:S01]  /*10f0*/  LDC.64 R2, c[0x4][R0] ;  /* 0x0100000000027b82 */ /* 0x0000620000000a00 */
[----:B------:R-:W-:Y:S01]  /*1100*/  IMAD.U32 R5, RZ, RZ, UR5 ;  /* 0x00000005ff057e24 */ /* 0x000fe2000f8e00ff */
[----:B------:R-:W-:Y:S01]  /*1110*/  ULDC.64 UR4, c[0x4][0xa0] ;  /* 0x0100280000047ab9 */ /* 0x000fe20000000a00 */
[----:B------:R-:W-:Y:S01]  /*1120*/  IMAD.U32 R10, RZ, RZ, UR6 ;  /* 0x00000006ff0a7e24 */ /* 0x000fe2000f8e00ff */
[----:B------:R-:W-:Y:S01]  /*1130*/  MOV R8, 0x70 ;  /* 0x0000007000087802 */ /* 0x000fe20000000f00 */
[----:B------:R-:W-:Y:S02]  /*1140*/  IMAD.U32 R6, RZ, RZ, UR4 ;  /* 0x00000004ff067e24 */ /* 0x000fe4000f8e00ff */
[----:B------:R-:W-:-:S02]  /*1150*/  IMAD.U32 R7, RZ, RZ, UR5 ;  /* 0x00000005ff077e24 */ /* 0x000fc4000f8e00ff */
[----:B------:R-:W-:Y:S02]  /*1160*/  IMAD.U32 R11, RZ, RZ, UR7 ;  /* 0x00000007ff0b7e24 */ /* 0x000fe4000f8e00ff */
[----:B------:R-:W-:Y:S02]  /*1170*/  IMAD.MOV.U32 R12, RZ, RZ, 0x1 ;  /* 0x00000001ff0c7424 */ /* 0x000fe400078e00ff */
[----:B0-----:R-:W-:-:S07]  /*1180*/  IMAD.MOV.U32 R13, RZ, RZ, RZ ;  /* 0x000000ffff0d7224 */ /* 0x001fce00078e00ff */
[----:B------:R-:W-:-:S07]  /*1190*/  LEPC R20, `(.L_x_11) ;  /* 0x000000001014794e */ /* 0x000fce0000000000 */
[----:B-1----:R-:W-:Y:S05]  /*11a0*/  CALL.ABS.NOINC R2 ;  /* 0x0000000002007343 */ /* 0x002fea0003c00000 */
.L_x_11:
[----:B------:R-:W-:Y:S01]  /*11b0*/  ULDC.64 UR6, c[0x0][0x990] ;  /* 0x0002640000067ab9 */ /* 0x000fe20000000a00 */
[----:B------:R-:W-:Y:S01]  /*11c0*/  ULDC.64 UR4, c[0x0][0x998] ;  /* 0x0002660000047ab9 */ /* 0x000fe20000000a00 */
[----:B------:R-:W-:Y:S01]  /*11d0*/  UISETP.NE.U32.AND UP0, UPT, UR6, URZ, UPT ;  /* 0x0000003f0600728c */ /* 0x000fe2000bf05070 */
[----:B------:R-:W-:Y:S01]  /*11e0*/  IMAD.MOV.U32 R7, RZ, RZ, 0x3f800000 ;  /* 0x3f800000ff077424 */ /* 0x000fe200078e00ff */
[----:B------:R-:W-:Y:S01]  /*11f0*/  UISETP.NE.U32.AND UP1, UPT, UR4, URZ, UPT ;  /* 0x0000003f0400728c */ /* 0x000fe2000bf25070 */
[----:B------:R-:W-:Y:S01]  /*1200*/  IMAD.MOV.U32 R0, RZ, RZ, 0x3f800000 ;  /* 0x3f800000ff007424 */ /* 0x000fe200078e00ff */
[----:B------:R-:W-:Y:S02]  /*1210*/  UISETP.NE.AND.EX UP0, UPT, UR7, URZ, UPT, UP0 ;  /* 0x0000003f0700728c */ /* 0x000fe4000bf05300 */
[----:B------:R-:W-:-:S04]  /*1220*/  UISETP.NE.AND.EX UP1, UPT, UR5, URZ, UPT, UP1 ;  /* 0x0000003f0500728c */ /* 0x000fc8000bf25310 */
[----:B------:R-:W-:Y:S02]  /*1230*/  PLOP3.LUT P0, PT, PT, PT, UP0, 0x80, 0x0 ;  /* 0x000000000000781c */ /* 0x000fe40003f0f008 */
[----:B------:R-:W-:-:S03]  /*1240*/  PLOP3.LUT P1, PT, PT, PT, UP1, 0x80, 0x0 ;  /* 0x000000000000781c */ /* 0x000fc60003f2f018 */
[----:B------:R-:W-:Y:S01]  /*1250*/  @UP0 ULDC.64 UR12, c[0x0][0x9a8] ;  /* 0x00026a00000c0ab9 */ /* 0x000fe20000000a00 */
[----:B------:R-:W-:Y:S01]  /*1260*/  @UP0 ULDC.64 UR16, c[0x0][0x9b0] ;  /* 0x00026c0000100ab9 */ /* 0x000fe20000000a00 */
[----:B------:R-:W-:Y:S01]  /*1270*/  @UP1 ULDC.64 UR14, c[0x0][0x9b8] ;  /* 0x00026e00000e1ab9 */ /* 0x000fe20000000a00 */
[----:B------:R-:W-:Y:S02]  /*1280*/  @UP0 UIMAD UR10, UR47, UR12, URZ ;  /* 0x0000000c2f0a02a4 */ /* 0x000fe4000f8e023f */
[----:B------:R-:W-:Y:S02]  /*1290*/  @UP0 UIMAD.WIDE.U32 UR8, UR46, UR12, URZ ;  /* 0x0000000c2e0802a5 */ /* 0x000fe4000f8e003f */
[----:B------:R-:W-:Y:S02]  /*12a0*/  @UP1 UIMAD UR12, UR47, UR14, URZ ;  /* 0x0000000e2f0c12a4 */ /* 0x000fe4000f8e023f */
[----:B------:R-:W-:Y:S02]  /*12b0*/  @UP0 UIMAD UR13, UR46, UR13, UR10 ;  /* 0x0000000d2e0d02a4 */ /* 0x000fe4000f8e020a */
[----:B------:R-:W-:-:S02]  /*12c0*/  @UP1 UIMAD.WIDE.U32 UR10, UR46, UR14, URZ ;  /* 0x0000000e2e0a12a5 */ /* 0x000fc4000f8e003f */
[----:B------:R-:W-:Y:S02]  /*12d0*/  @UP1 UIMAD UR14, UR46, UR15, UR12 ;  /* 0x0000000f2e0e12a4 */ /* 0x000fe4000f8e020c */
[----:B------:R-:W-:Y:S02]  /*12e0*/  @UP0 USHF.R.S32.HI UR12, URZ, 0x1f, UR36 ;  /* 0x0000001f3f0c0899 */ /* 0x000fe40008011424 */
[----:B------:R-:W-:Y:S01]  /*12f0*/  @UP1 USHF.R.S32.HI UR15, URZ, 0x1f, UR36 ;  /* 0x0000001f3f0f1899 */ /* 0x000fe20008011424 */
[----:B------:R-:W-:Y:S01]  /*1300*/  @UP1 ULDC.64 UR18, c[0x0][0x9c0] ;  /* 0x0002700000121ab9 */ /* 0x000fe20000000a00 */
[----:B------:R-:W-:Y:S02]  /*1310*/  @UP0 UIMAD UR12, UR12, UR16, URZ ;  /* 0x000000100c0c02a4 */ /* 0x000fe4000f8e023f */
[----:B------:R-:W-:Y:S02]  /*1320*/  @UP0 UIADD3 UR9, UR9, UR13, URZ ;  /* 0x0000000d09090290 */ /* 0x000fe4000fffe03f */
[----:B------:R-:W-:-:S02]  /*1330*/  @UP1 UIMAD UR13, UR15, UR18, URZ ;  /* 0x000000120f0d12a4 */ /* 0x000fc4000f8e023f */
[----:B------:R-:W-:Y:S02]  /*1340*/  @UP1 UIADD3 UR11, UR11, UR14, URZ ;  /* 0x0000000e0b0b1290 */ /* 0x000fe4000fffe03f */
[----:B------:R-:W-:Y:S02]  /*1350*/  @UP0 UIMAD UR12, UR36, UR17, UR12 ;  /* 0x00000011240c02a4 */ /* 0x000fe4000f8e020c */
[----:B------:R-:W-:Y:S02]  /*1360*/  @UP0 UIMAD.WIDE.U32 UR8, UR36, UR16, UR8 ;  /* 0x00000010240802a5 */ /* 0x000fe4000f8e0008 */
[----:B------:R-:W-:Y:S02]  /*1370*/  @UP1 UIMAD UR13, UR36, UR19, UR13 ;  /* 0x00000013240d12a4 */ /* 0x000fe4000f8e020d */
[----:B------:R-:W-:Y:S02]  /*1380*/  @UP1 UIMAD.WIDE.U32 UR10, UR36, UR18, UR10 ;  /* 0x00000012240a12a5 */ /* 0x000fe4000f8e000a */
[----:B------:R-:W-:-:S02]  /*1390*/  @UP0 UIADD3 UR12, UR9, UR12, URZ ;  /* 0x0000000c090c0290 */ /* 0x000fc4000fffe03f */
[----:B------:R-:W-:Y:S02]  /*13a0*/  @UP0 ULEA UR6, UP2, UR8, UR6, 0x2 ;  /* 0x0000000608060291 */ /* 0x000fe4000f84103f */
[----:B------:R-:W-:Y:S02]  /*13b0*/  @UP1 UIADD3 UR9, UR11, UR13, URZ ;  /* 0x0000000d0b091290 */ /* 0x000fe4000fffe03f */
[----:B------:R-:W-:Y:S02]  /*13c0*/  @UP1 ULEA UR4, UP3, UR10, UR4, 0x2 ;  /* 0x000000040a041291 */ /* 0x000fe4000f86103f */
[----:B------:R-:W-:Y:S01]  /*13d0*/  @UP0 ULEA.HI.X UR7, UR8, UR7, UR12, 0x2, UP2 ;  /* 0x0000000708070291 */ /* 0x000fe200090f140c */
[----:B------:R-:W-:Y:S01]  /*13e0*/  IMAD.U32 R2, RZ, RZ, UR6 ;  /* 0x00000006ff027e24 */ /* 0x000fe2000f8e00ff */
[----:B------:R-:W-:Y:S02]  /*13f0*/  @UP1 ULEA.HI.X UR5, UR10, UR5, UR9, 0x2, UP3 ;  /* 0x000000050a051291 */ /* 0x000fe400098f1409 */
[----:B------:R-:W-:Y:S01]  /*1400*/  IMAD.U32 R4, RZ, RZ, UR4 ;  /* 0x00000004ff047e24 */ /* 0x000fe2000f8e00ff */
[----:B------:R-:W-:Y:S01]  /*1410*/  SHF.L.U32 R6, RZ, 0x1f, RZ ;  /* 0x0000001fff067819 */ /* 0x000fe200000006ff */
[----:B------:R-:W-:Y:S01]  /*1420*/  ULDC UR4, c[0x0][0x9d8] ;  /* 0x0002760000047ab9 */ /* 0x000fe20000000800 */
[----:B------:R-:W-:Y:S01]  /*1430*/  MOV R3, UR7 ;  /* 0x0000000700037c02 */ /* 0x000fe20008000f00 */
[----:B------:R-:W-:-:S04]  /*1440*/  IMAD.U32 R5, RZ, RZ, UR5 ;  /* 0x00000005ff057e24 */ /* 0x000fc8000f8e00ff */
[----:B------:R-:W2:Y:S04]  /*1450*/  @P0 LDG.E R7, desc[UR38][R2.64] ;  /* 0x0000002602070981 */ /* 0x000ea8000c1e1900 */
[----:B------:R-:W2:Y:S01]  /*1460*/  @P1 LDG.E R0, desc[UR38][R4.64] ;  /* 0x0000002604001981 */ /* 0x000ea2000c1e1900 */
[----:B------:R-:W0:Y:S01]  /*1470*/  SYNCS.PHASECHK.TRANS64.TRYWAIT P0, [UR40+0x17000], R6 ;  /* 0x01700006ff0075a7 */ /* 0x000e220008000168 */
[----:B--2---:R-:W-:-:S04]  /*1480*/  FMUL.FTZ R0, R7, R0 ;  /* 0x0000000007007220 */ /* 0x004fc80000410000 */
[----:B------:R-:W-:Y:S01]  /*1490*/  FMUL.FTZ R0, R0, UR4 ;  /* 0x0000000400007c20 */ /* 0x000fe20008410000 */
[----:B0-----:R-:W-:Y:S06]  /*14a0*/  @!P0 BRA `(.L_x_12) ;  /* 0x000000b000a08947 */ /* 0x001fec0003800000 */
.L_x_96:
[----:B------:R-:W-:-:S06]  /*14b0*/  ULOP3.LUT UR4, UR41, 0x1, URZ, 0xfc, !UPT ;  /* 0x0000000129047892 */ /* 0x000fcc000f8efc3f */
[----:B------:R-:W-:-:S05]  /*14c0*/  IMAD.U32 R2, RZ, RZ, UR4 ;  /* 0x00000004ff027e24 */ /* 0x000fca000f8e00ff */
[----:B------:R-:W-:-:S13]  /*14d0*/  ISETP.NE.AND P0, PT, R2, 0x3, PT ;  /* 0x000000030200780c */ /* 0x000fda0003f05270 */
[----:B------:R-:W-:Y:S05]  /*14e0*/  @!P0 BRA `(.L_x_13) ;  /* 0x0000000000048947 */ /* 0x000fea0003800000 */
[----:B------:R-:W-:Y:S01]  /*14f0*/  BPT.TRAP 0x1 ;  /* 0x000000040000795c */ /* 0x000fe20000300000 */
.L_x_13:
[----:B------:R1:W2:Y:S01]  /*1500*/  SYNCS.PHASECHK.TRANS64.TRYWAIT P1, [UR40+0x17030], R6 ;  /* 0x01703006ff0075a7 */ /* 0x0002a20008020168 */
[----:B------:R-:W-:Y:S05]  /*1510*/  @!P0 BRA `(.L_x_14) ;  /* 0x0000000000048947 */ /* 0x000fea0003800000 */
[----:B------:R-:W-:Y:S01]  /*1520*/  BPT.TRAP 0x1 ;  /* 0x000000040000795c */ /* 0x000fe20000300000 */
.L_x_14:
[----:B------:R-:W-:Y:S02]  /*1530*/  IMAD.U32 R4, RZ, RZ, UR45 ;  /* 0x0000002dff047e24 */ /* 0x000fe4000f8e00ff */
[----:B------:R-:W-:Y:S01]  /*1540*/  IMAD.MOV.U32 R2, RZ, RZ, RZ ;  /* 0x000000ffff027224 */ /* 0x000fe200078e00ff */
[----:B--2---:R-:W-:Y:S06]  /*1550*/  @P1 BRA `(.L_x_15) ;  /* 0x0000000000081947 */ /* 0x004fec0003800000 */
[----:B------:R-:W2:Y:S02]  /*1560*/  SYNCS.PHASECHK.TRANS64.TRYWAIT P1, [UR40+0x17030], R6 ;  /* 0x01703006ff0075a7 */ /* 0x000ea40008020168 */
[----:B--2---:R-:W-:Y:S05]  /*1570*/  @!P1 BRA `(.L_x_16) ;  /* 0x000000b000849947 */ /* 0x004fea0003800000 */
.L_x_15:
[----:B------:R-:W-:Y:S05]  /*1580*/  WARPSYNC.ALL ;  /* 0x0000000000007948 */ /* 0x000fea0003800000 */
[----:B------:R-:W-:Y:S01]  /*1590*/  MOV R89, RZ ;  /* 0x000000ff00597202 */ /* 0x000fe20000000f00 */
[----:B------:R-:W-:Y:S01]  /*15a0*/  IMAD.MOV.U32 R5, RZ, RZ, -0x3ffffff0 ;  /* 0xc0000010ff057424 */ /* 0x000fe200078e00ff */
[----:B------:R-:W-:Y:S01]  /*15b0*/  LOP3.LUT R4, R4, 0x10000, RZ, 0xfc, !PT ;  /* 0x0001000004047812 */ /* 0x000fe200078efcff */
[----:B------:R-:W-:-:S03]  /*15c0*/  UIADD3 UR4, UR40, 0x10c00, URZ ;  /* 0x00010c0028047890 */ /* 0x000fc6000fffe03f */
[C---:B------:R-:W-:Y:S01]  /*15d0*/  R2UR UR8, R4.reuse ;  /* 0x00000000040872ca */ /* 0x040fe200000e0000 */
[----:B------:R-:W-:Y:S01]  /*15e0*/  WARPGROUP.ARRIVE ;  /* 0x00000000000079c5 */ /* 0x000fe20000000000 */
[----:B------:R-:W-:Y:S01]  /*15f0*/  R2UR UR9, R5 ;  /* 0x00000000050972ca */ /* 0x000fe200000e0000 */
[----:B------:R-:W-:Y:S01]  /*1600*/  USHF.R.U32.HI UR4, URZ, 0x4, UR4 ;  /* 0x000000043f047899 */ /* 0x000fe20008011604 */
[----:B------:R-:W-:Y:S01]  /*1610*/  R2UR UR12, R4 ;  /* 0x00000000040c72ca */ /* 0x000fe200000e0000 */
[----:B------:R-:W-:Y:S01]  /*1620*/  UMOV UR11, 0xc0000010 ;  /* 0xc0000010000b7882 */ /* 0x000fe20000000000 */
[----:B------:R-:W-:Y:S01]  /*1630*/  UMOV UR13, 0xc0000010 ;  /* 0xc0000010000d7882 */ /* 0x000fe20000000000 */
[----:B------:R-:W-:Y:S01]  /*1640*/  ULOP3.LUT UR4, UR4, 0x3fff, URZ, 0xc0, !UPT ;  /* 0x00003fff04047892 */ /* 0x000fe2000f8ec03f */
[----:B------:R-:W-:-:S03]  /*1650*/  UMOV UR15, 0xc0000010 ;  /* 0xc0000010000f7882 */ /* 0x000fc60000000000 */
[----:B------:R-:W-:-:S04]  /*1660*/  ULOP3.LUT UR16, UR4, 0x10000, URZ, 0xfc, !UPT ;  /* 0x0001000004107892 */ /* 0x000fc8000f8efc3f */
[----:B------:R-:W-:-:S03]  /*1670*/  UIADD3 UR14, UR16, 0x200, URZ ;  /* 0x00000200100e7890 */ /* 0x000fc6000fffe03f */
[----:B------:R-:W-:Y:S02]  /*1680*/  UMOV UR10, UR16 ;  /* 0x00000010000a7c82 */ /* 0x000fe40008000000 */
[----:B------:R-:W-:Y:S01]  /*1690*/  QGMMA.64x128x32.F32.E4M3.E4M3 R24, gdesc[UR8], RZ, !UPT, gsb0 ;  /* 0x01e00000081879f3 */ /* 0x000fe2000c0008ff */
[----:B------:R-:W-:Y:S02]  /*16a0*/  UIADD3 UR8, UR12, 0x180, URZ ;  /* 0x000001800c087890 */ /* 0x000fe4000fffe03f */
[----:B------:R-:W-:Y:S01]  /*16b0*/  UIADD3 UR10, UR16, 0x100, URZ ;  /* 0x00000100100a7890 */ /* 0x000fe2000fffe03f */
[----:B------:R-:W-:Y:S01]  /*16c0*/  UMOV UR9, 0xc0000010 ;  /* 0xc000001000097882 */ /* 0x000fe20000000000 */
[----:B------:R-:W-:Y:S01]  /*16d0*/  UMOV UR11, 0xc0000010 ;  /* 0xc0000010000b7882 */ /* 0x000fe20000000000 */
[----:B------:R-:W-:Y:S01]  /*16e0*/  UIADD3 UR12, UR12, 0x300, URZ ;  /* 0x000003000c0c7890 */ /* 0x000fe2000fffe03f */
[----:B------:R-:W-:Y:S02]  /*16f0*/  WARPGROUP.DEPBAR.LE gsb0, 0x0 ;  /* 0x00008000000079c5 */ /* 0x000fe40000010000 */
[----:B------:R-:W-:-:S06]  /*1700*/  WARPGROUP.ARRIVE ;  /* 0x00000000000079c5 */ /* 0x000fcc0000000000 */
[----:B------:R-:W-:Y:S03]  /*1710*/  QGMMA.64x128x32.F32.E4M3.E4M3 R24, gdesc[UR8], R24, gsb0 ;  /* 0x01e00000081879f3 */ /* 0x000fe60008000818 */
[----:B------:R-:W-:Y:S02]  /*1720*/  WARPGROUP.DEPBAR.LE gsb0, 0x0 ;  /* 0x00008000000079c5 */ /* 0x000fe40000010000 */
[----:B------:R-:W-:-:S07]  /*1730*/  WARPGROUP.ARRIVE ;  /* 0x00000000000079c5 */ /* 0x000fce0000000000 */
[----:B------:R-:W-:Y:S03]  /*1740*/  QGMMA.64x128x32.F32.E4M3.E4M3 R24, gdesc[UR12], R24, gsb0 ;  /* 0x01e000000c1879f3 */ /* 0x000fe60008000818 */
[----:B------:R-:W-:Y:S02]  /*1750*/  WARPGROUP.DEPBAR.LE gsb0, 0x0 ;  /* 0x00008000000079c5 */ /* 0x000fe40000010000 */
[----:B------:R-:W-:Y:S05]  /*1760*/  @!P0 BRA `(.L_x_17) ;  /* 0x0000000000048947 */ /* 0x000fea0003800000 */
[----:B------:R-:W-:Y:S01]  /*1770*/  BPT.TRAP 0x1 ;  /* 0x000000040000795c */ /* 0x000fe20000300000 */
.L_x_17:
[C---:B0-----:R-:W-:Y:S01]  /*1780*/  FMUL.FTZ R3, R0.reuse, R24 ;  /* 0x0000001800037220 */ /* 0x041fe20000410000 */
[C---:B------:R-:W-:Y:S01]  /*1790*/  FMUL.FTZ R24, R0.reuse, R35 ;  /* 0x0000002300187220 */ /* 0x040fe20000410000 */
[C---:B------:R-:W-:Y:S01]  /*17a0*/  FMUL.FTZ R35, R0.reuse, R47 ;  /* 0x0000002f00237220 */ /* 0x040fe20000410000 */
[----:B------:R-:W-:Y:S01]  /*17b0*/  FMUL.FTZ R47, R0, R58 ;  /* 0x0000003a002f7220 */ /* 0x000fe20000410000 */
[----:B------:R-:W-:Y:S01]  /*17c0*/  LOP3.LUT R58, R16, 0xffffff80, RZ, 0xc0, !PT ;  /* 0xffffff80103a7812 */ /* 0x000fe200078ec0ff */
[C---:B------:R-:W-:Y:S01]  /*17d0*/  FMUL.FTZ R23, R0.reuse, R34 ;  /* 0x0000002200177220 */ /* 0x040fe20000410000 */
[C---:B------:R-:W-:Y:S01]  /*17e0*/  FMUL.FTZ R34, R0.reuse, R57 ;  /* 0x0000003900227220 */ /* 0x040fe20000410000 */
[C---:B------:R-:W-:Y:S01]  /*17f0*/  FMUL.FTZ R11, R0.reuse, R26 ;  /* 0x0000001a000b7220 */ /* 0x040fe20000410000 */
[C---:B------:R-:W-:Y:S01]  /*1800*/  FMUL.FTZ R12, R0.reuse, R27 ;  /* 0x0000001b000c7220 */ /* 0x040fe20000410000 */
[----:B------:R-:W-:Y:S02]  /*1810*/  IMAD.IADD R58, R19, 0x1, -R58 ;  /* 0x00000001133a7824 */ /* 0x000fe400078e0a3a */
[C---:B------:R-:W-:Y:S01]  /*1820*/  FMUL.FTZ R15, R0.reuse, R30 ;  /* 0x0000001e000f7220 */ /* 0x040fe20000410000 */
[C---:B------:R-:W-:Y:S01]  /*1830*/  FMUL.FTZ R20, R0.reuse, R31 ;  /* 0x0000001f00147220 */ /* 0x040fe20000410000 */
[----:B------:R-:W-:Y:S01]  /*1840*/  MUFU.TANH R23, R23 ;  /* 0x0000001700177308 */ /* 0x000fe20000002400 */
[C---:B-1----:R-:W-:Y:S01]  /*1850*/  FMUL.FTZ R6, R0.reuse, R25 ;  /* 0x0000001900067220 */ /* 0x042fe20000410000 */
[----:B------:R-:W-:Y:S01]  /*1860*/  SHF.R.S32.HI R57, RZ, 0x1f, R58 ;  /* 0x0000001fff397819 */ /* 0x000fe2000001143a */
[C---:B------:R-:W-:Y:S01]  /*1870*/  FMUL.FTZ R7, R0.reuse, R28 ;  /* 0x0000001c00077220 */ /* 0x040fe20000410000 */
[C---:B------:R-:W-:Y:S01]  /*1880*/  FMUL.FTZ R28, R0.reuse, R38 ;  /* 0x00000026001c7220 */ /* 0x040fe20000410000 */
[C---:B------:R-:W-:Y:S01]  /*1890*/  FMUL.FTZ R27, R0.reuse, R39 ;  /* 0x00000027001b7220 */ /* 0x040fe20000410000 */
[----:B------:R-:W-:Y:S01]  /*18a0*/  LEA.HI R57, R57, R58, RZ, 0x2 ;  /* 0x0000003a39397211 */ /* 0x000fe200078f10ff */
[C---:B------:R-:W-:Y:S01]  /*18b0*/  FMUL.FTZ R8, R0.reuse, R29 ;  /* 0x0000001d00087220 */ /* 0x040fe20000410000 */
[----:B------:R-:W0:Y:S01]  /*18c0*/  MUFU.TANH R11, R11 ;  /* 0x0000000b000b7308 */ /* 0x000e220000002400 */
[C---:B------:R-:W-:Y:S01]  /*18d0*/  FMUL.FTZ R31, R0.reuse, R42 ;  /* 0x0000002a001f7220 */ /* 0x040fe20000410000 */
[----:B------:R-:W-:Y:S01]  /*18e0*/  LOP3.LUT R57, R57, 0x7ffffffc, RZ, 0xc0, !PT ;  /* 0x7ffffffc39397812 */ /* 0x000fe200078ec0ff */
[C---:B------:R-:W-:Y:S01]  /*18f0*/  FMUL.FTZ R17, R0.reuse, R41 ;  /* 0x0000002900117220 */ /* 0x040fe20000410000 */
[C---:B------:R-:W-:Y:S01]  /*1900*/  FMUL.FTZ R41, R0.reuse, R65 ;  /* 0x0000004100297220 */ /* 0x040fe20000410000 */
[C---:B------:R-:W-:Y:S01]  /*1910*/  FMUL.FTZ R10, R0.reuse, R32 ;  /* 0x00000020000a7220 */ /* 0x040fe20000410000 */
[----:B------:R-:W-:Y:S01]  /*1920*/  FMUL.FTZ R32, R0, R43 ;  /* 0x0000002b00207220 */ /* 0x000fe20000410000 */
[----:B------:R-:W-:Y:S01]  /*1930*/  IMAD.IADD R57, R58, 0x1, -R57 ;  /* 0x000000013a397824 */ /* 0x000fe200078e0a39 */
[----:B------:R-:W1:Y:S01]  /*1940*/  MUFU.TANH R12, R12 ;  /* 0x0000000c000c7308 */ /* 0x000e620000002400 */
[----:B------:R-:W-:-:S02]  /*1950*/  IMAD.MOV.U32 R58, RZ, RZ, -0x2 ;  /* 0xfffffffeff3a7424 */ /* 0x000fc400078e00ff */
[C---:B------:R-:W-:Y:S01]  /*1960*/  FMUL.FTZ R9, R0.reuse, R33 ;  /* 0x0000002100097220 */ /* 0x040fe20000410000 */
[C---:B------:R-:W-:Y:S01]  /*1970*/  FMUL.FTZ R14, R0.reuse, R36 ;  /* 0x00000024000e7220 */ /* 0x040fe20000410000 */
[C---:B------:R-:W-:Y:S01]  /*1980*/  FMUL.FTZ R36, R0.reuse, R46 ;  /* 0x0000002e00247220 */ /* 0x040fe20000410000 */
[----:B------:R-:W-:Y:S02]  /*1990*/  IMAD R57, R57, R58, 0x80 ;  /* 0x0000008039397424 */ /* 0x000fe400078e023a */
[C---:B------:R-:W-:Y:S01]  /*19a0*/  FMUL.FTZ R13, R0.reuse, R37 ;  /* 0x00000025000d7220 */ /* 0x040fe20000410000 */
[----:B------:R-:W-:Y:S01]  /*19b0*/  IMAD.U32 R58, RZ, RZ, UR44 ;  /* 0x0000002cff3a7e24 */ /* 0x000fe2000f8e00ff */
[----:B------:R-:W2:Y:S01]  /*19c0*/  MUFU.TANH R15, R15 ;  /* 0x0000000f000f7308 */ /* 0x000ea20000002400 */
[C---:B------:R-:W-:Y:S01]  /*19d0*/  FMUL.FTZ R39, R0.reuse, R50 ;  /* 0x0000003200277220 */ /* 0x040fe20000410000 */
[----:B------:R-:W-:Y:S01]  /*19e0*/  IADD3 R57, R57, UR42, RZ ;  /* 0x0000002a39397c10 */ /* 0x000fe2000fffe0ff */
[C---:B------:R-:W-:Y:S01]  /*19f0*/  FMUL.FTZ R18, R0.reuse, R40 ;  /* 0x0000002800127220 */ /* 0x040fe20000410000 */
[C---:B------:R-:W-:Y:S01]  /*1a00*/  FMUL.FTZ R40, R0.reuse, R51 ;  /* 0x0000003300287220 */ /* 0x040fe20000410000 */
[C---:B------:R-:W-:Y:S01]  /*1a10*/  FMUL.FTZ R22, R0.reuse, R44 ;  /* 0x0000002c00167220 */ /* 0x040fe20000410000 */
[----:B------:R-:W-:Y:S01]  /*1a20*/  FMUL.FTZ R44, R0, R54 ;  /* 0x00000036002c7220 */ /* 0x000fe20000410000 */
[----:B------:R-:W-:Y:S01]  /*1a30*/  IMAD R57, R58, -0x80, R57 ;  /* 0xffffff803a397824 */ /* 0x000fe200078e0239 */
[----:B------:R-:W3:Y:S01]  /*1a40*/  MUFU.TANH R20, R20 ;  /* 0x0000001400147308 */ /* 0x000ee20000002400 */
[C---:B------:R-:W-:Y:S01]  /*1a50*/  FMUL.FTZ R43, R0.reuse, R55 ;  /* 0x00000037002b7220 */ /* 0x040fe20000410000 */
[C---:B------:R-:W-:Y:S01]  /*1a60*/  FMUL.FTZ R21, R0.reuse, R45 ;  /* 0x0000002d00157220 */ /* 0x040fe20000410000 */
[C---:B------:R-:W-:Y:S01]  /*1a70*/  FMUL.FTZ R26, R0.reuse, R48 ;  /* 0x00000030001a7220 */ /* 0x040fe20000410000 */
[C---:B------:R-:W-:Y:S01]  /*1a80*/  ISETP.GT.AND P2, PT, R57.reuse, RZ, PT ;  /* 0x000000ff3900720c */ /* 0x040fe20003f44270 */
[C---:B------:R-:W-:Y:S01]  /*1a90*/  FMUL.FTZ R48, R0.reuse, R59 ;  /* 0x0000003b00307220 */ /* 0x040fe20000410000 */
[C---:B------:R-:W-:Y:S01]  /*1aa0*/  ISETP.GT.AND P1, PT, R57.reuse, 0x1, PT ;  /* 0x000000013900780c */ /* 0x040fe20003f24270 */
[C---:B------:R-:W-:Y:S01]  /*1ab0*/  FMUL.FTZ R25, R0.reuse, R49 ;  /* 0x0000003100197220 */ /* 0x040fe20000410000 */
[----:B------:R-:W4:Y:S01]  /*1ac0*/  MUFU.TANH R3, R3 ;  /* 0x0000000300037308 */ /* 0x000f220000002400 */
[----:B------:R-:W-:Y:S01]  /*1ad0*/  ISETP.GT.AND P6, PT, R57, 0x8, PT ;  /* 0x000000083900780c */ /* 0x000fe20003fc4270 */
[C---:B------:R-:W-:Y:S01]  /*1ae0*/  FMUL.FTZ R29, R0.reuse, R52 ;  /* 0x00000034001d7220 */ /* 0x040fe20000410000 */
[----:B0-----:R-:W-:Y:S01]  /*1af0*/  FSEL R11, R11, -INF , P2 ;  /* 0xff8000000b0b7808 */ /* 0x001fe20001000000 */
[----:B------:R-:W-:Y:S01]  /*1b00*/  FMUL.FTZ R52, R0, R62 ;  /* 0x0000003e00347220 */ /* 0x000fe20000410000 */
[----:B-1----:R-:W-:Y:S01]  /*1b10*/  FSEL R12, R12, -INF , P1 ;  /* 0xff8000000c0c7808 */ /* 0x002fe20000800000 */
[C---:B------:R-:W-:Y:S01]  /*1b20*/  FMUL.FTZ R51, R0.reuse, R63 ;  /* 0x0000003f00337220 */ /* 0x040fe20000410000 */
[----:B------:R-:W-:Y:S01]  /*1b30*/  ISETP.GT.AND P5, PT, R57, 0x9, PT ;  /* 0x000000093900780c */ /* 0x000fe20003fa4270 */
[----:B------:R-:W0:Y:S01]  /*1b40*/  MUFU.TANH R24, R24 ;  /* 0x0000001800187308 */ /* 0x000e220000002400 */
[----:B--2---:R-:W-:Y:S01]  /*1b50*/  FSEL R15, R15, -INF , P6 ;  /* 0xff8000000f0f7808 */ /* 0x004fe20003000000 */
[C---:B------:R-:W-:Y:S01]  /*1b60*/  FMUL.FTZ R30, R0.reuse, R53 ;  /* 0x00000035001e7220 */ /* 0x040fe20000410000 */
[----:B------:R-:W-:Y:S01]  /*1b70*/  FMNMX.FTZ R58, R11, R12, !PT ;  /* 0x0000000c0b3a7209 */ /* 0x000fe20007810000 */
[C---:B------:R-:W-:Y:S01]  /*1b80*/  FMUL.FTZ R53, R0.reuse, R66 ;  /* 0x0000004200357220 */ /* 0x040fe20000410000 */
[----:B------:R-:W-:Y:S01]  /*1b90*/  ISETP.GT.AND P4, PT, R57, 0x10, PT ;  /* 0x000000103900780c */ /* 0x000fe20003f84270 */
[----:B------:R-:W-:Y:S01]  /*1ba0*/  FMUL.FTZ R33, R0, R56 ;  /* 0x0000003800217220 */ /* 0x000fe20000410000 */
[----:B---3--:R-:W-:Y:S01]  /*1bb0*/  FSEL R20, R20, -INF , P5 ;  /* 0xff80000014147808 */ /* 0x008fe20002800000 */
[----:B------:R-:W1:Y:S01]  /*1bc0*/  MUFU.TANH R6, R6 ;  /* 0x0000000600067308 */ /* 0x000e620000002400 */
[----:B------:R-:W-:Y:S01]  /*1bd0*/  FMNMX.FTZ R65, R15, R58, !PT ;  /* 0x0000003a0f417209 */ /* 0x000fe20007810000 */
[C---:B------:R-:W-:Y:S01]  /*1be0*/  FMUL.FTZ R54, R0.reuse, R67 ;  /* 0x0000004300367220 */ /* 0x040fe20000410000 */
[----:B------:R-:W-:Y:S01]  /*1bf0*/  ISETP.GT.AND P3, PT, R57, 0x11, PT ;  /* 0x000000113900780c */ /* 0x000fe20003f64270 */
[C---:B------:R-:W-:Y:S01]  /*1c00*/  FMUL.FTZ R55, R0.reuse, R70 ;  /* 0x0000004600377220 */ /* 0x040fe20000410000 */
[----:B------:R-:W-:Y:S01]  /*1c10*/  FSEL R23, R23, -INF , P4 ;  /* 0xff80000017177808 */ /* 0x000fe20002000000 */
[----:B------:R-:W-:Y:S01]  /*1c20*/  FMUL.FTZ R37, R0, R60 ;  /* 0x0000003c00257220 */ /* 0x000fe20000410000 */
[----:B------:R-:W-:Y:S01]  /*1c30*/  FMNMX.FTZ R58, R20, R65, !PT ;  /* 0x00000041143a7209 */ /* 0x000fe20007810000 */
[----:B------:R-:W2:Y:S01]  /*1c40*/  MUFU.TANH R28, R28 ;  /* 0x0000001c001c7308 */ /* 0x000ea20000002400 */
[----:B----4-:R-:W-:Y:S01]  /*1c50*/  FSEL R3, R3, -INF , P2 ;  /* 0xff80000003037808 */ /* 0x010fe20001000000 */
[C---:B------:R-:W-:Y:S01]  /*1c60*/  FMUL.FTZ R56, R0.reuse, R71 ;  /* 0x0000004700387220 */ /* 0x040fe20000410000 */
[----:B------:R-:W-:Y:S01]  /*1c70*/  ISETP.GT.AND P2, PT, R57, 0x18, PT ;  /* 0x000000183900780c */ /* 0x000fe20003f44270 */
[----:B------:R-:W-:Y:S01]  /*1c80*/  FMUL.FTZ R38, R0, R61 ;  /* 0x0000003d00267220 */ /* 0x000fe20000410000 */
[----:B0-----:R-:W-:Y:S01]  /*1c90*/  FSEL R24, R24, -INF , P3 ;  /* 0xff80000018187808 */ /* 0x001fe20001800000 */
[----:B------:R-:W-:Y:S01]  /*1ca0*/  FMUL.FTZ R16, R0, R74 ;  /* 0x0000004a00107220 */ /* 0x000fe20000410000 */
[----:B------:R-:W-:Y:S01]  /*1cb0*/  FMNMX.FTZ R65, R23, R58, !PT ;  /* 0x0000003a17417209 */ /* 0x000fe20007810000 */
[----:B------:R-:W0:Y:S01]  /*1cc0*/  MUFU.TANH R7, R7 ;  /* 0x0000000700077308 */ /* 0x000e220000002400 */
[----:B-1----:R-:W-:Y:S01]  /*1cd0*/  FSEL R6, R6, -INF , P1 ;  /* 0xff80000006067808 */ /* 0x002fe20000800000 */
[C---:B------:R-:W-:Y:S01]  /*1ce0*/  FMUL.FTZ R42, R0.reuse, R64 ;  /* 0x00000040002a7220 */ /* 0x040fe20000410000 */
[----:B------:R-:W-:Y:S01]  /*1cf0*/  ISETP.GT.AND P1, PT, R57, 0x19, PT ;  /* 0x000000193900780c */ /* 0x000fe20003f24270 */
[----:B------:R-:W-:Y:S01]  /*1d00*/  FMUL.FTZ R19, R0, R75 ;  /* 0x0000004b00137220 */ /* 0x000fe20000410000 */
[----:B------:R-:W-:Y:S01]  /*1d10*/  FMNMX.FTZ R65, R24, R65, !PT ;  /* 0x0000004118417209 */ /* 0x000fe20007810000 */
[C---:B------:R-:W-:Y:S01]  /*1d20*/  FMUL.FTZ R59, R0.reuse, R78 ;  /* 0x0000004e003b7220 */ /* 0x040fe20000410000 */
[----:B------:R-:W-:Y:S01]  /*1d30*/  FMUL.FTZ R46, R0, R68 ;  /* 0x00000044002e7220 */ /* 0x000fe20000410000 */
[----:B------:R-:W1:Y:S01]  /*1d40*/  MUFU.TANH R27, R27 ;  /* 0x0000001b001b7308 */ /* 0x000e620000002400 */
[----:B--2---:R-:W-:Y:S01]  /*1d50*/  FSEL R28, R28, -INF , P2 ;  /* 0xff8000001c1c7808 */ /* 0x004fe20001000000 */
[C---:B------:R-:W-:Y:S01]  /*1d60*/  FMUL.FTZ R79, R0.reuse, R79 ;  /* 0x0000004f004f7220 */ /* 0x040fe20000410000 */
[C---:B------:R-:W-:Y:S01]  /*1d70*/  FMUL.FTZ R45, R0.reuse, R69 ;  /* 0x00000045002d7220 */ /* 0x040fe20000410000 */
[----:B------:R-:W-:Y:S01]  /*1d80*/  FMUL.FTZ R82, R0, R82 ;  /* 0x0000005200527220 */ /* 0x000fe20000410000 */
[----:B------:R-:W-:Y:S01]  /*1d90*/  FMNMX.FTZ R58, R28, R65, !PT ;  /* 0x000000411c3a7209 */ /* 0x000fe20007810000 */
[C---:B------:R-:W-:Y:S01]  /*1da0*/  FMUL.FTZ R49, R0.reuse, R72 ;  /* 0x0000004800317220 */ /* 0x040fe20000410000 */
[C---:B------:R-:W-:Y:S01]  /*1db0*/  FMUL.FTZ R50, R0.reuse, R73 ;  /* 0x0000004900327220 */ /* 0x040fe20000410000 */
[----:B------:R-:W2:Y:S01]  /*1dc0*/  MUFU.TANH R8, R8 ;  /* 0x0000000800087308 */ /* 0x000ea20000002400 */
[----:B0-----:R-:W-:Y:S01]  /*1dd0*/  FSEL R7, R7, -INF , P6 ;  /* 0xff80000007077808 */ /* 0x001fe20003000000 */
[C---:B------:R-:W-:Y:S01]  /*1de0*/  FMUL.FTZ R83, R0.reuse, R83 ;  /* 0x0000005300537220 */ /* 0x040fe20000410000 */
[----:B------:R-:W-:Y:S01]  /*1df0*/  ISETP.GT.AND P6, PT, R57, 0x20, PT ;  /* 0x000000203900780c */ /* 0x000fe20003fc4270 */
[C---:B------:R-:W-:Y:S01]  /*1e00*/  FMUL.FTZ R86, R0.reuse, R86 ;  /* 0x0000005600567220 */ /* 0x040fe20000410000 */
[C---:B------:R-:W-:Y:S01]  /*1e10*/  FMUL.FTZ R87, R0.reuse, R87 ;  /* 0x0000005700577220 */ /* 0x040fe20000410000 */
[----:B------:R-:W-:Y:S01]  /*1e20*/  FMNMX.FTZ R72, R3, R6, !PT ;  /* 0x0000000603487209 */ /* 0x000fe20007810000 */
[----:B------:R-:W-:Y:S01]  /*1e30*/  ULDC UR10, c[0x0][0x988] ;  /* 0x00026200000a7ab9 */ /* 0x000fe20000000800 */
[----:B------:R-:W0:Y:S01]  /*1e40*/  MUFU.TANH R31, R31 ;  /* 0x0000001f001f7308 */ /* 0x000e220000002400 */
[----:B-1----:R-:W-:Y:S01]  /*1e50*/  FSEL R27, R27, -INF , P1 ;  /* 0xff8000001b1b7808 */ /* 0x002fe20000800000 */
[C---:B------:R-:W-:Y:S01]  /*1e60*/  FMUL.FTZ R76, R0.reuse, R76 ;  /* 0x0000004c004c7220 */ /* 0x040fe20000410000 */
[----:B------:R-:W-:Y:S01]  /*1e70*/  FMNMX.FTZ R71, R7, R72, !PT ;  /* 0x0000004807477209 */ /* 0x000fe20007810000 */
[C---:B------:R-:W-:Y:S01]  /*1e80*/  FMUL.FTZ R77, R0.reuse, R77 ;  /* 0x0000004d004d7220 */ /* 0x040fe20000410000 */
[----:B------:R-:W-:Y:S01]  /*1e90*/  FMNMX.FTZ R58, R27, R58, !PT ;  /* 0x0000003a1b3a7209 */ /* 0x000fe20007810000 */
[C---:B------:R-:W-:Y:S01]  /*1ea0*/  FMUL.FTZ R80, R0.reuse, R80 ;  /* 0x0000005000507220 */ /* 0x040fe20000410000 */
[----:B------:R-:W-:Y:S01]  /*1eb0*/  FMUL.FTZ R81, R0, R81 ;  /* 0x0000005100517220 */ /* 0x000fe20000410000 */
[----:B------:R-:W1:Y:S01]  /*1ec0*/  MUFU.TANH R10, R10 ;  /* 0x0000000a000a7308 */ /* 0x000e620000002400 */
[----:B--2---:R-:W-:Y:S01]  /*1ed0*/  FSEL R8, R8, -INF , P5 ;  /* 0xff80000008087808 */ /* 0x004fe20002800000 */
[C---:B------:R-:W-:Y:S01]  /*1ee0*/  FMUL.FTZ R84, R0.reuse, R84 ;  /* 0x0000005400547220 */ /* 0x040fe20000410000 */
[----:B------:R-:W-:Y:S01]  /*1ef0*/  ISETP.GT.AND P5, PT, R57, 0x21, PT ;  /* 0x000000213900780c */ /* 0x000fe20003fa4270 */
[----:B------:R-:W-:Y:S01]  /*1f00*/  FMUL.FTZ R85, R0, R85 ;  /* 0x0000005500557220 */ /* 0x000fe20000410000 */
[----:B------:R-:W-:Y:S01]  /*1f10*/  FMNMX.FTZ R71, R8, R71, !PT ;  /* 0x0000004708477209 */ /* 0x000fe20007810000 */
[----:B------:R-:W-:Y:S01]  /*1f20*/  UIADD3 UR44, UR44, -0x2, URZ ;  /* 0xfffffffe2c2c7890 */ /* 0x000fe2000fffe03f */
[----:B------:R-:W-:Y:S01]  /*1f30*/  P2R R88, PR, RZ, 0x1 ;  /* 0x00000001ff587803 */ /* 0x000fe20000000000 */
[----:B------:R-:W2:Y:S01]  /*1f40*/  MUFU.TANH R32, R32 ;  /* 0x0000002000207308 */ /* 0x000ea20000002400 */
[----:B0-----:R-:W-:Y:S01]  /*1f50*/  FSEL R31, R31, -INF , P6 ;  /* 0xff8000001f1f7808 */ /* 0x001fe20003000000 */
[----:B------:R-:W-:Y:S01]  /*1f60*/  UISETP.GE.AND UP0, UPT, UR44, UR37, UPT ;  /* 0x000000252c00728c */ /* 0x000fe2000bf06270 */
[----:B------:R-:W0:Y:S01]  /*1f70*/  S2UR UR7, SR_CgaCtaId ;  /* 0x00000000000779c3 */ /* 0x000e220000008800 */
[----:B------:R-:W-:Y:S01]  /*1f80*/  UIADD3 UR4, UR40, 0x17040, URZ ;  /* 0x0001704028047890 */ /* 0x000fe2000fffe03f */
[----:B------:R-:W-:Y:S01]  /*1f90*/  FMNMX.FTZ R65, R31, R58, !PT ;  /* 0x0000003a1f417209 */ /* 0x000fe20007810000 */
[--C-:B------:R-:W-:Y:S01]  /*1fa0*/  IMAD.MOV.U32 R91, RZ, RZ, R89.reuse ;  /* 0x000000ffff5b7224 */ /* 0x100fe200078e0059 */
[----:B------:R-:W-:Y:S01]  /*1fb0*/  MOV R93, R89 ;  /* 0x00000059005d7202 */ /* 0x000fe20000000f00 */
[----:B------:R-:W3:Y:S01]  /*1fc0*/  MUFU.TANH R9, R9 ;  /* 0x0000000900097308 */ /* 0x000ee20000002400 */
[----:B-1----:R-:W-:Y:S01]  /*1fd0*/  FSEL R10, R10, -INF , P4 ;  /* 0xff8000000a0a7808 */ /* 0x002fe20002000000 */
[----:B------:R-:W-:Y:S01]  /*1fe0*/  UPRMT UR4, UR43, 0x654, UR4 ;  /* 0x000006542b047896 */ /* 0x000fe20008000004 */
[----:B------:R-:W-:Y:S01]  /*1ff0*/  ISETP.GT.AND P4, PT, R57, 0x28, PT ;  /* 0x000000283900780c */ /* 0x000fe20003f84270 */
[--C-:B------:R-:W-:Y:S01]  /*2000*/  IMAD.MOV.U32 R90, RZ, RZ, R89.reuse ;  /* 0x000000ffff5a7224 */ /* 0x100fe200078e0059 */
[----:B------:R-:W-:Y:S01]  /*2010*/  FMNMX.FTZ R72, R10, R71, !PT ;  /* 0x000000470a487209 */ /* 0x000fe20007810000 */
[--C-:B------:R-:W-:Y:S01]  /*2020*/  IMAD.MOV.U32 R92, RZ, RZ, R89.reuse ;  /* 0x000000ffff5c7224 */ /* 0x100fe200078e0059 */
[----:B------:R-:W-:Y:S01]  /*2030*/  MOV R99, R89 ;  /* 0x0000005900637202 */ /* 0x000fe20000000f00 */
[----:B------:R-:W1:Y:S01]  /*2040*/  MUFU.TANH R36, R36 ;  /* 0x0000002400247308 */ /* 0x000e620000002400 */
[----:B--2---:R-:W-:Y:S01]  /*2050*/  FSEL R32, R32, -INF , P5 ;  /* 0xff80000020207808 */ /* 0x004fe20002800000 */
[--C-:B------:R-:W-:Y:S01]  /*2060*/  IMAD.MOV.U32 R95, RZ, RZ, R89.reuse ;  /* 0x000000ffff5f7224 */ /* 0x100fe200078e0059 */
[----:B------:R-:W-:Y:S01]  /*2070*/  SYNCS.ARRIVE.TRANS64.RED.A1T0 RZ, [UR4], RZ ;  /* 0x000000ffffff79a7 */ /* 0x000fe20008100404 */
[----:B------:R-:W-:Y:S01]  /*2080*/  UMOV UR4, URZ ;  /* 0x0000003f00047c82 */ /* 0x000fe20008000000 */
[----:B------:R-:W-:Y:S01]  /*2090*/  FMNMX.FTZ R65, R32, R65, !PT ;  /* 0x0000004120417209 */ /* 0x000fe20007810000 */
[--C-:B------:R-:W-:Y:S01]  /*20a0*/  IMAD.MOV.U32 R94, RZ, RZ, R89.reuse ;  /* 0x000000ffff5e7224 */ /* 0x100fe200078e0059 */
[-C--:B------:R-:W-:Y:S01]  /*20b0*/  MOV R105, R89.reuse ;  /* 0x0000005900697202 */ /* 0x080fe20000000f00 */
[----:B------:R-:W2:Y:S01]  /*20c0*/  MUFU.TANH R14, R14 ;  /* 0x0000000e000e7308 */ /* 0x000ea20000002400 */
[----:B---3--:R-:W-:Y:S01]  /*20d0*/  FSEL R9, R9, -INF , P3 ;  /* 0xff80000009097808 */ /* 0x008fe20001800000 */
[--C-:B------:R-:W-:Y:S01]  /*20e0*/  IMAD.MOV.U32 R97, RZ, RZ, R89.reuse ;  /* 0x000000ffff617224 */ /* 0x100fe200078e0059 */
[----:B------:R-:W-:Y:S01]  /*20f0*/  ISETP.GT.AND P3, PT, R57, 0x29, PT ;  /* 0x000000293900780c */ /* 0x000fe20003f64270 */
[--C-:B------:R-:W-:Y:S01]  /*2100*/  IMAD.MOV.U32 R96, RZ, RZ, R89.reuse ;  /* 0x000000ffff607224 */ /* 0x100fe200078e0059 */
[----:B------:R-:W-:Y:S01]  /*2110*/  FMNMX.FTZ R71, R9, R72, !PT ;  /* 0x0000004809477209 */ /* 0x000fe20007810000 */
[--C-:B------:R-:W-:Y:S01]  /*2120*/  IMAD.MOV.U32 R98, RZ, RZ, R89.reuse ;  /* 0x000000ffff627224 */ /* 0x100fe200078e0059 */
[-C--:B------:R-:W-:Y:S01]  /*2130*/  MOV R111, R89.reuse ;  /* 0x00000059006f7202 */ /* 0x080fe20000000f00 */
[----:B------:R-:W3:Y:S01]  /*2140*/  MUFU.TANH R35, R35 ;  /* 0x0000002300237308 */ /* 0x000ee20000002400 */
[----:B-1----:R-:W-:Y:S01]  /*2150*/  FSEL R36, R36, -INF , P4 ;  /* 0xff80000024247808 */ /* 0x002fe20002000000 */
[--C-:B------:R-:W-:Y:S01]  /*2160*/  IMAD.MOV.U32 R101, RZ, RZ, R89.reuse ;  /* 0x000000ffff657224 */ /* 0x100fe200078e0059 */
[----:B------:R-:W-:Y:S01]  /*2170*/  MOV R117, R89 ;  /* 0x0000005900757202 */ /* 0x000fe20000000f00 */
[--C-:B------:R-:W-:Y:S01]  /*2180*/  IMAD.MOV.U32 R100, RZ, RZ, R89.reuse ;  /* 0x000000ffff647224 */ /* 0x100fe200078e0059 */
[----:B------:R-:W-:Y:S01]  /*2190*/  FMNMX.FTZ R58, R36, R65, !PT ;  /* 0x00000041243a7209 */ /* 0x000fe20007810000 */
[--C-:B------:R-:W-:Y:S01]  /*21a0*/  IMAD.MOV.U32 R103, RZ, RZ, R89.reuse ;  /* 0x000000ffff677224 */ /* 0x100fe200078e0059 */
[----:B------:R-:W-:Y:S01]  /*21b0*/  MOV R123, R89 ;  /* 0x00000059007b7202 */ /* 0x000fe20000000f00 */
[----:B------:R-:W1:Y:S01]  /*21c0*/  MUFU.TANH R13, R13 ;  /* 0x0000000d000d7308 */ /* 0x000e620000002400 */
[----:B--2---:R-:W-:Y:S01]  /*21d0*/  FSEL R14, R14, -INF , P2 ;  /* 0xff8000000e0e7808 */ /* 0x004fe20001000000 */
[--C-:B------:R-:W-:Y:S01]  /*21e0*/  IMAD.MOV.U32 R102, RZ, RZ, R89.reuse ;  /* 0x000000ffff667224 */ /* 0x100fe200078e0059 */
[----:B------:R-:W-:Y:S01]  /*21f0*/  ISETP.GT.AND P2, PT, R57, 0x30, PT ;  /* 0x000000303900780c */ /* 0x000fe20003f44270 */
[--C-:B------:R-:W-:Y:S01]  /*2200*/  IMAD.MOV.U32 R104, RZ, RZ, R89.reuse ;  /* 0x000000ffff687224 */ /* 0x100fe200078e0059 */
[----:B------:R-:W-:Y:S01]  /*2210*/  FMNMX.FTZ R72, R14, R71, !PT ;  /* 0x000000470e487209 */ /* 0x000fe20007810000 */
[--C-:B------:R-:W-:Y:S01]  /*2220*/  IMAD.MOV.U32 R107, RZ, RZ, R89.reuse ;  /* 0x000000ffff6b7224 */ /* 0x100fe200078e0059 */
[-C--:B------:R-:W-:Y:S01]  /*2230*/  MOV R129, R89.reuse ;  /* 0x0000005900817202 */ /* 0x080fe20000000f00 */
[----:B------:R-:W2:Y:S01]  /*2240*/  MUFU.TANH R39, R39 ;  /* 0x0000002700277308 */ /* 0x000ea20000002400 */
[----:B---3--:R-:W-:Y:S01]  /*2250*/  FSEL R35, R35, -INF , P3 ;  /* 0xff80000023237808 */ /* 0x008fe20001800000 */
[--C-:B------:R-:W-:Y:S01]  /*2260*/  IMAD.MOV.U32 R106, RZ, RZ, R89.reuse ;  /* 0x000000ffff6a7224 */ /* 0x100fe200078e0059 */
[----:B------:R-:W-:Y:S01]  /*2270*/  MOV R135, R89 ;  /* 0x0000005900877202 */ /* 0x000fe20000000f00 */
[--C-:B------:R-:W-:Y:S01]  /*2280*/  IMAD.MOV.U32 R109, RZ, RZ, R89.reuse ;  /* 0x000000ffff6d7224 */ /* 0x100fe200078e0059 */
[----:B------:R-:W-:Y:S01]  /*2290*/  FMNMX.FTZ R58, R35, R58, !PT ;  /* 0x0000003a233a7209 */ /* 0x000fe20007810000 */
[----:B------:R-:W-:-:S02]  /*22a0*/  IMAD.MOV.U32 R108, RZ, RZ, R89 ;  /* 0x000000ffff6c7224 */ /* 0x000fc400078e0059 */
[----:B------:R-:W3:Y:S01]  /*22b0*/  MUFU.TANH R18, R18 ;  /* 0x0000001200127308 */ /* 0x000ee20000002400 */
[----:B-1----:R-:W-:Y:S01]  /*22c0*/  FSEL R13, R13, -INF , P1 ;  /* 0xff8000000d0d7808 */ /* 0x002fe20000800000 */
[--C-:B------:R-:W-:Y:S01]  /*22d0*/  IMAD.MOV.U32 R110, RZ, RZ, R89.reuse ;  /* 0x000000ffff6e7224 */ /* 0x100fe200078e0059 */
[----:B------:R-:W-:Y:S01]  /*22e0*/  ISETP.GT.AND P1, PT, R57, 0x31, PT ;  /* 0x000000313900780c */ /* 0x000fe20003f24270 */
[--C-:B------:R-:W-:Y:S01]  /*22f0*/  IMAD.MOV.U32 R113, RZ, RZ, R89.reuse ;  /* 0x000000ffff717224 */ /* 0x100fe200078e0059 */
[----:B------:R-:W-:Y:S01]  /*2300*/  FMNMX.FTZ R71, R13, R72, !PT ;  /* 0x000000480d477209 */ /* 0x000fe20007810000 */
[--C-:B------:R-:W-:Y:S02]  /*2310*/  IMAD.MOV.U32 R112, RZ, RZ, R89.reuse ;  /* 0x000000ffff707224 */ /* 0x100fe400078e0059 */
[----:B------:R-:W1:Y:S01]  /*2320*/  MUFU.TANH R40, R40 ;  /* 0x0000002800287308 */ /* 0x000e620000002400 */
[----:B--2---:R-:W-:Y:S01]  /*2330*/  FSEL R39, R39, -INF , P2 ;  /* 0xff80000027277808 */ /* 0x004fe20001000000 */
[----:B------:R-:W-:-:S02]  /*2340*/  IMAD.MOV.U32 R115, RZ, RZ, R89 ;  /* 0x000000ffff737224 */ /* 0x000fc400078e0059 */
[--C-:B------:R-:W-:Y:S01]  /*2350*/  IMAD.MOV.U32 R114, RZ, RZ, R89.reuse ;  /* 0x000000ffff727224 */ /* 0x100fe200078e0059 */
[----:B------:R-:W-:Y:S01]  /*2360*/  FMNMX.FTZ R65, R39, R58, !PT ;  /* 0x0000003a27417209 */ /* 0x000fe20007810000 */
[--C-:B------:R-:W-:Y:S02]  /*2370*/  IMAD.MOV.U32 R116, RZ, RZ, R89.reuse ;  /* 0x000000ffff747224 */ /* 0x100fe400078e0059 */
[----:B------:R-:W2:Y:S01]  /*2380*/  MUFU.TANH R17, R17 ;  /* 0x0000001100117308 */ /* 0x000ea20000002400 */
[----:B---3--:R-:W-:Y:S01]  /*2390*/  FSEL R18, R18, -INF , P6 ;  /* 0xff80000012127808 */ /* 0x008fe20003000000 */
[--C-:B------:R-:W-:Y:S01]  /*23a0*/  IMAD.MOV.U32 R119, RZ, RZ, R89.reuse ;  /* 0x000000ffff777224 */ /* 0x100fe200078e0059 */
[----:B------:R-:W-:Y:S01]  /*23b0*/  ISETP.GT.AND P6, PT, R57, 0x38, PT ;  /* 0x000000383900780c */ /* 0x000fe20003fc4270 */
[--C-:B------:R-:W-:Y:S01]  /*23c0*/  IMAD.MOV.U32 R118, RZ, RZ, R89.reuse ;  /* 0x000000ffff767224 */ /* 0x100fe200078e0059 */
[----:B------:R-:W-:Y:S01]  /*23d0*/  FMNMX.FTZ R72, R18, R71, !PT ;  /* 0x0000004712487209 */ /* 0x000fe20007810000 */
[----:B------:R-:W-:-:S02]  /*23e0*/  IMAD.MOV.U32 R121, RZ, RZ, R89 ;  /* 0x000000ffff797224 */ /* 0x000fc400078e0059 */
[----:B------:R-:W3:Y:S01]  /*23f0*/  MUFU.TANH R44, R44 ;  /* 0x0000002c002c7308 */ /* 0x000ee20000002400 */
[----:B-1----:R-:W-:Y:S01]  /*2400*/  FSEL R40, R40, -INF , P1 ;  /* 0xff80000028287808 */ /* 0x002fe20000800000 */
[--C-:B------:R-:W-:Y:S02]  /*2410*/  IMAD.MOV.U32 R120, RZ, RZ, R89.reuse ;  /* 0x000000ffff787224 */ /* 0x100fe400078e0059 */
[--C-:B------:R-:W-:Y:S01]  /*2420*/  IMAD.MOV.U32 R122, RZ, RZ, R89.reuse ;  /* 0x000000ffff7a7224 */ /* 0x100fe200078e0059 */
[----:B------:R-:W-:Y:S01]  /*2430*/  FMNMX.FTZ R65, R40, R65, !PT ;  /* 0x0000004128417209 */ /* 0x000fe20007810000 */
[--C-:B------:R-:W-:Y:S02]  /*2440*/  IMAD.MOV.U32 R125, RZ, RZ, R89.reuse ;  /* 0x000000ffff7d7224 */ /* 0x100fe400078e0059 */
[----:B------:R-:W1:Y:S01]  /*2450*/  MUFU.TANH R22, R22 ;  /* 0x0000001600167308 */ /* 0x000e620000002400 */
[----:B--2---:R-:W-:Y:S01]  /*2460*/  FSEL R17, R17, -INF , P5 ;  /* 0xff80000011117808 */ /* 0x004fe20002800000 */
[--C-:B------:R-:W-:Y:S01]  /*2470*/  IMAD.MOV.U32 R124, RZ, RZ, R89.reuse ;  /* 0x000000ffff7c7224 */ /* 0x100fe200078e0059 */
[----:B------:R-:W-:Y:S01]  /*2480*/  ISETP.GT.AND P5, PT, R57, 0x39, PT ;  /* 0x000000393900780c */ /* 0x000fe20003fa4270 */
[--C-:B------:R-:W-:Y:S01]  /*2490*/  IMAD.MOV.U32 R127, RZ, RZ, R89.reuse ;  /* 0x000000ffff7f7224 */ /* 0x100fe200078e0059 */
[----:B------:R-:W-:Y:S01]  /*24a0*/  FMNMX.FTZ R71, R17, R72, !PT ;  /* 0x0000004811477209 */ /* 0x000fe20007810000 */
[----:B------:R-:W-:-:S02]  /*24b0*/  IMAD.MOV.U32 R126, RZ, RZ, R89 ;  /* 0x000000ffff7e7224 */ /* 0x000fc400078e0059 */
[----:B------:R-:W2:Y:S01]  /*24c0*/  MUFU.TANH R43, R43 ;  /* 0x0000002b002b7308 */ /* 0x000ea20000002400 */
[----:B---3--:R-:W-:Y:S01]  /*24d0*/  FSEL R44, R44, -INF , P6 ;  /* 0xff8000002c2c7808 */ /* 0x008fe20003000000 */
[--C-:B------:R-:W-:Y:S02]  /*24e0*/  IMAD.MOV.U32 R128, RZ, RZ, R89.reuse ;  /* 0x000000ffff807224 */ /* 0x100fe400078e0059 */
[--C-:B------:R-:W-:Y:S01]  /*24f0*/  IMAD.MOV.U32 R131, RZ, RZ, R89.reuse ;  /* 0x000000ffff837224 */ /* 0x100fe200078e0059 */
[----:B------:R-:W-:Y:S01]  /*2500*/  FMNMX.FTZ R58, R44, R65, !PT ;  /* 0x000000412c3a7209 */ /* 0x000fe20007810000 */
[--C-:B------:R-:W-:Y:S02]  /*2510*/  IMAD.MOV.U32 R130, RZ, RZ, R89.reuse ;  /* 0x000000ffff827224 */ /* 0x100fe400078e0059 */
[----:B------:R-:W3:Y:S01]  /*2520*/  MUFU.TANH R21, R21 ;  /* 0x0000001500157308 */ /* 0x000ee20000002400 */
[----:B-1----:R-:W-:Y:S01]  /*2530*/  FSEL R22, R22, -INF , P4 ;  /* 0xff80000016167808 */ /* 0x002fe20002000000 */
[--C-:B------:R-:W-:Y:S01]  /*2540*/  IMAD.MOV.U32 R133, RZ, RZ, R89.reuse ;  /* 0x000000ffff857224 */ /* 0x100fe200078e0059 */
[----:B------:R-:W-:Y:S01]  /*2550*/  ISETP.GT.AND P4, PT, R57, 0x40, PT ;  /* 0x000000403900780c */ /* 0x000fe20003f84270 */
[--C-:B------:R-:W-:Y:S01]  /*2560*/  IMAD.MOV.U32 R132, RZ, RZ, R89.reuse ;  /* 0x000000ffff847224 */ /* 0x100fe200078e0059 */
[----:B------:R-:W-:Y:S01]  /*2570*/  FMNMX.FTZ R72, R22, R71, !PT ;  /* 0x0000004716487209 */ /* 0x000fe20007810000 */
[----:B------:R-:W-:-:S02]  /*2580*/  IMAD.MOV.U32 R134, RZ, RZ, R89 ;  /* 0x000000ffff867224 */ /* 0x000fc400078e0059 */
[----:B------:R-:W1:Y:S01]  /*2590*/  MUFU.TANH R47, R47 ;  /* 0x0000002f002f7308 */ /* 0x000e620000002400 */
[----:B--2---:R-:W-:-:S04]  /*25a0*/  FSEL R43, R43, -INF , P5 ;  /* 0xff8000002b2b7808 */ /* 0x004fc80002800000 */
[----:B------:R-:W-:-:S03]  /*25b0*/  FMNMX.FTZ R58, R43, R58, !PT ;  /* 0x0000003a2b3a7209 */ /* 0x000fc60007810000 */
[----:B------:R-:W2:Y:S01]  /*25c0*/  MUFU.TANH R26, R26 ;  /* 0x0000001a001a7308 */ /* 0x000ea20000002400 */
[----:B---3--:R-:W-:Y:S02]  /*25d0*/  FSEL R21, R21, -INF , P3 ;  /* 0xff80000015157808 */ /* 0x008fe40001800000 */
[----:B------:R-:W-:Y:S02]  /*25e0*/  ISETP.GT.AND P3, PT, R57, 0x41, PT ;  /* 0x000000413900780c */ /* 0x000fe40003f64270 */
[----:B------:R-:W-:-:S03]  /*25f0*/  FMNMX.FTZ R71, R21, R72, !PT ;  /* 0x0000004815477209 */ /* 0x000fc60007810000 */
[----:B------:R-:W3:Y:S01]  /*2600*/  MUFU.TANH R48, R48 ;  /* 0x0000003000307308 */ /* 0x000ee20000002400 */
[----:B-1----:R-:W-:-:S04]  /*2610*/  FSEL R47, R47, -INF , P4 ;  /* 0xff8000002f2f7808 */ /* 0x002fc80002000000 */
[----:B------:R-:W-:-:S03]  /*2620*/  FMNMX.FTZ R65, R47, R58, !PT ;  /* 0x0000003a2f417209 */ /* 0x000fc60007810000 */
[----:B------:R-:W1:Y:S01]  /*2630*/  MUFU.TANH R25, R25 ;  /* 0x0000001900197308 */ /* 0x000e620000002400 */
[----:B--2---:R-:W-:Y:S02]  /*2640*/  FSEL R26, R26, -INF , P2 ;  /* 0xff8000001a1a7808 */ /* 0x004fe40001000000 */
[----:B------:R-:W-:Y:S02]  /*2650*/  ISETP.GT.AND P2, PT, R57, 0x48, PT ;  /* 0x000000483900780c */ /* 0x000fe40003f44270 */
[----:B------:R-:W-:-:S03]  /*2660*/  FMNMX.FTZ R72, R26, R71, !PT ;  /* 0x000000471a487209 */ /* 0x000fc60007810000 */
[----:B------:R-:W2:Y:S01]  /*2670*/  MUFU.TANH R52, R52 ;  /* 0x0000003400347308 */ /* 0x000ea20000002400 */
[----:B---3--:R-:W-:-:S04]  /*2680*/  FSEL R48, R48, -INF , P3 ;  /* 0xff80000030307808 */ /* 0x008fc80001800000 */
[----:B------:R-:W-:-:S03]  /*2690*/  FMNMX.FTZ R65, R48, R65, !PT ;  /* 0x0000004130417209 */ /* 0x000fc60007810000 */
[----:B------:R-:W3:Y:S01]  /*26a0*/  MUFU.TANH R29, R29 ;  /* 0x0000001d001d7308 */ /* 0x000ee20000002400 */
[----:B-1----:R-:W-:Y:S02]  /*26b0*/  FSEL R25, R25, -INF , P1 ;  /* 0xff80000019197808 */ /* 0x002fe40000800000 */
[----:B------:R-:W-:Y:S02]  /*26c0*/  ISETP.GT.AND P1, PT, R57, 0x49, PT ;  /* 0x000000493900780c */ /* 0x000fe40003f24270 */
[----:B------:R-:W-:-:S03]  /*26d0*/  FMNMX.FTZ R72, R25, R72, !PT ;  /* 0x0000004819487209 */ /* 0x000fc60007810000 */
        /* <DEDUP_REMOVED lines=78> */
[----:B---3--:R-:W-:-:S07]  /*2bc0*/  FSEL R62, R62, -INF , P3 ;  /* 0xff8000003e3e7808 */ /* 0x008fce0001800000 */
[----:B------:R-:W3:Y:S01]  /*2bd0*/  MUFU.TANH R63, R87 ;  /* 0x00000057003f7308 */ /* 0x000ee20000002400 */
[----:B-1----:R-:W-:Y:S02]  /*2be0*/  FSEL R16, R50, -INF , P1 ;  /* 0xff80000032107808 */ /* 0x002fe40000800000 */
[----:B------:R-:W-:Y:S02]  /*2bf0*/  ISETP.GT.AND P1, PT, R57, 0x79, PT ;  /* 0x000000793900780c */ /* 0x000fe40003f24270 */
[----:B------:R-:W-:Y:S02]  /*2c00*/  FMNMX.FTZ R50, R62, R65, !PT ;  /* 0x000000413e327209 */ /* 0x000fe40007810000 */
[----:B------:R-:W-:Y:S01]  /*2c10*/  FMNMX.FTZ R72, R16, R71, !PT ;  /* 0x0000004710487209 */ /* 0x000fe20007810000 */
[----:B------:R-:W1:Y:S01]  /*2c20*/  MUFU.TANH R68, R81 ;  /* 0x0000005100447308 */ /* 0x000e620000002400 */
[----:B--2---:R-:W-:-:S04]  /*2c30*/  FSEL R57, R86, -INF , P2 ;  /* 0xff80000056397808 */ /* 0x004fc80001000000 */
[----:B------:R-:W-:-:S03]  /*2c40*/  FMNMX.FTZ R50, R57, R50, !PT ;  /* 0x0000003239327209 */ /* 0x000fc60007810000 */
[----:B------:R-:W2:Y:S01]  /*2c50*/  MUFU.TANH R69, R84 ;  /* 0x0000005400457308 */ /* 0x000ea20000002400 */
[----:B---3--:R-:W-:-:S04]  /*2c60*/  FSEL R63, R63, -INF , P1 ;  /* 0xff8000003f3f7808 */ /* 0x008fc80000800000 */
[----:B------:R-:W-:-:S03]  /*2c70*/  FMNMX.FTZ R66, R63, R50, !PT ;  /* 0x000000323f427209 */ /* 0x000fc60007810000 */
[----:B------:R-:W3:Y:S01]  /*2c80*/  MUFU.TANH R70, R85 ;  /* 0x0000005500467308 */ /* 0x000ee20000002400 */
[----:B-1----:R-:W-:Y:S01]  /*2c90*/  FSEL R68, R68, -INF , P3 ;  /* 0xff80000044447808 */ /* 0x002fe20001800000 */
[----:B------:R-:W1:Y:S01]  /*2ca0*/  SHFL.BFLY PT, R65, R66, 0x2, 0x1f ;  /* 0x0c401f0042417f89 */ /* 0x000e6200000e0000 */
[----:B--2---:R-:W-:Y:S02]  /*2cb0*/  FSEL R69, R69, -INF , P2 ;  /* 0xff80000045457808 */ /* 0x004fe40001000000 */
[----:B---3--:R-:W-:Y:S02]  /*2cc0*/  FSEL R70, R70, -INF , P1 ;  /* 0xff80000046467808 */ /* 0x008fe40000800000 */
[----:B-1----:R-:W-:Y:S01]  /*2cd0*/  FMNMX.FTZ R67, R66, R65, !PT ;  /* 0x0000004142437209 */ /* 0x002fe20007810000 */
[----:B------:R-:W-:Y:S01]  /*2ce0*/  IMAD.U32 R65, RZ, RZ, UR10 ;  /* 0x0000000aff417e24 */ /* 0x000fe2000f8e00ff */
[----:B------:R-:W1:Y:S03]  /*2cf0*/  MUFU.TANH R66, R77 ;  /* 0x0000004d00427308 */ /* 0x000e660000002400 */
[----:B------:R-:W2:Y:S01]  /*2d00*/  SHFL.BFLY PT, R50, R67, 0x1, 0x1f ;  /* 0x0c201f0043327f89 */ /* 0x000ea200000e0000 */
[----:B-1----:R-:W-:-:S02]  /*2d10*/  FSEL R66, R66, -INF , P5 ;  /* 0xff80000042427808 */ /* 0x002fc40002800000 */
[----:B--2---:R-:W-:Y:S02]  /*2d20*/  FMNMX.FTZ R50, R67, R50, !PT ;  /* 0x0000003243327209 */ /* 0x004fe40007810000 */
[----:B------:R-:W1:Y:S02]  /*2d30*/  MUFU.TANH R67, R80 ;  /* 0x0000005000437308 */ /* 0x000e640000002400 */
[C---:B------:R-:W-:Y:S01]  /*2d40*/  FSETP.NEU.FTZ.AND P0, PT, R50.reuse, -INF , PT ;  /* 0xff8000003200780b */ /* 0x040fe20003f1d000 */
[----:B------:R-:W-:-:S05]  /*2d50*/  FFMA.FTZ R64, R50, R65, -8 ;  /* 0xc100000032407423 */ /* 0x000fca0000010041 */
[----:B------:R-:W2:Y:S01]  /*2d60*/  MUFU.TANH R65, R76 ;  /* 0x0000004c00417308 */ /* 0x000ea20000002400 */
[----:B------:R-:W-:Y:S02]  /*2d70*/  FSEL R64, R64, RZ, P0 ;  /* 0x000000ff40407208 */ /* 0x000fe40000000000 */
[----:B------:R-:W-:Y:S01]  /*2d80*/  ISETP.NE.AND P0, PT, R88, RZ, PT ;  /* 0x000000ff5800720c */ /* 0x000fe20003f05270 */
[----:B------:R-:W-:Y:S02]  /*2d90*/  IMAD.MOV.U32 R88, RZ, RZ, R89 ;  /* 0x000000ffff587224 */ /* 0x000fe400078e0059 */
[--C-:B------:R-:W-:Y:S01]  /*2da0*/  FFMA.FTZ R74, R56, UR10, -R64.reuse ;  /* 0x0000000a384a7c23 */ /* 0x100fe20008010840 */
[--C-:B------:R-:W-:Y:S01]  /*2db0*/  FFMA.FTZ R11, R11, UR10, -R64.reuse ;  /* 0x0000000a0b0b7c23 */ /* 0x100fe20008010840 */
[--C-:B------:R-:W-:Y:S01]  /*2dc0*/  FFMA.FTZ R12, R12, UR10, -R64.reuse ;  /* 0x0000000a0c0c7c23 */ /* 0x100fe20008010840 */
[----:B-1----:R-:W-:Y:S01]  /*2dd0*/  FSEL R67, R67, -INF , P4 ;  /* 0xff80000043437808 */ /* 0x002fe20002000000 */
[--C-:B------:R-:W-:Y:S01]  /*2de0*/  FFMA.FTZ R15, R15, UR10, -R64.reuse ;  /* 0x0000000a0f0f7c23 */ /* 0x100fe20008010840 */
[--C-:B------:R-:W-:Y:S01]  /*2df0*/  FFMA.FTZ R20, R20, UR10, -R64.reuse ;  /* 0x0000000a14147c23 */ /* 0x100fe20008010840 */
[--C-:B------:R-:W-:Y:S01]  /*2e00*/  FFMA.FTZ R23, R23, UR10, -R64.reuse ;  /* 0x0000000a17177c23 */ /* 0x100fe20008010840 */
[--C-:B------:R-:W-:Y:S01]  /*2e10*/  FFMA.FTZ R24, R24, UR10, -R64.reuse ;  /* 0x0000000a18187c23 */ /* 0x100fe20008010840 */
[--C-:B------:R-:W-:Y:S01]  /*2e20*/  FFMA.FTZ R28, R28, UR10, -R64.reuse ;  /* 0x0000000a1c1c7c23 */ /* 0x100fe20008010840 */
[--C-:B------:R-:W-:Y:S01]  /*2e30*/  FFMA.FTZ R27, R27, UR10, -R64.reuse ;  /* 0x0000000a1b1b7c23 */ /* 0x100fe20008010840 */
[--C-:B------:R-:W-:Y:S01]  /*2e40*/  FFMA.FTZ R31, R31, UR10, -R64.reuse ;  /* 0x0000000a1f1f7c23 */ /* 0x100fe20008010840 */
[----:B--2---:R-:W-:Y:S01]  /*2e50*/  FSEL R65, R65, -INF , P6 ;  /* 0xff80000041417808 */ /* 0x004fe20003000000 */
[--C-:B------:R-:W-:Y:S01]  /*2e60*/  FFMA.FTZ R32, R32, UR10, -R64.reuse ;  /* 0x0000000a20207c23 */ /* 0x100fe20008010840 */
[--C-:B------:R-:W-:Y:S01]  /*2e70*/  FFMA.FTZ R36, R36, UR10, -R64.reuse ;  /* 0x0000000a24247c23 */ /* 0x100fe20008010840 */
[--C-:B------:R-:W-:Y:S01]  /*2e80*/  FFMA.FTZ R35, R35, UR10, -R64.reuse ;  /* 0x0000000a23237c23 */ /* 0x100fe20008010840 */
[----:B------:R-:W-:Y:S01]  /*2e90*/  FMNMX.FTZ R71, R65, R72, !PT ;  /* 0x0000004841477209 */ /* 0x000fe20007810000 */
        /* <DEDUP_REMOVED lines=13> */
[----:B------:R-:W-:Y:S01]  /*2f70*/  FFMA.FTZ R57, R57, UR10, -R64 ;  /* 0x0000000a39397c23 */ /* 0x000fe20008010840 */
[----:B------:R-:W-:Y:S01]  /*2f80*/  MUFU.EX2 R11, R11 ;  /* 0x0000000b000b7308 */ /* 0x000fe20000000800 */
[----:B------:R-:W-:-:S04]  /*2f90*/  FMNMX.FTZ R71, R69, R72, !PT ;  /* 0x0000004845477209 */ /* 0x000fc80007810000 */
[----:B------:R-:W-:Y:S01]  /*2fa0*/  FMNMX.FTZ R72, R70, R71, !PT ;  /* 0x0000004746487209 */ /* 0x000fe20007810000 */
[--C-:B------:R-:W-:Y:S01]  /*2fb0*/  FFMA.FTZ R71, R51, UR10, -R64.reuse ;  /* 0x0000000a33477c23 */ /* 0x100fe20008010840 */
[--C-:B------:R-:W-:Y:S01]  /*2fc0*/  FFMA.FTZ R51, R53, UR10, -R64.reuse ;  /* 0x0000000a35337c23 */ /* 0x100fe20008010840 */
[--C-:B------:R-:W-:Y:S01]  /*2fd0*/  FFMA.FTZ R53, R55, UR10, -R64.reuse ;  /* 0x0000000a37357c23 */ /* 0x100fe20008010840 */
[--C-:B------:R-:W-:Y:S01]  /*2fe0*/  FFMA.FTZ R55, R58, UR10, -R64.reuse ;  /* 0x0000000a3a377c23 */ /* 0x100fe20008010840 */
[----:B------:R-:W1:Y:S01]  /*2ff0*/  SHFL.BFLY PT, R73, R72, 0x2, 0x1f ;  /* 0x0c401f0048497f89 */ /* 0x000e6200000e0000 */
[--C-:B------:R-:W-:Y:S01]  /*3000*/  FFMA.FTZ R58, R19, UR10, -R64.reuse ;  /* 0x0000000a133a7c23 */ /* 0x100fe20008010840 */
[--C-:B------:R-:W-:Y:S01]  /*3010*/  FFMA.FTZ R19, R59, UR10, -R64.reuse ;  /* 0x0000000a3b137c23 */ /* 0x100fe20008010840 */
[--C-:B------:R-:W-:Y:S01]  /*3020*/  FFMA.FTZ R59, R61, UR10, -R64.reuse ;  /* 0x0000000a3d3b7c23 */ /* 0x100fe20008010840 */
[----:B------:R-:W-:Y:S02]  /*3030*/  IMAD.U32 R61, RZ, RZ, UR10 ;  /* 0x0000000aff3d7e24 */ /* 0x000fe4000f8e00ff */
[----:B------:R-:W-:Y:S01]  /*3040*/  FFMA.FTZ R64, R63, UR10, -R64 ;  /* 0x0000000a3f407c23 */ /* 0x000fe20008010840 */
[----:B------:R-:W-:Y:S08]  /*3050*/  MUFU.EX2 R12, R12 ;  /* 0x0000000c000c7308 */ /* 0x000ff00000000800 */
[----:B------:R-:W-:Y:S08]  /*3060*/  MUFU.EX2 R15, R15 ;  /* 0x0000000f000f7308 */ /* 0x000ff00000000800 */
[----:B------:R-:W2:Y:S01]  /*3070*/  MUFU.EX2 R20, R20 ;  /* 0x0000001400147308 */ /* 0x000ea20000000800 */
[----:B-1----:R-:W-:-:S05]  /*3080*/  FMNMX.FTZ R73, R72, R73, !PT ;  /* 0x0000004948497209 */ /* 0x002fca0007810000 */
[----:B------:R-:W1:Y:S02]  /*3090*/  SHFL.BFLY PT, R56, R73, 0x1, 0x1f ;  /* 0x0c201f0049387f89 */ /* 0x000e6400000e0000 */
[----:B------:R-:W-:Y:S08]  /*30a0*/  MUFU.EX2 R72, R74 ;  /* 0x0000004a00487308 */ /* 0x000ff00000000800 */
[----:B------:R-:W3:Y:S01]  /*30b0*/  MUFU.EX2 R23, R23 ;  /* 0x0000001700177308 */ /* 0x000ee20000000800 */
[----:B--2---:R-:W-:-:S04]  /*30c0*/  F2FP.SATFINITE.E4M3.F32.PACK_AB_MERGE_C R149, R20, R15, RZ ;  /* 0x0000000f1495723e */ /* 0x004fc800048070ff */
[----:B------:R-:W-:-:S03]  /*30d0*/  F2FP.SATFINITE.E4M3.F32.PACK_AB_MERGE_C R149, R12, R11, R149 ;  /* 0x0000000b0c95723e */ /* 0x000fc60004807095 */
[----:B------:R-:W2:Y:S01]  /*30e0*/  MUFU.EX2 R24, R24 ;  /* 0x0000001800187308 */ /* 0x000ea20000000800 */
[----:B-1----:R-:W-:-:S07]  /*30f0*/  FMNMX.FTZ R56, R73, R56, !PT ;  /* 0x0000003849387209 */ /* 0x002fce0007810000 */
[----:B------:R-:W1:Y:S01]  /*3100*/  MUFU.EX2 R28, R28 ;  /* 0x0000001c001c7308 */ /* 0x000e620000000800 */
[C---:B------:R-:W-:Y:S01]  /*3110*/  FSETP.NEU.FTZ.AND P1, PT, R56.reuse, -INF , PT ;  /* 0xff8000003800780b */ /* 0x040fe20003f3d000 */
[----:B------:R-:W-:-:S06]  /*3120*/  FFMA.FTZ R61, R56, R61, -8 ;  /* 0xc1000000383d7423 */ /* 0x000fcc000001003d */
[----:B------:R-:W4:Y:S01]  /*3130*/  MUFU.EX2 R27, R27 ;  /* 0x0000001b001b7308 */ /* 0x000f220000000800 */
[----:B------:R-:W-:Y:S02]  /*3140*/  FSEL R61, R61, RZ, P1 ;  /* 0x000000ff3d3d7208 */ /* 0x000fe40000800000 */
[----:B------:R-:W-:-:S03]  /*3150*/  PLOP3.LUT P1, PT, PT, PT, UP0, 0x80, 0x0 ;  /* 0x000000000000781c */ /* 0x000fc60003f2f008 */
[--C-:B------:R-:W-:Y:S01]  /*3160*/  FFMA.FTZ R3, R3, UR10, -R61.reuse ;  /* 0x0000000a03037c23 */ /* 0x100fe2000801083d */
[--C-:B------:R-:W-:Y:S01]  /*3170*/  FFMA.FTZ R6, R6, UR10, -R61.reuse ;  /* 0x0000000a06067c23 */ /* 0x100fe2000801083d */
[--C-:B------:R-:W-:Y:S01]  /*3180*/  FFMA.FTZ R63, R7, UR10, -R61.reuse ;  /* 0x0000000a073f7c23 */ /* 0x100fe2000801083d */
[--C-:B------:R-:W-:Y:S01]  /*3190*/  FFMA.FTZ R73, R8, UR10, -R61.reuse ;  /* 0x0000000a08497c23 */ /* 0x100fe2000801083d */
[--C-:B------:R-:W-:Y:S01]  /*31a0*/  FFMA.FTZ R7, R10, UR10, -R61.reuse ;  /* 0x0000000a0a077c23 */ /* 0x100fe2000801083d */
[--C-:B------:R-:W-:Y:S01]  /*31b0*/  FFMA.FTZ R8, R9, UR10, -R61.reuse ;  /* 0x0000000a09087c23 */ /* 0x100fe2000801083d */
[----:B------:R-:W-:Y:S01]  /*31c0*/  MUFU.EX2 R3, R3 ;  /* 0x0000000300037308 */ /* 0x000fe20000000800 */
[--C-:B------:R-:W-:Y:S01]  /*31d0*/  FFMA.FTZ R22, R22, UR10, -R61.reuse ;  /* 0x0000000a16167c23 */ /* 0x100fe2000801083d */
[--C-:B------:R-:W-:Y:S01]  /*31e0*/  FFMA.FTZ R76, R13, UR10, -R61.reuse ;  /* 0x0000000a0d4c7c23 */ /* 0x100fe2000801083d */
[--C-:B------:R-:W-:Y:S01]  /*31f0*/  FFMA.FTZ R14, R14, UR10, -R61.reuse ;  /* 0x0000000a0e0e7c23 */ /* 0x100fe2000801083d */
[--C-:B------:R-:W-:Y:S01]  /*3200*/  FFMA.FTZ R13, R26, UR10, -R61.reuse ;  /* 0x0000000a1a0d7c23 */ /* 0x100fe2000801083d */
[----:B------:R-:W-:Y:S01]  /*3210*/  FADD.FTZ R26, R11, R12 ;  /* 0x0000000c0b1a7221 */ /* 0x000fe20000010000 */
[--C-:B------:R-:W-:Y:S01]  /*3220*/  FFMA.FTZ R10, R17, UR10, -R61.reuse ;  /* 0x0000000a110a7c23 */ /* 0x100fe2000801083d */
[--C-:B------:R-:W-:Y:S01]  /*3230*/  FFMA.FTZ R17, R33, UR10, -R61.reuse ;  /* 0x0000000a21117c23 */ /* 0x100fe2000801083d */
[----:B------:R-:W5:Y:S01]  /*3240*/  MUFU.EX2 R6, R6 ;  /* 0x0000000600067308 */ /* 0x000f620000000800 */
[----:B------:R-:W-:Y:S01]  /*3250*/  FADD.FTZ R33, R15, R26 ;  /* 0x0000001a0f217221 */ /* 0x000fe20000010000 */
[--C-:B------:R-:W-:Y:S01]  /*3260*/  FFMA.FTZ R9, R18, UR10, -R61.reuse ;  /* 0x0000000a12097c23 */ /* 0x100fe2000801083d */
[--C-:B------:R-:W-:Y:S01]  /*3270*/  FFMA.FTZ R18, R34, UR10, -R61.reuse ;  /* 0x0000000a22127c23 */ /* 0x100fe2000801083d */
[----:B------:R-:W-:Y:S01]  /*3280*/  FFMA.FTZ R21, R21, UR10, -R61 ;  /* 0x0000000a15157c23 */ /* 0x000fe2000801083d */
[----:B------:R-:W-:Y:S01]  /*3290*/  FADD.FTZ R26, R20, R33 ;  /* 0x00000021141a7221 */ /* 0x000fe20000010000 */
[--C-:B------:R-:W-:Y:S01]  /*32a0*/  FFMA.FTZ R29, R29, UR10, -R61.reuse ;  /* 0x0000000a1d1d7c23 */ /* 0x100fe2000801083d */
[--C-:B------:R-:W-:Y:S01]  /*32b0*/  FFMA.FTZ R30, R30, UR10, -R61.reuse ;  /* 0x0000000a1e1e7c23 */ /* 0x100fe2000801083d */
[----:B------:R-:W0:Y:S01]  /*32c0*/  MUFU.EX2 R63, R63 ;  /* 0x0000003f003f7308 */ /* 0x000e220000000800 */
[----:B---3--:R-:W-:Y:S01]  /*32d0*/  FADD.FTZ R33, R23, R26 ;  /* 0x0000001a17217221 */ /* 0x008fe20000010000 */
[--C-:B------:R-:W-:Y:S01]  /*32e0*/  FFMA.FTZ R37, R37, UR10, -R61.reuse ;  /* 0x0000000a25257c23 */ /* 0x100fe2000801083d */
[--C-:B------:R-:W-:Y:S01]  /*32f0*/  FFMA.FTZ R38, R38, UR10, -R61.reuse ;  /* 0x0000000a26267c23 */ /* 0x100fe2000801083d */
[----:B------:R-:W-:Y:S01]  /*3300*/  FFMA.FTZ R46, R46, UR10, -R61 ;  /* 0x0000000a2e2e7c23 */ /* 0x000fe2000801083d */
[----:B--2---:R-:W-:Y:S01]  /*3310*/  FADD.FTZ R33, R24, R33 ;  /* 0x0000002118217221 */ /* 0x004fe20000010000 */
[--C-:B------:R-:W-:Y:S01]  /*3320*/  FFMA.FTZ R45, R45, UR10, -R61.reuse ;  /* 0x0000000a2d2d7c23 */ /* 0x100fe2000801083d */
[----:B------:R-:W-:Y:S01]  /*3330*/  FFMA.FTZ R49, R49, UR10, -R61 ;  /* 0x0000000a31317c23 */ /* 0x000fe2000801083d */
[----:B------:R-:W2:Y:S01]  /*3340*/  MUFU.EX2 R74, R73 ;  /* 0x00000049004a7308 */ /* 0x000ea20000000800 */
[----:B-1----:R-:W-:Y:S01]  /*3350*/  FADD.FTZ R34, R28, R33 ;  /* 0x000000211c227221 */ /* 0x002fe20000010000 */
[--C-:B------:R-:W-:Y:S01]  /*3360*/  FFMA.FTZ R16, R16, UR10, -R61.reuse ;  /* 0x0000000a10107c23 */ /* 0x100fe2000801083d */
[--C-:B------:R-:W-:Y:S01]  /*3370*/  FFMA.FTZ R65, R65, UR10, -R61.reuse ;  /* 0x0000000a41417c23 */ /* 0x100fe2000801083d */
[--C-:B------:R-:W-:Y:S01]  /*3380*/  FFMA.FTZ R66, R66, UR10, -R61.reuse ;  /* 0x0000000a42427c23 */ /* 0x100fe2000801083d */
[----:B----4-:R-:W-:Y:S01]  /*3390*/  FADD.FTZ R34, R27, R34 ;  /* 0x000000221b227221 */ /* 0x010fe20000010000 */
[--C-:B------:R-:W-:Y:S01]  /*33a0*/  FFMA.FTZ R67, R67, UR10, -R61.reuse ;  /* 0x0000000a43437c23 */ /* 0x100fe2000801083d */
[--C-:B------:R-:W-:Y:S01]  /*33b0*/  FFMA.FTZ R68, R68, UR10, -R61.reuse ;  /* 0x0000000a44447c23 */ /* 0x100fe2000801083d */
[----:B------:R-:W1:Y:S01]  /*33c0*/  MUFU.EX2 R7, R7 ;  /* 0x0000000700077308 */ /* 0x000e620000000800 */
[----:B------:R-:W-:Y:S01]  /*33d0*/  FFMA.FTZ R69, R69, UR10, -R61 ;  /* 0x0000000a45457c23 */ /* 0x000fe2000801083d */
[----:B------:R-:W-:-:S04]  /*33e0*/  F2FP.SATFINITE.E4M3.F32.PACK_AB_MERGE_C R27, R27, R28, RZ ;  /* 0x0000001c1b1b723e */ /* 0x000fc800048070ff */
[----:B------:R-:W-:Y:S02]  /*33f0*/  F2FP.SATFINITE.E4M3.F32.PACK_AB_MERGE_C R151, R24, R23, R27 ;  /* 0x000000171897723e */ /* 0x000fe4000480701b */
[----:B------:R-:W3:Y:S08]  /*3400*/  MUFU.EX2 R8, R8 ;  /* 0x0000000800087308 */ /* 0x000ef00000000800 */
[----:B------:R5:W-:Y:S08]  /*3410*/  MUFU.EX2 R73, R22 ;  /* 0x0000001600497308 */ /* 0x000bf00000000800 */
[----:B------:R4:W3:Y:S01]  /*3420*/  MUFU.EX2 R75, R14 ;  /* 0x0000000e004b7308 */ /* 0x0008e20000000800 */
[----:B-----5:R-:W-:-:S07]  /*3430*/  FADD.FTZ R22, R3, R6 ;  /* 0x0000000603167221 */ /* 0x020fce0000010000 */
[----:B------:R-:W5:Y:S01]  /*3440*/  MUFU.EX2 R76, R76 ;  /* 0x0000004c004c7308 */ /* 0x000f620000000800 */
[----:B----4-:R-:W-:Y:S01]  /*3450*/  FFMA.FTZ R14, R25, UR10, -R61 ;  /* 0x0000000a190e7c23 */ /* 0x010fe2000801083d */
[----:B0-----:R-:W-:Y:S01]  /*3460*/  FADD.FTZ R25, R63, R22 ;  /* 0x000000163f197221 */ /* 0x001fe20000010000 */
[----:B--2---:R-:W-:-:S03]  /*3470*/  F2FP.SATFINITE.E4M3.F32.PACK_AB_MERGE_C R63, R74, R63, RZ ;  /* 0x0000003f4a3f723e */ /* 0x004fc600048070ff */
[----:B------:R-:W-:Y:S01]  /*3480*/  FADD.FTZ R22, R74, R25 ;  /* 0x000000194a167221 */ /* 0x000fe20000010000 */
[----:B------:R-:W-:Y:S01]  /*3490*/  F2FP.SATFINITE.E4M3.F32.PACK_AB_MERGE_C R148, R6, R3, R63 ;  /* 0x000000030694723e */ /* 0x000fe2000480703f */
[----:B------:R-:W0:Y:S02]  /*34a0*/  MUFU.EX2 R31, R31 ;  /* 0x0000001f001f7308 */ /* 0x000e240000000800 */
[----:B-1----:R-:W-:Y:S01]  /*34b0*/  FADD.FTZ R25, R7, R22 ;  /* 0x0000001607197221 */ /* 0x002fe20000010000 */
[----:B------:R-:W-:-:S03]  /*34c0*/  FFMA.FTZ R22, R41, UR10, -R61 ;  /* 0x0000000a29167c23 */ /* 0x000fc6000801083d */
[----:B---3--:R-:W-:Y:S02]  /*34d0*/  FADD.FTZ R26, R8, R25 ;  /* 0x00000019081a7221 */ /* 0x008fe40000010000 */
[----:B------:R-:W1:Y:S02]  /*34e0*/  MUFU.EX2 R9, R9 ;  /* 0x0000000900097308 */ /* 0x000e640000000800 */
[----:B------:R-:W-:Y:S01]  /*34f0*/  FADD.FTZ R25, R75, R26 ;  /* 0x0000001a4b197221 */ /* 0x000fe20000010000 */
[----:B-----5:R-:W-:-:S03]  /*3500*/  F2FP.SATFINITE.E4M3.F32.PACK_AB_MERGE_C R75, R76, R75, RZ ;  /* 0x0000004b4c4b723e */ /* 0x020fc600048070ff */
[----:B------:R-:W-:Y:S01]  /*3510*/  FADD.FTZ R26, R76, R25 ;  /* 0x000000194c1a7221 */ /* 0x000fe20000010000 */
[----:B------:R-:W-:Y:S01]  /*3520*/  F2FP.SATFINITE.E4M3.F32.PACK_AB_MERGE_C R150, R8, R7, R75 ;  /* 0x000000070896723e */ /* 0x000fe2000480704b */
[----:B------:R-:W2:Y:S01]  /*3530*/  MUFU.EX2 R32, R32 ;  /* 0x0000002000207308 */ /* 0x000ea20000000800 */
[----:B0-----:R-:W-:-:S07]  /*3540*/  FADD.FTZ R33, R31, R34 ;  /* 0x000000221f217221 */ /* 0x001fce0000010000 */
[----:B------:R-:W0:Y:S01]  /*3550*/  MUFU.EX2 R10, R10 ;  /* 0x0000000a000a7308 */ /* 0x000e220000000800 */
[----:B-1----:R-:W-:-:S07]  /*3560*/  FADD.FTZ R25, R9, R26 ;  /* 0x0000001a09197221 */ /* 0x002fce0000010000 */
[----:B------:R-:W1:Y:S01]  /*3570*/  MUFU.EX2 R36, R36 ;  /* 0x0000002400247308 */ /* 0x000e620000000800 */
[----:B--2---:R-:W-:-:S07]  /*3580*/  FADD.FTZ R33, R32, R33 ;  /* 0x0000002120217221 */ /* 0x004fce0000010000 */
[----:B------:R-:W2:Y:S01]  /*3590*/  MUFU.EX2 R35, R35 ;  /* 0x0000002300237308 */ /* 0x000ea20000000800 */
[----:B0-----:R-:W-:-:S04]  /*35a0*/  FADD.FTZ R26, R10, R25 ;  /* 0x000000190a1a7221 */ /* 0x001fc80000010000 */
[----:B------:R-:W-:-:S03]  /*35b0*/  FADD.FTZ R25, R73, R26 ;  /* 0x0000001a49197221 */ /* 0x000fc60000010000 */
[----:B------:R0:W3:Y:S01]  /*35c0*/  MUFU.EX2 R78, R21 ;  /* 0x00000015004e7308 */ /* 0x0000e20000000800 */
[----:B-1----:R-:W-:-:S07]  /*35d0*/  FADD.FTZ R34, R36, R33 ;  /* 0x0000002124227221 */ /* 0x002fce0000010000 */
[----:B------:R-:W1:Y:S01]  /*35e0*/  MUFU.EX2 R39, R39 ;  /* 0x0000002700277308 */ /* 0x000e620000000800 */
[C---:B--2---:R-:W-:Y:S01]  /*35f0*/  FADD.FTZ R34, R35.reuse, R34 ;  /* 0x0000002223227221 */ /* 0x044fe20000010000 */
[--C-:B0-----:R-:W-:Y:S01]  /*3600*/  FFMA.FTZ R21, R42, UR10, -R61.reuse ;  /* 0x0000000a2a157c23 */ /* 0x101fe2000801083d */
[----:B------:R-:W-:Y:S01]  /*3610*/  FFMA.FTZ R61, R70, UR10, -R61 ;  /* 0x0000000a463d7c23 */ /* 0x000fe2000801083d */
[----:B------:R-:W-:-:S04]  /*3620*/  F2FP.SATFINITE.E4M3.F32.PACK_AB_MERGE_C R35, R35, R36, RZ ;  /* 0x000000242323723e */ /* 0x000fc800048070ff */
[----:B------:R-:W0:Y:S01]  /*3630*/  MUFU.EX2 R13, R13 ;  /* 0x0000000d000d7308 */ /* 0x000e220000000800 */
[C---:B---3--:R-:W-:Y:S01]  /*3640*/  FADD.FTZ R26, R78.reuse, R25 ;  /* 0x000000194e1a7221 */ /* 0x048fe20000010000 */
[----:B------:R-:W-:Y:S02]  /*3650*/  F2FP.SATFINITE.E4M3.F32.PACK_AB_MERGE_C R73, R78, R73, RZ ;  /* 0x000000494e49723e */ /* 0x000fe400048070ff */
[----:B------:R-:W-:Y:S02]  /*3660*/  F2FP.SATFINITE.E4M3.F32.PACK_AB_MERGE_C R137, R32, R31, R35 ;  /* 0x0000001f2089723e */ /* 0x000fe40004807023 */
[----:B------:R-:W-:Y:S02]  /*3670*/  F2FP.SATFINITE.E4M3.F32.PACK_AB_MERGE_C R136, R10, R9, R73 ;  /* 0x000000090a88723e */ /* 0x000fe40004807049 */
[----:B------:R-:W2:Y:S01]  /*3680*/  MUFU.EX2 R40, R40 ;  /* 0x0000002800287308 */ /* 0x000ea20000000800 */
[----:B-1----:R-:W-:-:S07]  /*3690*/  FADD.FTZ R33, R39, R34 ;  /* 0x0000002227217221 */ /* 0x002fce0000010000 */
[----:B------:R-:W1:Y:S01]  /*36a0*/  MUFU.EX2 R14, R14 ;  /* 0x0000000e000e7308 */ /* 0x000e620000000800 */
[----:B0-----:R-:W-:-:S07]  /*36b0*/  FADD.FTZ R25, R13, R26 ;  /* 0x0000001a0d197221 */ /* 0x001fce0000010000 */
[----:B------:R-:W0:Y:S01]  /*36c0*/  MUFU.EX2 R44, R44 ;  /* 0x0000002c002c7308 */ /* 0x000e220000000800 */
[----:B--2---:R-:W-:-:S07]  /*36d0*/  FADD.FTZ R33, R40, R33 ;  /* 0x0000002128217221 */ /* 0x004fce0000010000 */
[----:B------:R-:W2:Y:S01]  /*36e0*/  MUFU.EX2 R29, R29 ;  /* 0x0000001d001d7308 */ /* 0x000ea20000000800 */
[----:B-1----:R-:W-:-:S07]  /*36f0*/  FADD.FTZ R20, R14, R25 ;  /* 0x000000190e147221 */ /* 0x002fce0000010000 */
[----:B------:R-:W1:Y:S01]  /*3700*/  MUFU.EX2 R43, R43 ;  /* 0x0000002b002b7308 */ /* 0x000e620000000800 */
[----:B0-----:R-:W-:-:S07]  /*3710*/  FADD.FTZ R26, R44, R33 ;  /* 0x000000212c1a7221 */ /* 0x001fce0000010000 */
[----:B------:R-:W0:Y:S01]  /*3720*/  MUFU.EX2 R30, R30 ;  /* 0x0000001e001e7308 */ /* 0x000e220000000800 */
[----:B--2---:R-:W-:-:S07]  /*3730*/  FADD.FTZ R15, R29, R20 ;  /* 0x000000141d0f7221 */ /* 0x004fce0000010000 */
[----:B------:R-:W2:Y:S01]  /*3740*/  MUFU.EX2 R47, R47 ;  /* 0x0000002f002f7308 */ /* 0x000ea20000000800 */
[C---:B-1----:R-:W-:Y:S01]  /*3750*/  FADD.FTZ R26, R43.reuse, R26 ;  /* 0x0000001a2b1a7221 */ /* 0x042fe20000010000 */
[----:B------:R-:W-:-:S04]  /*3760*/  F2FP.SATFINITE.E4M3.F32.PACK_AB_MERGE_C R44, R43, R44, RZ ;  /* 0x0000002c2b2c723e */ /* 0x000fc800048070ff */
[----:B------:R-:W-:Y:S02]  /*3770*/  F2FP.SATFINITE.E4M3.F32.PACK_AB_MERGE_C R139, R40, R39, R44 ;  /* 0x00000027288b723e */ /* 0x000fe4000480702c */
[----:B------:R-:W1:Y:S01]  /*3780*/  MUFU.EX2 R17, R17 ;  /* 0x0000001100117308 */ /* 0x000e620000000800 */
[C---:B0-----:R-:W-:Y:S01]  /*3790*/  FADD.FTZ R20, R30.reuse, R15 ;  /* 0x0000000f1e147221 */ /* 0x041fe20000010000 */
[----:B------:R-:W-:-:S04]  /*37a0*/  F2FP.SATFINITE.E4M3.F32.PACK_AB_MERGE_C R29, R30, R29, RZ ;  /* 0x0000001d1e1d723e */ /* 0x000fc800048070ff */
[----:B------:R-:W-:Y:S02]  /*37b0*/  F2FP.SATFINITE.E4M3.F32.PACK_AB_MERGE_C R138, R14, R13, R29 ;  /* 0x0000000d0e8a723e */ /* 0x000fe4000480701d */
        /* <DEDUP_REMOVED lines=13> */
[C---:B--2---:R-:W-:Y:S01]  /*3890*/  FADD.FTZ R26, R71.reuse, R26 ;  /* 0x0000001a471a7221 */ /* 0x044fe20000010000 */
[----:B------:R-:W-:-:S04]  /*38a0*/  F2FP.SATFINITE.E4M3.F32.PACK_AB_MERGE_C R52, R71, R52, RZ ;  /* 0x000000344734723e */ /* 0x000fc800048070ff */
[----:B------:R-:W-:Y:S02]  /*38b0*/  F2FP.SATFINITE.E4M3.F32.PACK_AB_MERGE_C R141, R48, R47, R52 ;  /* 0x0000002f308d723e */ /* 0x000fe40004807034 */
[----:B------:R-:W2:Y:S01]  /*38c0*/  MUFU.EX2 R21, R21 ;  /* 0x0000001500157308 */ /* 0x000ea20000000800 */
[C---:B-1----:R-:W-:Y:S01]  /*38d0*/  F2FP.SATFINITE.E4M3.F32.PACK_AB_MERGE_C R37, R38.reuse, R37, RZ ;  /* 0x000000252625723e */ /* 0x042fe200048070ff */
[----:B------:R-:W-:-:S03]  /*38e0*/  FADD.FTZ R38, R38, R11 ;  /* 0x0000000b26267221 */ /* 0x000fc60000010000 */
[----:B------:R-:W-:-:S03]  /*38f0*/  F2FP.SATFINITE.E4M3.F32.PACK_AB_MERGE_C R140, R18, R17, R37 ;  /* 0x00000011128c723e */ /* 0x000fc60004807025 */
        /* <DEDUP_REMOVED lines=9> */
[----:B--2---:R-:W-:Y:S01]  /*3990*/  FADD.FTZ R15, R53, R12 ;  /* 0x0000000c350f7221 */ /* 0x004fe20000010000 */
[----:B------:R-:W-:-:S03]  /*39a0*/  F2FP.SATFINITE.E4M3.F32.PACK_AB_MERGE_C R53, R72, R53, RZ ;  /* 0x000000354835723e */ /* 0x000fc600048070ff */
[----:B------:R-:W-:Y:S01]  /*39b0*/  FADD.FTZ R72, R72, R15 ;  /* 0x0000000f48487221 */ /* 0x000fe20000010000 */
[----:B------:R-:W-:Y:S02]  /*39c0*/  F2FP.SATFINITE.E4M3.F32.PACK_AB_MERGE_C R143, R54, R51, R53 ;  /* 0x00000033368f723e */ /* 0x000fe40004807035 */
[----:B------:R-:W-:Y:S01]  /*39d0*/  MUFU.EX2 R19, R19 ;  /* 0x0000001300137308 */ /* 0x000fe20000000800 */
[----:B-1----:R-:W-:-:S07]  /*39e0*/  FADD.FTZ R12, R46, R11 ;  /* 0x0000000b2e0c7221 */ /* 0x002fce0000010000 */
[----:B------:R-:W1:Y:S01]  /*39f0*/  MUFU.EX2 R60, R60 ;  /* 0x0000003c003c7308 */ /* 0x000e620000000800 */
[C---:B0-----:R-:W-:Y:S01]  /*3a00*/  FADD.FTZ R12, R45.reuse, R12 ;  /* 0x0000000c2d0c7221 */ /* 0x041fe20000010000 */
[----:B------:R-:W-:-:S04]  /*3a10*/  F2FP.SATFINITE.E4M3.F32.PACK_AB_MERGE_C R46, R45, R46, RZ ;  /* 0x0000002e2d2e723e */ /* 0x000fc800048070ff */
[----:B------:R-:W-:Y:S02]  /*3a20*/  F2FP.SATFINITE.E4M3.F32.PACK_AB_MERGE_C R142, R22, R21, R46 ;  /* 0x00000015168e723e */ /* 0x000fe4000480702e */
[----:B------:R-:W0:Y:S08]  /*3a30*/  MUFU.EX2 R55, R55 ;  /* 0x0000003700377308 */ /* 0x000e300000000800 */
[----:B------:R-:W2:Y:S01]  /*3a40*/  MUFU.EX2 R49, R49 ;  /* 0x0000003100317308 */ /* 0x000ea20000000800 */
[----:B-1----:R-:W-:-:S07]  /*3a50*/  F2FP.SATFINITE.E4M3.F32.PACK_AB_MERGE_C R20, R60, R19, RZ ;  /* 0x000000133c14723e */ /* 0x002fce00048070ff */
[----:B------:R-:W1:Y:S01]  /*3a60*/  MUFU.EX2 R58, R58 ;  /* 0x0000003a003a7308 */ /* 0x000e620000000800 */
[----:B0-----:R-:W-:-:S07]  /*3a70*/  FADD.FTZ R15, R55, R72 ;  /* 0x00000048370f7221 */ /* 0x001fce0000010000 */
[----:B------:R-:W0:Y:S01]  /*3a80*/  MUFU.EX2 R16, R16 ;  /* 0x0000001000107308 */ /* 0x000e220000000800 */
[----:B--2---:R-:W-:-:S07]  /*3a90*/  FADD.FTZ R11, R49, R12 ;  /* 0x0000000c310b7221 */ /* 0x004fce0000010000 */
[----:B------:R-:W2:Y:S01]  /*3aa0*/  MUFU.EX2 R65, R65 ;  /* 0x0000004100417308 */ /* 0x000ea20000000800 */
[C---:B-1----:R-:W-:Y:S01]  /*3ab0*/  F2FP.SATFINITE.E4M3.F32.PACK_AB_MERGE_C R145, R58.reuse, R55, R20 ;  /* 0x000000373a91723e */ /* 0x042fe20004807014 */
[----:B------:R-:W-:-:S04]  /*3ac0*/  FADD.FTZ R58, R58, R15 ;  /* 0x0000000f3a3a7221 */ /* 0x000fc80000010000 */
[----:B------:R-:W-:Y:S02]  /*3ad0*/  FADD.FTZ R19, R19, R58 ;  /* 0x0000003a13137221 */ /* 0x000fe40000010000 */
[----:B------:R-:W1:Y:S01]  /*3ae0*/  MUFU.EX2 R66, R66 ;  /* 0x0000004200427308 */ /* 0x000e620000000800 */
[----:B0-----:R-:W-:Y:S01]  /*3af0*/  FADD.FTZ R12, R16, R11 ;  /* 0x0000000b100c7221 */ /* 0x001fe20000010000 */
[----:B------:R-:W-:-:S06]  /*3b00*/  FADD.FTZ R60, R60, R19 ;  /* 0x000000133c3c7221 */ /* 0x000fcc0000010000 */
[----:B------:R-:W-:Y:S01]  /*3b10*/  MUFU.EX2 R57, R57 ;  /* 0x0000003900397308 */ /* 0x000fe20000000800 */
[----:B--2---:R-:W-:-:S07]  /*3b20*/  FADD.FTZ R3, R65, R12 ;  /* 0x0000000c41037221 */ /* 0x004fce0000010000 */
[----:B------:R-:W0:Y:S01]  /*3b30*/  MUFU.EX2 R64, R64 ;  /* 0x0000004000407308 */ /* 0x000e220000000800 */
[C---:B-1----:R-:W-:Y:S01]  /*3b40*/  F2FP.SATFINITE.E4M3.F32.PACK_AB_MERGE_C R65, R66.reuse, R65, RZ ;  /* 0x000000414241723e */ /* 0x042fe200048070ff */
[----:B------:R-:W-:-:S03]  /*3b50*/  FADD.FTZ R66, R66, R3 ;  /* 0x0000000342427221 */ /* 0x000fc60000010000 */
[----:B------:R-:W-:-:S03]  /*3b60*/  F2FP.SATFINITE.E4M3.F32.PACK_AB_MERGE_C R144, R16, R49, R65 ;  /* 0x000000311090723e */ /* 0x000fc60004807041 */
[----:B------:R-:W1:Y:S08]  /*3b70*/  MUFU.EX2 R59, R59 ;  /* 0x0000003b003b7308 */ /* 0x000e700000000800 */
[----:B------:R-:W2:Y:S01]  /*3b80*/  MUFU.EX2 R67, R67 ;  /* 0x0000004300437308 */ /* 0x000ea20000000800 */
[----:B0-----:R-:W-:-:S07]  /*3b90*/  F2FP.SATFINITE.E4M3.F32.PACK_AB_MERGE_C R8, R64, R57, RZ ;  /* 0x000000394008723e */ /* 0x001fce00048070ff */
[----:B------:R-:W0:Y:S01]  /*3ba0*/  MUFU.EX2 R62, R62 ;  /* 0x0000003e003e7308 */ /* 0x000e220000000800 */
[----:B-1----:R-:W-:-:S07]  /*3bb0*/  FADD.FTZ R7, R59, R60 ;  /* 0x0000003c3b077221 */ /* 0x002fce0000010000 */
[----:B------:R-:W1:Y:S01]  /*3bc0*/  MUFU.EX2 R68, R68 ;  /* 0x0000004400447308 */ /* 0x000e620000000800 */
[----:B--2---:R-:W-:-:S07]  /*3bd0*/  FADD.FTZ R3, R67, R66 ;  /* 0x0000004243037221 */ /* 0x004fce0000010000 */
[----:B------:R-:W-:Y:S01]  /*3be0*/  MUFU.EX2 R69, R69 ;  /* 0x0000004500457308 */ /* 0x000fe20000000800 */
[C---:B0-----:R-:W-:Y:S01]  /*3bf0*/  F2FP.SATFINITE.E4M3.F32.PACK_AB_MERGE_C R147, R62.reuse, R59, R8 ;  /* 0x0000003b3e93723e */ /* 0x041fe20004807008 */
[----:B------:R-:W-:-:S04]  /*3c00*/  FADD.FTZ R62, R62, R7 ;  /* 0x000000073e3e7221 */ /* 0x000fc80000010000 */
[----:B------:R-:W-:Y:S02]  /*3c10*/  FADD.FTZ R57, R57, R62 ;  /* 0x0000003e39397221 */ /* 0x000fe40000010000 */
[----:B------:R-:W0:Y:S01]  /*3c20*/  MUFU.EX2 R6, R61 ;  /* 0x0000003d00067308 */ /* 0x000e220000000800 */
[----:B-1----:R-:W-:Y:S01]  /*3c30*/  FADD.FTZ R8, R68, R3 ;  /* 0x0000000344087221 */ /* 0x002fe20000010000 */
[----:B0-----:R-:W-:-:S03]  /*3c40*/  F2FP.SATFINITE.E4M3.F32.PACK_AB_MERGE_C R3, R6, R69, RZ ;  /* 0x000000450603723e */ /* 0x001fc600048070ff */
[----:B------:R-:W-:Y:S01]  /*3c50*/  FADD.FTZ R69, R69, R8 ;  /* 0x0000000845457221 */ /* 0x000fe20000010000 */
[----:B------:R-:W-:Y:S01]  /*3c60*/  FADD.FTZ R8, R64, R57 ;  /* 0x0000003940087221 */ /* 0x000fe20000010000 */
[----:B------:R-:W-:Y:S02]  /*3c70*/  F2FP.SATFINITE.E4M3.F32.PACK_AB_MERGE_C R146, R68, R67, R3 ;  /* 0x000000434492723e */ /* 0x000fe40004807003 */
[----:B------:R-:W-:Y:S01]  /*3c80*/  FADD.FTZ R6, R6, R69 ;  /* 0x0000004506067221 */ /* 0x000fe20000010000 */
[----:B------:R-:W-:Y:S06]  /*3c90*/  @!P1 BRA `(.L_x_18) ;  /* 0x00000024006c9947 */ /* 0x000fec0003800000 */
[----:B------:R-:W-:Y:S01]  /*3ca0*/  IMAD.MOV.U32 R7, RZ, RZ, R50 ;  /* 0x000000ffff077224 */ /* 0x000fe200078e0032 */
[----:B------:R-:W-:Y:S01]  /*3cb0*/  CS2R R134, SRZ ;  /* 0x0000000000867805 */ /* 0x000fe2000001ff00 */
[----:B------:R-:W-:Y:S01]  /*3cc0*/  IMAD.MOV.U32 R3, RZ, RZ, R56 ;  /* 0x000000ffff037224 */ /* 0x000fe200078e0038 */
[----:B------:R-:W-:Y:S02]  /*3cd0*/  CS2R R132, SRZ ;  /* 0x0000000000847805 */ /* 0x000fe4000001ff00 */
[----:B------:R-:W-:Y:S02]  /*3ce0*/  CS2R R130, SRZ ;  /* 0x0000000000827805 */ /* 0x000fe4000001ff00 */
[----:B------:R-:W-:Y:S02]  /*3cf0*/  CS2R R128, SRZ ;  /* 0x0000000000807805 */ /* 0x000fe4000001ff00 */
[----:B------:R-:W-:Y:S02]  /*3d00*/  CS2R R126, SRZ ;  /* 0x00000000007e7805 */ /* 0x000fe4000001ff00 */
[----:B------:R-:W-:-:S02]  /*3d10*/  CS2R R124, SRZ ;  /* 0x00000000007c7805 */ /* 0x000fc4000001ff00 */
[----:B------:R-:W-:Y:S02]  /*3d20*/  CS2R R122, SRZ ;  /* 0x00000000007a7805 */ /* 0x000fe4000001ff00 */
        /* <DEDUP_REMOVED lines=16> */
[----:B------:R-:W-:Y:S01]  /*3e30*/  CS2R R88, SRZ ;  /* 0x0000000000587805 */ /* 0x000fe2000001ff00 */
[----:B------:R-:W-:Y:S01]  /*3e40*/  UMOV UR5, URZ ;  /* 0x0000003f00057c82 */ /* 0x000fe20008000000 */
[----:B------:R-:W-:Y:S01]  /*3e50*/  UMOV UR6, URZ ;  /* 0x0000003f00067c82 */ /* 0x000fe20008000000 */
[----:B------:R-:W-:-:S05]  /*3e60*/  ULDC UR18, c[0x0][0x988] ;  /* 0x0002620000127ab9 */ /* 0x000fca0000000800 */
.L_x_29:
[----:B------:R-:W-:-:S04]  /*3e70*/  UISETP.NE.AND UP0, UPT, UR6, 0x1, UPT ;  /* 0x000000010600788c */ /* 0x000fc8000bf05270 */
[----:B------:R-:W-:-:S04]  /*3e80*/  USEL UR4, URZ, 0x1, UP0 ;  /* 0x000000013f047887 */ /* 0x000fc80008000000 */
[----:B------:R-:W-:Y:S01]  /*3e90*/  ULOP3.LUT UR4, UR5, UR4, URZ, 0x3c, !UPT ;  /* 0x0000000405047292 */ /* 0x000fe2000f8e3c3f */
[----:B------:R-:W-:Y:S11]  /*3ea0*/  @!P0 BRA `(.L_x_19) ;  /* 0x0000000000048947 */ /* 0x000ff60003800000 */
[----:B------:R-:W-:Y:S01]  /*3eb0*/  BPT.TRAP 0x1 ;  /* 0x000000040000795c */ /* 0x000fe20000300000 */
.L_x_19:
[----:B------:R-:W-:Y:S01]  /*3ec0*/  UIADD3 UR10, UR6, 0x1, URZ ;  /* 0x00000001060a7890 */ /* 0x000fe2000fffe03f */
[----:B------:R-:W-:-:S03]  /*3ed0*/  IMAD.U32 R9, RZ, RZ, UR4 ;  /* 0x00000004ff097e24 */ /* 0x000fc6000f8e00ff */
[----:B------:R-:W-:Y:S02]  /*3ee0*/  UISETP.NE.AND UP0, UPT, UR10, 0x2, UPT ;  /* 0x000000020a00788c */ /* 0x000fe4000bf05270 */
[----:B------:R-:W-:Y:S02]  /*3ef0*/  SHF.L.U32 R9, R9, 0x1f, RZ ;  /* 0x0000001f09097819 */ /* 0x000fe400000006ff */
[----:B------:R-:W-:-:S04]  /*3f00*/  USEL UR10, UR10, URZ, UP0 ;  /* 0x0000003f0a0a7287 */ /* 0x000fc80008000000 */
[----:B------:R-:W-:Y:S02]  /*3f10*/  ULEA UR17, UR10, UR40, 0x3 ;  /* 0x000000280a117291 */ /* 0x000fe4000f8e183f */
[----:B------:R-:W-:-:S07]  /*3f20*/  IMAD.U32 R2, RZ, RZ, UR10 ;  /* 0x0000000aff027e24 */ /* 0x000fce000f8e00ff */
[----:B------:R0:W1:Y:S01]  /*3f30*/  SYNCS.PHASECHK.TRANS64.TRYWAIT P1, [UR17+0x17030], R9 ;  /* 0x01703009ff0075a7 */ /* 0x0000620008020151 */
[----:B------:R-:W-:Y:S05]  /*3f40*/  @!P0 BRA `(.L_x_20) ;  /* 0x0000000000048947 */ /* 0x000fea0003800000 */
[----:B------:R-:W-:Y:S01]  /*3f50*/  BPT.TRAP 0x1 ;  /* 0x000000040000795c */ /* 0x000fe20000300000 */
.L_x_20:
[----:B-1----:R-:W-:Y:S05]  /*3f60*/  @P1 BRA `(.L_x_21) ;  /* 0x0000000000081947 */ /* 0x002fea0003800000 */
[----:B------:R-:W1:Y:S02]  /*3f70*/  SYNCS.PHASECHK.TRANS64.TRYWAIT P1, [UR17+0x17030], R9 ;  /* 0x01703009ff0075a7 */ /* 0x000e640008020151 */
[----:B-1----:R-:W-:Y:S05]  /*3f80*/  @!P1 BRA `(.L_x_22) ;  /* 0x0000008800189947 */ /* 0x002fea0003800000 */
.L_x_21:
[----:B------:R-:W-:Y:S01]  /*3f90*/  R2UR UR22, R2 ;  /* 0x00000000021672ca */ /* 0x000fe200000e0000 */
[----:B------:R-:W-:Y:S01]  /*3fa0*/  WARPGROUP.ARRIVE ;  /* 0x00000000000079c5 */ /* 0x000fe20000000000 */
[----:B------:R-:W-:Y:S01]  /*3fb0*/  R2UR UR20, R4 ;  /* 0x00000000041472ca */ /* 0x000fe200000e0000 */
[----:B------:R-:W-:Y:S01]  /*3fc0*/  UMOV UR23, 0xc0000010 ;  /* 0xc000001000177882 */ /* 0x000fe20000000000 */
[----:B------:R-:W-:Y:S01]  /*3fd0*/  R2UR UR21, R5 ;  /* 0x00000000051572ca */ /* 0x000fe200000e0000 */
[----:B------:R-:W-:Y:S01]  /*3fe0*/  UMOV UR11, 0xc0000010 ;  /* 0xc0000010000b7882 */ /* 0x000fe20000000000 */
[----:B------:R-:W-:-:S07]  /*3ff0*/  UMOV UR15, 0xc0000010 ;  /* 0xc0000010000f7882 */ /* 0x000fce0000000000 */
[----:B------:R-:W-:-:S04]  /*4000*/  UIMAD UR22, UR22, 0x300, UR16 ;  /* 0x00000300161678a4 */ /* 0x000fc8000f8e0210 */
[----:B------:R-:W-:Y:S02]  /*4010*/  UIADD3 UR10, UR22, 0x100, URZ ;  /* 0x00000100160a7890 */ /* 0x000fe4000fffe03f */
[----:B------:R-:W-:-:S03]  /*4020*/  UIADD3 UR14, UR22, 0x200, URZ ;  /* 0x00000200160e7890 */ /* 0x000fc6000fffe03f */
[----:B------:R-:W-:Y:S03]  /*4030*/  QGMMA.64x128x32.F32.E4M3.E4M3 R24, gdesc[UR20], RZ, !UPT, gsb0 ;  /* 0x01e00000141879f3 */ /* 0x000fe6000c0008ff */
[----:B------:R-:W-:Y:S02]  /*4040*/  WARPGROUP.DEPBAR.LE gsb0, 0x0 ;  /* 0x00008000000079c5 */ /* 0x000fe40000010000 */
[----:B------:R-:W-:-:S07]  /*4050*/  WARPGROUP.ARRIVE ;  /* 0x00000000000079c5 */ /* 0x000fce0000000000 */
[----:B------:R-:W-:Y:S03]  /*4060*/  QGMMA.64x128x32.F32.E4M3.E4M3 R24, gdesc[UR8], R24, gsb0 ;  /* 0x01e00000081879f3 */ /* 0x000fe60008000818 */
[----:B------:R-:W-:Y:S02]  /*4070*/  WARPGROUP.DEPBAR.LE gsb0, 0x0 ;  /* 0x00008000000079c5 */ /* 0x000fe40000010000 */
[----:B------:R-:W-:-:S07]  /*4080*/  WARPGROUP.ARRIVE ;  /* 0x00000000000079c5 */ /* 0x000fce0000000000 */
[----:B------:R-:W-:Y:S03]  /*4090*/  QGMMA.64x128x32.F32.E4M3.E4M3 R24, gdesc[UR12], R24, gsb0 ;  /* 0x01e000000c1879f3 */ /* 0x000fe60008000818 */
[----:B------:R-:W-:Y:S02]  /*40a0*/  WARPGROUP.DEPBAR.LE gsb0, 0x0 ;  /* 0x00008000000079c5 */ /* 0x000fe40000010000 */
[----:B------:R-:W-:Y:S05]  /*40b0*/  @!P0 BRA `(.L_x_23) ;  /* 0x0000000000048947 */ /* 0x000fea0003800000 */
[----:B------:R-:W-:Y:S01]  /*40c0*/  BPT.TRAP 0x1 ;  /* 0x000000040000795c */ /* 0x000fe20000300000 */
.L_x_23:
[----:B------:R-:W-:Y:S01]  /*40d0*/  ULEA UR14, UR6, UR40, 0x3 ;  /* 0x00000028060e7291 */ /* 0x000fe2000f8e183f */
[----:B01----:R-:W-:-:S04]  /*40e0*/  MOV R9, UR5 ;  /* 0x0000000500097c02 */ /* 0x003fc80008000f00 */
[----:B------:R-:W-:-:S04]  /*40f0*/  SHF.L.U32 R9, R9, 0x1f, RZ ;  /* 0x0000001f09097819 */ /* 0x000fc800000006ff */
[----:B------:R0:W1:Y:S01]  /*4100*/  SYNCS.PHASECHK.TRANS64.TRYWAIT P1, [UR14+0x17050], R9 ;  /* 0x01705009ff0075a7 */ /* 0x000062000802014e */
[----:B------:R-:W-:Y:S05]  /*4110*/  @!P0 BRA `(.L_x_24) ;  /* 0x0000000000048947 */ /* 0x000fea0003800000 */
[----:B------:R-:W-:Y:S01]  /*4120*/  BPT.TRAP 0x1 ;  /* 0x000000040000795c */ /* 0x000fe20000300000 */
.L_x_24:
[----:B-1----:R-:W-:Y:S05]  /*4130*/  @P1 BRA `(.L_x_25) ;  /* 0x0000000000081947 */ /* 0x002fea0003800000 */
[----:B------:R-:W1:Y:S02]  /*4140*/  SYNCS.PHASECHK.TRANS64.TRYWAIT P1, [UR14+0x17050], R9 ;  /* 0x01705009ff0075a7 */ /* 0x000e64000802014e */
[----:B-1----:R-:W-:Y:S05]  /*4150*/  @!P1 BRA `(.L_x_26) ;  /* 0x0000008400bc9947 */ /* 0x002fea0003800000 */
.L_x_25:
[----:B------:R-:W-:Y:S01]  /*4160*/  UIADD3 UR5, UR40, 0x400, URZ ;  /* 0x0000040028057890 */ /* 0x000fe2000fffe03f */
[----:B------:R-:W-:Y:S01]  /*4170*/  WARPGROUP.ARRIVE ;  /* 0x00000000000079c5 */ /* 0x000fe20000000000 */
[----:B------:R-:W-:Y:S02]  /*4180*/  UMOV UR11, 0x40000040 ;  /* 0x40000040000b7882 */ /* 0x000fe40000000000 */
[----:B------:R-:W-:-:S04]  /*4190*/  USHF.R.U32.HI UR5, URZ, 0x4, UR5 ;  /* 0x000000043f057899 */ /* 0x000fc80008011605 */
[----:B------:R-:W-:-:S04]  /*41a0*/  ULOP3.LUT UR5, UR5, 0x3fff, URZ, 0xc0, !UPT ;  /* 0x00003fff05057892 */ /* 0x000fc8000f8ec03f */
[----:B------:R-:W-:-:S04]  /*41b0*/  ULOP3.LUT UR5, UR5, 0x10000, URZ, 0xfc, !UPT ;  /* 0x0001000005057892 */ /* 0x000fc8000f8efc3f */
[----:B------:R-:W-:-:S07]  /*41c0*/  UIMAD UR6, UR6, 0x300, UR5 ;  /* 0x00000300060678a4 */ /* 0x000fce000f8e0205 */
[----:B------:R-:W-:Y:S02]  /*41d0*/  UMOV UR10, UR6 ;  /* 0x00000006000a7c82 */ /* 0x000fe40008000000 */
[----:B------:R-:W-:Y:S01]  /*41e0*/  QGMMA.64x96x32.F32.E4M3.E4M3 R88, R148, gdesc[UR8], R88, gsb0 ;  /* 0x0160000894587df3 */ /* 0x000fe20008000858 */
[----:B------:R-:W-:Y:S01]  /*41f0*/  UIADD3 UR10, UR6, 0x2, URZ ;  /* 0x00000002060a7890 */ /* 0x000fe2000fffe03f */
[----:B------:R-:W-:Y:S01]  /*4200*/  UMOV UR11, 0x40000040 ;  /* 0x40000040000b7882 */ /* 0x000fe20000000000 */
[----:B------:R-:W-:Y:S02]  /*4210*/  WARPGROUP.DEPBAR.LE gsb0, 0x0 ;  /* 0x00008000000079c5 */ /* 0x000fe40000010000 */
[----:B------:R-:W-:-:S06]  /*4220*/  WARPGROUP.ARRIVE ;  /* 0x00000000000079c5 */ /* 0x000fcc0000000000 */
[----:B------:R-:W-:Y:S01]  /*4230*/  QGMMA.64x96x32.F32.E4M3.E4M3 R88, R136, gdesc[UR8], R88, gsb0 ;  /* 0x0160000888587df3 */ /* 0x000fe20008000858 */
[----:B------:R-:W-:Y:S01]  /*4240*/  UIADD3 UR10, UR6, 0x4, URZ ;  /* 0x00000004060a7890 */ /* 0x000fe2000fffe03f */
[----:B------:R-:W-:Y:S01]  /*4250*/  UMOV UR11, 0x40000040 ;  /* 0x40000040000b7882 */ /* 0x000fe20000000000 */
[----:B------:R-:W-:Y:S01]  /*4260*/  UIADD3 UR6, UR6, 0x6, URZ ;  /* 0x0000000606067890 */ /* 0x000fe2000fffe03f */
[----:B------:R-:W-:Y:S02]  /*4270*/  WARPGROUP.DEPBAR.LE gsb0, 0x0 ;  /* 0x00008000000079c5 */ /* 0x000fe40000010000 */
[----:B------:R-:W-:-:S06]  /*4280*/  WARPGROUP.ARRIVE ;  /* 0x00000000000079c5 */ /* 0x000fcc0000000000 */
[----:B------:R-:W-:Y:S01]  /*4290*/  QGMMA.64x96x32.F32.E4M3.E4M3 R88, R140, gdesc[UR8], R88, gsb0 ;  /* 0x016000088c587df3 */ /* 0x000fe20008000858 */
[----:B------:R-:W-:Y:S01]  /*42a0*/  UMOV UR10, UR6 ;  /* 0x00000006000a7c82 */ /* 0x000fe20008000000 */
[----:B------:R-:W-:Y:S01]  /*42b0*/  UMOV UR11, 0x40000040 ;  /* 0x40000040000b7882 */ /* 0x000fe20000000000 */
[----:B------:R-:W-:Y:S02]  /*42c0*/  WARPGROUP.DEPBAR.LE gsb0, 0x0 ;  /* 0x00008000000079c5 */ /* 0x000fe40000010000 */
[----:B------:R-:W-:-:S06]  /*42d0*/  WARPGROUP.ARRIVE ;  /* 0x00000000000079c5 */ /* 0x000fcc0000000000 */
[----:B------:R-:W-:Y:S03]  /*42e0*/  QGMMA.64x96x32.F32.E4M3.E4M3 R88, R144, gdesc[UR8], R88, gsb0 ;  /* 0x0160000890587df3 */ /* 0x000fe60008000858 */
[----:B------:R-:W-:Y:S02]  /*42f0*/  WARPGROUP.DEPBAR.LE gsb0, 0x0 ;  /* 0x00008000000079c5 */ /* 0x000fe40000010000 */
[----:B------:R-:W-:Y:S05]  /*4300*/  @!P0 BRA `(.L_x_27) ;  /* 0x0000000000048947 */ /* 0x000fea0003800000 */
[----:B------:R-:W-:Y:S01]  /*4310*/  BPT.TRAP 0x1 ;  /* 0x000000040000795c */ /* 0x000fe20000300000 */
.L_x_27:
[C---:B-1----:R-:W-:Y:S01]  /*4320*/  FMUL.FTZ R10, R0.reuse, R24 ;  /* 0x00000018000a7220 */ /* 0x042fe20000410000 */
[C---:B------:R-:W-:Y:S01]  /*4330*/  FMUL.FTZ R12, R0.reuse, R26 ;  /* 0x0000001a000c7220 */ /* 0x040fe20000410000 */
[C---:B0-----:R-:W-:Y:S01]  /*4340*/  FMUL.FTZ R9, R0.reuse, R25 ;  /* 0x0000001900097220 */ /* 0x041fe20000410000 */
[C---:B------:R-:W-:Y:S01]  /*4350*/  FMUL.FTZ R11, R0.reuse, R27 ;  /* 0x0000001b000b7220 */ /* 0x040fe20000410000 */
[C---:B------:R-:W-:Y:S01]  /*4360*/  FMUL.FTZ R13, R0.reuse, R28 ;  /* 0x0000001c000d7220 */ /* 0x040fe20000410000 */
[C---:B------:R-:W-:Y:S01]  /*4370*/  FMUL.FTZ R15, R0.reuse, R30 ;  /* 0x0000001e000f7220 */ /* 0x040fe20000410000 */
[----:B------:R-:W0:Y:S01]  /*4380*/  MUFU.TANH R10, R10 ;  /* 0x0000000a000a7308 */ /* 0x000e220000002400 */
[C---:B------:R-:W-:Y:S01]  /*4390*/  FMUL.FTZ R14, R0.reuse, R29 ;  /* 0x0000001d000e7220 */ /* 0x040fe20000410000 */
[C---:B------:R-:W-:Y:S01]  /*43a0*/  FMUL.FTZ R16, R0.reuse, R31 ;  /* 0x0000001f00107220 */ /* 0x040fe20000410000 */
[C---:B------:R-:W-:Y:S01]  /*43b0*/  FMUL.FTZ R17, R0.reuse, R32 ;  /* 0x0000002000117220 */ /* 0x040fe20000410000 */
[C---:B------:R-:W-:Y:S01]  /*43c0*/  FMUL.FTZ R19, R0.reuse, R34 ;  /* 0x0000002200137220 */ /* 0x040fe20000410000 */
[C---:B------:R-:W-:Y:S01]  /*43d0*/  FMUL.FTZ R18, R0.reuse, R33 ;  /* 0x0000002100127220 */ /* 0x040fe20000410000 */
[C---:B------:R-:W-:Y:S01]  /*43e0*/  FMUL.FTZ R20, R0.reuse, R35 ;  /* 0x0000002300147220 */ /* 0x040fe20000410000 */
[C---:B------:R-:W-:Y:S01]  /*43f0*/  FMUL.FTZ R35, R0.reuse, R50 ;  /* 0x0000003200237220 */ /* 0x040fe20000410000 */
[----:B------:R-:W1:Y:S01]  /*4400*/  MUFU.TANH R12, R12 ;  /* 0x0000000c000c7308 */ /* 0x000e620000002400 */
[C---:B------:R-:W-:Y:S01]  /*4410*/  FMUL.FTZ R21, R0.reuse, R36 ;  /* 0x0000002400157220 */ /* 0x040fe20000410000 */
[C---:B------:R-:W-:Y:S01]  /*4420*/  FMUL.FTZ R26, R0.reuse, R41 ;  /* 0x00000029001a7220 */ /* 0x040fe20000410000 */
[C---:B------:R-:W-:Y:S01]  /*4430*/  FMUL.FTZ R41, R0.reuse, R56 ;  /* 0x0000003800297220 */ /* 0x040fe20000410000 */
[C---:B------:R-:W-:Y:S01]  /*4440*/  FMUL.FTZ R23, R0.reuse, R38 ;  /* 0x0000002600177220 */ /* 0x040fe20000410000 */
[C---:B------:R-:W-:Y:S01]  /*4450*/  FMUL.FTZ R22, R0.reuse, R37 ;  /* 0x0000002500167220 */ /* 0x040fe20000410000 */
[C---:B------:R-:W-:Y:S01]  /*4460*/  FMUL.FTZ R33, R0.reuse, R48 ;  /* 0x0000003000217220 */ /* 0x040fe20000410000 */
[----:B------:R-:W-:Y:S01]  /*4470*/  FMUL.FTZ R48, R0, R63 ;  /* 0x0000003f00307220 */ /* 0x000fe20000410000 */
[----:B------:R-:W2:Y:S01]  /*4480*/  MUFU.TANH R9, R9 ;  /* 0x0000000900097308 */ /* 0x000ea20000002400 */
[----:B0-----:R-:W-:Y:S01]  /*4490*/  FMNMX.FTZ R50, R10, R3, !PT ;  /* 0x000000030a327209 */ /* 0x001fe20007810000 */
[C---:B------:R-:W-:Y:S01]  /*44a0*/  FMUL.FTZ R24, R0.reuse, R39 ;  /* 0x0000002700187220 */ /* 0x040fe20000410000 */
[C---:B------:R-:W-:Y:S01]  /*44b0*/  FMUL.FTZ R25, R0.reuse, R40 ;  /* 0x0000002800197220 */ /* 0x040fe20000410000 */
[C---:B------:R-:W-:Y:S01]  /*44c0*/  FMUL.FTZ R36, R0.reuse, R51 ;  /* 0x0000003300247220 */ /* 0x040fe20000410000 */
[C---:B------:R-:W-:Y:S01]  /*44d0*/  FMUL.FTZ R51, R0.reuse, R65 ;  /* 0x0000004100337220 */ /* 0x040fe20000410000 */
[C---:B------:R-:W-:Y:S01]  /*44e0*/  FMUL.FTZ R27, R0.reuse, R42 ;  /* 0x0000002a001b7220 */ /* 0x040fe20000410000 */
[----:B------:R-:W-:Y:S01]  /*44f0*/  FMUL.FTZ R28, R0, R43 ;  /* 0x0000002b001c7220 */ /* 0x000fe20000410000 */
[----:B------:R-:W0:Y:S01]  /*4500*/  MUFU.TANH R11, R11 ;  /* 0x0000000b000b7308 */ /* 0x000e220000002400 */
[----:B-1----:R-:W-:Y:S01]  /*4510*/  FMNMX.FTZ R56, R12, R7, !PT ;  /* 0x000000070c387209 */ /* 0x002fe20007810000 */
[C---:B------:R-:W-:Y:S01]  /*4520*/  FMUL.FTZ R29, R0.reuse, R44 ;  /* 0x0000002c001d7220 */ /* 0x040fe20000410000 */
[C---:B------:R-:W-:Y:S01]  /*4530*/  FMUL.FTZ R38, R0.reuse, R53 ;  /* 0x0000003500267220 */ /* 0x040fe20000410000 */
[C---:B------:R-:W-:Y:S01]  /*4540*/  FMUL.FTZ R53, R0.reuse, R67 ;  /* 0x0000004300357220 */ /* 0x040fe20000410000 */
[C---:B------:R-:W-:Y:S01]  /*4550*/  FMUL.FTZ R31, R0.reuse, R46 ;  /* 0x0000002e001f7220 */ /* 0x040fe20000410000 */
[C---:B------:R-:W-:Y:S01]  /*4560*/  FMUL.FTZ R30, R0.reuse, R45 ;  /* 0x0000002d001e7220 */ /* 0x040fe20000410000 */
[C---:B------:R-:W-:Y:S01]  /*4570*/  FMUL.FTZ R32, R0.reuse, R47 ;  /* 0x0000002f00207220 */ /* 0x040fe20000410000 */
[----:B------:R-:W1:Y:S01]  /*4580*/  MUFU.TANH R13, R13 ;  /* 0x0000000d000d7308 */ /* 0x000e620000002400 */
[----:B--2---:R-:W-:Y:S01]  /*4590*/  FMNMX.FTZ R50, R9, R50, !PT ;  /* 0x0000003209327209 */ /* 0x004fe20007810000 */
[C---:B------:R-:W-:Y:S01]  /*45a0*/  FMUL.FTZ R34, R0.reuse, R49 ;  /* 0x0000003100227220 */ /* 0x040fe20000410000 */
[C---:B------:R-:W-:Y:S01]  /*45b0*/  FMUL.FTZ R37, R0.reuse, R52 ;  /* 0x0000003400257220 */ /* 0x040fe20000410000 */
[C---:B------:R-:W-:Y:S01]  /*45c0*/  FMUL.FTZ R40, R0.reuse, R55 ;  /* 0x0000003700287220 */ /* 0x040fe20000410000 */
[C---:B------:R-:W-:Y:S01]  /*45d0*/  FMUL.FTZ R55, R0.reuse, R69 ;  /* 0x0000004500377220 */ /* 0x040fe20000410000 */
[C---:B------:R-:W-:Y:S01]  /*45e0*/  FMUL.FTZ R39, R0.reuse, R54 ;  /* 0x0000003600277220 */ /* 0x040fe20000410000 */
[C---:B------:R-:W-:Y:S01]  /*45f0*/  FMUL.FTZ R43, R0.reuse, R58 ;  /* 0x0000003a002b7220 */ /* 0x040fe20000410000 */
[----:B------:R-:W2:Y:S01]  /*4600*/  MUFU.TANH R15, R15 ;  /* 0x0000000f000f7308 */ /* 0x000ea20000002400 */
[----:B0-----:R-:W-:Y:S01]  /*4610*/  FMNMX.FTZ R56, R11, R56, !PT ;  /* 0x000000380b387209 */ /* 0x001fe20007810000 */
[C---:B------:R-:W-:Y:S01]  /*4620*/  FMUL.FTZ R42, R0.reuse, R57 ;  /* 0x00000039002a7220 */ /* 0x040fe20000410000 */
[C---:B------:R-:W-:Y:S01]  /*4630*/  FMUL.FTZ R44, R0.reuse, R59 ;  /* 0x0000003b002c7220 */ /* 0x040fe20000410000 */
[C---:B------:R-:W-:Y:S01]  /*4640*/  FMUL.FTZ R45, R0.reuse, R60 ;  /* 0x0000003c002d7220 */ /* 0x040fe20000410000 */
[C---:B------:R-:W-:Y:S01]  /*4650*/  FMUL.FTZ R58, R0.reuse, R71 ;  /* 0x00000047003a7220 */ /* 0x040fe20000410000 */
[C---:B------:R-:W-:Y:S01]  /*4660*/  FMUL.FTZ R47, R0.reuse, R62 ;  /* 0x0000003e002f7220 */ /* 0x040fe20000410000 */
[C---:B------:R-:W-:Y:S01]  /*4670*/  FMUL.FTZ R46, R0.reuse, R61 ;  /* 0x0000003d002e7220 */ /* 0x040fe20000410000 */
        /* <DEDUP_REMOVED lines=20> */
[----:B------:R-:W-:Y:S01]  /*47c0*/  FMUL.FTZ R74, R0, R87 ;  /* 0x00000057004a7220 */ /* 0x000fe20000410000 */
[----:B------:R-:W-:Y:S01]  /*47d0*/  UMOV UR10, UR18 ;  /* 0x00000012000a7c82 */ /* 0x000fe20008000000 */
[----:B------:R-:W-:-:S02]  /*47e0*/  UIADD3 UR5, UR17, 0x17040, URZ ;  /* 0x0001704011057890 */ /* 0x000fc4000fffe03f */
[----:B------:R-:W0:Y:S01]  /*47f0*/  MUFU.TANH R19, R19 ;  /* 0x0000001300137308 */ /* 0x000e220000002400 */
[----:B-1----:R-:W-:Y:S01]  /*4800*/  FMNMX.FTZ R56, R16, R65, !PT ;  /* 0x0000004110387209 */ /* 0x002fe20007810000 */
[----:B------:R-:W-:-:S06]  /*4810*/  UPRMT UR5, UR7, 0x654, UR5 ;  /* 0x0000065407057896 */ /* 0x000fcc0008000005 */
[----:B------:R-:W1:Y:S01]  /*4820*/  MUFU.TANH R18, R18 ;  /* 0x0000001200127308 */ /* 0x000e620000002400 */
[----:B--2---:R-:W-:Y:S02]  /*4830*/  FMNMX.FTZ R65, R17, R50, !PT ;  /* 0x0000003211417209 */ /* 0x004fe40007810000 */
[----:B------:R-:W-:Y:S05]  /*4840*/  SYNCS.ARRIVE.TRANS64.RED.A1T0 RZ, [UR5], RZ ;  /* 0x000000ffffff79a7 */ /* 0x000fea0008100405 */
[----:B------:R-:W2:Y:S01]  /*4850*/  MUFU.TANH R20, R20 ;  /* 0x0000001400147308 */ /* 0x000ea20000002400 */
[----:B0-----:R-:W-:-:S07]  /*4860*/  FMNMX.FTZ R67, R19, R56, !PT ;  /* 0x0000003813437209 */ /* 0x001fce0007810000 */
[----:B------:R-:W0:Y:S01]  /*4870*/  MUFU.TANH R21, R21 ;  /* 0x0000001500157308 */ /* 0x000e220000002400 */
[----:B-1----:R-:W-:-:S07]  /*4880*/  FMNMX.FTZ R50, R18, R65, !PT ;  /* 0x0000004112327209 */ /* 0x002fce0007810000 */
[----:B------:R-:W1:Y:S01]  /*4890*/  MUFU.TANH R23, R23 ;  /* 0x0000001700177308 */ /* 0x000e620000002400 */
[----:B--2---:R-:W-:-:S07]  /*48a0*/  FMNMX.FTZ R56, R20, R67, !PT ;  /* 0x0000004314387209 */ /* 0x004fce0007810000 */
[----:B------:R-:W2:Y:S01]  /*48b0*/  MUFU.TANH R22, R22 ;  /* 0x0000001600167308 */ /* 0x000ea20000002400 */
[----:B0-----:R-:W-:-:S07]  /*48c0*/  FMNMX.FTZ R65, R21, R50, !PT ;  /* 0x0000003215417209 */ /* 0x001fce0007810000 */
[----:B------:R-:W0:Y:S01]  /*48d0*/  MUFU.TANH R24, R24 ;  /* 0x0000001800187308 */ /* 0x000e220000002400 */
[----:B-1----:R-:W-:-:S07]  /*48e0*/  FMNMX.FTZ R67, R23, R56, !PT ;  /* 0x0000003817437209 */ /* 0x002fce0007810000 */
[----:B------:R-:W1:Y:S01]  /*48f0*/  MUFU.TANH R25, R25 ;  /* 0x0000001900197308 */ /* 0x000e620000002400 */
[----:B--2---:R-:W-:Y:S01]  /*4900*/  FMNMX.FTZ R50, R22, R65, !PT ;  /* 0x0000004116327209 */ /* 0x004fe20007810000 */
[----:B------:R-:W-:-:S06]  /*4910*/  FMUL.FTZ R65, R0, R78 ;  /* 0x0000004e00417220 */ /* 0x000fcc0000410000 */
        /* <DEDUP_REMOVED lines=15> */
[----:B-1----:R-:W-:Y:S01]  /*4a10*/  FMNMX.FTZ R50, R30, R67, !PT ;  /* 0x000000431e327209 */ /* 0x002fe20007810000 */
[----:B------:R-:W-:-:S06]  /*4a20*/  FMUL.FTZ R67, R0, R80 ;  /* 0x0000005000437220 */ /* 0x000fcc0000410000 */
        /* <DEDUP_REMOVED lines=15> */
[----:B0-----:R-:W-:Y:S01]  /*4b20*/  FMNMX.FTZ R50, R38, R69, !PT ;  /* 0x0000004526327209 */ /* 0x001fe20007810000 */
[----:B------:R-:W-:-:S06]  /*4b30*/  FMUL.FTZ R69, R0, R82 ;  /* 0x0000005200457220 */ /* 0x000fcc0000410000 */
        /* <DEDUP_REMOVED lines=59> */
[----:B--2---:R-:W-:-:S05]  /*4ef0*/  FMNMX.FTZ R75, R72, R75, !PT ;  /* 0x0000004b484b7209 */ /* 0x004fca0007810000 */
[----:B------:R-:W2:Y:S02]  /*4f00*/  SHFL.BFLY PT, R50, R75, 0x2, 0x1f ;  /* 0x0c401f004b327f89 */ /* 0x000ea400000e0000 */
[----:B------:R-:W3:Y:S01]  /*4f10*/  MUFU.TANH R73, R73 ;  /* 0x0000004900497308 */ /* 0x000ee20000002400 */
[----:B0-----:R-:W-:-:S07]  /*4f20*/  FMNMX.FTZ R77, R69, R56, !PT ;  /* 0x00000038454d7209 */ /* 0x001fce0007810000 */
[----:B------:R-:W0:Y:S01]  /*4f30*/  MUFU.TANH R74, R74 ;  /* 0x0000004a004a7308 */ /* 0x000e220000002400 */
[----:B-1----:R-:W-:-:S04]  /*4f40*/  FMNMX.FTZ R56, R70, R77, !PT ;  /* 0x0000004d46387209 */ /* 0x002fc80007810000 */
[----:B---3--:R-:W-:Y:S02]  /*4f50*/  FMNMX.FTZ R77, R73, R56, !PT ;  /* 0x00000038494d7209 */ /* 0x008fe40007810000 */
[----:B--2---:R-:W-:Y:S02]  /*4f60*/  FMNMX.FTZ R76, R75, R50, !PT ;  /* 0x000000324b4c7209 */ /* 0x004fe40007810000 */
[----:B0-----:R-:W-:-:S03]  /*4f70*/  FMNMX.FTZ R77, R74, R77, !PT ;  /* 0x0000004d4a4d7209 */ /* 0x001fc60007810000 */
[----:B------:R-:W-:Y:S04]  /*4f80*/  SHFL.BFLY PT, R79, R76, 0x1, 0x1f ;  /* 0x0c201f004c4f7f89 */ /* 0x000fe800000e0000 */
[----:B------:R-:W0:Y:S02]  /*4f90*/  SHFL.BFLY PT, R56, R77, 0x2, 0x1f ;  /* 0x0c401f004d387f89 */ /* 0x000e2400000e0000 */
[----:B0-----:R-:W-:Y:S02]  /*4fa0*/  FMNMX.FTZ R80, R77, R56, !PT ;  /* 0x000000384d507209 */ /* 0x001fe40007810000 */
[----:B------:R-:W-:Y:S01]  /*4fb0*/  FMNMX.FTZ R56, R76, R79, !PT ;  /* 0x0000004f4c387209 */ /* 0x000fe20007810000 */
[----:B------:R-:W-:Y:S02]  /*4fc0*/  IMAD.U32 R79, RZ, RZ, UR10 ;  /* 0x0000000aff4f7e24 */ /* 0x000fe4000f8e00ff */
[----:B------:R-:W0:Y:S02]  /*4fd0*/  SHFL.BFLY PT, R81, R80, 0x1, 0x1f ;  /* 0x0c201f0050517f89 */ /* 0x000e2400000e0000 */
[----:B------:R-:W-:-:S01]  /*4fe0*/  FFMA.FTZ R78, R56, R79, -8 ;  /* 0xc1000000384e7423 */ /* 0x000fc2000001004f */
[----:B------:R-:W-:-:S03]  /*4ff0*/  FADD.FTZ R3, -R56, R3 ;  /* 0x0000000338037221 */ /* 0x000fc60000010100 */
[--C-:B------:R-:W-:Y:S01]  /*5000*/  FFMA.FTZ R76, R51, UR10, -R78.reuse ;  /* 0x0000000a334c7c23 */ /* 0x100fe2000801084e */
[----:B------:R-:W-:-:S01]  /*5010*/  FFMA.FTZ R51, R54, UR10, -R78 ;  /* 0x0000000a36337c23 */ /* 0x000fc2000801084e */
[--C-:B------:R-:W-:Y:S01]  /*5020*/  FFMA.FTZ R54, R55, UR10, -R78.reuse ;  /* 0x0000000a37367c23 */ /* 0x100fe2000801084e */
[----:B------:R-:W-:-:S01]  /*5030*/  FFMA.FTZ R55, R59, UR10, -R78 ;  /* 0x0000000a3b377c23 */ /* 0x000fc2000801084e */
[--C-:B------:R-:W-:Y:S01]  /*5040*/  FFMA.FTZ R59, R63, UR10, -R78.reuse ;  /* 0x0000000a3f3b7c23 */ /* 0x100fe2000801084e */
[----:B------:R-:W-:-:S01]  /*5050*/  FFMA.FTZ R63, R67, UR10, -R78 ;  /* 0x0000000a433f7c23 */ /* 0x000fc2000801084e */
[--C-:B------:R-:W-:Y:S01]  /*5060*/  FFMA.FTZ R67, R71, UR10, -R78.reuse ;  /* 0x0000000a47437c23 */ /* 0x100fe2000801084e */
[----:B------:R-:W-:Y:S02]  /*5070*/  IMAD.U32 R71, RZ, RZ, UR10 ;  /* 0x0000000aff477e24 */ /* 0x000fe4000f8e00ff */
[----:B------:R-:W-:Y:S01]  /*5080*/  FMUL.FTZ R75, R3, UR10 ;  /* 0x0000000a034b7c20 */ /* 0x000fe20008410000 */
[----:B------:R-:W-:-:S01]  /*5090*/  FFMA.FTZ R10, R10, UR10, -R78 ;  /* 0x0000000a0a0a7c23 */ /* 0x000fc2000801084e */
[--C-:B------:R-:W-:Y:S01]  /*50a0*/  FFMA.FTZ R9, R9, UR10, -R78.reuse ;  /* 0x0000000a09097c23 */ /* 0x100fe2000801084e */
[----:B------:R-:W-:-:S01]  /*50b0*/  FFMA.FTZ R13, R13, UR10, -R78 ;  /* 0x0000000a0d0d7c23 */ /* 0x000fc2000801084e */
[--C-:B------:R-:W-:Y:S01]  /*50c0*/  FFMA.FTZ R14, R14, UR10, -R78.reuse ;  /* 0x0000000a0e0e7c23 */ /* 0x100fe2000801084e */
[----:B------:R-:W-:-:S01]  /*50d0*/  FFMA.FTZ R17, R17, UR10, -R78 ;  /* 0x0000000a11117c23 */ /* 0x000fc2000801084e */
[--C-:B------:R-:W-:Y:S01]  /*50e0*/  FFMA.FTZ R18, R18, UR10, -R78.reuse ;  /* 0x0000000a12127c23 */ /* 0x100fe2000801084e */
[----:B------:R-:W-:Y:S01]  /*50f0*/  MUFU.EX2 R10, R10 ;  /* 0x0000000a000a7308 */ /* 0x000fe20000000800 */
[----:B------:R-:W-:-:S01]  /*5100*/  FFMA.FTZ R21, R21, UR10, -R78 ;  /* 0x0000000a15157c23 */ /* 0x000fc2000801084e */
[--C-:B------:R-:W-:Y:S01]  /*5110*/  FFMA.FTZ R22, R22, UR10, -R78.reuse ;  /* 0x0000000a16167c23 */ /* 0x100fe2000801084e */
[----:B0-----:R-:W-:Y:S01]  /*5120*/  FMNMX.FTZ R50, R80, R81, !PT ;  /* 0x0000005150327209 */ /* 0x001fe20007810000 */
[--C-:B------:R-:W-:Y:S01]  /*5130*/  FFMA.FTZ R25, R25, UR10, -R78.reuse ;  /* 0x0000000a19197c23 */ /* 0x100fe2000801084e */
[----:B------:R-:W-:-:S01]  /*5140*/  FFMA.FTZ R26, R26, UR10, -R78 ;  /* 0x0000000a1a1a7c23 */ /* 0x000fc2000801084e */
[--C-:B------:R-:W-:Y:S01]  /*5150*/  FFMA.FTZ R29, R29, UR10, -R78.reuse ;  /* 0x0000000a1d1d7c23 */ /* 0x100fe2000801084e */
[----:B------:R-:W-:-:S01]  /*5160*/  FFMA.FTZ R30, R30, UR10, -R78 ;  /* 0x0000000a1e1e7c23 */ /* 0x000fc2000801084e */
[C---:B------:R-:W-:Y:S01]  /*5170*/  FADD.FTZ R3, -R50.reuse, R7 ;  /* 0x0000000732037221 */ /* 0x040fe20000010100 */
[----:B------:R-:W-:-:S01]  /*5180*/  FFMA.FTZ R71, R50, R71, -8 ;  /* 0xc100000032477423 */ /* 0x000fc20000010047 */
[----:B------:R-:W0:Y:S01]  /*5190*/  MUFU.EX2 R7, R75 ;  /* 0x0000004b00077308 */ /* 0x000e220000000800 */
[----:B------:R-:W-:-:S01]  /*51a0*/  FFMA.FTZ R33, R33, UR10, -R78 ;  /* 0x0000000a21217c23 */ /* 0x000fc2000801084e */
[----:B------:R-:W-:Y:S01]  /*51b0*/  FMUL.FTZ R3, R3, UR10 ;  /* 0x0000000a03037c20 */ /* 0x000fe20008410000 */
[----:B------:R-:W-:-:S01]  /*51c0*/  FFMA.FTZ R12, R12, UR10, -R71 ;  /* 0x0000000a0c0c7c23 */ /* 0x000fc20008010847 */
[--C-:B------:R-:W-:Y:S01]  /*51d0*/  FFMA.FTZ R11, R11, UR10, -R71.reuse ;  /* 0x0000000a0b0b7c23 */ /* 0x100fe20008010847 */
[----:B------:R-:W-:-:S01]  /*51e0*/  FFMA.FTZ R15, R15, UR10, -R71 ;  /* 0x0000000a0f0f7c23 */ /* 0x000fc20008010847 */
[--C-:B------:R-:W-:Y:S01]  /*51f0*/  FFMA.FTZ R16, R16, UR10, -R71.reuse ;  /* 0x0000000a10107c23 */ /* 0x100fe20008010847 */
[----:B------:R-:W-:-:S01]  /*5200*/  FFMA.FTZ R19, R19, UR10, -R71 ;  /* 0x0000000a13137c23 */ /* 0x000fc20008010847 */
[----:B------:R-:W-:Y:S01]  /*5210*/  MUFU.EX2 R3, R3 ;  /* 0x0000000300037308 */ /* 0x000fe20000000800 */
[----:B------:R-:W-:-:S01]  /*5220*/  FFMA.FTZ R20, R20, UR10, -R71 ;  /* 0x0000000a14147c23 */ /* 0x000fc20008010847 */
[--C-:B------:R-:W-:Y:S01]  /*5230*/  FFMA.FTZ R23, R23, UR10, -R71.reuse ;  /* 0x0000000a17177c23 */ /* 0x100fe20008010847 */
[----:B------:R-:W-:-:S01]  /*5240*/  FFMA.FTZ R24, R24, UR10, -R71 ;  /* 0x0000000a18187c23 */ /* 0x000fc20008010847 */
[--C-:B------:R-:W-:Y:S01]  /*5250*/  FFMA.FTZ R27, R27, UR10, -R71.reuse ;  /* 0x0000000a1b1b7c23 */ /* 0x100fe20008010847 */
[----:B------:R-:W-:-:S01]  /*5260*/  FFMA.FTZ R28, R28, UR10, -R71 ;  /* 0x0000000a1c1c7c23 */ /* 0x000fc20008010847 */
[--C-:B------:R-:W-:Y:S01]  /*5270*/  FFMA.FTZ R31, R31, UR10, -R71.reuse ;  /* 0x0000000a1f1f7c23 */ /* 0x100fe20008010847 */
[----:B------:R-:W-:-:S01]  /*5280*/  FFMA.FTZ R32, R32, UR10, -R71 ;  /* 0x0000000a20207c23 */ /* 0x000fc20008010847 */
[----:B------:R-:W1:Y:S01]  /*5290*/  MUFU.EX2 R12, R12 ;  /* 0x0000000c000c7308 */ /* 0x000e620000000800 */
[----:B0-----:R-:W-:-:S01]  /*52a0*/  FFMA.FTZ R6, R7, R6, R10 ;  /* 0x0000000607067223 */ /* 0x001fc2000001000a */
[----:B------:R-:W-:Y:S01]  /*52b0*/  FFMA.FTZ R35, R35, UR10, -R71 ;  /* 0x0000000a23237c23 */ /* 0x000fe20008010847 */
[----:B------:R-:W-:-:S01]  /*52c0*/  FFMA.FTZ R34, R34, UR10, -R78 ;  /* 0x0000000a22227c23 */ /* 0x000fc2000801084e */
[----:B------:R-:W-:Y:S01]  /*52d0*/  FFMA.FTZ R36, R36, UR10, -R71 ;  /* 0x0000000a24247c23 */ /* 0x000fe20008010847 */
[----:B------:R-:W-:-:S01]  /*52e0*/  FFMA.FTZ R37, R37, UR10, -R78 ;  /* 0x0000000a25257c23 */ /* 0x000fc2000801084e */
[----:B------:R-:W-:Y:S01]  /*52f0*/  FFMA.FTZ R39, R39, UR10, -R71 ;  /* 0x0000000a27277c23 */ /* 0x000fe20008010847 */
[----:B------:R-:W-:-:S01]  /*5300*/  FFMA.FTZ R38, R38, UR10, -R78 ;  /* 0x0000000a26267c23 */ /* 0x000fc2000801084e */
[----:B------:R-:W0:Y:S01]  /*5310*/  MUFU.EX2 R9, R9 ;  /* 0x0000000900097308 */ /* 0x000e220000000800 */
[----:B------:R-:W-:-:S01]  /*5320*/  FFMA.FTZ R40, R40, UR10, -R71 ;  /* 0x0000000a28287c23 */ /* 0x000fc20008010847 */
[----:B------:R-:W-:Y:S01]  /*5330*/  FFMA.FTZ R41, R41, UR10, -R78 ;  /* 0x0000000a29297c23 */ /* 0x000fe2000801084e */
[----:B------:R-:W-:-:S01]  /*5340*/  FFMA.FTZ R43, R43, UR10, -R71 ;  /* 0x0000000a2b2b7c23 */ /* 0x000fc20008010847 */
[----:B------:R-:W-:Y:S01]  /*5350*/  FFMA.FTZ R42, R42, UR10, -R78 ;  /* 0x0000000a2a2a7c23 */ /* 0x000fe2000801084e */
[----:B------:R-:W-:-:S01]  /*5360*/  FFMA.FTZ R44, R44, UR10, -R71 ;  /* 0x0000000a2c2c7c23 */ /* 0x000fc20008010847 */
[----:B------:R-:W-:Y:S01]  /*5370*/  FFMA.FTZ R45, R45, UR10, -R78 ;  /* 0x0000000a2d2d7c23 */ /* 0x000fe2000801084e */
[----:B------:R-:W-:-:S01]  /*5380*/  FFMA.FTZ R47, R47, UR10, -R71 ;  /* 0x0000000a2f2f7c23 */ /* 0x000fc20008010847 */
[----:B------:R-:W2:Y:S01]  /*5390*/  MUFU.EX2 R11, R11 ;  /* 0x0000000b000b7308 */ /* 0x000ea20000000800 */
[----:B-1----:R-:W-:-:S01]  /*53a0*/  FFMA.FTZ R8, R3, R8, R12 ;  /* 0x0000000803087223 */ /* 0x002fc2000001000c */
[----:B------:R-:W-:Y:S01]  /*53b0*/  FFMA.FTZ R46, R46, UR10, -R78 ;  /* 0x0000000a2e2e7c23 */ /* 0x000fe2000801084e */
[----:B------:R-:W-:-:S01]  /*53c0*/  FFMA.FTZ R48, R48, UR10, -R71 ;  /* 0x0000000a30307c23 */ /* 0x000fc20008010847 */
[----:B------:R-:W-:Y:S01]  /*53d0*/  FFMA.FTZ R49, R49, UR10, -R78 ;  /* 0x0000000a31317c23 */ /* 0x000fe2000801084e */
[----:B------:R-:W-:-:S01]  /*53e0*/  FFMA.FTZ R52, R52, UR10, -R71 ;  /* 0x0000000a34347c23 */ /* 0x000fc20008010847 */
[--C-:B------:R-:W-:Y:S01]  /*53f0*/  FFMA.FTZ R53, R53, UR10, -R71.reuse ;  /* 0x0000000a35357c23 */ /* 0x100fe20008010847 */
[----:B------:R-:W-:-:S01]  /*5400*/  FFMA.FTZ R57, R57, UR10, -R71 ;  /* 0x0000000a39397c23 */ /* 0x000fc20008010847 */
[----:B------:R-:W1:Y:S01]  /*5410*/  MUFU.EX2 R13, R13 ;  /* 0x0000000d000d7308 */ /* 0x000e620000000800 */
[----:B0-----:R-:W-:-:S01]  /*5420*/  FADD.FTZ R6, R9, R6 ;  /* 0x0000000609067221 */ /* 0x001fc20000010000 */
[--C-:B------:R-:W-:Y:S01]  /*5430*/  FFMA.FTZ R58, R58, UR10, -R71.reuse ;  /* 0x0000000a3a3a7c23 */ /* 0x100fe20008010847 */
[----:B------:R-:W-:-:S01]  /*5440*/  FFMA.FTZ R61, R61, UR10, -R71 ;  /* 0x0000000a3d3d7c23 */ /* 0x000fc20008010847 */
[----:B------:R-:W-:Y:S01]  /*5450*/  FFMA.FTZ R60, R60, UR10, -R78 ;  /* 0x0000000a3c3c7c23 */ /* 0x000fe2000801084e */
[----:B------:R-:W-:-:S01]  /*5460*/  FFMA.FTZ R62, R62, UR10, -R71 ;  /* 0x0000000a3e3e7c23 */ /* 0x000fc20008010847 */
[----:B------:R-:W-:Y:S01]  /*5470*/  FFMA.FTZ R65, R65, UR10, -R71 ;  /* 0x0000000a41417c23 */ /* 0x000fe20008010847 */
[----:B------:R-:W-:-:S01]  /*5480*/  FFMA.FTZ R64, R64, UR10, -R78 ;  /* 0x0000000a40407c23 */ /* 0x000fc2000801084e */
[----:B------:R-:W0:Y:S01]  /*5490*/  MUFU.EX2 R15, R15 ;  /* 0x0000000f000f7308 */ /* 0x000e220000000800 */
[----:B--2---:R-:W-:-:S01]  /*54a0*/  FADD.FTZ R8, R11, R8 ;  /* 0x000000080b087221 */ /* 0x004fc20000010000 */
[--C-:B------:R-:W-:Y:S01]  /*54b0*/  FFMA.FTZ R66, R66, UR10, -R71.reuse ;  /* 0x0000000a42427c23 */ /* 0x100fe20008010847 */
[----:B------:R-:W-:-:S01]  /*54c0*/  FFMA.FTZ R69, R69, UR10, -R71 ;  /* 0x0000000a45457c23 */ /* 0x000fc20008010847 */
[----:B------:R-:W-:Y:S01]  /*54d0*/  FFMA.FTZ R68, R68, UR10, -R78 ;  /* 0x0000000a44447c23 */ /* 0x000fe2000801084e */
[----:B------:R-:W-:-:S01]  /*54e0*/  FFMA.FTZ R70, R70, UR10, -R71 ;  /* 0x0000000a46467c23 */ /* 0x000fc20008010847 */
[----:B------:R-:W-:Y:S01]  /*54f0*/  FFMA.FTZ R73, R73, UR10, -R71 ;  /* 0x0000000a49497c23 */ /* 0x000fe20008010847 */
[----:B------:R-:W-:-:S01]  /*5500*/  FFMA.FTZ R72, R72, UR10, -R78 ;  /* 0x0000000a48487c23 */ /* 0x000fc2000801084e */
[----:B------:R-:W2:Y:S01]  /*5510*/  MUFU.EX2 R14, R14 ;  /* 0x0000000e000e7308 */ /* 0x000ea20000000800 */
[----:B-1----:R-:W-:-:S01]  /*5520*/  FADD.FTZ R75, R13, R6 ;  /* 0x000000060d4b7221 */ /* 0x002fc20000010000 */
[----:B------:R-:W-:-:S06]  /*5530*/  FFMA.FTZ R71, R74, UR10, -R71 ;  /* 0x0000000a4a477c23 */ /* 0x000fcc0008010847 */
        /* <DEDUP_REMOVED lines=100> */
[----:B------:R-:W-:Y:S01]  /*5b80*/  MUFU.EX2 R69, R69 ;  /* 0x0000004500457308 */ /* 0x000fe20000000800 */
[----:B-1----:R-:W-:-:S07]  /*5b90*/  FADD.FTZ R8, R66, R77 ;  /* 0x0000004d42087221 */ /* 0x002fce0000010000 */
[----:B------:R-:W1:Y:S01]  /*5ba0*/  MUFU.EX2 R68, R68 ;  /* 0x0000004400447308 */ /* 0x000e620000000800 */
[----:B0-----:R-:W-:-:S07]  /*5bb0*/  FADD.FTZ R75, R63, R6 ;  /* 0x000000063f4b7221 */ /* 0x001fce0000010000 */
[----:B------:R-:W-:Y:S08]  /*5bc0*/  MUFU.EX2 R70, R70 ;  /* 0x0000004600467308 */ /* 0x000ff00000000800 */
[----:B------:R-:W0:Y:S01]  /*5bd0*/  MUFU.EX2 R67, R67 ;  /* 0x0000004300437308 */ /* 0x000e220000000800 */
[----:B-1----:R-:W-:-:S07]  /*5be0*/  FADD.FTZ R6, R68, R75 ;  /* 0x0000004b44067221 */ /* 0x002fce0000010000 */
[----:B------:R1:W2:Y:S08]  /*5bf0*/  MUFU.EX2 R78, R73 ;  /* 0x00000049004e7308 */ /* 0x0002b00000000800 */
[----:B------:R-:W3:Y:S01]  /*5c00*/  MUFU.EX2 R72, R72 ;  /* 0x0000004800487308 */ /* 0x000ee20000000800 */
[----:B-1----:R-:W-:-:S01]  /*5c10*/  FADD.FTZ R73, R69, R8 ;  /* 0x0000000845497221 */ /* 0x002fc20000010000 */
[----:B0-----:R-:W-:-:S03]  /*5c20*/  FADD.FTZ R75, R67, R6 ;  /* 0x00000006434b7221 */ /* 0x001fc60000010000 */
[----:B------:R-:W-:-:S03]  /*5c30*/  FADD.FTZ R73, R70, R73 ;  /* 0x0000004946497221 */ /* 0x000fc60000010000 */
[----:B------:R-:W0:Y:S01]  /*5c40*/  MUFU.EX2 R71, R71 ;  /* 0x0000004700477308 */ /* 0x000e220000000800 */
[----:B--2---:R-:W-:-:S01]  /*5c50*/  FADD.FTZ R73, R78, R73 ;  /* 0x000000494e497221 */ /* 0x004fc20000010000 */
[----:B---3--:R-:W-:-:S03]  /*5c60*/  FADD.FTZ R6, R72, R75 ;  /* 0x0000004b48067221 */ /* 0x008fc60000010000 */
[----:B0-----:R-:W-:Y:S01]  /*5c70*/  FADD.FTZ R8, R71, R73 ;  /* 0x0000004947087221 */ /* 0x001fe20000010000 */
[----:B------:R-:W-:Y:S06]  /*5c80*/  @!P0 BRA `(.L_x_28) ;  /* 0x0000000000048947 */ /* 0x000fec0003800000 */
[----:B------:R-:W-:Y:S01]  /*5c90*/  BPT.TRAP 0x1 ;  /* 0x000000040000795c */ /* 0x000fe20000300000 */
.L_x_28:
[----:B------:R-:W-:Y:S01]  /*5ca0*/  UISETP.GT.AND UP0, UPT, UR44, UR37, UPT ;  /* 0x000000252c00728c */ /* 0x000fe2000bf04270 */
[----:B------:R-:W-:Y:S01]  /*5cb0*/  F2FP.SATFINITE.E4M3.F32.PACK_AB_MERGE_C R13, R14, R13, RZ ;  /* 0x0000000d0e0d723e */ /* 0x000fe200048070ff */
[----:B------:R-:W-:Y:S01]  /*5cc0*/  UIADD3 UR5, UR14, 0x17060, URZ ;  /* 0x000170600e057890 */ /* 0x000fe2000fffe03f */
[----:B------:R-:W-:Y:S01]  /*5cd0*/  F2FP.SATFINITE.E4M3.F32.PACK_AB_MERGE_C R15, R16, R15, RZ ;  /* 0x0000000f100f723e */ /* 0x000fe200048070ff */
[----:B------:R-:W-:Y:S01]  /*5ce0*/  UIADD3 UR44, UR44, -0x1, URZ ;  /* 0xffffffff2c2c7890 */ /* 0x000fe2000fffe03f */
[----:B------:R-:W-:Y:S01]  /*5cf0*/  F2FP.SATFINITE.E4M3.F32.PACK_AB_MERGE_C R21, R22, R21, RZ ;  /* 0x000000151615723e */ /* 0x000fe200048070ff */
[----:B------:R-:W-:Y:S01]  /*5d00*/  UPRMT UR5, UR7, 0x654, UR5 ;  /* 0x0000065407057896 */ /* 0x000fe20008000005 */
[----:B------:R-:W-:Y:S01]  /*5d10*/  PLOP3.LUT P1, PT, PT, PT, UP0, 0x80, 0x0 ;  /* 0x000000000000781c */ /* 0x000fe20003f2f008 */
[----:B------:R-:W-:Y:S01]  /*5d20*/  FMUL.FTZ R88, R88, R7 ;  /* 0x0000000758587220 */ /* 0x000fe20000410000 */
[----:B------:R-:W-:Y:S01]  /*5d30*/  F2FP.SATFINITE.E4M3.F32.PACK_AB_MERGE_C R23, R24, R23, RZ ;  /* 0x000000171817723e */ /* 0x000fe200048070ff */
[----:B------:R-:W-:Y:S01]  /*5d40*/  FMUL.FTZ R89, R89, R7 ;  /* 0x0000000759597220 */ /* 0x000fe20000410000 */
[----:B------:R-:W-:Y:S01]  /*5d50*/  F2FP.SATFINITE.E4M3.F32.PACK_AB_MERGE_C R29, R30, R29, RZ ;  /* 0x0000001d1e1d723e */ /* 0x000fe200048070ff */
[----:B------:R-:W-:Y:S01]  /*5d60*/  FMUL.FTZ R92, R92, R7 ;  /* 0x000000075c5c7220 */ /* 0x000fe20000410000 */
[----:B------:R-:W-:Y:S01]  /*5d70*/  F2FP.SATFINITE.E4M3.F32.PACK_AB_MERGE_C R31, R32, R31, RZ ;  /* 0x0000001f201f723e */ /* 0x000fe200048070ff */
[----:B------:R-:W-:Y:S01]  /*5d80*/  FMUL.FTZ R93, R93, R7 ;  /* 0x000000075d5d7220 */ /* 0x000fe20000410000 */
[----:B------:R-:W-:Y:S01]  /*5d90*/  F2FP.SATFINITE.E4M3.F32.PACK_AB_MERGE_C R37, R38, R37, RZ ;  /* 0x000000252625723e */ /* 0x000fe200048070ff */
[----:B------:R-:W-:Y:S01]  /*5da0*/  SYNCS.ARRIVE.TRANS64.RED.A1T0 RZ, [UR5], RZ ;  /* 0x000000ffffff79a7 */ /* 0x000fe20008100405 */
[----:B------:R-:W-:Y:S01]  /*5db0*/  F2FP.SATFINITE.E4M3.F32.PACK_AB_MERGE_C R39, R40, R39, RZ ;  /* 0x000000272827723e */ /* 0x000fe200048070ff */
[----:B------:R-:W-:Y:S01]  /*5dc0*/  UMOV UR5, UR4 ;  /* 0x0000000400057c82 */ /* 0x000fe20008000000 */
[----:B------:R-:W-:Y:S01]  /*5dd0*/  F2FP.SATFINITE.E4M3.F32.PACK_AB_MERGE_C R45, R46, R45, RZ ;  /* 0x0000002d2e2d723e */ /* 0x000fe200048070ff */
        /* <DEDUP_REMOVED lines=12> */
[-C--:B------:R-:W-:Y:S01]  /*5ea0*/  FMUL.FTZ R108, R108, R7.reuse ;  /* 0x000000076c6c7220 */ /* 0x080fe20000410000 */
[----:B------:R-:W-:Y:S01]  /*5eb0*/  F2FP.SATFINITE.E4M3.F32.PACK_AB_MERGE_C R14, R71, R78, RZ ;  /* 0x0000004e470e723e */ /* 0x000fe200048070ff */
[-C--:B------:R-:W-:Y:S01]  /*5ec0*/  FMUL.FTZ R109, R109, R7.reuse ;  /* 0x000000076d6d7220 */ /* 0x080fe20000410000 */
[----:B------:R-:W-:Y:S01]  /*5ed0*/  R2UR UR6, R2 ;  /* 0x00000000020672ca */ /* 0x000fe200000e0000 */
[-C--:B------:R-:W-:Y:S01]  /*5ee0*/  FMUL.FTZ R112, R112, R7.reuse ;  /* 0x0000000770707220 */ /* 0x080fe20000410000 */
        /* <DEDUP_REMOVED lines=10> */
[----:B------:R-:W-:Y:S01]  /*5f90*/  FMUL.FTZ R133, R133, R7 ;  /* 0x0000000785857220 */ /* 0x000fe20000410000 */
        /* <DEDUP_REMOVED lines=24> */
[----:B------:R-:W-:Y:S01]  /*6120*/  F2FP.SATFINITE.E4M3.F32.PACK_AB_MERGE_C R148, R9, R10, R13 ;  /* 0x0000000a0994723e */ /* 0x000fe2000480700d */
[----:B------:R-:W-:Y:S01]  /*6130*/  IMAD.MOV.U32 R7, RZ, RZ, R50 ;  /* 0x000000ffff077224 */ /* 0x000fe200078e0032 */
[----:B------:R-:W-:Y:S01]  /*6140*/  F2FP.SATFINITE.E4M3.F32.PACK_AB_MERGE_C R149, R11, R12, R15 ;  /* 0x0000000c0b95723e */ /* 0x000fe2000480700f */
[----:B------:R-:W-:Y:S01]  /*6150*/  IMAD.MOV.U32 R3, RZ, RZ, R56 ;  /* 0x000000ffff037224 */ /* 0x000fe200078e0038 */
[----:B------:R-:W-:-:S02]  /*6160*/  F2FP.SATFINITE.E4M3.F32.PACK_AB_MERGE_C R150, R18, R17, R21 ;  /* 0x000000111296723e */ /* 0x000fc40004807015 */
[----:B------:R-:W-:Y:S02]  /*6170*/  F2FP.SATFINITE.E4M3.F32.PACK_AB_MERGE_C R151, R20, R19, R23 ;  /* 0x000000131497723e */ /* 0x000fe40004807017 */
[----:B------:R-:W-:Y:S02]  /*6180*/  F2FP.SATFINITE.E4M3.F32.PACK_AB_MERGE_C R136, R26, R25, R29 ;  /* 0x000000191a88723e */ /* 0x000fe4000480701d */
[----:B------:R-:W-:Y:S02]  /*6190*/  F2FP.SATFINITE.E4M3.F32.PACK_AB_MERGE_C R137, R28, R27, R31 ;  /* 0x0000001b1c89723e */ /* 0x000fe4000480701f */
[----:B------:R-:W-:Y:S02]  /*61a0*/  F2FP.SATFINITE.E4M3.F32.PACK_AB_MERGE_C R138, R34, R33, R37 ;  /* 0x00000021228a723e */ /* 0x000fe40004807025 */
[----:B------:R-:W-:Y:S02]  /*61b0*/  F2FP.SATFINITE.E4M3.F32.PACK_AB_MERGE_C R139, R36, R35, R39 ;  /* 0x00000023248b723e */ /* 0x000fe40004807027 */
[----:B------:R-:W-:-:S02]  /*61c0*/  F2FP.SATFINITE.E4M3.F32.PACK_AB_MERGE_C R140, R42, R41, R45 ;  /* 0x000000292a8c723e */ /* 0x000fc4000480702d */
[----:B------:R-:W-:Y:S02]  /*61d0*/  F2FP.SATFINITE.E4M3.F32.PACK_AB_MERGE_C R141, R44, R43, R47 ;  /* 0x0000002b2c8d723e */ /* 0x000fe4000480702f */
[----:B------:R-:W-:Y:S02]  /*61e0*/  F2FP.SATFINITE.E4M3.F32.PACK_AB_MERGE_C R142, R76, R49, R51 ;  /* 0x000000314c8e723e */ /* 0x000fe40004807033 */
[----:B------:R-:W-:Y:S02]  /*61f0*/  F2FP.SATFINITE.E4M3.F32.PACK_AB_MERGE_C R143, R53, R52, R57 ;  /* 0x00000034358f723e */ /* 0x000fe40004807039 */
[----:B------:R-:W-:Y:S02]  /*6200*/  F2FP.SATFINITE.E4M3.F32.PACK_AB_MERGE_C R144, R60, R55, R59 ;  /* 0x000000373c90723e */ /* 0x000fe4000480703b */
[----:B------:R-:W-:Y:S02]  /*6210*/  F2FP.SATFINITE.E4M3.F32.PACK_AB_MERGE_C R145, R62, R61, R65 ;  /* 0x0000003d3e91723e */ /* 0x000fe40004807041 */
[----:B------:R-:W-:-:S02]  /*6220*/  F2FP.SATFINITE.E4M3.F32.PACK_AB_MERGE_C R146, R68, R63, R67 ;  /* 0x0000003f4492723e */ /* 0x000fc40004807043 */
[----:B------:R-:W-:Y:S01]  /*6230*/  F2FP.SATFINITE.E4M3.F32.PACK_AB_MERGE_C R147, R70, R69, R14 ;  /* 0x000000454693723e */ /* 0x000fe2000480700e */
[----:B------:R-:W-:Y:S06]  /*6240*/  @P1 BRA `(.L_x_29) ;  /* 0xffffffdc00081947 */ /* 0x000fec000383ffff */
.L_x_18:
[----:B------:R-:W-:Y:S06]  /*6250*/  BAR.ARV 0x8, 0x200 ;  /* 0x0208000000007b1d */ /* 0x000fec0000002000 */
[----:B------:R-:W-:Y:S05]  /*6260*/  @!P0 BRA `(.L_x_30) ;  /* 0x0000000000048947 */ /* 0x000fea0003800000 */
[----:B------:R-:W-:Y:S01]  /*6270*/  BPT.TRAP 0x1 ;  /* 0x000000040000795c */ /* 0x000fe20000300000 */
.L_x_30:
[----:B------:R-:W-:Y:S01]  /*6280*/  R2UR UR11, R2 ;  /* 0x00000000020b72ca */ /* 0x000fe200000e0000 */
[----:B------:R-:W-:-:S05]  /*6290*/  IMAD.U32 R0, RZ, RZ, UR4 ;  /* 0x00000004ff007e24 */ /* 0x000fca000f8e00ff */
[----:B------:R-:W-:-:S07]  /*62a0*/  SHF.L.U32 R0, R0, 0x1f, RZ ;  /* 0x0000001f00007819 */ /* 0x000fce00000006ff */
[----:B------:R-:W-:-:S09]  /*62b0*/  ULEA UR11, UR11, UR40, 0x3 ;  /* 0x000000280b0b7291 */ /* 0x000fd2000f8e183f */
[----:B------:R0:W1:Y:S01]  /*62c0*/  SYNCS.PHASECHK.TRANS64.TRYWAIT P1, [UR11+0x17050], R0 ;  /* 0x01705000ff0075a7 */ /* 0x000062000802014b */
[----:B------:R-:W-:Y:S05]  /*62d0*/  @!P0 BRA `(.L_x_31) ;  /* 0x0000000000048947 */ /* 0x000fea0003800000 */
[----:B------:R-:W-:Y:S01]  /*62e0*/  BPT.TRAP 0x1 ;  /* 0x000000040000795c */ /* 0x000fe20000300000 */
.L_x_31:
[----:B-1----:R-:W-:Y:S05]  /*62f0*/  @P1 BRA `(.L_x_32) ;  /* 0x0000000000081947 */ /* 0x002fea0003800000 */
[----:B------:R-:W1:Y:S02]  /*6300*/  SYNCS.PHASECHK.TRANS64.TRYWAIT P1, [UR11+0x17050], R0 ;  /* 0x01705000ff0075a7 */ /* 0x000e64000802014b */
[----:B-1----:R-:W-:Y:S05]  /*6310*/  @!P1 BRA `(.L_x_33) ;  /* 0x0000006400649947 */ /* 0x002fea0003800000 */
.L_x_32:
[----:B------:R-:W-:Y:S01]  /*6320*/  ULDC.64 UR12, c[0x0][0x9a0] ;  /* 0x00026800000c7ab9 */ /* 0x000fe20000000a00 */
[----:B------:R-:W-:Y:S01]  /*6330*/  UIADD3 UR40, UR40, 0x400, URZ ;  /* 0x0000040028287890 */ /* 0x000fe2000fffe03f */
[----:B------:R-:W-:Y:S01]  /*6340*/  R2UR UR15, R2 ;  /* 0x00000000020f72ca */ /* 0x000fe200000e0000 */
[----:B------:R-:W-:Y:S01]  /*6350*/  UISETP.NE.U32.AND UP0, UPT, UR12, URZ, UPT ;  /* 0x0000003f0c00728c */ /* 0x000fe2000bf05070 */
[----:B------:R-:W-:Y:S01]  /*6360*/  WARPGROUP.ARRIVE ;  /* 0x00000000000079c5 */ /* 0x000fe20000000000 */
[----:B------:R-:W-:Y:S01]  /*6370*/  USHF.R.U32.HI UR40, URZ, 0x4, UR40 ;  /* 0x000000043f287899 */ /* 0x000fe20008011628 */
[----:B------:R-:W-:Y:S01]  /*6380*/  MOV R4, 0x3f800000 ;  /* 0x3f80000000047802 */ /* 0x000fe20000000f00 */
[----:B------:R-:W-:Y:S02]  /*6390*/  UISETP.NE.AND.EX UP0, UPT, UR13, URZ, UPT, UP0 ;  /* 0x0000003f0d00728c */ /* 0x000fe4000bf05300 */
[----:B------:R-:W-:-:S04]  /*63a0*/  ULOP3.LUT UR40, UR40, 0x3fff, URZ, 0xc0, !UPT ;  /* 0x00003fff28287892 */ /* 0x000fc8000f8ec03f */
[----:B------:R-:W-:Y:S01]  /*63b0*/  ULOP3.LUT UR40, UR40, 0x10000, URZ, 0xfc, !UPT ;  /* 0x0001000028287892 */ /* 0x000fe2000f8efc3f */
[----:B------:R-:W-:-:S04]  /*63c0*/  PLOP3.LUT P1, PT, PT, PT, UP0, 0x80, 0x0 ;  /* 0x000000000000781c */ /* 0x000fc80003f2f008 */
[----:B------:R-:W-:Y:S01]  /*63d0*/  @UP0 ULDC.64 UR8, c[0x0][0x9c8] ;  /* 0x0002720000080ab9 */ /* 0x000fe20000000a00 */
[----:B------:R-:W-:Y:S02]  /*63e0*/  @UP0 USHF.R.S32.HI UR14, URZ, 0x1f, UR36 ;  /* 0x0000001f3f0e0899 */ /* 0x000fe40008011424 */
[----:B------:R-:W-:Y:S02]  /*63f0*/  @UP0 UIMAD UR6, UR47, UR8, URZ ;  /* 0x000000082f0602a4 */ /* 0x000fe4000f8e023f */
[----:B------:R-:W-:Y:S02]  /*6400*/  @UP0 UIMAD.WIDE.U32 UR4, UR46, UR8, URZ ;  /* 0x000000082e0402a5 */ /* 0x000fe4000f8e003f */
[----:B------:R-:W-:Y:S02]  /*6410*/  @UP0 UIMAD UR8, UR46, UR9, UR6 ;  /* 0x000000092e0802a4 */ /* 0x000fe4000f8e0206 */
[----:B------:R-:W-:Y:S01]  /*6420*/  UIMAD UR6, UR15, 0x300, UR40 ;  /* 0x000003000f0678a4 */ /* 0x000fe2000f8e0228 */
[----:B------:R-:W-:-:S02]  /*6430*/  @UP0 ULDC.64 UR16, c[0x0][0x9d0] ;  /* 0x0002740000100ab9 */ /* 0x000fc40000000a00 */
[----:B------:R-:W-:Y:S01]  /*6440*/  UMOV UR15, 0x40000040 ;  /* 0x40000040000f7882 */ /* 0x000fe20000000000 */
[----:B------:R-:W-:Y:S02]  /*6450*/  @UP0 UIMAD UR9, UR14, UR16, URZ ;  /* 0x000000100e0902a4 */ /* 0x000fe4000f8e023f */
[----:B------:R-:W-:Y:S01]  /*6460*/  @UP0 UIADD3 UR5, UR5, UR8, URZ ;  /* 0x0000000805050290 */ /* 0x000fe2000fffe03f */
[----:B------:R-:W-:Y:S01]  /*6470*/  UMOV UR14, UR6 ;  /* 0x00000006000e7c82 */ /* 0x000fe20008000000 */
[----:B------:R-:W-:Y:S01]  /*6480*/  @UP0 UIMAD UR9, UR36, UR17, UR9 ;  /* 0x00000011240902a4 */ /* 0x000fe2000f8e0209 */
[----:B------:R-:W-:Y:S01]  /*6490*/  QGMMA.64x96x32.F32.E4M3.E4M3 R88, R148, gdesc[UR12], R88, gsb0 ;  /* 0x0160000c94587df3 */ /* 0x000fe20008000858 */
[----:B------:R-:W-:-:S04]  /*64a0*/  @UP0 UIMAD.WIDE.U32 UR4, UR36, UR16, UR4 ;  /* 0x00000010240402a5 */ /* 0x000fc8000f8e0004 */
[----:B------:R-:W-:Y:S02]  /*64b0*/  @UP0 UIADD3 UR5, UR5, UR9, URZ ;  /* 0x0000000905050290 */ /* 0x000fe4000fffe03f */
[----:B------:R-:W-:-:S04]  /*64c0*/  @UP0 ULEA UR8, UP1, UR4, UR12, 0x2 ;  /* 0x0000000c04080291 */ /* 0x000fc8000f82103f */
[----:B------:R-:W-:Y:S02]  /*64d0*/  @UP0 ULEA.HI.X UR9, UR4, UR13, UR5, 0x2, UP1 ;  /* 0x0000000d04090291 */ /* 0x000fe400088f1405 */
[----:B------:R-:W-:-:S04]  /*64e0*/  IMAD.U32 R2, RZ, RZ, UR8 ;  /* 0x00000008ff027e24 */ /* 0x000fc8000f8e00ff */
[----:B-1----:R-:W-:-:S05]  /*64f0*/  IMAD.U32 R3, RZ, RZ, UR9 ;  /* 0x00000009ff037e24 */ /* 0x002fca000f8e00ff */
[----:B------:R1:W2:Y:S01]  /*6500*/  @P1 LDG.E R4, desc[UR38][R2.64] ;  /* 0x0000002602041981 */ /* 0x0002a2000c1e1900 */
[----:B------:R-:W-:Y:S01]  /*6510*/  UIADD3 UR4, UR6, 0x2, URZ ;  /* 0x0000000206047890 */ /* 0x000fe2000fffe03f */
[----:B------:R-:W-:-:S06]  /*6520*/  UMOV UR15, 0x40000040 ;  /* 0x40000040000f7882 */ /* 0x000fcc0000000000 */
[----:B------:R-:W-:Y:S01]  /*6530*/  UMOV UR14, UR4 ;  /* 0x00000004000e7c82 */ /* 0x000fe20008000000 */
[----:B------:R-:W-:Y:S02]  /*6540*/  WARPGROUP.DEPBAR.LE gsb0, 0x0 ;  /* 0x00008000000079c5 */ /* 0x000fe40000010000 */
[----:B------:R-:W-:-:S06]  /*6550*/  WARPGROUP.ARRIVE ;  /* 0x00000000000079c5 */ /* 0x000fcc0000000000 */
[----:B------:R-:W-:Y:S01]  /*6560*/  QGMMA.64x96x32.F32.E4M3.E4M3 R88, R136, gdesc[UR12], R88, gsb0 ;  /* 0x0160000c88587df3 */ /* 0x000fe20008000858 */
[----:B------:R-:W-:Y:S01]  /*6570*/  UIADD3 UR4, UR6, 0x4, URZ ;  /* 0x0000000406047890 */ /* 0x000fe2000fffe03f */
[----:B------:R-:W-:-:S06]  /*6580*/  UMOV UR15, 0x40000040 ;  /* 0x40000040000f7882 */ /* 0x000fcc0000000000 */
[----:B------:R-:W-:Y:S01]  /*6590*/  UMOV UR14, UR4 ;  /* 0x00000004000e7c82 */ /* 0x000fe20008000000 */
[----:B------:R-:W3:Y:S01]  /*65a0*/  SHFL.BFLY PT, R5, R6, 0x2, 0x1f ;  /* 0x0c401f0006057f89 */ /* 0x000ee200000e0000 */
[----:B------:R-:W-:-:S03]  /*65b0*/  UIADD3 UR6, UR6, 0x6, URZ ;  /* 0x0000000606067890 */ /* 0x000fc6000fffe03f */
[----:B------:R-:W4:Y:S01]  /*65c0*/  SHFL.BFLY PT, R7, R8, 0x2, 0x1f ;  /* 0x0c401f0008077f89 */ /* 0x000f2200000e0000 */
[----:B------:R-:W-:Y:S02]  /*65d0*/  WARPGROUP.DEPBAR.LE gsb0, 0x0 ;  /* 0x00008000000079c5 */ /* 0x000fe40000010000 */
[----:B------:R-:W-:-:S06]  /*65e0*/  WARPGROUP.ARRIVE ;  /* 0x00000000000079c5 */ /* 0x000fcc0000000000 */
[----:B------:R-:W-:Y:S01]  /*65f0*/  QGMMA.64x96x32.F32.E4M3.E4M3 R88, R140, gdesc[UR12], R88, gsb0 ;  /* 0x0160000c8c587df3 */ /* 0x000fe20008000858 */
[----:B------:R-:W-:Y:S01]  /*6600*/  UMOV UR14, UR6 ;  /* 0x00000006000e7c82 */ /* 0x000fe20008000000 */
[----:B------:R-:W-:Y:S01]  /*6610*/  UMOV UR15, 0x40000040 ;  /* 0x40000040000f7882 */ /* 0x000fe20000000000 */
[----:B---3--:R-:W-:Y:S01]  /*6620*/  FADD.FTZ R5, R5, R6 ;  /* 0x0000000605057221 */ /* 0x008fe20000010000 */
[----:B----4-:R-:W-:-:S04]  /*6630*/  FADD.FTZ R7, R7, R8 ;  /* 0x0000000807077221 */ /* 0x010fc80000010000 */
[----:B0-----:R-:W0:Y:S04]  /*6640*/  SHFL.BFLY PT, R0, R5, 0x1, 0x1f ;  /* 0x0c201f0005007f89 */ /* 0x001e2800000e0000 */
[----:B-1----:R-:W1:Y:S01]  /*6650*/  SHFL.BFLY PT, R2, R7, 0x1, 0x1f ;  /* 0x0c201f0007027f89 */ /* 0x002e6200000e0000 */
[----:B------:R-:W-:Y:S02]  /*6660*/  IMAD.MOV.U32 R3, RZ, RZ, RZ ;  /* 0x000000ffff037224 */ /* 0x000fe400078e00ff */
[----:B0-----:R-:W-:Y:S01]  /*6670*/  FADD.FTZ R9, R5, R0 ;  /* 0x0000000005097221 */ /* 0x001fe20000010000 */
[----:B-1----:R-:W-:-:S04]  /*6680*/  FADD.FTZ R10, R7, R2 ;  /* 0x00000002070a7221 */ /* 0x002fc80000010000 */
[C---:B------:R-:W-:Y:S01]  /*6690*/  FSETP.NE.FTZ.AND P1, PT, R9.reuse, RZ, PT ;  /* 0x000000ff0900720b */ /* 0x040fe20003f35000 */
[----:B------:R-:W-:Y:S01]  /*66a0*/  FMUL.FTZ R6, R9, 0.00390625 ;  /* 0x3b80000009067820 */ /* 0x000fe20000410000 */
[----:B------:R-:W-:-:S04]  /*66b0*/  FMUL.FTZ R8, R10, 0.00390625 ;  /* 0x3b8000000a087820 */ /* 0x000fc80000410000 */
[----:B------:R-:W-:Y:S02]  /*66c0*/  FSETP.NE.FTZ.AND P2, PT, R6, RZ, PT ;  /* 0x000000ff0600720b */ /* 0x000fe40003f55000 */
[----:B------:R-:W-:Y:S01]  /*66d0*/  FSETP.NE.FTZ.AND P3, PT, R8, RZ, PT ;  /* 0x000000ff0800720b */ /* 0x000fe20003f75000 */
[----:B------:R-:W-:Y:S02]  /*66e0*/  WARPGROUP.DEPBAR.LE gsb0, 0x0 ;  /* 0x00008000000079c5 */ /* 0x000fe40000010000 */
[----:B------:R-:W-:-:S06]  /*66f0*/  WARPGROUP.ARRIVE ;  /* 0x00000000000079c5 */ /* 0x000fcc0000000000 */
[----:B------:R-:W-:Y:S01]  /*6700*/  QGMMA.64x96x32.F32.E4M3.E4M3 R88, R144, gdesc[UR12], R88, gsb0 ;  /* 0x0160000c90587df3 */ /* 0x000fe20008000858 */
[----:B------:R-:W-:Y:S01]  /*6710*/  @P1 MUFU.RCP R3, R9 ;  /* 0x0000000900031308 */ /* 0x000fe20000001000 */
[----:B------:R-:W-:Y:S01]  /*6720*/  FSETP.NE.FTZ.AND P1, PT, R10, RZ, PT ;  /* 0x000000ff0a00720b */ /* 0x000fe20003f35000 */
[----:B------:R-:W-:-:S06]  /*6730*/  IMAD.MOV.U32 R7, RZ, RZ, RZ ;  /* 0x000000ffff077224 */ /* 0x000fcc00078e00ff */
[----:B------:R-:W0:Y:S08]  /*6740*/  @P2 MUFU.LG2 R6, R6 ;  /* 0x0000000600062308 */ /* 0x000e300000000c00 */
[----:B------:R-:W1:Y:S08]  /*6750*/  @P3 MUFU.LG2 R8, R8 ;  /* 0x0000000800083308 */ /* 0x000e700000000c00 */
[----:B------:R-:W3:Y:S01]  /*6760*/  @P1 MUFU.RCP R7, R10 ;  /* 0x0000000a00071308 */ /* 0x000ee20000001000 */
[----:B------:R-:W-:Y:S01]  /*6770*/  MOV R12, UR10 ;  /* 0x0000000a000c7c02 */ /* 0x000fe20008000f00 */
[----:B------:R-:W-:-:S02]  /*6780*/  IMAD.U32 R5, RZ, RZ, UR10 ;  /* 0x0000000aff057e24 */ /* 0x000fc4000f8e00ff */
[----:B0-----:R-:W-:Y:S02]  /*6790*/  @P2 FMUL.FTZ R6, R6, 0.69314718246459960938 ;  /* 0x3f31721806062820 */ /* 0x001fe40000410000 */
[----:B------:R-:W-:Y:S01]  /*67a0*/  @P2 FMUL.FTZ R5, R5, 0.69314718246459960938 ;  /* 0x3f31721805052820 */ /* 0x000fe20000410000 */
[----:B------:R-:W-:Y:S01]  /*67b0*/  @P3 FMUL.FTZ R12, R12, 0.69314718246459960938 ;  /* 0x3f3172180c0c3820 */ /* 0x000fe20000410000 */
[----:B-1----:R-:W-:Y:S01]  /*67c0*/  @P3 FMUL.FTZ R9, R8, 0.69314718246459960938 ;  /* 0x3f31721808093820 */ /* 0x002fe20000410000 */
[----:B------:R-:W-:Y:S02]  /*67d0*/  IMAD.MOV.U32 R2, RZ, RZ, -0x800000 ;  /* 0xff800000ff027424 */ /* 0x000fe400078e00ff */
[----:B------:R-:W-:Y:S01]  /*67e0*/  @P2 FFMA.FTZ R2, R5, R56, R6 ;  /* 0x0000003805022223 */ /* 0x000fe20000010006 */
[----:B------:R-:W-:Y:S02]  /*67f0*/  IMAD.MOV.U32 R0, RZ, RZ, -0x800000 ;  /* 0xff800000ff007424 */ /* 0x000fe400078e00ff */
[----:B------:R-:W-:Y:S01]  /*6800*/  @P3 FFMA.FTZ R0, R12, R50, R9 ;  /* 0x000000320c003223 */ /* 0x000fe20000010009 */
[-C--:B--2---:R-:W-:Y:S01]  /*6810*/  FMUL.FTZ R24, R3, R4.reuse ;  /* 0x0000000403187220 */ /* 0x084fe20000410000 */
[----:B---3--:R-:W-:Y:S01]  /*6820*/  FMUL.FTZ R7, R7, R4 ;  /* 0x0000000407077220 */ /* 0x008fe20000410000 */
[----:B------:R-:W-:-:S02]  /*6830*/  WARPGROUP.DEPBAR.LE gsb0, 0x0 ;  /* 0x00008000000079c5 */ /* 0x000fc40000010000 */
[----:B------:R-:W-:Y:S05]  /*6840*/  @!P0 BRA `(.L_x_34) ;  /* 0x0000000000048947 */ /* 0x000fea0003800000 */
[----:B------:R-:W-:Y:S01]  /*6850*/  BPT.TRAP 0x1 ;  /* 0x000000040000795c */ /* 0x000fe20000300000 */
.L_x_34:
[----:B------:R-:W-:Y:S01]  /*6860*/  UIADD3 UR4, UR11, 0x17060, URZ ;  /* 0x000170600b047890 */ /* 0x000fe2000fffe03f */
[-C--:B------:R-:W-:Y:S01]  /*6870*/  FMUL.FTZ R3, R88, R24.reuse ;  /* 0x0000001858037220 */ /* 0x080fe20000410000 */
[-C--:B------:R-:W-:Y:S01]  /*6880*/  FMUL.FTZ R4, R93, R24.reuse ;  /* 0x000000185d047220 */ /* 0x080fe20000410000 */
[-C--:B------:R-:W-:Y:S01]  /*6890*/  FMUL.FTZ R5, R96, R24.reuse ;  /* 0x0000001860057220 */ /* 0x080fe20000410000 */
[----:B------:R-:W-:Y:S01]  /*68a0*/  UPRMT UR4, UR7, 0x654, UR4 ;  /* 0x0000065407047896 */ /* 0x000fe20008000004 */
        /* <DEDUP_REMOVED lines=8> */
[----:B------:R-:W-:Y:S01]  /*6930*/  SYNCS.ARRIVE.TRANS64.RED.A1T0 RZ, [UR4], RZ ;  /* 0x000000ffffff79a7 */ /* 0x000fe20008100404 */
        /* <DEDUP_REMOVED lines=31> */
[----:B------:R-:W-:Y:S01]  /*6b30*/  PLOP3.LUT P0, PT, PT, PT, PT, 0x8, 0x0 ;  /* 0x000000000000781c */ /* 0x000fe20003f0e170 */
[-C--:B------:R-:W-:Y:S01]  /*6b40*/  FMUL.FTZ R118, R118, R7.reuse ;  /* 0x0000000776767220 */ /* 0x080fe20000410000 */
[-C--:B------:R-:W-:Y:S01]  /*6b50*/  FMUL.FTZ R115, R115, R7.reuse ;  /* 0x0000000773737220 */ /* 0x080fe20000410000 */
[-C--:B------:R-:W-:Y:S01]  /*6b60*/  FMUL.FTZ R126, R126, R7.reuse ;  /* 0x000000077e7e7220 */ /* 0x080fe20000410000 */
[-C--:B------:R-:W-:Y:S01]  /*6b70*/  FMUL.FTZ R123, R123, R7.reuse ;  /* 0x000000077b7b7220 */ /* 0x080fe20000410000 */
[-C--:B------:R-:W-:Y:S01]  /*6b80*/  FMUL.FTZ R134, R134, R7.reuse ;  /* 0x0000000786867220 */ /* 0x080fe20000410000 */
[----:B------:R-:W-:-:S07]  /*6b90*/  FMUL.FTZ R131, R131, R7 ;  /* 0x0000000783837220 */ /* 0x000fce0000410000 */
.L_x_10:
[----:B------:R-:W-:Y:S05]  /*6ba0*/  @P0 BRA `(.L_x_35) ;  /* 0x0000001800ec0947 */ /* 0x000fea0003800000 */
[----:B------:R-:W0:Y:S01]  /*6bb0*/  S2R R26, SR_TID.X ;  /* 0x00000000001a7919 */ /* 0x000e220000002100 */
[----:B------:R-:W-:Y:S01]  /*6bc0*/  ULDC.64 UR4, c[0x4][0x38] ;  /* 0x01000e0000047ab9 */ /* 0x000fe20000000a00 */
[----:B------:R-:W1:Y:S01]  /*6bd0*/  LDC R46, c[0x0][0xbe8] ;  /* 0x0002fa00ff2e7b82 */ /* 0x000e620000000800 */
[----:B------:R-:W-:Y:S01]  /*6be0*/  ULDC.64 UR8, c[0x0][0xbd0] ;  /* 0x0002f40000087ab9 */ /* 0x000fe20000000a00 */
[----:B------:R-:W2:Y:S01]  /*6bf0*/  S2R R45, SR_CTAID.X ;  /* 0x00000000002d7919 */ /* 0x000ea20000002500 */
[----:B------:R-:W-:Y:S01]  /*6c00*/  USHF.R.S32.HI UR7, URZ, 0x1f, UR36 ;  /* 0x0000001f3f077899 */ /* 0x000fe20008011424 */
[----:B------:R-:W-:-:S04]  /*6c10*/  ULDC.64 UR10, c[0x0][0xb38] ;  /* 0x0002ce00000a7ab9 */ /* 0x000fc80000000a00 */
[----:B------:R-:W3:Y:S01]  /*6c20*/  LDC R74, c[0x0][0xc50] ;  /* 0x00031400ff4a7b82 */ /* 0x000ee20000000800 */
[----:B0-----:R-:W-:-:S05]  /*6c30*/  IMAD.SHL.U32 R6, R26, 0x4, RZ ;  /* 0x000000041a067824 */ /* 0x001fca00078e00ff */
[----:B------:R-:W-:Y:S02]  /*6c40*/  LOP3.LUT R6, R6, 0xc, RZ, 0xc0, !PT ;  /* 0x0000000c06067812 */ /* 0x000fe400078ec0ff */
[----:B------:R-:W-:Y:S02]  /*6c50*/  BAR.SYNC.DEFER_BLOCKING 0x1, 0x180 ;  /* 0x0046000000007b1d */ /* 0x000fe40000010000 */
[----:B------:R-:W-:-:S05]  /*6c60*/  IADD3 R6, P0, R6, UR4, RZ ;  /* 0x0000000406067c10 */ /* 0x000fca000ff1e0ff */
[----:B------:R-:W-:-:S05]  /*6c70*/  IMAD.X R7, RZ, RZ, UR5, P0 ;  /* 0x00000005ff077e24 */ /* 0x000fca00080e06ff */
[----:B------:R0:W4:Y:S01]  /*6c80*/  LDG.E.CONSTANT R12, desc[UR38][R6.64] ;  /* 0x00000026060c7981 */ /* 0x000122000c1e9900 */
[----:B------:R-:W-:Y:S01]  /*6c90*/  LOP3.LUT P0, R19, R26, 0x3, RZ, 0xc0, !PT ;  /* 0x000000031a137812 */ /* 0x000fe2000780c0ff */
[----:B------:R-:W-:Y:S01]  /*6ca0*/  UIMAD.WIDE.U32 UR4, UR36, UR8, URZ ;  /* 0x00000008240472a5 */ /* 0x000fe2000f8e003f */
[----:B-1----:R-:W-:Y:S01]  /*6cb0*/  ISETP.NE.AND P2, PT, R46, 0x1, PT ;  /* 0x000000012e00780c */ /* 0x002fe20003f45270 */
[----:B------:R-:W-:Y:S01]  /*6cc0*/  UIMAD UR6, UR7, UR8, URZ ;  /* 0x00000008070672a4 */ /* 0x000fe2000f8e023f */
[----:B------:R-:W-:Y:S01]  /*6cd0*/  ISETP.EQ.OR P0, PT, R19, 0x3, !P0 ;  /* 0x000000031300780c */ /* 0x000fe20004702670 */
[----:B------:R-:W-:Y:S01]  /*6ce0*/  UIMAD UR8, UR7, UR10, URZ ;  /* 0x0000000a070872a4 */ /* 0x000fe2000f8e023f */
[----:B------:R-:W-:Y:S01]  /*6cf0*/  BSSY B0, `(.L_x_36) ;  /* 0x0000144000007945 */ /* 0x000fe20003800000 */
[----:B------:R-:W-:Y:S01]  /*6d00*/  UIMAD UR9, UR36, UR9, UR6 ;  /* 0x00000009240972a4 */ /* 0x000fe2000f8e0206 */
[----:B------:R-:W-:Y:S01]  /*6d10*/  SEL R57, R5, R14, P0 ;  /* 0x0000000e05397207 */ /* 0x000fe20000000000 */
[----:B------:R-:W-:Y:S01]  /*6d20*/  IMAD.U32 R27, RZ, RZ, UR5 ;  /* 0x00000005ff1b7e24 */ /* 0x000fe2000f8e00ff */
[----:B------:R-:W-:Y:S01]  /*6d30*/  SEL R5, R14, R5, P0 ;  /* 0x000000050e057207 */ /* 0x000fe20000000000 */
[----:B------:R-:W-:Y:S01]  /*6d40*/  UIADD3 UR9, UR5, UR9, URZ ;  /* 0x0000000905097290 */ /* 0x000fe2000fffe03f */
[----:B------:R-:W-:Y:S01]  /*6d50*/  SEL R65, R9, R16, P0 ;  /* 0x0000001009417207 */ /* 0x000fe20000000000 */
[----:B------:R-:W-:Y:S01]  /*6d60*/  UIMAD.WIDE.U32 UR6, UR36, UR10, URZ ;  /* 0x0000000a240672a5 */ /* 0x000fe2000f8e003f */
[----:B------:R-:W-:Y:S01]  /*6d70*/  SEL R14, R16, R9, P0 ;  /* 0x00000009100e7207 */ /* 0x000fe20000000000 */
[----:B------:R-:W-:Y:S01]  /*6d80*/  VIADD R9, R26, 0xffffff80 ;  /* 0xffffff801a097836 */ /* 0x000fe20000000000 */
[----:B------:R-:W-:Y:S01]  /*6d90*/  SEL R19, R13, R4, P0 ;  /* 0x000000040d137207 */ /* 0x000fe20000000000 */
[----:B------:R-:W1:Y:S01]  /*6da0*/  @P2 LDC R72, c[0x0][0xbec] ;  /* 0x0002fb00ff482b82 */ /* 0x000e620000000800 */
[----:B------:R-:W-:Y:S01]  /*6db0*/  SEL R13, R4, R13, P0 ;  /* 0x0000000d040d7207 */ /* 0x000fe20000000000 */
[----:B------:R-:W-:Y:S01]  /*6dc0*/  UIMAD UR8, UR36, UR11, UR8 ;  /* 0x0000000b240872a4 */ /* 0x000fe2000f8e0208 */
[----:B------:R-:W-:Y:S01]  /*6dd0*/  SHF.R.S32.HI R4, RZ, 0x1f, R9 ;  /* 0x0000001fff047819 */ /* 0x000fe20000011409 */
[----:B------:R-:W-:Y:S01]  /*6de0*/  IMAD.U32 R27, RZ, RZ, UR9 ;  /* 0x00000009ff1b7e24 */ /* 0x000fe2000f8e00ff */
[----:B------:R-:W-:Y:S01]  /*6df0*/  SEL R81, R3, R8, P0 ;  /* 0x0000000803517207 */ /* 0x000fe20000000000 */
[----:B------:R-:W-:Y:S01]  /*6e00*/  UIADD3 UR8, UR7, UR8, URZ ;  /* 0x0000000807087290 */ /* 0x000fe2000fffe03f */
[----:B0-----:R-:W-:Y:S01]  /*6e10*/  LEA.HI R6, R4, R9, RZ, 0x7 ;  /* 0x0000000904067211 */ /* 0x001fe200078f38ff */
[----:B------:R-:W0:Y:S01]  /*6e20*/  @P2 LDC R76, c[0x0][0xbec] ;  /* 0x0002fb00ff4c2b82 */ /* 0x000e220000000800 */
[----:B------:R-:W-:Y:S01]  /*6e30*/  SEL R3, R8, R3, P0 ;  /* 0x0000000308037207 */ /* 0x000fe20000000000 */
[----:B------:R-:W-:Y:S01]  /*6e40*/  IMAD.U32 R35, RZ, RZ, UR7 ;  /* 0x00000007ff237e24 */ /* 0x000fe2000f8e00ff */
[----:B------:R-:W-:Y:S01]  /*6e50*/  LOP3.LUT R8, R6, 0xffffff80, RZ, 0xc0, !PT ;  /* 0xffffff8006087812 */ /* 0x000fe200078ec0ff */
[----:B------:R-:W-:Y:S01]  /*6e60*/  IMAD.U32 R34, RZ, RZ, UR6 ;  /* 0x00000006ff227e24 */ /* 0x000fe2000f8e00ff */
[----:B------:R-:W-:Y:S01]  /*6e70*/  SEL R53, R132, R25, P0 ;  /* 0x0000001984357207 */ /* 0x000fe20000000000 */
[----:B------:R-:W-:Y:S01]  /*6e80*/  IMAD.U32 R35, RZ, RZ, UR8 ;  /* 0x00000008ff237e24 */ /* 0x000fe2000f8e00ff */
[----:B------:R-:W-:Y:S01]  /*6e90*/  IADD3 R40, R9, -R8, RZ ;  /* 0x8000000809287210 */ /* 0x000fe20007ffe0ff */
[----:B------:R-:W-:Y:S01]  /*6ea0*/  ULDC.64 UR6, c[0x0][0xb48] ;  /* 0x0002d20000067ab9 */ /* 0x000fe20000000a00 */
[----:B------:R-:W-:Y:S01]  /*6eb0*/  SEL R71, R25, R132, P0 ;  /* 0x0000008419477207 */ /* 0x000fe20000000000 */
[----:B------:R-:W-:Y:S01]  /*6ec0*/  ULDC.64 UR8, c[0x0][0xb28] ;  /* 0x0002ca0000087ab9 */ /* 0x000fe20000000a00 */
[----:B------:R-:W-:-:S02]  /*6ed0*/  SHF.R.S32.HI R25, RZ, 0x1f, R40 ;  /* 0x0000001fff197819 */ /* 0x000fc40000011428 */
[----:B------:R-:W-:Y:S02]  /*6ee0*/  SEL R55, R15, R10, P0 ;  /* 0x0000000a0f377207 */ /* 0x000fe40000000000 */
[----:B------:R-:W-:Y:S02]  /*6ef0*/  SEL R15, R10, R15, P0 ;  /* 0x0000000f0a0f7207 */ /* 0x000fe40000000000 */
[----:B------:R-:W-:Y:S02]  /*6f00*/  LEA.HI R10, R25, R40, RZ, 0x2 ;  /* 0x00000028190a7211 */ /* 0x000fe400078f10ff */
[----:B------:R-:W-:Y:S02]  /*6f10*/  SEL R49, R124, R23, P0 ;  /* 0x000000177c317207 */ /* 0x000fe40000000000 */
[----:B------:R-:W-:Y:S02]  /*6f20*/  SEL R75, R23, R124, P0 ;  /* 0x0000007c174b7207 */ /* 0x000fe40000000000 */
[----:B------:R-:W-:-:S02]  /*6f30*/  LEA.HI R4, R4, R9, RZ, 0x2 ;  /* 0x0000000904047211 */ /* 0x000fc400078f10ff */
[----:B------:R-:W-:Y:S02]  /*6f40*/  SHF.R.S32.HI R23, RZ, 0x7, R6 ;  /* 0x00000007ff177819 */ /* 0x000fe40000011406 */
[--C-:B------:R-:W-:Y:S02]  /*6f50*/  SHF.R.S32.HI R6, RZ, 0x2, R10.reuse ;  /* 0x00000002ff067819 */ /* 0x100fe4000001140a */
[----:B------:R-:W-:Y:S02]  /*6f60*/  SHF.R.S32.HI R7, RZ, 0x1f, R10 ;  /* 0x0000001fff077819 */ /* 0x000fe4000001140a */
[----:B------:R-:W-:Y:S01]  /*6f70*/  LOP3.LUT R8, R4, 0xfffffffc, RZ, 0xc0, !PT ;  /* 0xfffffffc04087812 */ /* 0x000fe200078ec0ff */
[----:B------:R-:W-:Y:S01]  /*6f80*/  IMAD.HI R4, R23, 0x55555556, RZ ;  /* 0x5555555617047827 */ /* 0x000fe200078e02ff */
[----:B------:R-:W-:Y:S02]  /*6f90*/  LEA.HI R7, R7, R6, RZ, 0x3 ;  /* 0x0000000607077211 */ /* 0x000fe400078f18ff */
[----:B------:R-:W-:Y:S01]  /*6fa0*/  SEL R61, R135, R134, P0 ;  /* 0x00000086873d7207 */ /* 0x000fe20000000000 */
[----:B------:R-:W-:Y:S01]  /*6fb0*/  IMAD.IADD R8, R9, 0x1, -R8 ;  /* 0x0000000109087824 */ /* 0x000fe200078e0a08 */
[----:B------:R-:W-:-:S02]  /*6fc0*/  LOP3.LUT R9, R7, 0xfffffff8, RZ, 0xc0, !PT ;  /* 0xfffffff807097812 */ /* 0x000fc400078ec0ff */
[----:B------:R-:W-:Y:S02]  /*6fd0*/  LEA.HI R7, R25, R40, RZ, 0x5 ;  /* 0x0000002819077211 */ /* 0x000fe400078f28ff */
[----:B------:R-:W-:Y:S01]  /*6fe0*/  LEA.HI R4, R4, R4, RZ, 0x1 ;  /* 0x0000000404047211 */ /* 0x000fe200078f08ff */
[----:B------:R-:W-:Y:S01]  /*6ff0*/  IMAD.IADD R6, R6, 0x1, -R9 ;  /* 0x0000000106067824 */ /* 0x000fe200078e0a09 */
[----:B------:R-:W-:Y:S02]  /*7000*/  SHF.R.S32.HI R7, RZ, 0x5, R7 ;  /* 0x00000005ff077819 */ /* 0x000fe40000011407 */
[----:B------:R-:W-:Y:S01]  /*7010*/  LEA.HI R9, R8, R8, RZ, 0x1 ;  /* 0x0000000808097211 */ /* 0x000fe200078f08ff */
[----:B------:R-:W-:Y:S01]  /*7020*/  IMAD R4, R4, -0x3, R23 ;  /* 0xfffffffd04047824 */ /* 0x000fe200078e0217 */
[----:B------:R-:W-:Y:S01]  /*7030*/  SEL R33, R134, R135, P0 ;  /* 0x0000008786217207 */ /* 0x000fe20000000000 */
[----:B------:R-:W-:Y:S01]  /*7040*/  IMAD R7, R7, 0x10, R6 ;  /* 0x0000001007077824 */ /* 0x000fe200078e0206 */
[----:B------:R-:W-:-:S02]  /*7050*/  LOP3.LUT R9, R9, 0x1ffffffe, RZ, 0xc0, !PT ;  /* 0x1ffffffe09097812 */ /* 0x000fc400078ec0ff */
[----:B------:R-:W-:Y:S01]  /*7060*/  SEL R43, R58, R21, P0 ;  /* 0x000000153a2b7207 */ /* 0x000fe20000000000 */
[----:B------:R-:W-:Y:S01]  /*7070*/  IMAD R4, R4, 0x40, R7 ;  /* 0x0000004004047824 */ /* 0x000fe200078e0207 */
[----:B------:R-:W-:Y:S01]  /*7080*/  SEL R58, R21, R58, P0 ;  /* 0x0000003a153a7207 */ /* 0x000fe20000000000 */
[----:B------:R-:W-:Y:S01]  /*7090*/  IMAD.IADD R9, R8, 0x1, -R9 ;  /* 0x0000000108097824 */ /* 0x000fe200078e0a09 */
[----:B------:R-:W-:Y:S01]  /*70a0*/  SEL R31, R98, R99, P0 ;  /* 0x00000063621f7207 */ /* 0x000fe20000000000 */
[----:B--2---:R-:W-:Y:S01]  /*70b0*/  IMAD R54, R45, 0xc0, R4 ;  /* 0x000000c02d367824 */ /* 0x004fe200078e0204 */
[----:B------:R-:W-:Y:S02]  /*70c0*/  SEL R21, R114, R115, P0 ;  /* 0x0000007372157207 */ /* 0x000fe40000000000 */
[----:B------:R-:W-:Y:S02]  /*70d0*/  LEA R9, R9, R4, 0x3 ;  /* 0x0000000409097211 */ /* 0x000fe400078e18ff */
[----:B------:R-:W-:-:S02]  /*70e0*/  SEL R73, R51, R24, P0 ;  /* 0x0000001833497207 */ /* 0x000fc40000000000 */
[----:B------:R-:W-:Y:S01]  /*70f0*/  SEL R51, R24, R51, P0 ;  /* 0x0000003318337207 */ /* 0x000fe20000000000 */
[----:B------:R-:W-:Y:S01]  /*7100*/  IMAD R45, R45, 0xc0, R9 ;  /* 0x000000c02d2d7824 */ /* 0x000fe200078e0209 */
[----:B------:R-:W-:Y:S02]  /*7110*/  SEL R79, R17, R20, P0 ;  /* 0x00000014114f7207 */ /* 0x000fe40000000000 */
[----:B------:R-:W-:Y:S01]  /*7120*/  SEL R17, R20, R17, P0 ;  /* 0x0000001114117207 */ /* 0x000fe20000000000 */
[----:B0-----:R-:W-:Y:S01]  /*7130*/  @P2 IMAD.HI.U32 R76, R45, R76, RZ ;  /* 0x0000004c2d4c2227 */ /* 0x001fe200078e00ff */
[----:B------:R-:W-:Y:S02]  /*7140*/  SEL R59, R18, R11, P0 ;  /* 0x0000000b123b7207 */ /* 0x000fe40000000000 */
[----:B------:R-:W-:Y:S02]  /*7150*/  SEL R18, R11, R18, P0 ;  /* 0x000000120b127207 */ /* 0x000fe40000000000 */
[----:B------:R-:W-:-:S02]  /*7160*/  SEL R69, R94, R95, P0 ;  /* 0x0000005f5e457207 */ /* 0x000fc40000000000 */
[----:B------:R-:W-:Y:S01]  /*7170*/  MOV R26, UR4 ;  /* 0x00000004001a7c02 */ /* 0x000fe20008000f00 */
[----:B------:R-:W3:Y:S01]  /*7180*/  S2UR UR4, SR_CTAID.Y ;  /* 0x00000000000479c3 */ /* 0x000ee20000002600 */
[----:B------:R-:W-:Y:S02]  /*7190*/  SEL R77, R47, R22, P0 ;  /* 0x000000162f4d7207 */ /* 0x000fe40000000000 */
[----:B------:R-:W-:Y:S02]  /*71a0*/  SEL R67, R102, R103, P0 ;  /* 0x0000006766437207 */ /* 0x000fe40000000000 */
[----:B------:R-:W-:Y:S02]  /*71b0*/  LOP3.LUT R7, R10, 0x7ffffffc, RZ, 0xc0, !PT ;  /* 0x7ffffffc0a077812 */ /* 0x000fe400078ec0ff */
[----:B------:R-:W-:Y:S02]  /*71c0*/  SEL R47, R22, R47, P0 ;  /* 0x0000002f162f7207 */ /* 0x000fe40000000000 */
[----:B------:R-:W-:-:S02]  /*71d0*/  SEL R29, R90, R91, P0 ;  /* 0x0000005b5a1d7207 */ /* 0x000fc40000000000 */
[----:B------:R-:W-:Y:S02]  /*71e0*/  SEL R11, R106, R107, P0 ;  /* 0x0000006b6a0b7207 */ /* 0x000fe40000000000 */
[----:B------:R-:W-:Y:S02]  /*71f0*/  SEL R63, R110, R111, P0 ;  /* 0x0000006f6e3f7207 */ /* 0x000fe40000000000 */
[----:B------:R-:W-:Y:S02]  /*7200*/  SEL R41, R118, R119, P0 ;  /* 0x0000007776297207 */ /* 0x000fe40000000000 */
[----:B------:R-:W-:Y:S02]  /*7210*/  SEL R37, R122, R123, P0 ;  /* 0x0000007b7a257207 */ /* 0x000fe40000000000 */
        /* <DEDUP_REMOVED lines=13> */
[C---:B------:R-:W-:Y:S01]  /*72f0*/  LOP3.LUT P1, RZ, R40.reuse, 0x3, RZ, 0xc0, !PT ;  /* 0x0000000328ff7812 */ /* 0x040fe2000782c0ff */
[----:B------:R-:W-:Y:S01]  /*7300*/  IMAD.IADD R40, R40, 0x1, -R7 ;  /* 0x0000000128287824 */ /* 0x000fe200078e0a07 */
[----:B----4-:R-:W-:Y:S01]  /*7310*/  LOP3.LUT R44, R12, 0x2, RZ, 0x3c, !PT ;  /* 0x000000020c2c7812 */ /* 0x010fe200078e3cff */
[----:B------:R-:W-:Y:S04]  /*7320*/  SHFL.IDX PT, R60, R33, R12, 0x1c1f ;  /* 0x001c1f0c213c7589 */ /* 0x000fe800000e0000 */
[----:B------:R-:W0:Y:S04]  /*7330*/  SHFL.IDX PT, R61, R61, R44, 0x1c1f ;  /* 0x001c1f2c3d3d7589 */ /* 0x000e2800000e0000 */
[----:B------:R2:W-:Y:S04]  /*7340*/  SHFL.IDX PT, R24, R31, R12, 0x1c1f ;  /* 0x001c1f0c1f187589 */ /* 0x0005e800000e0000 */
[----:B------:R-:W-:Y:S04]  /*7350*/  SHFL.IDX PT, R9, R21, R12, 0x1c1f ;  /* 0x001c1f0c15097589 */ /* 0x000fe800000e0000 */
[----:B------:R-:W-:Y:S01]  /*7360*/  SHFL.IDX PT, R20, R81, R12, 0x1c1f ;  /* 0x001c1f0c51147589 */ /* 0x000fe200000e0000 */
[----:B--2---:R-:W2:Y:S03]  /*7370*/  LDC.64 R30, c[0x0][0xbd8] ;  /* 0x0002f600ff1e7b82 */ /* 0x004ea60000000a00 */
[----:B------:R0:W-:Y:S04]  /*7380*/  SHFL.IDX PT, R21, R3, R44, 0x1c1f ;  /* 0x001c1f2c03157589 */ /* 0x0001e800000e0000 */
[----:B------:R-:W-:Y:S04]  /*7390*/  SHFL.IDX PT, R19, R19, R12, 0x1c1f ;  /* 0x001c1f0c13137589 */ /* 0x000fe800000e0000 */
[----:B------:R-:W4:Y:S01]  /*73a0*/  SHFL.IDX PT, R62, R13, R44, 0x1c1f ;  /* 0x001c1f2c0d3e7589 */ /* 0x000f2200000e0000 */
[----:B0-----:R-:W-:-:S03]  /*73b0*/  SEL R3, R61, R60, P0 ;  /* 0x0000003c3d037207 */ /* 0x001fc60000000000 */
[----:B------:R-:W-:Y:S04]  /*73c0*/  SHFL.IDX PT, R57, R57, R12, 0x1c1f ;  /* 0x001c1f0c39397589 */ /* 0x000fe800000e0000 */
[----:B------:R0:W5:Y:S04]  /*73d0*/  SHFL.IDX PT, R66, R5, R44, 0x1c1f ;  /* 0x001c1f2c05427589 */ /* 0x00016800000e0000 */
[----:B------:R-:W-:Y:S04]  /*73e0*/  SHFL.IDX PT, R55, R55, R12, 0x1c1f ;  /* 0x001c1f0c37377589 */ /* 0x000fe800000e0000 */
[----:B------:R-:W-:Y:S01]  /*73f0*/  SHFL.IDX PT, R59, R59, R12, 0x1c1f ;  /* 0x001c1f0c3b3b7589 */ /* 0x000fe200000e0000 */
[----:B0-----:R-:W-:-:S03]  /*7400*/  SEL R5, R60, R61, P0 ;  /* 0x0000003d3c057207 */ /* 0x001fc60000000000 */
[----:B------:R-:W0:Y:S01]  /*7410*/  SHFL.IDX PT, R64, R15, R44, 0x1c1f ;  /* 0x001c1f2c0f407589 */ /* 0x000e2200000e0000 */
[----:B------:R-:W1:Y:S03]  /*7420*/  LDC.64 R60, c[0x0][0xb40] ;  /* 0x0002d000ff3c7b82 */ /* 0x000e660000000a00 */
[----:B------:R5:W3:Y:S01]  /*7430*/  SHFL.IDX PT, R68, R18, R44, 0x1c1f ;  /* 0x001c1f2c12447589 */ /* 0x000ae200000e0000 */
[----:B----4-:R-:W-:-:S03]  /*7440*/  SEL R13, R19, R62, P0 ;  /* 0x0000003e130d7207 */ /* 0x010fc60000000000 */
[----:B------:R4:W-:Y:S04]  /*7450*/  SHFL.IDX PT, R28, R69, R12, 0x1c1f ;  /* 0x001c1f0c451c7589 */ /* 0x0009e800000e0000 */
[----:B------:R-:W-:Y:S01]  /*7460*/  SHFL.IDX PT, R16, R67, R12, 0x1c1f ;  /* 0x001c1f0c43107589 */ /* 0x000fe200000e0000 */
[----:B-----5:R-:W-:-:S03]  /*7470*/  SEL R18, R57, R66, P0 ;  /* 0x0000004239127207 */ /* 0x020fc60000000000 */
[----:B------:R-:W-:Y:S01]  /*7480*/  SHFL.IDX PT, R8, R41, R12, 0x1c1f ;  /* 0x001c1f0c29087589 */ /* 0x000fe200000e0000 */
[----:B----4-:R-:W4:Y:S03]  /*7490*/  @P2 LDC R69, c[0x0][0xbf0] ;  /* 0x0002fc00ff452b82 */ /* 0x010f260000000800 */
[----:B------:R-:W-:Y:S04]  /*74a0*/  SHFL.IDX PT, R7, R37, R12, 0x1c1f ;  /* 0x001c1f0c25077589 */ /* 0x000fe800000e0000 */
[----:B------:R-:W-:Y:S01]  /*74b0*/  SHFL.IDX PT, R4, R39, R12, 0x1c1f ;  /* 0x001c1f0c27047589 */ /* 0x000fe200000e0000 */
[----:B0-----:R-:W-:Y:S01]  /*74c0*/  SEL R15, R64, R55, P0 ;  /* 0x00000037400f7207 */ /* 0x001fe20000000000 */
[----:B-1----:R-:W-:-:S02]  /*74d0*/  IMAD.WIDE.U32 R34, R60, UR46, R34 ;  /* 0x0000002e3c227c25 */ /* 0x002fc4000f8e0022 */
[----:B------:R-:W-:Y:S04]  /*74e0*/  SHFL.IDX PT, R6, R25, R12, 0x1c1f ;  /* 0x001c1f0c19067589 */ /* 0x000fe800000e0000 */
[----:B------:R-:W-:Y:S04]  /*74f0*/  SHFL.IDX PT, R67, R17, R44, 0x1c1f ;  /* 0x001c1f2c11437589 */ /* 0x000fe800000e0000 */
[----:B------:R0:W-:Y:S04]  /*7500*/  SHFL.IDX PT, R70, R14, R44, 0x1c1f ;  /* 0x001c1f2c0e467589 */ /* 0x0001e800000e0000 */
[----:B------:R-:W-:Y:S04]  /*7510*/  SHFL.IDX PT, R58, R58, R44, 0x1c1f ;  /* 0x001c1f2c3a3a7589 */ /* 0x000fe800000e0000 */
[----:B------:R-:W-:Y:S01]  /*7520*/  SHFL.IDX PT, R50, R75, R44, 0x1c1f ;  /* 0x001c1f2c4b327589 */ /* 0x000fe200000e0000 */
[----:B0-----:R-:W-:Y:S01]  /*7530*/  SEL R14, R66, R57, P0 ;  /* 0x00000039420e7207 */ /* 0x001fe20000000000 */
[----:B------:R-:W-:-:S02]  /*7540*/  IMAD R57, RZ, RZ, -UR36 ;  /* 0x80000024ff397e24 */ /* 0x000fc4000f8e02ff */
[----:B------:R-:W-:Y:S04]  /*7550*/  SHFL.IDX PT, R47, R47, R44, 0x1c1f ;  /* 0x001c1f2c2f2f7589 */ /* 0x000fe800000e0000 */
[----:B------:R0:W-:Y:S04]  /*7560*/  SHFL.IDX PT, R56, R71, R44, 0x1c1f ;  /* 0x001c1f2c47387589 */ /* 0x0001e800000e0000 */
[----:B------:R-:W-:Y:S04]  /*7570*/  SHFL.IDX PT, R51, R51, R44, 0x1c1f ;  /* 0x001c1f2c33337589 */ /* 0x000fe800000e0000 */
[----:B------:R-:W-:Y:S01]  /*7580*/  SHFL.IDX PT, R41, R95, R44, 0x1c1f ;  /* 0x001c1f2c5f297589 */ /* 0x000fe200000e0000 */
[----:B0-----:R-:W0:Y:S03]  /*7590*/  @P2 LDC R71, c[0x0][0xbf0] ;  /* 0x0002fc00ff472b82 */ /* 0x001e260000000800 */
[----:B------:R-:W-:Y:S04]  /*75a0*/  SHFL.IDX PT, R38, R91, R44, 0x1c1f ;  /* 0x001c1f2c5b267589 */ /* 0x000fe800000e0000 */
        /* <DEDUP_REMOVED lines=8> */
[----:B------:R2:W-:Y:S04]  /*7630*/  SHFL.IDX PT, R23, R23, R44, 0x1c1f ;  /* 0x001c1f2c17177589 */ /* 0x0005e800000e0000 */
[----:B------:R-:W1:Y:S04]  /*7640*/  SHFL.IDX PT, R65, R65, R12, 0x1c1f ;  /* 0x001c1f0c41417589 */ /* 0x000e6800000e0000 */
[----:B------:R-:W5:Y:S01]  /*7650*/  SHFL.IDX PT, R42, R79, R12, 0x1c1f ;  /* 0x001c1f0c4f2a7589 */ /* 0x000f6200000e0000 */
[----:B--2---:R-:W-:-:S03]  /*7660*/  IMAD R44, R30, UR47, RZ ;  /* 0x0000002f1e2c7c24 */ /* 0x004fc6000f8e02ff */
[----:B------:R-:W-:Y:S01]  /*7670*/  SHFL.IDX PT, R43, R43, R12, 0x1c1f ;  /* 0x001c1f0c2b2b7589 */ /* 0x000fe200000e0000 */
[----:B------:R-:W-:-:S03]  /*7680*/  IMAD R31, R31, UR46, R44 ;  /* 0x0000002e1f1f7c24 */ /* 0x000fc6000f8e022c */
[----:B------:R-:W2:Y:S01]  /*7690*/  SHFL.IDX PT, R48, R77, R12, 0x1c1f ;  /* 0x001c1f0c4d307589 */ /* 0x000ea200000e0000 */
[----:B------:R-:W-:-:S03]  /*76a0*/  @P2 IMAD.HI.U32 R44, R45, R72, RZ ;  /* 0x000000482d2c2227 */ /* 0x000fc600078e00ff */
[----:B------:R-:W2:Y:S04]  /*76b0*/  SHFL.IDX PT, R49, R49, R12, 0x1c1f ;  /* 0x001c1f0c31317589 */ /* 0x000ea800000e0000 */
[----:B------:R-:W2:Y:S04]  /*76c0*/  SHFL.IDX PT, R52, R73, R12, 0x1c1f ;  /* 0x001c1f0c49347589 */ /* 0x000ea800000e0000 */
[----:B------:R-:W2:Y:S04]  /*76d0*/  SHFL.IDX PT, R53, R53, R12, 0x1c1f ;  /* 0x001c1f0c35357589 */ /* 0x000ea800000e0000 */
[----:B------:R-:W-:Y:S04]  /*76e0*/  SHFL.IDX PT, R29, R29, R12, 0x1c1f ;  /* 0x001c1f0c1d1d7589 */ /* 0x000fe800000e0000 */
[----:B------:R-:W-:Y:S04]  /*76f0*/  SHFL.IDX PT, R11, R11, R12, 0x1c1f ;  /* 0x001c1f0c0b0b7589 */ /* 0x000fe800000e0000 */
[----:B------:R3:W-:Y:S02]  /*7700*/  SHFL.IDX PT, R10, R63, R12, 0x1c1f ;  /* 0x001c1f0c3f0a7589 */ /* 0x0007e400000e0000 */
[----:B---3--:R-:W-:-:S02]  /*7710*/  SEL R12, R20, R21, P0 ;  /* 0x00000015140c7207 */ /* 0x008fc40000000000 */
[----:B------:R-:W-:Y:S02]  /*7720*/  SEL R20, R21, R20, P0 ;  /* 0x0000001415147207 */ /* 0x000fe40000000000 */
[----:B------:R-:W-:Y:S01]  /*7730*/  SEL R21, R62, R19, P0 ;  /* 0x000000133e157207 */ /* 0x000fe20000000000 */
[----:B------:R-:W-:Y:S01]  /*7740*/  IMAD.WIDE.U32 R62, R30, UR46, R26 ;  /* 0x0000002e1e3e7c25 */ /* 0x000fe2000f8e001a */
[----:B------:R-:W-:Y:S02]  /*7750*/  SEL R19, R55, R64, P0 ;  /* 0x0000004037137207 */ /* 0x000fe40000000000 */
[----:B------:R-:W-:Y:S01]  /*7760*/  SEL R27, R59, R68, P0 ;  /* 0x000000443b1b7207 */ /* 0x000fe20000000000 */
[----:B------:R-:W-:Y:S01]  /*7770*/  IMAD.IADD R63, R63, 0x1, R31 ;  /* 0x000000013f3f7824 */ /* 0x000fe200078e021f */
[----:B------:R-:W-:Y:S01]  /*7780*/  SEL R31, R68, R59, P0 ;  /* 0x0000003b441f7207 */ /* 0x000fe20000000000 */
[----:B------:R-:W-:Y:S01]  /*7790*/  IMAD R64, R60, UR47, RZ ;  /* 0x0000002f3c407c24 */ /* 0x000fe2000f8e02ff */
[----:B-1----:R-:W-:Y:S01]  /*77a0*/  SEL R26, R65, R70, P0 ;  /* 0x00000046411a7207 */ /* 0x002fe20000000000 */
[----:B------:R-:W-:Y:S01]  /*77b0*/  IMAD R59, R74, R57, UR4 ;  /* 0x000000044a3b7e24 */ /* 0x000fe2000f8e0239 */
[----:B------:R-:W-:Y:S01]  /*77c0*/  ULDC.64 UR4, c[0x0][0xbe0] ;  /* 0x0002f80000047ab9 */ /* 0x000fe20000000a00 */
[----:B------:R-:W-:Y:S01]  /*77d0*/  IMAD.MOV.U32 R55, RZ, RZ, R45 ;  /* 0x000000ffff377224 */ /* 0x000fe200078e002d */
[----:B----4-:R-:W-:Y:S01]  /*77e0*/  @P2 SHF.R.U32.HI R55, RZ, R69, R44 ;  /* 0x00000045ff372219 */ /* 0x010fe2000001162c */
[----:B------:R-:W-:Y:S01]  /*77f0*/  IMAD R61, R61, UR46, R64 ;  /* 0x0000002e3d3d7c24 */ /* 0x000fe2000f8e0240 */
[----:B------:R-:W-:Y:S01]  /*7800*/  SHF.R.S32.HI R44, RZ, 0x1f, R59 ;  /* 0x0000001fff2c7819 */ /* 0x000fe2000001143b */
[----:B------:R-:W-:Y:S01]  /*7810*/  IMAD.MOV.U32 R60, RZ, RZ, R34 ;  /* 0x000000ffff3c7224 */ /* 0x000fe200078e0022 */
[----:B------:R-:W-:Y:S01]  /*7820*/  SEL R30, R70, R65, P0 ;  /* 0x00000041461e7207 */ /* 0x000fe20000000000 */
[----:B------:R-:W-:Y:S01]  /*7830*/  IMAD.MOV.U32 R57, RZ, RZ, R45 ;  /* 0x000000ffff397224 */ /* 0x000fe200078e002d */
[----:B------:R-:W-:Y:S01]  /*7840*/  IADD3 R61, R35, R61, RZ ;  /* 0x0000003d233d7210 */ /* 0x000fe20007ffe0ff */
[C---:B------:R-:W-:Y:S01]  /*7850*/  IMAD R35, R44.reuse, UR4, RZ ;  /* 0x000000042c237c24 */ /* 0x040fe2000f8e02ff */
[----:B0-----:R-:W-:Y:S01]  /*7860*/  @P2 SHF.R.U32.HI R57, RZ, R71, R76 ;  /* 0x00000047ff392219 */ /* 0x001fe2000001164c */
[----:B------:R-:W-:-:S02]  /*7870*/  IMAD R44, R44, UR6, RZ ;  /* 0x000000062c2c7c24 */ /* 0x000fc4000f8e02ff */
[C---:B------:R-:W-:Y:S02]  /*7880*/  IMAD R64, R59.reuse, UR5, R35 ;  /* 0x000000053b407c24 */ /* 0x040fe4000f8e0223 */
[----:B------:R-:W-:Y:S01]  /*7890*/  IMAD.WIDE.U32 R34, R59, UR4, R62 ;  /* 0x000000043b227c25 */ /* 0x000fe2000f8e003e */
[----:B------:R-:W-:-:S03]  /*78a0*/  ULDC.64 UR4, c[0x0][0xb30] ;  /* 0x0002cc0000047ab9 */ /* 0x000fc60000000a00 */
[----:B------:R-:W-:Y:S01]  /*78b0*/  IMAD R63, R59, UR7, R44 ;  /* 0x000000073b3f7c24 */ /* 0x000fe2000f8e022c */
[----:B------:R-:W-:Y:S01]  /*78c0*/  IADD3 R34, P2, R55, R34, RZ ;  /* 0x0000002237227210 */ /* 0x000fe20007f5e0ff */
[----:B------:R-:W-:Y:S01]  /*78d0*/  IMAD.WIDE.U32 R60, R59, UR6, R60 ;  /* 0x000000063b3c7c25 */ /* 0x000fe2000f8e003c */
[----:B------:R-:W-:Y:S01]  /*78e0*/  SHF.R.S32.HI R59, RZ, 0x1f, R55 ;  /* 0x0000001fff3b7819 */ /* 0x000fe20000011437 */
[----:B------:R-:W-:Y:S01]  /*78f0*/  ULDC.64 UR6, c[0x0][0xbc8] ;  /* 0x0002f20000067ab9 */ /* 0x000fe20000000a00 */
[----:B------:R-:W-:Y:S01]  /*7900*/  SHF.R.S32.HI R44, RZ, 0x1f, R57 ;  /* 0x0000001fff2c7819 */ /* 0x000fe20000011439 */
[----:B------:R-:W-:Y:S01]  /*7910*/  IMAD.MOV R55, RZ, RZ, -R55 ;  /* 0x000000ffff377224 */ /* 0x000fe200078e0a37 */
[----:B------:R-:W-:Y:S01]  /*7920*/  IADD3.X R35, R59, R35, R64, P2, !PT ;  /* 0x000000233b237210 */ /* 0x000fe200017fe440 */
[----:B------:R-:W-:Y:S02]  /*7930*/  IMAD.MOV R62, RZ, RZ, -R57 ;  /* 0x000000ffff3e7224 */ /* 0x000fe400078e0a39 */
[----:B------:R-:W-:-:S02]  /*7940*/  IMAD R44, R44, UR4, RZ ;  /* 0x000000042c2c7c24 */ /* 0x000fc4000f8e02ff */
[C---:B------:R-:W-:Y:S02]  /*7950*/  IMAD R55, R46.reuse, R55, R45 ;  /* 0x000000372e377224 */ /* 0x040fe400078e022d */
[----:B------:R-:W-:Y:S02]  /*7960*/  IMAD.IADD R61, R61, 0x1, R63 ;  /* 0x000000013d3d7824 */ /* 0x000fe400078e023f */
[----:B------:R-:W-:Y:S02]  /*7970*/  IMAD R59, R46, R62, R45 ;  /* 0x0000003e2e3b7224 */ /* 0x000fe400078e022d */
[C---:B------:R-:W-:Y:S01]  /*7980*/  IMAD R63, R57.reuse, UR5, R44 ;  /* 0x00000005393f7c24 */ /* 0x040fe2000f8e022c */
[----:B------:R-:W-:Y:S01]  /*7990*/  SHF.R.S32.HI R44, RZ, 0x1f, R55 ;  /* 0x0000001fff2c7819 */ /* 0x000fe20000011437 */
[----:B------:R-:W-:Y:S01]  /*79a0*/  IMAD.WIDE.U32 R60, R57, UR4, R60 ;  /* 0x00000004393c7c25 */ /* 0x000fe2000f8e003c */
[----:B------:R-:W-:Y:S01]  /*79b0*/  SHF.R.S32.HI R45, RZ, 0x1f, R59 ;  /* 0x0000001fff2d7819 */ /* 0x000fe2000001143b */
[----:B------:R-:W0:Y:S01]  /*79c0*/  S2UR UR5, SR_CgaCtaId ;  /* 0x00000000000579c3 */ /* 0x000e220000008800 */
[----:B------:R-:W-:Y:S01]  /*79d0*/  UMOV UR4, 0x400 ;  /* 0x0000040000047882 */ /* 0x000fe20000000000 */
[----:B------:R-:W-:-:S02]  /*79e0*/  IMAD R44, R44, UR6, RZ ;  /* 0x000000062c2c7c24 */ /* 0x000fc4000f8e02ff */
[----:B------:R-:W-:Y:S02]  /*79f0*/  IMAD R62, R45, UR8, RZ ;  /* 0x000000082d3e7c24 */ /* 0x000fe4000f8e02ff */
[----:B------:R-:W-:Y:S02]  /*7a00*/  IMAD R57, R55, UR7, R44 ;  /* 0x0000000737397c24 */ /* 0x000fe4000f8e022c */
[----:B------:R-:W-:Y:S02]  /*7a10*/  IMAD.IADD R61, R61, 0x1, R63 ;  /* 0x000000013d3d7824 */ /* 0x000fe400078e023f */
[----:B------:R-:W-:Y:S01]  /*7a20*/  IMAD.WIDE.U32 R44, R55, UR6, R34 ;  /* 0x00000006372c7c25 */ /* 0x000fe2000f8e0022 */
[----:B------:R-:W-:Y:S01]  /*7a30*/  ULDC.64 UR6, c[0x0][0xba8] ;  /* 0x0002ea0000067ab9 */ /* 0x000fe20000000a00 */
[----:B-----5:R-:W-:Y:S02]  /*7a40*/  SEL R34, R42, R67, P0 ;  /* 0x000000432a227207 */ /* 0x020fe40000000000 */
[C---:B------:R-:W-:Y:S01]  /*7a50*/  IMAD R35, R59.reuse, UR9, R62 ;  /* 0x000000093b237c24 */ /* 0x040fe2000f8e023e */
[----:B------:R-:W-:Y:S01]  /*7a60*/  LEA R55, P2, R44, UR6, 0x2 ;  /* 0x000000062c377c11 */ /* 0x000fe2000f8410ff */
[----:B------:R-:W-:Y:S01]  /*7a70*/  IMAD.WIDE.U32 R60, R59, UR8, R60 ;  /* 0x000000083b3c7c25 */ /* 0x000fe2000f8e003c */
[----:B------:R-:W-:Y:S01]  /*7a80*/  IADD3 R45, R45, R57, RZ ;  /* 0x000000392d2d7210 */ /* 0x000fe20007ffe0ff */
[----:B------:R-:W-:Y:S01]  /*7a90*/  ULDC.64 UR8, c[0x0][0xb00] ;  /* 0x0002c00000087ab9 */ /* 0x000fe20000000a00 */
[----:B------:R-:W-:Y:S01]  /*7aa0*/  ULDC UR6, c[0x0][0xa88] ;  /* 0x0002a20000067ab9 */ /* 0x000fe20000000800 */
[----:B------:R-:W-:Y:S01]  /*7ab0*/  IMAD.IADD R35, R61, 0x1, R35 ;  /* 0x000000013d237824 */ /* 0x000fe200078e0223 */
[----:B------:R-:W-:Y:S01]  /*7ac0*/  LEA R66, P3, R60, UR8, 0x2 ;  /* 0x000000083c427c11 */ /* 0x000fe2000f8610ff */
[----:B------:R-:W-:Y:S01]  /*7ad0*/  SHFL.IDX PT, R62, R55, 0x1, 0x1c1f ;  /* 0x003c1f00373e7f89 */ /* 0x000fe200000e0000 */
[----:B------:R-:W-:Y:S01]  /*7ae0*/  LEA.HI.X R57, R44, UR7, R45, 0x2, P2 ;  /* 0x000000072c397c11 */ /* 0x000fe200090f142d */
[----:B0-----:R-:W-:Y:S01]  /*7af0*/  ULEA UR4, UR5, UR4, 0x18 ;  /* 0x0000000405047291 */ /* 0x001fe2000f8ec03f */
[----:B------:R-:W-:Y:S01]  /*7b00*/  LEA.HI.X R68, R60, UR9, R35, 0x2, P3 ;  /* 0x000000093c447c11 */ /* 0x000fe200098f1423 */
[----:B------:R-:W-:Y:S01]  /*7b10*/  IMAD R65, R46, UR6, RZ ;  /* 0x000000062e417c24 */ /* 0x000fe2000f8e02ff */
[----:B------:R0:W-:Y:S01]  /*7b20*/  SHFL.IDX PT, R60, R55, RZ, 0x1c1f ;  /* 0x001c1fff373c7589 */ /* 0x0001e200000e0000 */
[----:B------:R-:W-:Y:S01]  /*7b30*/  VIADD R64, R54, 0x8 ;  /* 0x0000000836407836 */ /* 0x000fe20000000000 */
[----:B------:R-:W-:Y:S01]  /*7b40*/  UIADD3 UR4, UR4, 0x17020, URZ ;  /* 0x0001702004047890 */ /* 0x000fe2000fffe03f */
[----:B--2---:R-:W-:Y:S01]  /*7b50*/  SEL R46, R48, R47, P0 ;  /* 0x0000002f302e7207 */ /* 0x004fe20000000000 */
[----:B------:R-:W1:Y:S01]  /*7b60*/  SHFL.IDX PT, R61, R57, RZ, 0x1c1f ;  /* 0x001c1fff393d7589 */ /* 0x000e6200000e0000 */
[-C--:B------:R-:W-:Y:S01]  /*7b70*/  ISETP.GE.OR P2, PT, R54, R65.reuse, P1 ;  /* 0x000000413600720c */ /* 0x080fe20000f46670 */
[----:B------:R-:W-:Y:S01]  /*7b80*/  UPRMT UR4, URZ, 0x654, UR4 ;  /* 0x000006543f047896 */ /* 0x000fe20008000004 */
[-C--:B------:R-:W-:Y:S01]  /*7b90*/  ISETP.GE.OR P1, PT, R64, R65.reuse, P1 ;  /* 0x000000414000720c */ /* 0x080fe20000f26670 */
[----:B------:R-:W2:Y:S01]  /*7ba0*/  SHFL.IDX PT, R63, R57, 0x1, 0x1c1f ;  /* 0x003c1f00393f7f89 */ /* 0x000ea200000e0000 */
[----:B------:R-:W-:Y:S01]  /*7bb0*/  ISETP.GE.AND P3, PT, R54, R65, PT ;  /* 0x000000413600720c */ /* 0x000fe20003f66270 */
[----:B0-----:R-:W-:Y:S01]  /*7bc0*/  IMAD.SHL.U32 R55, R40, 0x2, RZ ;  /* 0x0000000228377824 */ /* 0x001fe200078e00ff */
[----:B------:R-:W-:Y:S01]  /*7bd0*/  SEL R48, R47, R48, P0 ;  /* 0x000000302f307207 */ /* 0x000fe20000000000 */
[----:B------:R0:W3:Y:S01]  /*7be0*/  SHFL.IDX PT, R44, R66, RZ, 0x1c1f ;  /* 0x001c1fff422c7589 */ /* 0x0000e200000e0000 */
[----:B------:R-:W-:-:S02]  /*7bf0*/  SEL R47, R49, R50, P0 ;  /* 0x00000032312f7207 */ /* 0x000fc40000000000 */
[----:B------:R-:W-:Y:S01]  /*7c00*/  SYNCS.ARRIVE.TRANS64.RED.A1T0 RZ, [UR4], RZ ;  /* 0x000000ffffff79a7 */ /* 0x000fe20008100404 */
[----:B------:R-:W-:Y:S01]  /*7c10*/  SEL R49, R50, R49, P0 ;  /* 0x0000003132317207 */ /* 0x000fe20000000000 */
[----:B------:R0:W4:Y:S01]  /*7c20*/  SHFL.IDX PT, R45, R68, RZ, 0x1c1f ;  /* 0x001c1fff442d7589 */ /* 0x00012200000e0000 */
[----:B------:R-:W-:Y:S02]  /*7c30*/  SEL R50, R52, R51, P0 ;  /* 0x0000003334327207 */ /* 0x000fe40000000000 */
[----:B------:R-:W-:Y:S02]  /*7c40*/  SEL R52, R51, R52, P0 ;  /* 0x0000003433347207 */ /* 0x000fe40000000000 */
[----:B------:R-:W-:Y:S02]  /*7c50*/  SEL R35, R43, R58, P0 ;  /* 0x0000003a2b237207 */ /* 0x000fe40000000000 */
[----:B------:R-:W-:Y:S02]  /*7c60*/  SEL R51, R53, R56, P0 ;  /* 0x0000003835337207 */ /* 0x000fe40000000000 */
[----:B------:R-:W-:Y:S01]  /*7c70*/  SEL R42, R67, R42, P0 ;  /* 0x0000002a432a7207 */ /* 0x000fe20000000000 */
[----:B-1----:R0:W-:Y:S01]  /*7c80*/  @!P2 ST.E desc[UR38][R60.64], R2 ;  /* 0x000000023c00a985 */ /* 0x0021e2000c101926 */
[----:B------:R-:W-:-:S02]  /*7c90*/  SEL R43, R58, R43, P0 ;  /* 0x0000002b3a2b7207 */ /* 0x000fc40000000000 */
[----:B------:R-:W-:Y:S01]  /*7ca0*/  SEL R53, R56, R53, P0 ;  /* 0x0000003538357207 */ /* 0x000fe20000000000 */
[----:B--2---:R0:W-:Y:S01]  /*7cb0*/  @!P1 ST.E desc[UR38][R62.64], R0 ;  /* 0x000000003e009985 */ /* 0x0041e2000c101926 */
[----:B------:R-:W-:Y:S05]  /*7cc0*/  @P3 BRA `(.L_x_37) ;  /* 0x0000000400183947 */ /* 0x000fea0003800000 */
[C---:B0-----:R-:W-:Y:S01]  /*7cd0*/  VIADD R0, R55.reuse, 0x8 ;  /* 0x0000000837007836 */ /* 0x041fe20000000000 */
[----:B------:R-:W-:Y:S01]  /*7ce0*/  ULDC UR4, c[0x0][0xac8] ;  /* 0x0002b20000047ab9 */ /* 0x000fe20000000800 */
[C---:B------:R-:W-:Y:S01]  /*7cf0*/  VIADD R40, R55.reuse, 0x10 ;  /* 0x0000001037287836 */ /* 0x040fe20000000000 */
[C---:B------:R-:W-:Y:S01]  /*7d00*/  IADD3 R54, R55.reuse, 0x18, RZ ;  /* 0x0000001837367810 */ /* 0x040fe20007ffe0ff */
[C---:B------:R-:W-:Y:S01]  /*7d10*/  VIADD R60, R55.reuse, 0x20 ;  /* 0x00000020373c7836 */ /* 0x040fe20000000000 */
[----:B------:R-:W-:Y:S01]  /*7d20*/  ISETP.GE.AND P2, PT, R0, UR4, PT ;  /* 0x0000000400007c0c */ /* 0x000fe2000bf46270 */
[C---:B------:R-:W-:Y:S01]  /*7d30*/  VIADD R62, R55.reuse, 0x28 ;  /* 0x00000028373e7836 */ /* 0x040fe20000000000 */
[----:B------:R-:W-:Y:S02]  /*7d40*/  ISETP.GE.AND P3, PT, R40, UR4, PT ;  /* 0x0000000428007c0c */ /* 0x000fe4000bf66270 */
[----:B------:R-:W-:Y:S02]  /*7d50*/  ISETP.GE.AND P1, PT, R55, UR4, PT ;  /* 0x0000000437007c0c */ /* 0x000fe4000bf26270 */
[----:B------:R-:W-:-:S02]  /*7d60*/  ISETP.GE.AND P4, PT, R54, UR4, PT ;  /* 0x0000000436007c0c */ /* 0x000fc4000bf86270 */
[----:B------:R-:W-:Y:S02]  /*7d70*/  ISETP.GE.AND P5, PT, R60, UR4, PT ;  /* 0x000000043c007c0c */ /* 0x000fe4000bfa6270 */
[----:B------:R-:W-:-:S03]  /*7d80*/  ISETP.GE.AND P6, PT, R62, UR4, PT ;  /* 0x000000043e007c0c */ /* 0x000fc6000bfc6270 */
[----:B------:R-:W-:Y:S02]  /*7d90*/  @!P2 LEA.HI R0, R0, R0, RZ, 0x1 ;  /* 0x000000000000a211 */ /* 0x000fe400078f08ff */
[----:B------:R-:W-:Y:S02]  /*7da0*/  @!P3 LEA.HI R40, R40, R40, RZ, 0x1 ;  /* 0x000000282828b211 */ /* 0x000fe400078f08ff */
[----:B------:R-:W-:Y:S01]  /*7db0*/  @!P2 LOP3.LUT R59, R0, 0xfffffffe, RZ, 0xc0, !PT ;  /* 0xfffffffe003ba812 */ /* 0x000fe200078ec0ff */
[--C-:B---34-:R-:W-:Y:S01]  /*7dc0*/  @!P1 IMAD.WIDE R56, R55, 0x4, R44.reuse ;  /* 0x0000000437389825 */ /* 0x118fe200078e022c */
[----:B------:R-:W-:Y:S02]  /*7dd0*/  @!P4 LEA.HI R54, R54, R54, RZ, 0x1 ;  /* 0x000000363636c211 */ /* 0x000fe400078f08ff */
[----:B------:R-:W-:Y:S01]  /*7de0*/  @!P3 LOP3.LUT R61, R40, 0xfffffffe, RZ, 0xc0, !PT ;  /* 0xfffffffe283db812 */ /* 0x000fe200078ec0ff */
[--C-:B------:R-:W-:Y:S01]  /*7df0*/  @!P2 IMAD.WIDE R58, R59, 0x4, R44.reuse ;  /* 0x000000043b3aa825 */ /* 0x100fe200078e022c */
[----:B------:R-:W-:Y:S01]  /*7e00*/  @!P5 LEA.HI R0, R60, R60, RZ, 0x1 ;  /* 0x0000003c3c00d211 */ /* 0x000fe200078f08ff */
[----:B------:R0:W-:Y:S01]  /*7e10*/  @!P1 ST.E.64 desc[UR38][R56.64], R12 ;  /* 0x0000000c38009985 */ /* 0x0001e2000c101b26 */
[----:B------:R-:W-:Y:S01]  /*7e20*/  @!P6 LEA.HI R40, R62, R62, RZ, 0x1 ;  /* 0x0000003e3e28e211 */ /* 0x000fe200078f08ff */
[--C-:B------:R-:W-:Y:S01]  /*7e30*/  @!P3 IMAD.WIDE R60, R61, 0x4, R44.reuse ;  /* 0x000000043d3cb825 */ /* 0x100fe200078e022c */
[----:B------:R-:W-:Y:S01]  /*7e40*/  @!P4 LOP3.LUT R63, R54, 0xfffffffe, RZ, 0xc0, !PT ;  /* 0xfffffffe363fc812 */ /* 0x000fe200078ec0ff */
[----:B------:R1:W-:Y:S01]  /*7e50*/  @!P2 ST.E.64 desc[UR38][R58.64], R20 ;  /* 0x000000143a00a985 */ /* 0x0003e2000c101b26 */
[----:B------:R-:W-:Y:S01]  /*7e60*/  @!P5 LOP3.LUT R67, R0, 0xfffffffe, RZ, 0xc0, !PT ;  /* 0xfffffffe0043d812 */ /* 0x000fe200078ec0ff */
[C---:B------:R-:W-:Y:S01]  /*7e70*/  VIADD R0, R55.reuse, 0x30 ;  /* 0x0000003037007836 */ /* 0x040fe20000000000 */
[----:B------:R-:W-:Y:S01]  /*7e80*/  IADD3 R54, R55, 0x40, RZ ;  /* 0x0000004037367810 */ /* 0x000fe20007ffe0ff */
[----:B------:R-:W-:Y:S01]  /*7e90*/  @!P4 IMAD.WIDE R62, R63, 0x4, R44 ;  /* 0x000000043f3ec825 */ /* 0x000fe200078e022c */
[----:B------:R2:W-:Y:S02]  /*7ea0*/  @!P3 ST.E.64 desc[UR38][R60.64], R18 ;  /* 0x000000123c00b985 */ /* 0x0005e4000c101b26 */
[----:B------:R-:W-:-:S02]  /*7eb0*/  ISETP.GE.AND P1, PT, R0, UR4, PT ;  /* 0x0000000400007c0c */ /* 0x000fc4000bf26270 */
[----:B------:R-:W-:Y:S01]  /*7ec0*/  @!P4 ST.E.64 desc[UR38][R62.64], R14 ;  /* 0x0000000e3e00c985 */ /* 0x000fe2000c101b26 */
[----:B0-----:R-:W-:Y:S01]  /*7ed0*/  @!P6 LOP3.LUT R57, R40, 0xfffffffe, RZ, 0xc0, !PT ;  /* 0xfffffffe2839e812 */ /* 0x001fe200078ec0ff */
[----:B------:R-:W-:Y:S01]  /*7ee0*/  VIADD R40, R55, 0x38 ;  /* 0x0000003837287836 */ /* 0x000fe20000000000 */
[----:B------:R-:W-:Y:S01]  /*7ef0*/  ISETP.GE.AND P3, PT, R54, UR4, PT ;  /* 0x0000000436007c0c */ /* 0x000fe2000bf66270 */
[----:B------:R-:W-:-:S03]  /*7f00*/  @!P5 IMAD.WIDE R12, R67, 0x4, R44 ;  /* 0x00000004430cd825 */ /* 0x000fc600078e022c */
[----:B------:R-:W-:Y:S01]  /*7f10*/  ISETP.GE.AND P2, PT, R40, UR4, PT ;  /* 0x0000000428007c0c */ /* 0x000fe2000bf46270 */
[----:B-1----:R-:W-:Y:S01]  /*7f20*/  @!P6 IMAD.WIDE R20, R57, 0x4, R44 ;  /* 0x000000043914e825 */ /* 0x002fe200078e022c */
[----:B------:R0:W-:Y:S02]  /*7f30*/  @!P5 ST.E.64 desc[UR38][R12.64], R26 ;  /* 0x0000001a0c00d985 */ /* 0x0001e4000c101b26 */
[----:B------:R-:W-:Y:S01]  /*7f40*/  @!P1 LEA.HI R0, R0, R0, RZ, 0x1 ;  /* 0x0000000000009211 */ /* 0x000fe200078f08ff */
[C---:B------:R-:W-:Y:S01]  /*7f50*/  VIADD R56, R55.reuse, 0x48 ;  /* 0x0000004837387836 */ /* 0x040fe20000000000 */
[----:B------:R1:W-:Y:S01]  /*7f60*/  @!P6 ST.E.64 desc[UR38][R20.64], R30 ;  /* 0x0000001e1400e985 */ /* 0x0003e2000c101b26 */
[C---:B--2---:R-:W-:Y:S02]  /*7f70*/  VIADD R18, R55.reuse, 0x50 ;  /* 0x0000005037127836 */ /* 0x044fe40000000000 */
[----:B------:R-:W-:Y:S01]  /*7f80*/  VIADD R19, R55, 0x58 ;  /* 0x0000005837137836 */ /* 0x000fe20000000000 */
[----:B------:R-:W-:-:S02]  /*7f90*/  ISETP.GE.AND P4, PT, R56, UR4, PT ;  /* 0x0000000438007c0c */ /* 0x000fc4000bf86270 */
[----:B------:R-:W-:Y:S02]  /*7fa0*/  ISETP.GE.AND P5, PT, R18, UR4, PT ;  /* 0x0000000412007c0c */ /* 0x000fe4000bfa6270 */
[----:B------:R-:W-:Y:S02]  /*7fb0*/  ISETP.GE.AND P6, PT, R19, UR4, PT ;  /* 0x0000000413007c0c */ /* 0x000fe4000bfc6270 */
[----:B------:R-:W-:Y:S02]  /*7fc0*/  @!P2 LEA.HI R40, R40, R40, RZ, 0x1 ;  /* 0x000000282828a211 */ /* 0x000fe400078f08ff */
[----:B------:R-:W-:Y:S02]  /*7fd0*/  @!P3 LEA.HI R54, R54, R54, RZ, 0x1 ;  /* 0x000000363636b211 */ /* 0x000fe400078f08ff */
[----:B0-----:R-:W-:Y:S02]  /*7fe0*/  @!P1 LOP3.LUT R13, R0, 0xfffffffe, RZ, 0xc0, !PT ;  /* 0xfffffffe000d9812 */ /* 0x001fe400078ec0ff */
[----:B------:R-:W-:-:S02]  /*7ff0*/  @!P2 LOP3.LUT R15, R40, 0xfffffffe, RZ, 0xc0, !PT ;  /* 0xfffffffe280fa812 */ /* 0x000fc400078ec0ff */
[----:B------:R-:W-:Y:S02]  /*8000*/  @!P4 LEA.HI R56, R56, R56, RZ, 0x1 ;  /* 0x000000383838c211 */ /* 0x000fe400078f08ff */
[----:B------:R-:W-:Y:S01]  /*8010*/  @!P5 LEA.HI R18, R18, R18, RZ, 0x1 ;  /* 0x000000121212d211 */ /* 0x000fe200078f08ff */
[--C-:B------:R-:W-:Y:S01]  /*8020*/  @!P2 IMAD.WIDE R14, R15, 0x4, R44.reuse ;  /* 0x000000040f0ea825 */ /* 0x100fe200078e022c */
[----:B------:R-:W-:Y:S02]  /*8030*/  @!P6 LEA.HI R12, R19, R19, RZ, 0x1 ;  /* 0x00000013130ce211 */ /* 0x000fe400078f08ff */
[----:B------:R-:W-:Y:S02]  /*8040*/  @!P3 LOP3.LUT R19, R54, 0xfffffffe, RZ, 0xc0, !PT ;  /* 0xfffffffe3613b812 */ /* 0x000fe400078ec0ff */
[----:B-1----:R-:W-:Y:S02]  /*8050*/  @!P4 LOP3.LUT R21, R56, 0xfffffffe, RZ, 0xc0, !PT ;  /* 0xfffffffe3815c812 */ /* 0x002fe400078ec0ff */
[----:B------:R-:W-:Y:S01]  /*8060*/  @!P5 LOP3.LUT R27, R18, 0xfffffffe, RZ, 0xc0, !PT ;  /* 0xfffffffe121bd812 */ /* 0x000fe200078ec0ff */
[----:B------:R-:W-:Y:S01]  /*8070*/  @!P3 IMAD.WIDE R18, R19, 0x4, R44 ;  /* 0x000000041312b825 */ /* 0x000fe200078e022c */
[----:B------:R-:W-:-:S03]  /*8080*/  @!P6 LOP3.LUT R31, R12, 0xfffffffe, RZ, 0xc0, !PT ;  /* 0xfffffffe0c1fe812 */ /* 0x000fc600078ec0ff */
[----:B------:R-:W-:-:S04]  /*8090*/  @!P1 IMAD.WIDE R12, R13, 0x4, R44 ;  /* 0x000000040d0c9825 */ /* 0x000fc800078e022c */
[--C-:B------:R-:W-:Y:S01]  /*80a0*/  @!P4 IMAD.WIDE R20, R21, 0x4, R44.reuse ;  /* 0x000000041514c825 */ /* 0x100fe200078e022c */
[----:B------:R1:W-:Y:S03]  /*80b0*/  @!P1 ST.E.64 desc[UR38][R12.64], R34 ;  /* 0x000000220c009985 */ /* 0x0003e6000c101b26 */
[--C-:B------:R-:W-:Y:S01]  /*80c0*/  @!P5 IMAD.WIDE R26, R27, 0x4, R44.reuse ;  /* 0x000000041b1ad825 */ /* 0x100fe200078e022c */
[----:B------:R1:W-:Y:S03]  /*80d0*/  @!P2 ST.E.64 desc[UR38][R14.64], R42 ;  /* 0x0000002a0e00a985 */ /* 0x0003e6000c101b26 */
[----:B------:R-:W-:Y:S01]  /*80e0*/  @!P6 IMAD.WIDE R44, R31, 0x4, R44 ;  /* 0x000000041f2ce825 */ /* 0x000fe200078e022c */
[----:B------:R1:W-:Y:S04]  /*80f0*/  @!P3 ST.E.64 desc[UR38][R18.64], R46 ;  /* 0x0000002e1200b985 */ /* 0x0003e8000c101b26 */
[----:B------:R1:W-:Y:S04]  /*8100*/  @!P4 ST.E.64 desc[UR38][R20.64], R48 ;  /* 0x000000301400c985 */ /* 0x0003e8000c101b26 */
[----:B------:R1:W-:Y:S04]  /*8110*/  @!P5 ST.E.64 desc[UR38][R26.64], R50 ;  /* 0x000000321a00d985 */ /* 0x0003e8000c101b26 */
[----:B------:R1:W-:Y:S02]  /*8120*/  @!P6 ST.E.64 desc[UR38][R44.64], R52 ;  /* 0x000000342c00e985 */ /* 0x0003e4000c101b26 */
.L_x_37:
[----:B------:R-:W-:Y:S05]  /*8130*/  BSYNC B0 ;  /* 0x0000000000007941 */ /* 0x000fea0003800000 */
.L_x_36:
[----:B------:R-:W-:Y:S01]  /*8140*/  ISETP.GE.AND P1, PT, R64, R65, PT ;  /* 0x000000414000720c */ /* 0x000fe20003f26270 */
[----:B-1----:R1:W2:Y:S01]  /*8150*/  SHFL.IDX PT, R13, R68, 0x1, 0x1c1f ;  /* 0x003c1f00440d7f89 */ /* 0x0022a200000e0000 */
[----:B------:R-:W-:Y:S02]  /*8160*/  SEL R14, R29, R38, P0 ;  /* 0x000000261d0e7207 */ /* 0x000fe40000000000 */
[----:B------:R-:W-:Y:S01]  /*8170*/  SEL R18, R38, R29, P0 ;  /* 0x0000001d26127207 */ /* 0x000fe20000000000 */
[----:B------:R1:W0:Y:S01]  /*8180*/  SHFL.IDX PT, R12, R66, 0x1, 0x1c1f ;  /* 0x003c1f00420c7f89 */ /* 0x00022200000e0000 */
        /* <DEDUP_REMOVED lines=19> */
[----:B0-----:R-:W-:Y:S01]  /*82c0*/  SEL R2, R23, R6, P0 ;  /* 0x0000000617027207 */ /* 0x001fe20000000000 */
[----:B-12---:R-:W-:Y:S06]  /*82d0*/  @P1 BRA `(.L_x_8) ;  /* 0x00000044000c1947 */ /* 0x006fec0003800000 */
[C---:B------:R-:W-:Y:S01]  /*82e0*/  VIADD R0, R55.reuse, 0x8 ;  /* 0x0000000837007836 */ /* 0x040fe20000000000 */
[----:B------:R-:W-:Y:S01]  /*82f0*/  ULDC UR4, c[0x0][0xac8] ;  /* 0x0002b20000047ab9 */ /* 0x000fe20000000800 */
[C---:B------:R-:W-:Y:S01]  /*8300*/  IADD3 R8, R55.reuse, 0x10, RZ ;  /* 0x0000001037087810 */ /* 0x040fe20007ffe0ff */
[C---:B------:R-:W-:Y:S01]  /*8310*/  VIADD R10, R55.reuse, 0x18 ;  /* 0x00000018370a7836 */ /* 0x040fe20000000000 */
[C---:B------:R-:W-:Y:S01]  /*8320*/  ISETP.GE.AND P0, PT, R55.reuse, UR4, PT ;  /* 0x0000000437007c0c */ /* 0x040fe2000bf06270 */
[C---:B------:R-:W-:Y:S01]  /*8330*/  VIADD R16, R55.reuse, 0x20 ;  /* 0x0000002037107836 */ /* 0x040fe20000000000 */
[----:B------:R-:W-:Y:S01]  /*8340*/  ISETP.GE.AND P1, PT, R0, UR4, PT ;  /* 0x0000000400007c0c */ /* 0x000fe2000bf26270 */
[----:B------:R-:W-:Y:S01]  /*8350*/  VIADD R22, R55, 0x50 ;  /* 0x0000005037167836 */ /* 0x000fe20000000000 */
[----:B------:R-:W-:Y:S02]  /*8360*/  ISETP.GE.AND P2, PT, R8, UR4, PT ;  /* 0x0000000408007c0c */ /* 0x000fe4000bf46270 */
[----:B------:R-:W-:-:S02]  /*8370*/  ISETP.GE.AND P3, PT, R10, UR4, PT ;  /* 0x000000040a007c0c */ /* 0x000fc4000bf66270 */
[----:B------:R-:W-:-:S05]  /*8380*/  ISETP.GE.AND P6, PT, R22, UR4, PT ;  /* 0x0000000416007c0c */ /* 0x000fca000bfc6270 */
[----:B------:R-:W-:Y:S02]  /*8390*/  @!P0 IMAD.WIDE R6, R55, 0x4, R12 ;  /* 0x0000000437068825 */ /* 0x000fe400078e020c */
[----:B------:R-:W-:-:S03]  /*83a0*/  @!P1 LEA.HI R0, R0, R0, RZ, 0x1 ;  /* 0x0000000000009211 */ /* 0x000fc600078f08ff */
[----:B------:R0:W-:Y:S01]  /*83b0*/  @!P0 ST.E.64 desc[UR38][R6.64], R14 ;  /* 0x0000000e06008985 */ /* 0x0001e2000c101b26 */
[----:B------:R-:W-:Y:S02]  /*83c0*/  @!P1 LOP3.LUT R9, R0, 0xfffffffe, RZ, 0xc0, !PT ;  /* 0xfffffffe00099812 */ /* 0x000fe400078ec0ff */
[----:B------:R-:W-:Y:S02]  /*83d0*/  @!P2 LEA.HI R0, R8, R8, RZ, 0x1 ;  /* 0x000000080800a211 */ /* 0x000fe400078f08ff */
[----:B------:R-:W-:Y:S01]  /*83e0*/  @!P3 LEA.HI R10, R10, R10, RZ, 0x1 ;  /* 0x0000000a0a0ab211 */ /* 0x000fe200078f08ff */
[--C-:B------:R-:W-:Y:S01]  /*83f0*/  @!P1 IMAD.WIDE R8, R9, 0x4, R12.reuse ;  /* 0x0000000409089825 */ /* 0x100fe200078e020c */
[----:B------:R-:W-:Y:S02]  /*8400*/  @!P2 LOP3.LUT R11, R0, 0xfffffffe, RZ, 0xc0, !PT ;  /* 0xfffffffe000ba812 */ /* 0x000fe400078ec0ff */
[----:B------:R-:W-:Y:S01]  /*8410*/  @!P3 LOP3.LUT R17, R10, 0xfffffffe, RZ, 0xc0, !PT ;  /* 0xfffffffe0a11b812 */ /* 0x000fe200078ec0ff */
[----:B------:R-:W-:Y:S01]  /*8420*/  VIADD R0, R55, 0x28 ;  /* 0x0000002837007836 */ /* 0x000fe20000000000 */
[----:B------:R1:W-:Y:S01]  /*8430*/  @!P1 ST.E.64 desc[UR38][R8.64], R18 ;  /* 0x0000001208009985 */ /* 0x0003e2000c101b26 */
[----:B------:R-:W-:Y:S01]  /*8440*/  @!P2 IMAD.WIDE R10, R11, 0x4, R12 ;  /* 0x000000040b0aa825 */ /* 0x000fe200078e020c */
[----:B------:R-:W-:-:S02]  /*8450*/  ISETP.GE.AND P0, PT, R16, UR4, PT ;  /* 0x0000000410007c0c */ /* 0x000fc4000bf06270 */
[----:B------:R-:W-:Y:S01]  /*8460*/  ISETP.GE.AND P1, PT, R0, UR4, PT ;  /* 0x0000000400007c0c */ /* 0x000fe2000bf26270 */
[----:B0-----:R-:W-:Y:S01]  /*8470*/  VIADD R14, R55, 0x30 ;  /* 0x00000030370e7836 */ /* 0x001fe20000000000 */
[----:B------:R0:W-:Y:S01]  /*8480*/  @!P2 ST.E.64 desc[UR38][R10.64], R20 ;  /* 0x000000140a00a985 */ /* 0x0001e2000c101b26 */
[----:B------:R-:W-:Y:S01]  /*8490*/  @!P3 IMAD.WIDE R6, R17, 0x4, R12 ;  /* 0x000000041106b825 */ /* 0x000fe200078e020c */
[----:B------:R-:W-:Y:S02]  /*84a0*/  IADD3 R17, R55, 0x38, RZ ;  /* 0x0000003837117810 */ /* 0x000fe40007ffe0ff */
[----:B------:R-:W-:Y:S02]  /*84b0*/  ISETP.GE.AND P2, PT, R14, UR4, PT ;  /* 0x000000040e007c0c */ /* 0x000fe4000bf46270 */
[----:B------:R2:W-:Y:S01]  /*84c0*/  @!P3 ST.E.64 desc[UR38][R6.64], R26 ;  /* 0x0000001a0600b985 */ /* 0x0005e2000c101b26 */
[----:B------:R-:W-:Y:S01]  /*84d0*/  ISETP.GE.AND P3, PT, R17, UR4, PT ;  /* 0x0000000411007c0c */ /* 0x000fe2000bf66270 */
[C---:B-1----:R-:W-:Y:S01]  /*84e0*/  VIADD R18, R55.reuse, 0x40 ;  /* 0x0000004037127836 */ /* 0x042fe20000000000 */
[----:B------:R-:W-:Y:S01]  /*84f0*/  @!P0 LEA.HI R16, R16, R16, RZ, 0x1 ;  /* 0x0000001010108211 */ /* 0x000fe200078f08ff */
[C---:B------:R-:W-:Y:S01]  /*8500*/  VIADD R19, R55.reuse, 0x48 ;  /* 0x0000004837137836 */ /* 0x040fe20000000000 */
[----:B------:R-:W-:Y:S01]  /*8510*/  @!P1 LEA.HI R0, R0, R0, RZ, 0x1 ;  /* 0x0000000000009211 */ /* 0x000fe200078f08ff */
[----:B------:R-:W-:Y:S01]  /*8520*/  VIADD R55, R55, 0x58 ;  /* 0x0000005837377836 */ /* 0x000fe20000000000 */
[----:B------:R-:W-:-:S02]  /*8530*/  ISETP.GE.AND P4, PT, R18, UR4, PT ;  /* 0x0000000412007c0c */ /* 0x000fc4000bf86270 */
[----:B------:R-:W-:Y:S02]  /*8540*/  ISETP.GE.AND P5, PT, R19, UR4, PT ;  /* 0x0000000413007c0c */ /* 0x000fe4000bfa6270 */
[----:B------:R-:W-:Y:S02]  /*8550*/  @!P2 LEA.HI R14, R14, R14, RZ, 0x1 ;  /* 0x0000000e0e0ea211 */ /* 0x000fe400078f08ff */
[----:B------:R-:W-:Y:S02]  /*8560*/  @!P0 LOP3.LUT R9, R16, 0xfffffffe, RZ, 0xc0, !PT ;  /* 0xfffffffe10098812 */ /* 0x000fe400078ec0ff */
[----:B0-----:R-:W-:Y:S02]  /*8570*/  @!P1 LOP3.LUT R11, R0, 0xfffffffe, RZ, 0xc0, !PT ;  /* 0xfffffffe000b9812 */ /* 0x001fe400078ec0ff */
[----:B------:R-:W-:Y:S01]  /*8580*/  @!P2 LOP3.LUT R15, R14, 0xfffffffe, RZ, 0xc0, !PT ;  /* 0xfffffffe0e0fa812 */ /* 0x000fe200078ec0ff */
[----:B--2---:R-:W-:Y:S01]  /*8590*/  @!P0 IMAD.WIDE R6, R9, 0x4, R12 ;  /* 0x0000000409068825 */ /* 0x004fe200078e020c */
[----:B------:R-:W-:-:S02]  /*85a0*/  @!P3 LEA.HI R17, R17, R17, RZ, 0x1 ;  /* 0x000000111111b211 */ /* 0x000fc400078f08ff */
[----:B------:R-:W-:Y:S01]  /*85b0*/  @!P4 LEA.HI R18, R18, R18, RZ, 0x1 ;  /* 0x000000121212c211 */ /* 0x000fe200078f08ff */
[--C-:B------:R-:W-:Y:S01]  /*85c0*/  @!P1 IMAD.WIDE R8, R11, 0x4, R12.reuse ;  /* 0x000000040b089825 */ /* 0x100fe200078e020c */
[----:B------:R-:W-:Y:S01]  /*85d0*/  @!P5 LEA.HI R19, R19, R19, RZ, 0x1 ;  /* 0x000000131313d211 */ /* 0x000fe200078f08ff */
[----:B------:R0:W-:Y:S01]  /*85e0*/  @!P0 ST.E.64 desc[UR38][R6.64], R28 ;  /* 0x0000001c06008985 */ /* 0x0001e2000c101b26 */
[----:B------:R-:W-:Y:S01]  /*85f0*/  @!P6 LEA.HI R22, R22, R22, RZ, 0x1 ;  /* 0x000000161616e211 */ /* 0x000fe200078f08ff */
[--C-:B------:R-:W-:Y:S01]  /*8600*/  @!P2 IMAD.WIDE R10, R15, 0x4, R12.reuse ;  /* 0x000000040f0aa825 */ /* 0x100fe200078e020c */
[----:B------:R-:W-:Y:S01]  /*8610*/  @!P3 LOP3.LUT R15, R17, 0xfffffffe, RZ, 0xc0, !PT ;  /* 0xfffffffe110fb812 */ /* 0x000fe200078ec0ff */
[----:B------:R1:W-:Y:S01]  /*8620*/  @!P1 ST.E.64 desc[UR38][R8.64], R36 ;  /* 0x0000002408009985 */ /* 0x0003e2000c101b26 */
[----:B------:R-:W-:Y:S02]  /*8630*/  @!P4 LOP3.LUT R17, R18, 0xfffffffe, RZ, 0xc0, !PT ;  /* 0xfffffffe1211c812 */ /* 0x000fe400078ec0ff */
[----:B------:R-:W-:Y:S01]  /*8640*/  @!P5 LOP3.LUT R19, R19, 0xfffffffe, RZ, 0xc0, !PT ;  /* 0xfffffffe1313d812 */ /* 0x000fe200078ec0ff */
[--C-:B------:R-:W-:Y:S01]  /*8650*/  @!P3 IMAD.WIDE R14, R15, 0x4, R12.reuse ;  /* 0x000000040f0eb825 */ /* 0x100fe200078e020c */
[----:B------:R-:W-:Y:S01]  /*8660*/  @!P6 LOP3.LUT R21, R22, 0xfffffffe, RZ, 0xc0, !PT ;  /* 0xfffffffe1615e812 */ /* 0x000fe200078ec0ff */
[----:B------:R2:W-:Y:S01]  /*8670*/  @!P2 ST.E.64 desc[UR38][R10.64], R30 ;  /* 0x0000001e0a00a985 */ /* 0x0005e2000c101b26 */
[----:B------:R-:W-:Y:S01]  /*8680*/  ISETP.GE.AND P0, PT, R55, UR4, PT ;  /* 0x0000000437007c0c */ /* 0x000fe2000bf06270 */
[----:B0-----:R-:W-:-:S02]  /*8690*/  @!P4 IMAD.WIDE R6, R17, 0x4, R12 ;  /* 0x000000041106c825 */ /* 0x001fc400078e020c */
[----:B------:R2:W-:Y:S02]  /*86a0*/  @!P3 ST.E.64 desc[UR38][R14.64], R32 ;  /* 0x000000200e00b985 */ /* 0x0005e4000c101b26 */
[--C-:B-1----:R-:W-:Y:S02]  /*86b0*/  @!P5 IMAD.WIDE R8, R19, 0x4, R12.reuse ;  /* 0x000000041308d825 */ /* 0x102fe400078e020c */
[----:B------:R2:W-:Y:S02]  /*86c0*/  @!P4 ST.E.64 desc[UR38][R6.64], R24 ;  /* 0x000000180600c985 */ /* 0x0005e4000c101b26 */
[----:B------:R-:W-:Y:S02]  /*86d0*/  @!P6 IMAD.WIDE R16, R21, 0x4, R12 ;  /* 0x000000041510e825 */ /* 0x000fe400078e020c */
[----:B------:R2:W-:Y:S04]  /*86e0*/  @!P5 ST.E.64 desc[UR38][R8.64], R34 ;  /* 0x000000220800d985 */ /* 0x0005e8000c101b26 */
[----:B------:R2:W-:Y:S01]  /*86f0*/  @!P6 ST.E.64 desc[UR38][R16.64], R4 ;  /* 0x000000041000e985 */ /* 0x0005e2000c101b26 */
[----:B------:R-:W-:Y:S05]  /*8700*/  @P0 BRA `(.L_x_8) ;  /* 0x0000004000000947 */ /* 0x000fea0003800000 */
[----:B------:R-:W-:-:S04]  /*8710*/  LEA.HI R55, R55, R55, RZ, 0x1 ;  /* 0x0000003737377211 */ /* 0x000fc800078f08ff */
[----:B------:R-:W-:-:S05]  /*8720*/  LOP3.LUT R55, R55, 0xfffffffe, RZ, 0xc0, !PT ;  /* 0xfffffffe37377812 */ /* 0x000fca00078ec0ff */
[----:B------:R-:W-:-:S05]  /*8730*/  IMAD.WIDE R12, R55, 0x4, R12 ;  /* 0x00000004370c7825 */ /* 0x000fca00078e020c */
[----:B------:R0:W-:Y:S01]  /*8740*/  ST.E.64 desc[UR38][R12.64], R2 ;  /* 0x000000020c007985 */ /* 0x0001e2000c101b26 */
[----:B------:R-:W-:Y:S05]  /*8750*/  BRA `(.L_x_8) ;  /* 0x0000003c00ec7947 */ /* 0x000fea0003800000 */
.L_x_35:
[----:B------:R-:W0:Y:S02]  /*8760*/  S2R R0, SR_TID.X ;  /* 0x0000000000007919 */ /* 0x000e240000002100 */
[----:B0-----:R-:W-:-:S04]  /*8770*/  IADD3 R2, R0, -0x80, RZ ;  /* 0xffffff8000027810 */ /* 0x001fc80007ffe0ff */
[----:B------:R-:W-:-:S13]  /*8780*/  ISETP.GT.AND P0, PT, R2, 0xbf, PT ;  /* 0x000000bf0200780c */ /* 0x000fda0003f04270 */
[----:B------:R-:W-:Y:S05]  /*8790*/  @P0 BRA `(.L_x_8) ;  /* 0x0000003c00dc0947 */ /* 0x000fea0003800000 */
[----:B------:R-:W0:Y:S01]  /*87a0*/  S2R R3, SR_CTAID.X ;  /* 0x0000000000037919 */ /* 0x000e220000002500 */
[----:B------:R-:W1:Y:S01]  /*87b0*/  LDC R6, c[0x0][0xbe8] ;  /* 0x0002fa00ff067b82 */ /* 0x000e620000000800 */
[----:B------:R-:W-:Y:S01]  /*87c0*/  ULDC UR4, c[0x0][0xa88] ;  /* 0x0002a20000047ab9 */ /* 0x000fe20000000800 */
[----:B0-----:R-:W-:Y:S02]  /*87d0*/  IMAD R0, R3, 0xc0, R0 ;  /* 0x000000c003007824 */ /* 0x001fe400078e0200 */
[----:B-1----:R-:W-:Y:S02]  /*87e0*/  IMAD R3, R6, UR4, RZ ;  /* 0x0000000406037c24 */ /* 0x002fe4000f8e02ff */
[----:B------:R-:W-:-:S05]  /*87f0*/  VIADD R0, R0, 0xffffff80 ;  /* 0xffffff8000007836 */ /* 0x000fca0000000000 */
[----:B------:R-:W-:-:S13]  /*8800*/  ISETP.GE.AND P0, PT, R0, R3, PT ;  /* 0x000000030000720c */ /* 0x000fda0003f06270 */
[----:B------:R-:W-:Y:S05]  /*8810*/  @P0 BRA `(.L_x_8) ;  /* 0x0000003c00bc0947 */ /* 0x000fea0003800000 */
[----:B------:R-:W-:Y:S01]  /*8820*/  ISETP.NE.AND P0, PT, R6, 0x1, PT ;  /* 0x000000010600780c */ /* 0x000fe20003f05270 */
[----:B------:R-:W0:Y:S01]  /*8830*/  LDC.64 R10, c[0x0][0xbd8] ;  /* 0x0002f600ff0a7b82 */ /* 0x000e220000000a00 */
[----:B------:R-:W-:Y:S01]  /*8840*/  USHF.R.S32.HI UR6, URZ, 0x1f, UR36 ;  /* 0x0000001f3f067899 */ /* 0x000fe20008011424 */
[----:B------:R-:W-:Y:S01]  /*8850*/  IMAD.MOV.U32 R5, RZ, RZ, R0 ;  /* 0x000000ffff057224 */ /* 0x000fe200078e0000 */
[----:B------:R-:W-:Y:S02]  /*8860*/  ULDC.64 UR8, c[0x0][0xbd0] ;  /* 0x0002f40000087ab9 */ /* 0x000fe40000000a00 */
[----:B------:R-:W-:Y:S02]  /*8870*/  UIMAD UR6, UR6, UR8, URZ ;  /* 0x00000008060672a4 */ /* 0x000fe4000f8e023f */
[----:B------:R-:W-:Y:S01]  /*8880*/  UIMAD.WIDE.U32 UR4, UR36, UR8, URZ ;  /* 0x00000008240472a5 */ /* 0x000fe2000f8e003f */
[----:B------:R-:W1:Y:S01]  /*8890*/  S2UR UR7, SR_CTAID.Y ;  /* 0x00000000000779c3 */ /* 0x000e620000002600 */
[----:B------:R-:W-:-:S04]  /*88a0*/  UIMAD UR6, UR36, UR9, UR6 ;  /* 0x00000009240672a4 */ /* 0x000fc8000f8e0206 */
[----:B------:R-:W-:Y:S02]  /*88b0*/  UIADD3 UR6, UR5, UR6, URZ ;  /* 0x0000000605067290 */ /* 0x000fe4000fffe03f */
[----:B------:R-:W-:Y:S01]  /*88c0*/  IMAD.U32 R3, RZ, RZ, UR5 ;  /* 0x00000005ff037e24 */ /* 0x000fe2000f8e00ff */
[----:B------:R-:W2:Y:S01]  /*88d0*/  @P0 LDC R7, c[0x0][0xbec] ;  /* 0x0002fb00ff070b82 */ /* 0x000ea20000000800 */
[----:B------:R-:W-:Y:S01]  /*88e0*/  IMAD.U32 R2, RZ, RZ, UR4 ;  /* 0x00000004ff027e24 */ /* 0x000fe2000f8e00ff */
[----:B------:R-:W-:Y:S01]  /*88f0*/  ULDC.64 UR4, c[0x0][0xbe0] ;  /* 0x0002f80000047ab9 */ /* 0x000fe20000000a00 */
[----:B------:R-:W-:-:S05]  /*8900*/  MOV R3, UR6 ;  /* 0x0000000600037c02 */ /* 0x000fca0008000f00 */
[----:B------:R-:W3:Y:S01]  /*8910*/  @P0 LDC R9, c[0x0][0xbf0] ;  /* 0x0002fc00ff090b82 */ /* 0x000ee20000000800 */
[C---:B0-----:R-:W-:Y:S02]  /*8920*/  IMAD R12, R10.reuse, UR47, RZ ;  /* 0x0000002f0a0c7c24 */ /* 0x041fe4000f8e02ff */
[----:B------:R-:W-:-:S04]  /*8930*/  IMAD.WIDE.U32 R2, R10, UR46, R2 ;  /* 0x0000002e0a027c25 */ /* 0x000fc8000f8e0002 */
[----:B------:R-:W-:Y:S01]  /*8940*/  IMAD R11, R11, UR46, R12 ;  /* 0x0000002e0b0b7c24 */ /* 0x000fe2000f8e020c */
[----:B------:R-:W1:Y:S03]  /*8950*/  LDC R8, c[0x0][0xc50] ;  /* 0x00031400ff087b82 */ /* 0x000e660000000800 */
[----:B------:R-:W-:Y:S02]  /*8960*/  IMAD.IADD R3, R11, 0x1, R3 ;  /* 0x000000010b037824 */ /* 0x000fe400078e0203 */
[----:B--2---:R-:W-:-:S04]  /*8970*/  @P0 IMAD.HI.U32 R4, R0, R7, RZ ;  /* 0x0000000700040227 */ /* 0x004fc800078e00ff */
[----:B------:R-:W-:Y:S01]  /*8980*/  IMAD R7, RZ, RZ, -UR36 ;  /* 0x80000024ff077e24 */ /* 0x000fe2000f8e02ff */
[----:B---3--:R-:W-:-:S03]  /*8990*/  @P0 SHF.R.U32.HI R5, RZ, R9, R4 ;  /* 0x00000009ff050219 */ /* 0x008fc60000011604 */
[----:B-1----:R-:W-:Y:S02]  /*89a0*/  IMAD R9, R8, R7, UR7 ;  /* 0x0000000708097e24 */ /* 0x002fe4000f8e0207 */
[----:B------:R-:W-:Y:S02]  /*89b0*/  IMAD.MOV R7, RZ, RZ, -R5 ;  /* 0x000000ffff077224 */ /* 0x000fe400078e0a05 */
[----:B------:R-:W-:Y:S01]  /*89c0*/  IMAD.WIDE.U32 R2, R9, UR4, R2 ;  /* 0x0000000409027c25 */ /* 0x000fe2000f8e0002 */
[----:B------:R-:W-:-:S03]  /*89d0*/  SHF.R.S32.HI R4, RZ, 0x1f, R9 ;  /* 0x0000001fff047819 */ /* 0x000fc60000011409 */
[----:B------:R-:W-:Y:S01]  /*89e0*/  IMAD R7, R6, R7, R0 ;  /* 0x0000000706077224 */ /* 0x000fe200078e0200 */
[----:B------:R-:W-:Y:S01]  /*89f0*/  IADD3 R2, P0, R5, R2, RZ ;  /* 0x0000000205027210 */ /* 0x000fe20007f1e0ff */
[----:B------:R-:W-:-:S03]  /*8a00*/  IMAD R4, R4, UR4, RZ ;  /* 0x0000000404047c24 */ /* 0x000fc6000f8e02ff */
[----:B------:R-:W-:Y:S01]  /*8a10*/  SHF.R.S32.HI R0, RZ, 0x1f, R7 ;  /* 0x0000001fff007819 */ /* 0x000fe20000011407 */
[----:B------:R-:W-:Y:S01]  /*8a20*/  IMAD R4, R9, UR5, R4 ;  /* 0x0000000509047c24 */ /* 0x000fe2000f8e0204 */
[----:B------:R-:W-:Y:S01]  /*8a30*/  SHF.R.S32.HI R9, RZ, 0x1f, R5 ;  /* 0x0000001fff097819 */ /* 0x000fe20000011405 */
[----:B------:R-:W-:Y:S02]  /*8a40*/  ULDC.64 UR4, c[0x0][0xbc8] ;  /* 0x0002f20000047ab9 */ /* 0x000fe40000000a00 */
[----:B------:R-:W-:Y:S01]  /*8a50*/  IMAD R0, R0, UR4, RZ ;  /* 0x0000000400007c24 */ /* 0x000fe2000f8e02ff */
[----:B------:R-:W-:-:S03]  /*8a60*/  IADD3.X R3, R9, R3, R4, P0, !PT ;  /* 0x0000000309037210 */ /* 0x000fc600007fe404 */
[C---:B------:R-:W-:Y:S02]  /*8a70*/  IMAD R5, R7.reuse, UR5, R0 ;  /* 0x0000000507057c24 */ /* 0x040fe4000f8e0200 */
[----:B------:R-:W-:Y:S01]  /*8a80*/  IMAD.WIDE.U32 R2, R7, UR4, R2 ;  /* 0x0000000407027c25 */ /* 0x000fe2000f8e0002 */
[----:B------:R-:W-:-:S03]  /*8a90*/  ULDC.64 UR4, c[0x0][0xba8] ;  /* 0x0002ea0000047ab9 */ /* 0x000fc60000000a00 */
[----:B------:R-:W-:Y:S01]  /*8aa0*/  IMAD.IADD R3, R3, 0x1, R5 ;  /* 0x0000000103037824 */ /* 0x000fe200078e0205 */
[----:B------:R-:W-:-:S04]  /*8ab0*/  LEA R4, P0, R2, UR4, 0x2 ;  /* 0x0000000402047c11 */ /* 0x000fc8000f8010ff */
[----:B------:R-:W-:Y:S02]  /*8ac0*/  LEA.HI.X R5, R2, UR5, R3, 0x2, P0 ;  /* 0x0000000502057c11 */ /* 0x000fe400080f1403 */
[----:B------:R-:W-:-:S05]  /*8ad0*/  MOV R3, 0xff800000 ;  /* 0xff80000000037802 */ /* 0x000fca0000000f00 */
[----:B------:R0:W-:Y:S01]  /*8ae0*/  STG.E desc[UR38][R4.64], R3 ;  /* 0x0000000304007986 */ /* 0x0001e2000c101926 */
[----:B------:R-:W-:Y:S05]  /*8af0*/  BRA `(.L_x_8) ;  /* 0x0000003c00047947 */ /* 0x000fea0003800000 */
.L_x_6:
[----:B------:R-:W-:-:S08]  /*8b00*/  NOP ;  /* 0x0000000000007918 */ /* 0x000fd00000000000 */
[----:B------:R-:W0:-:S00]  /*8b10*/  USETMAXREG.DEALLOC.CTAPOOL 0x20 ;  /* 0x00000020000079c8 */ /* 0x000e0000080e0500 */
[----:B0-----:R-:W-:Y:S01]  /*8b20*/  LOP3.LUT R22, R18, 0x3, RZ, 0xc0, !PT ;  /* 0x0000000312167812 */ /* 0x001fe200078ec0ff */
[----:B------:R-:W0:Y:S05]  /*8b30*/  S2R R24, SR_CTAID.Z ;  /* 0x0000000000187919 */ /* 0x000e2a0000002700 */
[----:B------:R-:W1:Y:S01]  /*8b40*/  S2UR UR6, SR_CTAID.Y ;  /* 0x00000000000679c3 */ /* 0x000e620000002600 */
[----:B------:R-:W2:Y:S02]  /*8b50*/  SHFL.IDX PT, R0, R22, RZ, 0x1f ;  /* 0x00001fff16007589 */ /* 0x000ea400000e0000 */
[----:B--2---:R-:W-:-:S13]  /*8b60*/  ISETP.NE.AND P0, PT, R0, RZ, PT ;  /* 0x000000ff0000720c */ /* 0x004fda0003f05270 */
[----:B01----:R-:W-:Y:S05]  /*8b70*/  @!P0 BRA `(.L_x_38) ;  /* 0x0000000000288947 */ /* 0x003fea0003800000 */
[----:B------:R-:W-:Y:S01]  /*8b80*/  ULDC UR7, c[0x0][0xc50] ;  /* 0x0003140000077ab9 */ /* 0x000fe20000000800 */
[----:B------:R-:W-:Y:S01]  /*8b90*/  UMOV UR42, UR6 ;  /* 0x00000006002a7c82 */ /* 0x000fe20008000000 */
[----:B------:R-:W-:-:S06]  /*8ba0*/  UISETP.NE.AND UP0, UPT, UR7, 0x1, UPT ;  /* 0x000000010700788c */ /* 0x000fcc000bf05270 */
[----:B------:R-:W-:-:S13]  /*8bb0*/  PLOP3.LUT P0, PT, PT, PT, UP0, 0x80, 0x0 ;  /* 0x000000000000781c */ /* 0x000fda0003f0f008 */
[----:B------:R-:W-:Y:S05]  /*8bc0*/  @!P0 BRA `(.L_x_39) ;  /* 0x0000000000308947 */ /* 0x000fea0003800000 */
[----:B------:R-:W-:Y:S01]  /*8bd0*/  ULDC UR4, c[0x0][0xc54] ;  /* 0x0003150000047ab9 */ /* 0x000fe20000000800 */
[----:B------:R-:W-:Y:S01]  /*8be0*/  ULDC UR42, c[0x0][0xc58] ;  /* 0x00031600002a7ab9 */ /* 0x000fe20000000800 */
[----:B------:R-:W-:-:S04]  /*8bf0*/  UIMAD.WIDE.U32 UR4, UR6, UR4, URZ ;  /* 0x00000004060472a5 */ /* 0x000fc8000f8e003f */
[----:B------:R-:W-:Y:S01]  /*8c00*/  USHF.R.U32.HI UR42, URZ, UR42, UR5 ;  /* 0x0000002a3f2a7299 */ /* 0x000fe20008011605 */
[----:B------:R-:W-:Y:S11]  /*8c10*/  BRA `(.L_x_39) ;  /* 0x00000000001c7947 */ /* 0x000ff60003800000 */
.L_x_38:
[----:B------:R-:W-:Y:S01]  /*8c20*/  ULDC UR7, c[0x0][0xc50] ;  /* 0x0003140000077ab9 */ /* 0x000fe20000000800 */
[----:B------:R-:W-:Y:S01]  /*8c30*/  UMOV UR42, UR6 ;  /* 0x00000006002a7c82 */ /* 0x000fe20008000000 */
[----:B------:R-:W-:-:S11]  /*8c40*/  UISETP.NE.AND UP0, UPT, UR7, 0x1, UPT ;  /* 0x000000010700788c */ /* 0x000fd6000bf05270 */
[----:B------:R-:W-:Y:S01]  /*8c50*/  @UP0 ULDC UR4, c[0x0][0xc54] ;  /* 0x0003150000040ab9 */ /* 0x000fe20000000800 */
[----:B------:R-:W-:Y:S01]  /*8c60*/  @UP0 ULDC UR8, c[0x0][0xc58] ;  /* 0x0003160000080ab9 */ /* 0x000fe20000000800 */
[----:B------:R-:W-:-:S04]  /*8c70*/  UIMAD.WIDE.U32 UR4, UR6, UR4, URZ ;  /* 0x00000004060472a5 */ /* 0x000fc8000f8e003f */
[----:B------:R-:W-:-:S12]  /*8c80*/  @UP0 USHF.R.U32.HI UR42, URZ, UR8, UR5 ;  /* 0x000000083f2a0299 */ /* 0x000fd80008011605 */
.L_x_39:
[----:B------:R-:W-:Y:S01]  /*8c90*/  ISETP.GE.AND P0, PT, R24, RZ, PT ;  /* 0x000000ff1800720c */ /* 0x000fe20003f06270 */
[----:B------:R-:W-:Y:S01]  /*8ca0*/  UIADD3 UR4, -UR42, URZ, URZ ;  /* 0x0000003f2a047290 */ /* 0x000fe2000fffe13f */
[----:B------:R-:W-:Y:S02]  /*8cb0*/  IMAD.MOV.U32 R20, RZ, RZ, 0x1 ;  /* 0x00000001ff147424 */ /* 0x000fe400078e00ff */
[----:B------:R-:W-:Y:S01]  /*8cc0*/  IMAD.MOV.U32 R0, RZ, RZ, RZ ;  /* 0x000000ffff007224 */ /* 0x000fe200078e00ff */
[----:B------:R-:W-:Y:S01]  /*8cd0*/  UIMAD UR4, UR7, UR4, UR6 ;  /* 0x00000004070472a4 */ /* 0x000fe2000f8e0206 */
[----:B------:R-:W-:-:S07]  /*8ce0*/  IMAD.MOV.U32 R2, RZ, RZ, 0x1 ;  /* 0x00000001ff027424 */ /* 0x000fce00078e00ff */
[----:B------:R-:W-:Y:S05]  /*8cf0*/  @!P0 BRA `(.L_x_40) ;  /* 0x0000003400b48947 */ /* 0x000fea0003800000 */
[----:B------:R-:W0:Y:S01]  /*8d00*/  LDC.64 R2, c[0x0][0xa28] ;  /* 0x00028a00ff027b82 */ /* 0x000e220000000a00 */
[----:B------:R-:W-:Y:S01]  /*8d10*/  ULDC.64 UR6, c[0x0][0x418] ;  /* 0x0001060000067ab9 */ /* 0x000fe20000000a00 */
[----:B------:R-:W-:Y:S01]  /*8d20*/  ULDC UR5, c[0x0][0x424] ;  /* 0x0001090000057ab9 */ /* 0x000fe20000000800 */
[----:B------:R-:W-:Y:S01]  /*8d30*/  ULDC UR36, c[0x0][0x2f0] ;  /* 0x0000bc0000247ab9 */ /* 0x000fe20000000800 */
[----:B------:R-:W-:Y:S01]  /*8d40*/  IMAD.MOV.U32 R17, RZ, RZ, RZ ;  /* 0x000000ffff117224 */ /* 0x000fe200078e00ff */
[----:B0-----:R-:W-:-:S04]  /*8d50*/  ISETP.NE.U32.AND P0, PT, R2, RZ, PT ;  /* 0x000000ff0200720c */ /* 0x001fc80003f05070 */
[----:B------:R-:W-:Y:S01]  /*8d60*/  ISETP.NE.AND.EX P0, PT, R3, RZ, PT, P0 ;  /* 0x000000ff0300720c */ /* 0x000fe20003f05300 */
[----:B------:R-:W-:-:S12]  /*8d70*/  UISETP.NE.U32.AND UP0, UPT, UR6, URZ, UPT ;  /* 0x0000003f0600728c */ /* 0x000fd8000bf05070 */
[----:B------:R-:W0:Y:S01]  /*8d80*/  @P0 LDC.64 R2, c[0x0][0xa28] ;  /* 0x00028a00ff020b82 */ /* 0x000e220000000a00 */
[----:B------:R-:W-:-:S04]  /*8d90*/  UISETP.NE.AND.EX UP0, UPT, UR7, URZ, UPT, UP0 ;  /* 0x0000003f0700728c */ /* 0x000fc8000bf05300 */
[----:B------:R-:W-:-:S04]  /*8da0*/  USEL UR5, UR5, 0x1, UP0 ;  /* 0x0000000105057887 */ /* 0x000fc80008000000 */
[----:B------:R-:W-:-:S04]  /*8db0*/  UIMAD UR36, UR5, UR36, URZ ;  /* 0x00000024052472a4 */ /* 0x000fc8000f8e023f */
[----:B------:R-:W-:Y:S02]  /*8dc0*/  UISETP.GE.AND UP0, UPT, UR36, 0x1, UPT ;  /* 0x000000012400788c */ /* 0x000fe4000bf06270 */
[----:B------:R-:W-:Y:S01]  /*8dd0*/  UIADD3 UR5, UR36, 0x7f, URZ ;  /* 0x0000007f24057890 */ /* 0x000fe2000fffe03f */
[----:B0-----:R-:W-:-:S05]  /*8de0*/  @P0 IMAD.WIDE R2, R24, 0x4, R2 ;  /* 0x0000000418020825 */ /* 0x001fca00078e0202 */
[----:B------:R0:W5:Y:S01]  /*8df0*/  @P0 LDG.E R17, desc[UR38][R2.64] ;  /* 0x0000002602110981 */ /* 0x000162000c1e1900 */
[----:B------:R-:W-:Y:S01]  /*8e00*/  PLOP3.LUT P0, PT, PT, PT, UP0, 0x80, 0x0 ;  /* 0x000000000000781c */ /* 0x000fe20003f0f008 */
[----:B------:R-:W-:Y:S02]  /*8e10*/  USHF.R.S32.HI UR6, URZ, 0x1f, UR5 ;  /* 0x0000001f3f067899 */ /* 0x000fe40008011405 */
[----:B------:R-:W-:Y:S02]  /*8e20*/  ULOP3.LUT UR46, UR4, 0xffff, URZ, 0xc0, !UPT ;  /* 0x0000ffff042e7892 */ /* 0x000fe4000f8ec03f */
[----:B------:R-:W-:Y:S01]  /*8e30*/  ULEA.HI UR6, UR6, UR5, URZ, 0x7 ;  /* 0x0000000506067291 */ /* 0x000fe2000f8f383f */
[----:B------:R-:W-:-:S03]  /*8e40*/  UMOV UR40, URZ ;  /* 0x0000003f00287c82 */ /* 0x000fc60008000000 */
[----:B------:R-:W-:-:S04]  /*8e50*/  USHF.R.S32.HI UR43, URZ, 0x7, UR6 ;  /* 0x000000073f2b7899 */ /* 0x000fc80008011406 */
[----:B0-----:R-:W-:Y:S08]  /*8e60*/  @!P0 BRA `(.L_x_41) ;  /* 0x0000000000848947 */ /* 0x001ff00003800000 */
[----:B------:R-:W-:-:S03]  /*8e70*/  USHF.R.U32.HI UR6, URZ, 0x10, UR4 ;  /* 0x000000103f067899 */ /* 0x000fc60008011604 */
[----:B------:R-:W-:Y:S01]  /*8e80*/  UMOV UR4, URZ ;  /* 0x0000003f00047c82 */ /* 0x000fe20008000000 */
[----:B------:R-:W-:-:S11]  /*8e90*/  UISETP.NE.AND UP0, UPT, UR6, URZ, UPT ;  /* 0x0000003f0600728c */ /* 0x000fd6000bf05270 */
[----:B------:R-:W-:Y:S02]  /*8ea0*/  @!UP0 ULDC UR6, c[0x0][0x9f0] ;  /* 0x00027c0000068ab9 */ /* 0x000fe40000000800 */
[----:B------:R-:W-:Y:S01]  /*8eb0*/  IABS R0, UR6 ;  /* 0x0000000600007c13 */ /* 0x000fe20008000000 */
[----:B------:R-:W-:Y:S02]  /*8ec0*/  UIADD3 UR7, UR43, -0x1, UR6 ;  /* 0xffffffff2b077890 */ /* 0x000fe4000fffe006 */
[----:B------:R-:W-:Y:S02]  /*8ed0*/  IABS R4, UR6 ;  /* 0x0000000600047c13 */ /* 0x000fe40008000000 */
[----:B------:R-:W-:Y:S02]  /*8ee0*/  R2UR UR10, R0 ;  /* 0x00000000000a72ca */ /* 0x000fe400000e0000 */
[----:B------:R-:W-:Y:S01]  /*8ef0*/  IABS R3, UR7 ;  /* 0x0000000700037c13 */ /* 0x000fe20008000000 */
[----:B------:R-:W-:-:S03]  /*8f00*/  ULOP3.LUT UR7, UR7, UR6, URZ, 0x3c, !UPT ;  /* 0x0000000607077292 */ /* 0x000fc6000f8e3c3f */
[----:B------:R-:W-:-:S07]  /*8f10*/  R2UR UR9, R3 ;  /* 0x00000000030972ca */ /* 0x000fce00000e0000 */
[----:B------:R-:W0:Y:S08]  /*8f20*/  I2F.RP R0, UR10 ;  /* 0x0000000a00007d06 */ /* 0x000e300008209400 */
[----:B0-----:R-:W0:Y:S02]  /*8f30*/  MUFU.RCP R0, R0 ;  /* 0x0000000000007308 */ /* 0x001e240000001000 */
[----:B0-----:R-:W-:Y:S01]  /*8f40*/  IADD3 R2, R0, 0xffffffe, RZ ;  /* 0x0ffffffe00027810 */ /* 0x001fe20007ffe0ff */
[----:B------:R-:W-:-:S05]  /*8f50*/  IMAD.MOV R0, RZ, RZ, -R4 ;  /* 0x000000ffff007224 */ /* 0x000fca00078e0a04 */
        /* <DEDUP_REMOVED lines=14> */
[----:B------:R-:W-:Y:S02]  /*9040*/  UISETP.NE.AND UP0, UPT, UR6, URZ, UPT ;  /* 0x0000003f0600728c */ /* 0x000fe4000bf05270 */
[----:B------:R-:W-:-:S09]  /*9050*/  @!UP1 UIADD3 UR5, -UR5, URZ, URZ ;  /* 0x0000003f05059290 */ /* 0x000fd2000fffe13f */
[----:B------:R-:W-:-:S07]  /*9060*/  @!UP0 ULOP3.LUT UR5, URZ, UR6, URZ, 0x33, !UPT ;  /* 0x000000063f058292 */ /* 0x000fce000f8e333f */
[----:B------:R-:W-:-:S05]  /*9070*/  UMOV UR40, UR5 ;  /* 0x0000000500287c82 */ /* 0x000fca0008000000 */
.L_x_41:
[----:B------:R-:W-:Y:S02]  /*9080*/  UIMAD UR47, UR46, UR40, URZ ;  /* 0x000000282e2f72a4 */ /* 0x000fe4000f8e023f */
[----:B------:R-:W-:Y:S01]  /*9090*/  IMAD.U32 R3, RZ, RZ, UR40 ;  /* 0x00000028ff037e24 */ /* 0x000fe2000f8e00ff */
[----:B------:R-:W-:-:S03]  /*90a0*/  MOV R2, 0x1 ;  /* 0x0000000100027802 */ /* 0x000fc60000000f00 */
[----:B------:R-:W-:-:S05]  /*90b0*/  IMAD.U32 R0, RZ, RZ, UR47 ;  /* 0x0000002fff007e24 */ /* 0x000fca000f8e00ff */
[----:B------:R-:W-:-:S04]  /*90c0*/  VIADDMNMX R0, R0, R3, UR43, PT ;  /* 0x0000002b00007e46 */ /* 0x000fc8000b800103 */
[----:B------:R-:W-:Y:S01]  /*90d0*/  R2UR UR48, R0 ;  /* 0x00000000003072ca */ /* 0x000fe200000e0000 */
[----:B------:R-:W-:-:S12]  /*90e0*/  IMAD.MOV.U32 R0, RZ, RZ, RZ ;  /* 0x000000ffff007224 */ /* 0x000fd800078e00ff */
[----:B------:R-:W-:-:S06]  /*90f0*/  UISETP.GT.AND UP0, UPT, UR48, UR47, UPT ;  /* 0x0000002f3000728c */ /* 0x000fcc000bf04270 */
[----:B------:R-:W-:-:S13]  /*9100*/  PLOP3.LUT P0, PT, PT, PT, UP0, 0x80, 0x0 ;  /* 0x000000000000781c */ /* 0x000fda0003f0f008 */
[----:B------:R-:W-:Y:S05]  /*9110*/  @!P0 BRA `(.L_x_40) ;  /* 0x0000003000ac8947 */ /* 0x000fea0003800000 */
[----:B------:R-:W0:Y:S01]  /*9120*/  S2UR UR4, SR_CgaCtaId ;  /* 0x00000000000479c3 */ /* 0x000e220000008800 */
[----:B------:R-:W-:-:S04]  /*9130*/  MOV R0, 0x400 ;  /* 0x0000040000007802 */ /* 0x000fc80000000f00 */
[----:B------:R-:W-:-:S13]  /*9140*/  R2UR UR44, R0 ;  /* 0x00000000002c72ca */ /* 0x000fda00000e0000 */
[----:B0-----:R-:W-:-:S04]  /*9150*/  ULEA UR44, UR4, UR44, 0x18 ;  /* 0x0000002c042c7291 */ /* 0x001fc8000f8ec03f */
[----:B------:R-:W-:-:S04]  /*9160*/  UIADD3 UR4, UR44, 0x10c00, URZ ;  /* 0x00010c002c047890 */ /* 0x000fc8000fffe03f */
[----:B------:R-:W-:-:S06]  /*9170*/  ULOP3.LUT UP0, URZ, UR4, 0x9f, URZ, 0xc0, !UPT ;  /* 0x0000009f043f7892 */ /* 0x000fcc000f80c03f */
[----:B------:R-:W-:-:S13]  /*9180*/  PLOP3.LUT P0, PT, PT, PT, UP0, 0x80, 0x0 ;  /* 0x000000000000781c */ /* 0x000fda0003f0f008 */
[----:B------:R-:W-:Y:S05]  /*9190*/  @!P0 BRA `(.L_x_42) ;  /* 0x0000000000408947 */ /* 0x000fea0003800000 */
[----:B------:R-:W-:Y:S01]  /*91a0*/  MOV R2, 0x0 ;  /* 0x0000000000027802 */ /* 0x000fe20000000f00 */
[----:B------:R-:W-:Y:S01]  /*91b0*/  ULDC.64 UR4, c[0x4][0x98] ;  /* 0x0100260000047ab9 */ /* 0x000fe20000000a00 */
[----:B------:R-:W-:Y:S01]  /*91c0*/  ULDC.64 UR6, c[0x4][0xa0] ;  /* 0x0100280000067ab9 */ /* 0x000fe20000000a00 */
[----:B------:R-:W-:Y:S02]  /*91d0*/  IMAD.U32 R4, RZ, RZ, UR4 ;  /* 0x00000004ff047e24 */ /* 0x000fe4000f8e00ff */
[----:B------:R-:W-:Y:S01]  /*91e0*/  IMAD.U32 R5, RZ, RZ, UR5 ;  /* 0x00000005ff057e24 */ /* 0x000fe2000f8e00ff */
[----:B------:R-:W0:Y:S01]  /*91f0*/  LDC.64 R2, c[0x4][R2] ;  /* 0x0100000002027b82 */ /* 0x000e220000000a00 */
[----:B------:R-:W-:Y:S01]  /*9200*/  ULDC.64 UR4, c[0x4][0x8] ;  /* 0x0100020000047ab9 */ /* 0x000fe20000000a00 */
[----:B------:R-:W-:Y:S01]  /*9210*/  IMAD.U32 R6, RZ, RZ, UR6 ;  /* 0x00000006ff067e24 */ /* 0x000fe2000f8e00ff */
[----:B------:R-:W-:Y:S01]  /*9220*/  MOV R10, UR4 ;  /* 0x00000004000a7c02 */ /* 0x000fe20008000f00 */
[----:B------:R-:W-:-:S02]  /*9230*/  IMAD.U32 R7, RZ, RZ, UR7 ;  /* 0x00000007ff077e24 */ /* 0x000fc4000f8e00ff */
[----:B------:R-:W-:Y:S02]  /*9240*/  IMAD.U32 R11, RZ, RZ, UR5 ;  /* 0x00000005ff0b7e24 */ /* 0x000fe4000f8e00ff */
[----:B------:R-:W-:Y:S02]  /*9250*/  IMAD.MOV.U32 R8, RZ, RZ, 0x70 ;  /* 0x00000070ff087424 */ /* 0x000fe400078e00ff */
[----:B------:R-:W-:Y:S02]  /*9260*/  IMAD.MOV.U32 R12, RZ, RZ, 0x1 ;  /* 0x00000001ff0c7424 */ /* 0x000fe400078e00ff */
[----:B------:R-:W-:-:S07]  /*9270*/  IMAD.MOV.U32 R13, RZ, RZ, RZ ;  /* 0x000000ffff0d7224 */ /* 0x000fce00078e00ff */
[----:B------:R-:W-:-:S07]  /*9280*/  LEPC R20, `(.L_x_42) ;  /* 0x000000001014794e */ /* 0x000fce0000000000 */
[----:B0----5:R-:W-:Y:S05]  /*9290*/  CALL.ABS.NOINC R2 ;  /* 0x0000000002007343 */ /* 0x021fea0003c00000 */
.L_x_42:
[----:B------:R-:W-:-:S06]  /*92a0*/  UIADD3 UR4, UR44, 0x6400, URZ ;  /* 0x000064002c047890 */ /* 0x000fcc000fffe03f */
[----:B------:R-:W-:-:S04]  /*92b0*/  MOV R16, UR4 ;  /* 0x0000000400107c02 */ /* 0x000fc80008000f00 */
[----:B------:R-:W-:-:S13]  /*92c0*/  LOP3.LUT P0, RZ, R16, 0x9f, RZ, 0xc0, !PT ;  /* 0x0000009f10ff7812 */ /* 0x000fda000780c0ff */
        /* <DEDUP_REMOVED lines=17> */
.L_x_43:
[----:B------:R-:W-:-:S04]  /*93e0*/  UIADD3 UR4, UR44, 0x400, URZ ;  /* 0x000004002c047890 */ /* 0x000fc8000fffe03f */
[----:B------:R-:W-:-:S06]  /*93f0*/  ULOP3.LUT UP0, URZ, UR4, 0x3ff, URZ, 0xc0, !UPT ;  /* 0x000003ff043f7892 */ /* 0x000fcc000f80c03f */
[----:B------:R-:W-:-:S13]  /*9400*/  PLOP3.LUT P0, PT, PT, PT, UP0, 0x80, 0x0 ;  /* 0x000000000000781c */ /* 0x000fda0003f0f008 */
[----:B------:R-:W-:Y:S05]  /*9410*/  @!P0 BRA `(.L_x_44) ;  /* 0x0000000000408947 */ /* 0x000fea0003800000 */
[----:B------:R-:W-:Y:S01]  /*9420*/  MOV R2, 0x0 ;  /* 0x0000000000027802 */ /* 0x000fe20000000f00 */
[----:B------:R-:W-:Y:S01]  /*9430*/  ULDC.64 UR4, c[0x4][0x98] ;  /* 0x0100260000047ab9 */ /* 0x000fe20000000a00 */
[----:B------:R-:W-:Y:S01]  /*9440*/  ULDC.64 UR6, c[0x4][0xa0] ;  /* 0x0100280000067ab9 */ /* 0x000fe20000000a00 */
[----:B------:R-:W-:Y:S01]  /*9450*/  MOV R4, UR4 ;  /* 0x0000000400047c02 */ /* 0x000fe20008000f00 */
[----:B------:R-:W-:Y:S01]  /*9460*/  IMAD.U32 R5, RZ, RZ, UR5 ;  /* 0x00000005ff057e24 */ /* 0x000fe2000f8e00ff */
[----:B------:R-:W-:Y:S01]  /*9470*/  ULDC.64 UR4, c[0x4][0x18] ;  /* 0x0100060000047ab9 */ /* 0x000fe20000000a00 */
[----:B------:R-:W0:Y:S01]  /*9480*/  LDC.64 R2, c[0x4][R2] ;  /* 0x0100000002027b82 */ /* 0x000e220000000a00 */
[----:B------:R-:W-:Y:S01]  /*9490*/  IMAD.U32 R6, RZ, RZ, UR6 ;  /* 0x00000006ff067e24 */ /* 0x000fe2000f8e00ff */
[----:B------:R-:W-:Y:S01]  /*94a0*/  MOV R11, UR5 ;  /* 0x00000005000b7c02 */ /* 0x000fe20008000f00 */
[----:B------:R-:W-:Y:S02]  /*94b0*/  IMAD.U32 R7, RZ, RZ, UR7 ;  /* 0x00000007ff077e24 */ /* 0x000fe4000f8e00ff */
[----:B------:R-:W-:-:S02]  /*94c0*/  IMAD.U32 R10, RZ, RZ, UR4 ;  /* 0x00000004ff0a7e24 */ /* 0x000fc4000f8e00ff */
[----:B------:R-:W-:Y:S02]  /*94d0*/  IMAD.MOV.U32 R8, RZ, RZ, 0x70 ;  /* 0x00000070ff087424 */ /* 0x000fe400078e00ff */
[----:B------:R-:W-:Y:S02]  /*94e0*/  IMAD.MOV.U32 R12, RZ, RZ, 0x1 ;  /* 0x00000001ff0c7424 */ /* 0x000fe400078e00ff */
[----:B------:R-:W-:-:S07]  /*94f0*/  IMAD.MOV.U32 R13, RZ, RZ, RZ ;  /* 0x000000ffff0d7224 */ /* 0x000fce00078e00ff */
[----:B------:R-:W-:-:S07]  /*9500*/  LEPC R20, `(.L_x_44) ;  /* 0x000000001014794e */ /* 0x000fce0000000000 */
[----:B0----5:R-:W-:Y:S05]  /*9510*/  CALL.ABS.NOINC R2 ;  /* 0x0000000002007343 */ /* 0x021fea0003c00000 */
.L_x_44:
[----:B------:R-:W-:-:S13]  /*9520*/  LOP3.LUT P6, RZ, R16, 0x9f, RZ, 0xc0, !PT ;  /* 0x0000009f10ff7812 */ /* 0x000fda00078cc0ff */
[----:B------:R-:W-:Y:S05]  /*9530*/  @!P6 BRA `(.L_x_45) ;  /* 0x000000000040e947 */ /* 0x000fea0003800000 */
[----:B------:R-:W-:Y:S01]  /*9540*/  MOV R2, 0x0 ;  /* 0x0000000000027802 */ /* 0x000fe20000000f00 */
[----:B------:R-:W-:Y:S01]  /*9550*/  ULDC.64 UR4, c[0x4][0x98] ;  /* 0x0100260000047ab9 */ /* 0x000fe20000000a00 */
[----:B------:R-:W-:Y:S01]  /*9560*/  ULDC.64 UR6, c[0x4][0xa0] ;  /* 0x0100280000067ab9 */ /* 0x000fe20000000a00 */
[----:B------:R-:W-:Y:S01]  /*9570*/  IMAD.U32 R4, RZ, RZ, UR4 ;  /* 0x00000004ff047e24 */ /* 0x000fe2000f8e00ff */
[----:B------:R-:W-:Y:S01]  /*9580*/  MOV R5, UR5 ;  /* 0x0000000500057c02 */ /* 0x000fe20008000f00 */
[----:B------:R-:W-:Y:S01]  /*9590*/  ULDC.64 UR4, c[0x4][0x20] ;  /* 0x0100080000047ab9 */ /* 0x000fe20000000a00 */
[----:B------:R-:W0:Y:S01]  /*95a0*/  LDC.64 R2, c[0x4][R2] ;  /* 0x0100000002027b82 */ /* 0x000e220000000a00 */
[----:B------:R-:W-:Y:S01]  /*95b0*/  IMAD.U32 R6, RZ, RZ, UR6 ;  /* 0x00000006ff067e24 */ /* 0x000fe2000f8e00ff */
[----:B------:R-:W-:Y:S01]  /*95c0*/  MOV R8, 0x70 ;  /* 0x0000007000087802 */ /* 0x000fe20000000f00 */
[----:B------:R-:W-:Y:S02]  /*95d0*/  IMAD.U32 R7, RZ, RZ, UR7 ;  /* 0x00000007ff077e24 */ /* 0x000fe4000f8e00ff */
[----:B------:R-:W-:-:S02]  /*95e0*/  IMAD.U32 R10, RZ, RZ, UR4 ;  /* 0x00000004ff0a7e24 */ /* 0x000fc4000f8e00ff */
[----:B------:R-:W-:Y:S02]  /*95f0*/  IMAD.U32 R11, RZ, RZ, UR5 ;  /* 0x00000005ff0b7e24 */ /* 0x000fe4000f8e00ff */
[----:B------:R-:W-:Y:S02]  /*9600*/  IMAD.MOV.U32 R12, RZ, RZ, 0x1 ;  /* 0x00000001ff0c7424 */ /* 0x000fe400078e00ff */
[----:B------:R-:W-:-:S07]  /*9610*/  IMAD.MOV.U32 R13, RZ, RZ, RZ ;  /* 0x000000ffff0d7224 */ /* 0x000fce00078e00ff */
[----:B------:R-:W-:-:S07]  /*9620*/  LEPC R20, `(.L_x_45) ;  /* 0x000000001014794e */ /* 0x000fce0000000000 */
[----:B0----5:R-:W-:Y:S05]  /*9630*/  CALL.ABS.NOINC R2 ;  /* 0x0000000002007343 */ /* 0x021fea0003c00000 */
.L_x_45:
[----:B------:R-:W0:Y:S01]  /*9640*/  LDC.64 R2, c[0x0][0x9f8] ;  /* 0x00027e00ff027b82 */ /* 0x000e220000000a00 */
[----:B------:R-:W-:-:S07]  /*9650*/  IMAD.MOV.U32 R23, RZ, RZ, R24 ;  /* 0x000000ffff177224 */ /* 0x000fce00078e0018 */
[----:B------:R-:W1:Y:S01]  /*9660*/  LDC R12, c[0x0][0x430] ;  /* 0x00010c00ff0c7b82 */ /* 0x000e620000000800 */
[----:B0-----:R-:W-:-:S04]  /*9670*/  ISETP.NE.U32.AND P0, PT, R2, RZ, PT ;  /* 0x000000ff0200720c */ /* 0x001fc80003f05070 */
[----:B------:R-:W-:-:S13]  /*9680*/  ISETP.NE.AND.EX P0, PT, R3, RZ, PT, P0 ;  /* 0x000000ff0300720c */ /* 0x000fda0003f05300 */
[----:B------:R-:W0:Y:S02]  /*9690*/  @P0 LDC.64 R2, c[0x0][0x9f8] ;  /* 0x00027e00ff020b82 */ /* 0x000e240000000a00 */
[----:B0-----:R-:W-:-:S05]  /*96a0*/  @P0 IMAD.WIDE R2, R24, 0x4, R2 ;  /* 0x0000000418020825 */ /* 0x001fca00078e0202 */
[----:B------:R0:W2:Y:S01]  /*96b0*/  @P0 LDG.E R23, desc[UR38][R2.64] ;  /* 0x0000002602170981 */ /* 0x0000a2000c1e1900 */
[----:B-1----:R-:W-:Y:S01]  /*96c0*/  ISETP.NE.AND P1, PT, R12, 0x1, PT ;  /* 0x000000010c00780c */ /* 0x002fe20003f25270 */
[C---:B------:R-:W-:Y:S01]  /*96d0*/  IMAD.SHL.U32 R27, R19.reuse, 0x40, RZ ;  /* 0x00000040131b7824 */ /* 0x040fe200078e00ff */
[----:B------:R-:W-:Y:S02]  /*96e0*/  MOV R6, UR48 ;  /* 0x0000003000067c02 */ /* 0x000fe40008000f00 */
[----:B------:R-:W-:Y:S02]  /*96f0*/  LOP3.LUT R7, R19, 0x7f, RZ, 0xc0, !PT ;  /* 0x0000007f13077812 */ /* 0x000fe400078ec0ff */
[----:B------:R-:W-:Y:S02]  /*9700*/  LOP3.LUT R27, R27, 0x40, RZ, 0xc0, !PT ;  /* 0x000000401b1b7812 */ /* 0x000fe400078ec0ff */
[----:B------:R-:W-:Y:S02]  /*9710*/  LEA R6, R6, 0xffffff80, 0x7 ;  /* 0xffffff8006067811 */ /* 0x000fe400078e38ff */
[----:B------:R-:W-:-:S02]  /*9720*/  SHF.R.U32.HI R25, RZ, 0x1, R7 ;  /* 0x00000001ff197819 */ /* 0x000fc40000011607 */
[----:B------:R-:W-:Y:S01]  /*9730*/  LOP3.LUT R16, R16, 0xffffffef, RZ, 0xc0, !PT ;  /* 0xffffffef10107812 */ /* 0x000fe200078ec0ff */
[----:B------:R-:W1:Y:S01]  /*9740*/  @P1 LDC R5, c[0x0][0x434] ;  /* 0x00010d00ff051b82 */ /* 0x000e620000000800 */
[----:B------:R-:W-:Y:S02]  /*9750*/  IADD3 R10, R27, R25, R6 ;  /* 0x000000191b0a7210 */ /* 0x000fe40007ffe006 */
[----:B------:R-:W-:Y:S02]  /*9760*/  @P1 LOP3.LUT R16, R16, 0x10, RZ, 0xfc, !PT ;  /* 0x0000001010101812 */ /* 0x000fe400078efcff */
[C---:B------:R-:W-:Y:S01]  /*9770*/  ISETP.GE.AND P0, PT, R10.reuse, UR36, PT ;  /* 0x000000240a007c0c */ /* 0x040fe2000bf06270 */
[----:B-----5:R-:W-:Y:S02]  /*9780*/  IMAD.IADD R10, R10, 0x1, R17 ;  /* 0x000000010a0a7824 */ /* 0x020fe400078e0211 */
[----:B0-----:R-:W0:Y:S02]  /*9790*/  @P1 LDC R3, c[0x0][0x438] ;  /* 0x00010e00ff031b82 */ /* 0x001e240000000800 */
[----:B------:R-:W-:-:S08]  /*97a0*/  IMAD.MOV.U32 R11, RZ, RZ, R10 ;  /* 0x000000ffff0b7224 */ /* 0x000fd000078e000a */
[----:B------:R-:W3:Y:S01]  /*97b0*/  @!P0 LDC.64 R8, c[0x0][0x428] ;  /* 0x00010a00ff088b82 */ /* 0x000ee20000000a00 */
[----:B-1----:R-:W-:-:S07]  /*97c0*/  @P1 IMAD.HI.U32 R0, R10, R5, RZ ;  /* 0x000000050a001227 */ /* 0x002fce00078e00ff */
[----:B------:R-:W1:Y:S01]  /*97d0*/  @!P0 LDC.64 R4, c[0x0][0x418] ;  /* 0x00010600ff048b82 */ /* 0x000e620000000a00 */
[----:B0-----:R-:W-:-:S04]  /*97e0*/  @P1 SHF.R.U32.HI R11, RZ, R3, R0 ;  /* 0x00000003ff0b1219 */ /* 0x001fc80000011600 */
[--C-:B------:R-:W-:Y:S01]  /*97f0*/  @!P0 SHF.R.S32.HI R3, RZ, 0x1f, R11.reuse ;  /* 0x0000001fff038819 */ /* 0x100fe2000001140b */
[----:B------:R-:W-:Y:S01]  /*9800*/  @!P0 IMAD.MOV.U32 R2, RZ, RZ, R11 ;  /* 0x000000ffff028224 */ /* 0x000fe200078e000b */
[----:B------:R-:W-:Y:S01]  /*9810*/  UMOV UR4, 0xffffffff ;  /* 0xffffffff00047882 */ /* 0x000fe20000000000 */
[----:B------:R-:W-:Y:S01]  /*9820*/  IMAD.SHL.U32 R18, R18, 0x800, RZ ;  /* 0x0000080012127824 */ /* 0x000fe200078e00ff */
[----:B--2---:R-:W-:Y:S01]  /*9830*/  SHF.R.S32.HI R28, RZ, 0x1f, R23 ;  /* 0x0000001fff1c7819 */ /* 0x004fe20000011417 */
[----:B---3--:R-:W-:-:S04]  /*9840*/  @!P0 IMAD.WIDE.U32 R2, R23, R8, R2 ;  /* 0x0000000817028225 */ /* 0x008fc800078e0002 */
[----:B------:R-:W-:Y:S01]  /*9850*/  @!P0 IMAD R0, R28, R8, RZ ;  /* 0x000000081c008224 */ /* 0x000fe200078e02ff */
[----:B-1----:R-:W-:-:S03]  /*9860*/  @!P0 LEA R4, P1, R2, R4, 0x2 ;  /* 0x0000000402048211 */ /* 0x002fc600078210ff */
[----:B------:R-:W-:-:S04]  /*9870*/  @!P0 IMAD R9, R23, R9, R0 ;  /* 0x0000000917098224 */ /* 0x000fc800078e0200 */
[----:B------:R-:W-:Y:S02]  /*9880*/  @!P0 IMAD.IADD R0, R3, 0x1, R9 ;  /* 0x0000000103008824 */ /* 0x000fe400078e0209 */
[----:B------:R-:W-:Y:S01]  /*9890*/  IMAD.MOV R3, RZ, RZ, -R11 ;  /* 0x000000ffff037224 */ /* 0x000fe200078e0a0b */
[----:B------:R-:W0:Y:S02]  /*98a0*/  LDC R9, c[0x0][0x2f4] ;  /* 0x0000bd00ff097b82 */ /* 0x000e240000000800 */
[----:B------:R-:W-:Y:S02]  /*98b0*/  @!P0 LEA.HI.X R5, R2, R5, R0, 0x2, P1 ;  /* 0x0000000502058211 */ /* 0x000fe400008f1400 */
[----:B------:R-:W-:Y:S02]  /*98c0*/  MOV R0, RZ ;  /* 0x000000ff00007202 */ /* 0x000fe40000000f00 */
[----:B------:R-:W-:-:S04]  /*98d0*/  SHF.R.U32.HI R2, RZ, 0x1, R19 ;  /* 0x00000001ff027819 */ /* 0x000fc80000011613 */
[----:B------:R1:W5:Y:S01]  /*98e0*/  @!P0 LDG.E R0, desc[UR38][R4.64] ;  /* 0x0000002604008981 */ /* 0x000362000c1e1900 */
[----:B------:R-:W-:-:S05]  /*98f0*/  IMAD.SHL.U32 R8, R19, 0x80, RZ ;  /* 0x0000008013087824 */ /* 0x000fca00078e00ff */
[----:B------:R-:W-:Y:S01]  /*9900*/  LOP3.LUT R29, R8, 0x400, RZ, 0xc0, !PT ;  /* 0x00000400081d7812 */ /* 0x000fe200078ec0ff */
[----:B-1----:R-:W-:Y:S01]  /*9910*/  IMAD R4, R12, R3, R10 ;  /* 0x000000030c047224 */ /* 0x002fe200078e020a */
[----:B------:R-:W-:Y:S02]  /*9920*/  LOP3.LUT R10, R2, 0x20, RZ, 0xc0, !PT ;  /* 0x00000020020a7812 */ /* 0x000fe400078ec0ff */
[----:B------:R-:W-:Y:S02]  /*9930*/  SHF.L.U32 R12, R19, 0x2, RZ ;  /* 0x00000002130c7819 */ /* 0x000fe400000006ff */
[----:B------:R-:W-:Y:S02]  /*9940*/  LOP3.LUT R3, R10, 0x10, R19, 0xf8, !PT ;  /* 0x000000100a037812 */ /* 0x000fe400078ef813 */
[----:B------:R-:W-:Y:S02]  /*9950*/  LOP3.LUT R29, R29, 0x800, R18, 0xf8, !PT ;  /* 0x000008001d1d7812 */ /* 0x000fe400078ef812 */
[----:B------:R-:W-:Y:S01]  /*9960*/  LOP3.LUT R8, R3, 0x380, R8, 0xf8, !PT ;  /* 0x0000038003087812 */ /* 0x000fe200078ef808 */
[----:B------:R-:W-:-:S05]  /*9970*/  IMAD.SHL.U32 R3, R19, 0x20, RZ ;  /* 0x0000002013037824 */ /* 0x000fca00078e00ff */
[C---:B------:R-:W-:Y:S02]  /*9980*/  LOP3.LUT R5, R3.reuse, 0x80, RZ, 0xc0, !PT ;  /* 0x0000008003057812 */ /* 0x040fe400078ec0ff */
[----:B------:R-:W-:Y:S01]  /*9990*/  LOP3.LUT R10, R3, 0x360, RZ, 0xc0, !PT ;  /* 0x00000360030a7812 */ /* 0x000fe200078ec0ff */
[----:B------:R-:W-:Y:S01]  /*99a0*/  IMAD.SHL.U32 R3, R7, 0x10, RZ ;  /* 0x0000001007037824 */ /* 0x000fe200078e00ff */
[----:B------:R-:W-:-:S04]  /*99b0*/  LOP3.LUT R5, R5, 0x10, R2, 0xf8, !PT ;  /* 0x0000001005057812 */ /* 0x000fc800078ef802 */
[----:B------:R-:W-:Y:S01]  /*99c0*/  LOP3.LUT R7, R5, 0x10, R12, 0x78, !PT ;  /* 0x0000001005077812 */ /* 0x000fe200078e780c */
[----:B------:R-:W-:Y:S01]  /*99d0*/  IMAD.SHL.U32 R5, R19, 0x10, RZ ;  /* 0x0000001013057824 */ /* 0x000fe200078e00ff */
[----:B------:R-:W-:Y:S01]  /*99e0*/  LOP3.LUT R10, R10, 0x400, R3, 0xf8, !PT ;  /* 0x000004000a0a7812 */ /* 0x000fe200078ef803 */
[----:B------:R-:W-:Y:S06]  /*99f0*/  BRA.DIV UR4, `(.L_x_46) ;  /* 0x0000002e04c47947 */ /* 0x000fec000b800000 */
.L_x_98:
[----:B------:R-:W-:Y:S01]  /*9a00*/  ULOP3.LUT UR4, UR41, 0x2, URZ, 0xfc, !UPT ;  /* 0x0000000229047892 */ /* 0x000fe2000f8efc3f */
[----:B------:R-:W-:Y:S01]  /*9a10*/  LOP3.LUT R8, R8, 0x70, R5, 0x78, !PT ;  /* 0x0000007008087812 */ /* 0x000fe200078e7805 */
[----:B------:R-:W-:Y:S01]  /*9a20*/  IMAD.U32 R22, RZ, RZ, UR42 ;  /* 0x0000002aff167e24 */ /* 0x000fe2000f8e00ff */
[----:B------:R-:W-:Y:S02]  /*9a30*/  LOP3.LUT R7, R10, R7, RZ, 0xfc, !PT ;  /* 0x000000070a077212 */ /* 0x000fe400078efcff */
[----:B------:R-:W-:Y:S01]  /*9a40*/  LOP3.LUT R29, R29, R8, RZ, 0xfc, !PT ;  /* 0x000000081d1d7212 */ /* 0x000fe200078efcff */
[----:B------:R-:W-:Y:S01]  /*9a50*/  IMAD.U32 R11, RZ, RZ, UR4 ;  /* 0x00000004ff0b7e24 */ /* 0x000fe2000f8e00ff */
[----:B------:R-:W-:Y:S01]  /*9a60*/  LOP3.LUT R8, R5, 0x10, RZ, 0xc0, !PT ;  /* 0x0000001005087812 */ /* 0x000fe200078ec0ff */
[----:B------:R1:W-:Y:S01]  /*9a70*/  STL [R1+0x4], R7 ;  /* 0x0000040701007387 */ /* 0x0003e20000100800 */
[----:B------:R-:W-:Y:S02]  /*9a80*/  LOP3.LUT P0, RZ, R19, 0x4, RZ, 0xc0, !PT ;  /* 0x0000000413ff7812 */ /* 0x000fe4000780c0ff */
[----:B------:R-:W-:-:S02]  /*9a90*/  ISETP.NE.AND P1, PT, R11, 0x3, PT ;  /* 0x000000030b00780c */ /* 0x000fc40003f25270 */
[-C--:B0-----:R-:W-:Y:S02]  /*9aa0*/  ISETP.GE.AND P4, PT, R8, R9.reuse, PT ;  /* 0x000000090800720c */ /* 0x081fe40003f86270 */
[----:B------:R-:W-:Y:S02]  /*9ab0*/  LOP3.LUT R16, R16, 0xfffffffe, RZ, 0xc0, !PT ;  /* 0xfffffffe10107812 */ /* 0x000fe400078ec0ff */
[----:B------:R-:W-:Y:S02]  /*9ac0*/  LOP3.LUT R24, R8, 0x20, RZ, 0xfc, !PT ;  /* 0x0000002008187812 */ /* 0x000fe400078efcff */
[----:B-1----:R-:W-:Y:S02]  /*9ad0*/  MOV R7, 0x40 ;  /* 0x0000004000077802 */ /* 0x002fe40000000f00 */
[----:B------:R-:W-:Y:S02]  /*9ae0*/  ISETP.GE.AND P3, PT, R24, R9, PT ;  /* 0x000000091800720c */ /* 0x000fe40003f66270 */
[----:B------:R-:W-:-:S02]  /*9af0*/  SEL R7, R7, 0xffffffc0, !P0 ;  /* 0xffffffc007077807 */ /* 0x000fc40004000000 */
[----:B------:R-:W-:Y:S02]  /*9b00*/  @P1 LOP3.LUT R16, R16, 0x1, RZ, 0xfc, !PT ;  /* 0x0000000110101812 */ /* 0x000fe400078efcff */
[----:B------:R-:W-:Y:S01]  /*9b10*/  LOP3.LUT R18, R8, 0x40, RZ, 0xfc, !PT ;  /* 0x0000004008127812 */ /* 0x000fe200078efcff */
[----:B------:R0:W-:Y:S01]  /*9b20*/  STL [R1], R7 ;  /* 0x0000000701007387 */ /* 0x0001e20000100800 */
[----:B------:R-:W-:Y:S02]  /*9b30*/  LOP3.LUT R16, R16, 0xfffffff7, RZ, 0xc0, !PT ;  /* 0xfffffff710107812 */ /* 0x000fe400078ec0ff */
[----:B------:R-:W-:Y:S02]  /*9b40*/  ISETP.GE.AND P2, PT, R18, R9, PT ;  /* 0x000000091200720c */ /* 0x000fe40003f46270 */
[----:B------:R-:W-:Y:S02]  /*9b50*/  @P4 LOP3.LUT R16, R16, 0x8, RZ, 0xfc, !PT ;  /* 0x0000000810104812 */ /* 0x000fe400078efcff */
[----:B------:R-:W-:-:S02]  /*9b60*/  SHF.R.U32.HI R5, RZ, 0x3, R19 ;  /* 0x00000003ff057819 */ /* 0x000fc40000011613 */
[----:B------:R-:W-:Y:S02]  /*9b70*/  LOP3.LUT R16, R16, 0xfffffffb, RZ, 0xc0, !PT ;  /* 0xfffffffb10107812 */ /* 0x000fe400078ec0ff */
[----:B------:R-:W-:Y:S02]  /*9b80*/  SHF.R.S32.HI R22, RZ, 0x1f, R22 ;  /* 0x0000001fff167819 */ /* 0x000fe40000011416 */
[----:B------:R-:W-:Y:S02]  /*9b90*/  @P3 LOP3.LUT R16, R16, 0x4, RZ, 0xfc, !PT ;  /* 0x0000000410103812 */ /* 0x000fe400078efcff */
[----:B------:R-:W-:Y:S02]  /*9ba0*/  LOP3.LUT R5, R5, 0x1, RZ, 0xc0, !PT ;  /* 0x0000000105057812 */ /* 0x000fe400078ec0ff */
[----:B------:R-:W-:-:S04]  /*9bb0*/  LOP3.LUT R16, R16, 0xfffffffd, RZ, 0xc0, !PT ;  /* 0xfffffffd10107812 */ /* 0x000fc800078ec0ff */
[----:B------:R-:W-:Y:S01]  /*9bc0*/  @P2 LOP3.LUT R16, R16, 0x2, RZ, 0xfc, !PT ;  /* 0x0000000210102812 */ /* 0x000fe200078efcff */
[----:B0-----:R-:W-:Y:S06]  /*9bd0*/  @!P1 BRA `(.L_x_47) ;  /* 0x0000000000049947 */ /* 0x001fec0003800000 */
[----:B------:R-:W-:Y:S01]  /*9be0*/  BPT.TRAP 0x1 ;  /* 0x000000040000795c */ /* 0x000fe20000300000 */
.L_x_47:
[----:B------:R-:W-:Y:S01]  /*9bf0*/  IMAD.MOV.U32 R10, RZ, RZ, 0x1 ;  /* 0x00000001ff0a7424 */ /* 0x000fe200078e00ff */
[----:B------:R-:W-:Y:S01]  /*9c00*/  LOP3.LUT R3, R3, 0x700, RZ, 0xc0, !PT ;  /* 0x0000070003037812 */ /* 0x000fe200078ec0ff */
[----:B------:R-:W-:Y:S02]  /*9c10*/  IMAD.SHL.U32 R2, R2, 0x20, RZ ;  /* 0x0000002002027824 */ /* 0x000fe400078e00ff */
[C---:B------:R-:W-:Y:S01]  /*9c20*/  IMAD R26, R5.reuse, 0x80, R8 ;  /* 0x00000080051a7824 */ /* 0x040fe200078e0208 */
[----:B------:R-:W-:Y:S01]  /*9c30*/  SHF.L.U32 R10, R10, 0x1f, RZ ;  /* 0x0000001f0a0a7819 */ /* 0x000fe200000006ff */
[----:B------:R-:W-:Y:S01]  /*9c40*/  IMAD.SHL.U32 R5, R5, 0x10, RZ ;  /* 0x0000001005057824 */ /* 0x000fe200078e00ff */
[----:B------:R-:W-:Y:S02]  /*9c50*/  LOP3.LUT R2, R3, 0x60, R2, 0xf8, !PT ;  /* 0x0000006003027812 */ /* 0x000fe400078ef802 */
[----:B------:R-:W0:Y:S02]  /*9c60*/  SYNCS.PHASECHK.TRANS64.TRYWAIT P0, [UR44+0x17080], R10 ;  /* 0x0170800aff0075a7 */ /* 0x000e24000800016c */
[----:B------:R-:W-:-:S02]  /*9c70*/  LOP3.LUT R26, R2, R26, R5, 0xf6, !PT ;  /* 0x0000001a021a7212 */ /* 0x000fc400078ef605 */
[----:B------:R-:W-:Y:S01]  /*9c80*/  SHF.R.S32.HI R5, RZ, 0x1f, R4 ;  /* 0x0000001fff057819 */ /* 0x000fe20000011404 */
[----:B0-----:R-:W-:Y:S06]  /*9c90*/  @!P0 BRA `(.L_x_48) ;  /* 0x0000002c003c8947 */ /* 0x001fec0003800000 */
.L_x_99:
[----:B------:R-:W-:Y:S01]  /*9ca0*/  ULDC.64 UR4, c[0x0][0x328] ;  /* 0x0000ca0000047ab9 */ /* 0x000fe20000000a00 */
[----:B------:R-:W1:Y:S01]  /*9cb0*/  S2R R20, SR_TID.X ;  /* 0x0000000000147919 */ /* 0x000e620000002100 */
[----:B0-----:R-:W-:Y:S01]  /*9cc0*/  IMAD R3, R5, UR4, RZ ;  /* 0x0000000405037c24 */ /* 0x001fe2000f8e02ff */
[----:B------:R-:W-:Y:S02]  /*9cd0*/  R2UR UR6, R22 ;  /* 0x00000000160672ca */ /* 0x000fe400000e0000 */
[----:B------:R-:W-:Y:S01]  /*9ce0*/  IADD3 R6, -R25, UR36, -R6 ;  /* 0x0000002419067c10 */ /* 0x000fe2000fffe906 */
[C---:B------:R-:W-:Y:S02]  /*9cf0*/  IMAD R7, R4.reuse, UR5, R3 ;  /* 0x0000000504077c24 */ /* 0x040fe4000f8e0203 */
[----:B------:R-:W-:Y:S01]  /*9d00*/  IMAD.WIDE.U32 R2, R4, UR4, RZ ;  /* 0x0000000404027c25 */ /* 0x000fe2000f8e00ff */
[----:B------:R-:W-:Y:S01]  /*9d10*/  ULDC.64 UR4, c[0x0][0x338] ;  /* 0x0000ce0000047ab9 */ /* 0x000fe20000000a00 */
[----:B------:R-:W-:-:S03]  /*9d20*/  ISETP.GE.AND P0, PT, R6, 0x1, PT ;  /* 0x000000010600780c */ /* 0x000fc60003f06270 */
[----:B------:R-:W-:Y:S02]  /*9d30*/  IADD3 R3, R3, R7, RZ ;  /* 0x0000000703037210 */ /* 0x000fe40007ffe0ff */
[----:B-----5:R-:W-:Y:S01]  /*9d40*/  SHF.R.S32.HI R7, RZ, 0x1f, R0 ;  /* 0x0000001fff077819 */ /* 0x020fe20000011400 */
[----:B------:R-:W-:-:S04]  /*9d50*/  IMAD.WIDE.U32 R2, R0, UR4, R2 ;  /* 0x0000000400027c25 */ /* 0x000fc8000f8e0002 */
[----:B------:R-:W-:-:S04]  /*9d60*/  IMAD R8, R7, UR4, RZ ;  /* 0x0000000407087c24 */ /* 0x000fc8000f8e02ff */
[----:B------:R-:W-:Y:S01]  /*9d70*/  IMAD R8, R0, UR5, R8 ;  /* 0x0000000500087c24 */ /* 0x000fe2000f8e0208 */
[----:B------:R-:W-:-:S03]  /*9d80*/  ULDC.64 UR4, c[0x0][0x330] ;  /* 0x0000cc0000047ab9 */ /* 0x000fc60000000a00 */
[----:B------:R-:W-:Y:S02]  /*9d90*/  IMAD.IADD R3, R3, 0x1, R8 ;  /* 0x0000000103037824 */ /* 0x000fe400078e0208 */
[----:B------:R-:W-:Y:S01]  /*9da0*/  IMAD.U32 R8, RZ, RZ, UR4 ;  /* 0x00000004ff087e24 */ /* 0x000fe2000f8e00ff */
[----:B------:R-:W-:Y:S01]  /*9db0*/  UIMAD UR4, UR6, UR4, URZ ;  /* 0x00000004060472a4 */ /* 0x000fe2000f8e023f */
[----:B-1----:R-:W-:Y:S02]  /*9dc0*/  IMAD.SHL.U32 R20, R20, 0x10, RZ ;  /* 0x0000001014147824 */ /* 0x002fe400078e00ff */
[----:B------:R-:W-:Y:S01]  /*9dd0*/  IMAD.WIDE.U32 R2, R8, UR42, R2 ;  /* 0x0000002a08027c25 */ /* 0x000fe2000f8e0002 */
[----:B------:R-:W-:Y:S01]  /*9de0*/  ULDC.64 UR6, c[0x0][0x318] ;  /* 0x0000c60000067ab9 */ /* 0x000fe20000000a00 */
[----:B------:R-:W-:Y:S01]  /*9df0*/  UIMAD UR4, UR42, UR5, UR4 ;  /* 0x000000052a0472a4 */ /* 0x000fe2000f8e0204 */
[----:B------:R-:W-:Y:S01]  /*9e00*/  LOP3.LUT R20, R20, 0x10, RZ, 0xc0, !PT ;  /* 0x0000001014147812 */ /* 0x000fe200078ec0ff */
[----:B------:R-:W-:Y:S01]  /*9e10*/  IMAD.U32 R9, RZ, RZ, UR7 ;  /* 0x00000007ff097e24 */ /* 0x000fe2000f8e00ff */
[----:B------:R-:W-:-:S04]  /*9e20*/  IADD3 R8, P1, R2, UR6, RZ ;  /* 0x0000000602087c10 */ /* 0x000fc8000ff3e0ff */
[----:B------:R-:W-:Y:S01]  /*9e30*/  IADD3.X R9, R9, UR4, R3, P1, !PT ;  /* 0x0000000409097c10 */ /* 0x000fe20008ffe403 */
[----:B------:R-:W-:-:S03]  /*9e40*/  UMOV UR4, 0xffffffff ;  /* 0xffffffff00047882 */ /* 0x000fc60000000000 */
[----:B------:R-:W-:Y:S05]  /*9e50*/  BRA.DIV UR4, `(.L_x_49) ;  /* 0x0000002a04e47947 */ /* 0x000fea000b800000 */
[----:B------:R-:W0:Y:S01]  /*9e60*/  SHFL.IDX PT, R2, R8, RZ, 0x1e1f ;  /* 0x001e1fff08027589 */ /* 0x000e2200000e0000 */
[----:B------:R-:W1:Y:S01]  /*9e70*/  LDC R11, c[0x0][0x2f4] ;  /* 0x0000bd00ff0b7b82 */ /* 0x000e620000000800 */
[----:B------:R-:W-:Y:S02]  /*9e80*/  VIADD R19, R26, UR44 ;  /* 0x0000002c1a137c36 */ /* 0x000fe40008000000 */
[----:B------:R-:W2:Y:S04]  /*9e90*/  SHFL.IDX PT, R3, R9, RZ, 0x1e1f ;  /* 0x001e1fff09037589 */ /* 0x000ea800000e0000 */
[----:B------:R-:W3:Y:S01]  /*9ea0*/  SHFL.IDX PT, R9, R9, 0x1, 0x1e1f ;  /* 0x003e1f0009097f89 */ /* 0x000ee200000e0000 */
[C---:B0-----:R-:W-:Y:S02]  /*9eb0*/  IADD3 R2, P1, R20.reuse, R2, RZ ;  /* 0x0000000214027210 */ /* 0x041fe40007f3e0ff */
[----:B-1----:R-:W-:-:S02]  /*9ec0*/  ISETP.GE.AND P4, PT, R20, R11, PT ;  /* 0x0000000b1400720c */ /* 0x002fc40003f86270 */
[----:B--2---:R-:W-:Y:S02]  /*9ed0*/  IADD3.X R3, RZ, R3, RZ, P1, !PT ;  /* 0x00000003ff037210 */ /* 0x004fe40000ffe4ff */
[----:B------:R-:W-:Y:S02]  /*9ee0*/  ISETP.LT.OR P1, PT, R6, 0x1, P4 ;  /* 0x000000010600780c */ /* 0x000fe40002721670 */
[----:B------:R-:W-:-:S11]  /*9ef0*/  ISETP.GE.AND P3, PT, R24, R11, PT ;  /* 0x0000000b1800720c */ /* 0x000fd60003f66270 */
[----:B------:R-:W-:Y:S01]  /*9f00*/  LDGSTS.E.BYPASS.LTC128B.128 [R19+0x6400], desc[UR38][R2.64], !P1 ;  /* 0x0640000002137fae */ /* 0x000fe2000c901d66 */
[----:B------:R-:W-:-:S13]  /*9f10*/  ISETP.LT.OR P1, PT, R6, 0x1, P3 ;  /* 0x000000010600780c */ /* 0x000fda0001f21670 */
[----:B------:R-:W-:Y:S01]  /*9f20*/  LDGSTS.E.BYPASS.LTC128B.128 [R19+0x7400], desc[UR38][R2.64+0x20], !P1 ;  /* 0x0740002002137fae */ /* 0x000fe2000c901d66 */
[----:B------:R-:W-:-:S04]  /*9f30*/  ISETP.GE.AND P1, PT, R18, R11, PT ;  /* 0x0000000b1200720c */ /* 0x000fc80003f26270 */
[----:B------:R-:W-:-:S13]  /*9f40*/  ISETP.LT.OR P2, PT, R6, 0x1, P1 ;  /* 0x000000010600780c */ /* 0x000fda0000f41670 */
[----:B------:R0:W-:Y:S01]  /*9f50*/  LDGSTS.E.BYPASS.LTC128B.128 [R19+0x8400], desc[UR38][R2.64+0x40], !P2 ;  /* 0x0840004002137fae */ /* 0x0001e2000d101d66 */
[----:B------:R-:W-:-:S03]  /*9f60*/  ISETP.GE.AND P2, PT, R6, 0x41, PT ;  /* 0x000000410600780c */ /* 0x000fc60003f46270 */
[----:B0--3--:R0:W1:Y:S10]  /*9f70*/  SHFL.IDX PT, R2, R8, 0x1, 0x1e1f ;  /* 0x003e1f0008027f89 */ /* 0x00907400000e0000 */
.L_x_105:
[C---:B------:R-:W-:Y:S02]  /*9f80*/  ISETP.LT.OR P4, PT, R6.reuse, 0x41, P4 ;  /* 0x000000410600780c */ /* 0x040fe40002781670 */
[C---:B------:R-:W-:Y:S02]  /*9f90*/  ISETP.LT.OR P3, PT, R6.reuse, 0x41, P3 ;  /* 0x000000410600780c */ /* 0x040fe40001f61670 */
[----:B------:R-:W-:Y:S02]  /*9fa0*/  ISETP.LT.OR P1, PT, R6, 0x41, P1 ;  /* 0x000000410600780c */ /* 0x000fe40000f21670 */
[----:B-1----:R-:W-:-:S05]  /*9fb0*/  IADD3 R2, P5, R20, R2, RZ ;  /* 0x0000000214027210 */ /* 0x002fca0007fbe0ff */
[----:B------:R-:W-:-:S05]  /*9fc0*/  IMAD.X R3, RZ, RZ, R9, P5 ;  /* 0x000000ffff037224 */ /* 0x000fca00028e0609 */
[----:B------:R-:W-:Y:S01]  /*9fd0*/  @!PT LDS RZ, [RZ] ;  /* 0x00000000fffff984 */ /* 0x000fe20000000800 */
[----:B------:R-:W-:Y:S01]  /*9fe0*/  @!PT LDS RZ, [RZ] ;  /* 0x00000000fffff984 */ /* 0x000fe20000000800 */
[----:B------:R-:W-:Y:S01]  /*9ff0*/  @!PT LDS RZ, [RZ] ;  /* 0x00000000fffff984 */ /* 0x000fe20000000800 */
[----:B------:R1:W-:Y:S04]  /*a000*/  LDGSTS.E.BYPASS.LTC128B.128 [R19+0x6c00], desc[UR38][R2.64], !P4 ;  /* 0x06c0000002137fae */ /* 0x0003e8000e101d66 */
[----:B------:R1:W-:Y:S04]  /*a010*/  LDGSTS.E.BYPASS.LTC128B.128 [R19+0x7c00], desc[UR38][R2.64+0x20], !P3 ;  /* 0x07c0002002137fae */ /* 0x0003e8000d901d66 */
[----:B------:R1:W-:Y:S01]  /*a020*/  LDGSTS.E.BYPASS.LTC128B.128 [R19+0x8c00], desc[UR38][R2.64+0x40], !P1 ;  /* 0x08c0004002137fae */ /* 0x0003e2000c901d66 */
[----:B------:R-:W-:Y:S01]  /*a030*/  NOP ;  /* 0x0000000000007918 */ /* 0x000fe20000000000 */
[----:B------:R-:W-:Y:S02]  /*a040*/  SYNCS.ARRIVE.TRANS64.RED.A0T1 RZ, [UR44+0x17070], RZ ;  /* 0x017070ffffff79a7 */ /* 0x000fe4000820042c */
[----:B------:R-:W-:Y:S01]  /*a050*/  ARRIVES.LDGSTSBAR.64.TRANSCNT [UR44+0x17070] ;  /* 0x01707000ff0079b0 */ /* 0x000fe20008000aac */
[----:B------:R-:W-:Y:S01]  /*a060*/  NOP ;  /* 0x0000000000007918 */ /* 0x000fe20000000000 */
[----:B------:R-:W-:-:S06]  /*a070*/  ULOP3.LUT UR4, UR41, 0x2, URZ, 0xfc, !UPT ;  /* 0x0000000229047892 */ /* 0x000fcc000f8efc3f */
[----:B0-----:R-:W-:-:S05]  /*a080*/  IMAD.U32 R8, RZ, RZ, UR4 ;  /* 0x00000004ff087e24 */ /* 0x001fca000f8e00ff */
[----:B------:R-:W-:-:S13]  /*a090*/  ISETP.NE.AND P6, PT, R8, 0x3, PT ;  /* 0x000000030800780c */ /* 0x000fda0003fc5270 */
[----:B-1----:R-:W-:Y:S05]  /*a0a0*/  @!P6 BRA `(.L_x_50) ;  /* 0x000000000004e947 */ /* 0x002fea0003800000 */
[----:B------:R-:W-:Y:S01]  /*a0b0*/  BPT.TRAP 0x1 ;  /* 0x000000040000795c */ /* 0x000fe20000300000 */
.L_x_50:
[----:B------:R-:W-:Y:S01]  /*a0c0*/  SYNCS.ARRIVE.TRANS64.A1T0 RZ, [UR44+0x17070], RZ ;  /* 0x017070ffffff79a7 */ /* 0x000fe2000810002c */
[----:B------:R-:W-:Y:S05]  /*a0d0*/  @!P6 BRA `(.L_x_51) ;  /* 0x000000000004e947 */ /* 0x000fea0003800000 */
[----:B------:R-:W-:Y:S01]  /*a0e0*/  BPT.TRAP 0x1 ;  /* 0x000000040000795c */ /* 0x000fe20000300000 */
.L_x_51:
[----:B------:R-:W0:Y:S02]  /*a0f0*/  SYNCS.PHASECHK.TRANS64.TRYWAIT P1, [UR44+0x17040], R10 ;  /* 0x0170400aff0075a7 */ /* 0x000e24000802016c */
[----:B0-----:R-:W-:Y:S05]  /*a100*/  @!P1 BRA `(.L_x_52) ;  /* 0x0000002c00009947 */ /* 0x001fea0003800000 */
.L_x_106:
[----:B------:R-:W1:Y:S01]  /*a110*/  S2R R6, SR_TID.X ;  /* 0x0000000000067919 */ /* 0x000e620000002100 */
[----:B------:R-:W-:Y:S01]  /*a120*/  ULDC.64 UR4, c[0x0][0x300] ;  /* 0x0000c00000047ab9 */ /* 0x000fe20000000a00 */
[----:B------:R-:W-:Y:S01]  /*a130*/  R2UR UR6, R22 ;  /* 0x00000000160672ca */ /* 0x000fe200000e0000 */
[----:B------:R-:W-:Y:S01]  /*a140*/  IMAD R5, R5, UR4, RZ ;  /* 0x0000000405057c24 */ /* 0x000fe2000f8e02ff */
[----:B------:R-:W2:Y:S01]  /*a150*/  LDC R8, c[0x0][0x2f4] ;  /* 0x0000bd00ff087b82 */ /* 0x000ea20000000800 */
[----:B0-----:R-:W-:-:S04]  /*a160*/  IMAD.WIDE.U32 R2, R4, UR4, RZ ;  /* 0x0000000404027c25 */ /* 0x001fc8000f8e00ff */
[----:B------:R-:W-:Y:S01]  /*a170*/  IMAD R5, R4, UR5, R5 ;  /* 0x0000000504057c24 */ /* 0x000fe2000f8e0205 */
[----:B------:R-:W-:Y:S02]  /*a180*/  ULDC.64 UR4, c[0x0][0x310] ;  /* 0x0000c40000047ab9 */ /* 0x000fe40000000a00 */
[----:B------:R-:W-:Y:S02]  /*a190*/  IMAD R7, R7, UR4, RZ ;  /* 0x0000000407077c24 */ /* 0x000fe4000f8e02ff */
[----:B------:R-:W-:Y:S02]  /*a1a0*/  IMAD.IADD R3, R3, 0x1, R5 ;  /* 0x0000000103037824 */ /* 0x000fe400078e0205 */
[C---:B------:R-:W-:Y:S02]  /*a1b0*/  IMAD R7, R0.reuse, UR5, R7 ;  /* 0x0000000500077c24 */ /* 0x040fe4000f8e0207 */
[----:B------:R-:W-:Y:S01]  /*a1c0*/  IMAD.WIDE.U32 R2, R0, UR4, R2 ;  /* 0x0000000400027c25 */ /* 0x000fe2000f8e0002 */
[----:B------:R-:W-:-:S03]  /*a1d0*/  ULDC.64 UR4, c[0x0][0x308] ;  /* 0x0000c20000047ab9 */ /* 0x000fc60000000a00 */
[----:B------:R-:W-:Y:S01]  /*a1e0*/  IMAD.U32 R5, RZ, RZ, UR4 ;  /* 0x00000004ff057e24 */ /* 0x000fe2000f8e00ff */
[----:B------:R-:W-:Y:S01]  /*a1f0*/  IADD3 R3, R3, R7, RZ ;  /* 0x0000000703037210 */ /* 0x000fe20007ffe0ff */
[----:B------:R-:W-:-:S03]  /*a200*/  UIMAD UR4, UR6, UR4, URZ ;  /* 0x00000004060472a4 */ /* 0x000fc6000f8e023f */
[----:B------:R-:W-:Y:S01]  /*a210*/  ULDC.64 UR6, c[0x0][0x2e8] ;  /* 0x0000ba0000067ab9 */ /* 0x000fe20000000a00 */
[----:B------:R-:W-:Y:S01]  /*a220*/  IMAD.WIDE.U32 R2, R5, UR42, R2 ;  /* 0x0000002a05027c25 */ /* 0x000fe2000f8e0002 */
[----:B------:R-:W-:Y:S01]  /*a230*/  UIMAD UR4, UR42, UR5, UR4 ;  /* 0x000000052a0472a4 */ /* 0x000fe2000f8e0204 */
[-C--:B--2---:R-:W-:Y:S02]  /*a240*/  ISETP.GE.AND P3, PT, R18, R8.reuse, PT ;  /* 0x000000081200720c */ /* 0x084fe40003f66270 */
[----:B------:R-:W-:Y:S01]  /*a250*/  IMAD.U32 R5, RZ, RZ, UR7 ;  /* 0x00000007ff057e24 */ /* 0x000fe2000f8e00ff */
[----:B------:R-:W-:Y:S01]  /*a260*/  IADD3 R0, P1, R2, UR6, RZ ;  /* 0x0000000602007c10 */ /* 0x000fe2000ff3e0ff */
[----:B-1----:R-:W-:Y:S01]  /*a270*/  IMAD.SHL.U32 R6, R6, 0x10, RZ ;  /* 0x0000001006067824 */ /* 0x002fe200078e00ff */
[----:B------:R-:W-:Y:S02]  /*a280*/  ISETP.GE.AND P4, PT, R24, R8, PT ;  /* 0x000000081800720c */ /* 0x000fe40003f86270 */
[----:B------:R-:W-:Y:S01]  /*a290*/  IADD3.X R4, R5, UR4, R3, P1, !PT ;  /* 0x0000000405047c10 */ /* 0x000fe20008ffe403 */
[----:B------:R-:W-:Y:S01]  /*a2a0*/  UMOV UR4, 0xffffffff ;  /* 0xffffffff00047882 */ /* 0x000fe20000000000 */
[----:B------:R-:W-:-:S04]  /*a2b0*/  LOP3.LUT R6, R6, 0x10, RZ, 0xc0, !PT ;  /* 0x0000001006067812 */ /* 0x000fc800078ec0ff */
[----:B------:R-:W-:Y:S01]  /*a2c0*/  ISETP.GE.AND P5, PT, R6, R8, PT ;  /* 0x000000080600720c */ /* 0x000fe20003fa6270 */
[----:B------:R-:W-:-:S12]  /*a2d0*/  BRA.DIV UR4, `(.L_x_53) ;  /* 0x0000002a04a47947 */ /* 0x000fd8000b800000 */
[----:B------:R-:W0:Y:S04]  /*a2e0*/  SHFL.IDX PT, R14, R0, RZ, 0x1e1f ;  /* 0x001e1fff000e7589 */ /* 0x000e2800000e0000 */
[----:B------:R-:W1:Y:S04]  /*a2f0*/  SHFL.IDX PT, R2, R4, RZ, 0x1e1f ;  /* 0x001e1fff04027589 */ /* 0x000e6800000e0000 */
[----:B------:R2:W3:Y:S01]  /*a300*/  SHFL.IDX PT, R5, R4, 0x1, 0x1e1f ;  /* 0x003e1f0004057f89 */ /* 0x0004e200000e0000 */
[----:B0-----:R-:W-:-:S05]  /*a310*/  @P0 IADD3 R14, P1, R6, R14, RZ ;  /* 0x0000000e060e0210 */ /* 0x001fca0007f3e0ff */
[----:B-1----:R-:W-:Y:S01]  /*a320*/  @P0 IMAD.X R3, RZ, RZ, R2, P1 ;  /* 0x000000ffff030224 */ /* 0x002fe200008e0602 */
[----:B------:R-:W-:Y:S02]  /*a330*/  @P0 MOV R2, R14 ;  /* 0x0000000e00020202 */ /* 0x000fe40000000f00 */
[----:B------:R2:W0:Y:S04]  /*a340*/  SHFL.IDX PT, R14, R0, 0x1, 0x1e1f ;  /* 0x003e1f00000e7f89 */ /* 0x00042800000e0000 */
[----:B------:R2:W-:Y:S04]  /*a350*/  @P0 LDGSTS.E.BYPASS.LTC128B.128 [R19+0x10c00], desc[UR38][R2.64], !P5 ;  /* 0x10c0000002130fae */ /* 0x0005e8000e901d66 */
[----:B------:R2:W-:Y:S04]  /*a360*/  @P0 LDGSTS.E.BYPASS.LTC128B.128 [R19+0x11c00], desc[UR38][R2.64+0x20], !P4 ;  /* 0x11c0002002130fae */ /* 0x0005e8000e101d66 */
[----:B---3--:R2:W-:Y:S02]  /*a370*/  @P0 LDGSTS.E.BYPASS.LTC128B.128 [R19+0x12c00], desc[UR38][R2.64+0x40], !P3 ;  /* 0x12c0004002130fae */ /* 0x0085e4000d901d66 */
.L_x_112:
[----:B0-2---:R-:W-:-:S05]  /*a380*/  @P2 IADD3 R2, P0, R6, R14, RZ ;  /* 0x0000000e06022210 */ /* 0x005fca0007f1e0ff */
[----:B------:R-:W-:-:S05]  /*a390*/  @P2 IMAD.X R3, RZ, RZ, R5, P0 ;  /* 0x000000ffff032224 */ /* 0x000fca00000e0605 */
[----:B------:R-:W-:Y:S01]  /*a3a0*/  @!PT LDS RZ, [RZ] ;  /* 0x00000000fffff984 */ /* 0x000fe20000000800 */
[----:B------:R-:W-:Y:S01]  /*a3b0*/  @!PT LDS RZ, [RZ] ;  /* 0x00000000fffff984 */ /* 0x000fe20000000800 */
[----:B------:R-:W-:Y:S01]  /*a3c0*/  @!PT LDS RZ, [RZ] ;  /* 0x00000000fffff984 */ /* 0x000fe20000000800 */
[----:B------:R0:W-:Y:S04]  /*a3d0*/  @P2 LDGSTS.E.BYPASS.LTC128B.128 [R19+0x11400], desc[UR38][R2.64], !P5 ;  /* 0x1140000002132fae */ /* 0x0001e8000e901d66 */
[----:B------:R0:W-:Y:S04]  /*a3e0*/  @P2 LDGSTS.E.BYPASS.LTC128B.128 [R19+0x12400], desc[UR38][R2.64+0x20], !P4 ;  /* 0x1240002002132fae */ /* 0x0001e8000e101d66 */
[----:B------:R0:W-:Y:S01]  /*a3f0*/  @P2 LDGSTS.E.BYPASS.LTC128B.128 [R19+0x13400], desc[UR38][R2.64+0x40], !P3 ;  /* 0x1340004002132fae */ /* 0x0001e2000d901d66 */
[----:B------:R-:W-:Y:S01]  /*a400*/  NOP ;  /* 0x0000000000007918 */ /* 0x000fe20000000000 */
[----:B------:R-:W-:Y:S02]  /*a410*/  SYNCS.ARRIVE.TRANS64.RED.A0T1 RZ, [UR44+0x17030], RZ ;  /* 0x017030ffffff79a7 */ /* 0x000fe4000820042c */
[----:B------:R-:W-:Y:S01]  /*a420*/  ARRIVES.LDGSTSBAR.64.TRANSCNT [UR44+0x17030] ;  /* 0x01703000ff0079b0 */ /* 0x000fe20008000aac */
[----:B------:R-:W-:Y:S01]  /*a430*/  NOP ;  /* 0x0000000000007918 */ /* 0x000fe20000000000 */
[----:B------:R-:W-:-:S06]  /*a440*/  ULOP3.LUT UR4, UR41, 0x2, URZ, 0xfc, !UPT ;  /* 0x0000000229047892 */ /* 0x000fcc000f8efc3f */
[----:B------:R-:W-:-:S05]  /*a450*/  IMAD.U32 R4, RZ, RZ, UR4 ;  /* 0x00000004ff047e24 */ /* 0x000fca000f8e00ff */
[----:B------:R-:W-:-:S13]  /*a460*/  ISETP.NE.AND P1, PT, R4, 0x3, PT ;  /* 0x000000030400780c */ /* 0x000fda0003f25270 */
[----:B0-----:R-:W-:Y:S05]  /*a470*/  @!P1 BRA `(.L_x_54) ;  /* 0x0000000000049947 */ /* 0x001fea0003800000 */
[----:B------:R-:W-:Y:S01]  /*a480*/  BPT.TRAP 0x1 ;  /* 0x000000040000795c */ /* 0x000fe20000300000 */
.L_x_54:
[----:B------:R-:W-:Y:S01]  /*a490*/  SYNCS.ARRIVE.TRANS64.A1T0 RZ, [UR44+0x17030], RZ ;  /* 0x017030ffffff79a7 */ /* 0x000fe2000810002c */
[----:B------:R-:W-:Y:S05]  /*a4a0*/  WARPSYNC.ALL ;  /* 0x0000000000007948 */ /* 0x000fea0003800000 */
[----:B------:R-:W-:Y:S01]  /*a4b0*/  UIADD3 UR5, UR44, 0xc400, URZ ;  /* 0x0000c4002c057890 */ /* 0x000fe2000fffe03f */
[----:B------:R-:W-:Y:S01]  /*a4c0*/  R2UR UR4, R22 ;  /* 0x00000000160472ca */ /* 0x000fe200000e0000 */
[----:B------:R-:W-:Y:S02]  /*a4d0*/  ULDC.64 UR6, c[0x0][0x2d8] ;  /* 0x0000b60000067ab9 */ /* 0x000fe40000000a00 */
[----:B------:R-:W-:Y:S02]  /*a4e0*/  ULOP3.LUT UP0, URZ, UR5, 0x9f, URZ, 0xc0, !UPT ;  /* 0x0000009f053f7892 */ /* 0x000fe4000f80c03f */
[----:B------:R-:W-:Y:S01]  /*a4f0*/  UIMAD.WIDE.U32 UR36, UR42, UR6, URZ ;  /* 0x000000062a2472a5 */ /* 0x000fe2000f8e003f */
[----:B------:R-:W-:Y:S03]  /*a500*/  BAR.SYNC.DEFER_BLOCKING 0x8, 0x200 ;  /* 0x0208000000007b1d */ /* 0x000fe60000010000 */
[----:B------:R-:W-:-:S04]  /*a510*/  PLOP3.LUT P0, PT, PT, PT, UP0, 0x80, 0x0 ;  /* 0x000000000000781c */ /* 0x000fc80003f0f008 */
[----:B------:R-:W-:-:S04]  /*a520*/  UIMAD UR4, UR4, UR6, URZ ;  /* 0x00000006040472a4 */ /* 0x000fc8000f8e023f */
[----:B------:R-:W-:-:S04]  /*a530*/  UIMAD UR4, UR42, UR7, UR4 ;  /* 0x000000072a0472a4 */ /* 0x000fc8000f8e0204 */
[----:B------:R-:W-:Y:S01]  /*a540*/  UIADD3 UR45, UR37, UR4, URZ ;  /* 0x00000004252d7290 */ /* 0x000fe2000fffe03f */
[----:B------:R-:W-:Y:S11]  /*a550*/  @!P0 BRA `(.L_x_55) ;  /* 0x0000000000408947 */ /* 0x000ff60003800000 */
[----:B------:R-:W-:Y:S01]  /*a560*/  MOV R2, 0x0 ;  /* 0x0000000000027802 */ /* 0x000fe20000000f00 */
[----:B------:R-:W-:Y:S01]  /*a570*/  ULDC.64 UR6, c[0x4][0x98] ;  /* 0x0100260000067ab9 */ /* 0x000fe20000000a00 */
[----:B------:R-:W-:Y:S01]  /*a580*/  ULDC.64 UR8, c[0x4][0xa0] ;  /* 0x0100280000087ab9 */ /* 0x000fe20000000a00 */
[----:B------:R-:W-:Y:S01]  /*a590*/  ULDC.64 UR4, c[0x4][0x28] ;  /* 0x01000a0000047ab9 */ /* 0x000fe20000000a00 */
[----:B------:R-:W-:Y:S01]  /*a5a0*/  IMAD.U32 R4, RZ, RZ, UR6 ;  /* 0x00000006ff047e24 */ /* 0x000fe2000f8e00ff */
[----:B------:R-:W-:Y:S01]  /*a5b0*/  MOV R6, UR8 ;  /* 0x0000000800067c02 */ /* 0x000fe20008000f00 */
        /* <DEDUP_REMOVED lines=9> */
[----:B0-----:R-:W-:Y:S05]  /*a650*/  CALL.ABS.NOINC R2 ;  /* 0x0000000002007343 */ /* 0x001fea0003c00000 */
.L_x_55:
[----:B------:R-:W0:Y:S01]  /*a660*/  LDC R8, c[0x0][0x448] ;  /* 0x00011200ff087b82 */ /* 0x000e220000000800 */
[----:B------:R-:W1:Y:S01]  /*a670*/  S2R R20, SR_CTAID.Z ;  /* 0x0000000000147919 */ /* 0x000e620000002700 */
[----:B------:R-:W-:Y:S01]  /*a680*/  ULDC.64 UR4, c[0x0][0x2e0] ;  /* 0x0000b80000047ab9 */ /* 0x000fe20000000a00 */
[----:B------:R-:W-:Y:S01]  /*a690*/  IMAD.IADD R6, R27, 0x1, R25 ;  /* 0x000000011b067824 */ /* 0x000fe200078e0219 */
[----:B------:R-:W-:Y:S01]  /*a6a0*/  MOV R4, UR36 ;  /* 0x0000002400047c02 */ /* 0x000fe20008000f00 */
[----:B------:R-:W2:Y:S01]  /*a6b0*/  S2R R21, SR_CTAID.X ;  /* 0x0000000000157919 */ /* 0x000ea20000002500 */
[----:B------:R-:W-:Y:S01]  /*a6c0*/  IMAD.U32 R5, RZ, RZ, UR37 ;  /* 0x00000025ff057e24 */ /* 0x000fe2000f8e00ff */
[----:B------:R-:W-:Y:S01]  /*a6d0*/  ULDC.64 UR6, c[0x0][0x2c8] ;  /* 0x0000b20000067ab9 */ /* 0x000fe20000000a00 */
[----:B------:R-:W-:Y:S01]  /*a6e0*/  ULDC.64 UR8, c[0x0][0x280] ;  /* 0x0000a00000087ab9 */ /* 0x000fe20000000a00 */
[----:B0-----:R-:W-:Y:S02]  /*a6f0*/  ISETP.NE.AND P0, PT, R8, 0x1, PT ;  /* 0x000000010800780c */ /* 0x001fe40003f05270 */
[----:B-1----:R-:W-:-:S11]  /*a700*/  SHF.R.S32.HI R20, RZ, 0x1f, R20 ;  /* 0x0000001fff147819 */ /* 0x002fd60000011414 */
[----:B------:R-:W0:Y:S01]  /*a710*/  @P0 LDC R3, c[0x0][0x44c] ;  /* 0x00011300ff030b82 */ /* 0x000e220000000800 */
[----:B------:R-:W-:Y:S02]  /*a720*/  IMAD R7, R20, UR4, RZ ;  /* 0x0000000414077c24 */ /* 0x000fe4000f8e02ff */
[----:B------:R-:W1:Y:S01]  /*a730*/  S2R R20, SR_CTAID.Z ;  /* 0x0000000000147919 */ /* 0x000e620000002700 */
[----:B--2---:R-:W-:-:S04]  /*a740*/  IMAD R6, R21, 0xc0, R6 ;  /* 0x000000c015067824 */ /* 0x004fc800078e0206 */
[----:B------:R-:W2:Y:S01]  /*a750*/  @P0 LDC R2, c[0x0][0x450] ;  /* 0x00011400ff020b82 */ /* 0x000ea20000000800 */
[----:B------:R-:W-:Y:S02]  /*a760*/  IMAD.MOV.U32 R0, RZ, RZ, R6 ;  /* 0x000000ffff007224 */ /* 0x000fe400078e0006 */
[----:B0-----:R-:W-:-:S05]  /*a770*/  @P0 IMAD.HI.U32 R3, R6, R3, RZ ;  /* 0x0000000306030227 */ /* 0x001fca00078e00ff */
[----:B--2---:R-:W-:Y:S01]  /*a780*/  @P0 SHF.R.U32.HI R0, RZ, R2, R3 ;  /* 0x00000002ff000219 */ /* 0x004fe20000011603 */
[----:B------:R-:W-:Y:S02]  /*a790*/  IMAD.U32 R3, RZ, RZ, UR45 ;  /* 0x0000002dff037e24 */ /* 0x000fe4000f8e00ff */
[----:B------:R-:W-:Y:S01]  /*a7a0*/  IMAD.MOV.U32 R2, RZ, RZ, R4 ;  /* 0x000000ffff027224 */ /* 0x000fe200078e0004 */
[----:B------:R-:W-:Y:S01]  /*a7b0*/  SHF.R.S32.HI R4, RZ, 0x1f, R0 ;  /* 0x0000001fff047819 */ /* 0x000fe20000011400 */
[C---:B-1----:R-:W-:Y:S02]  /*a7c0*/  IMAD R7, R20.reuse, UR5, R7 ;  /* 0x0000000514077c24 */ /* 0x042fe4000f8e0207 */
[----:B------:R-:W-:Y:S01]  /*a7d0*/  IMAD.WIDE.U32 R2, R20, UR4, R2 ;  /* 0x0000000414027c25 */ /* 0x000fe2000f8e0002 */
[----:B------:R-:W-:Y:S01]  /*a7e0*/  ULDC.64 UR4, c[0x0][0x2d0] ;  /* 0x0000b40000047ab9 */ /* 0x000fe20000000a00 */
[----:B------:R-:W0:Y:S02]  /*a7f0*/  S2R R20, SR_TID.X ;  /* 0x0000000000147919 */ /* 0x000e240000002100 */
[----:B------:R-:W-:-:S02]  /*a800*/  IMAD.IADD R3, R3, 0x1, R7 ;  /* 0x0000000103037824 */ /* 0x000fc400078e0207 */
[----:B------:R-:W-:Y:S02]  /*a810*/  IMAD R9, R4, UR4, RZ ;  /* 0x0000000404097c24 */ /* 0x000fe4000f8e02ff */
[----:B------:R-:W-:Y:S02]  /*a820*/  IMAD.MOV R7, RZ, RZ, -R0 ;  /* 0x000000ffff077224 */ /* 0x000fe400078e0a00 */
[C---:B------:R-:W-:Y:S02]  /*a830*/  IMAD R9, R0.reuse, UR5, R9 ;  /* 0x0000000500097c24 */ /* 0x040fe4000f8e0209 */
[----:B------:R-:W-:-:S04]  /*a840*/  IMAD.WIDE.U32 R4, R0, UR4, R2 ;  /* 0x0000000400047c25 */ /* 0x000fc8000f8e0002 */
[----:B------:R-:W-:Y:S01]  /*a850*/  IMAD R0, R8, R7, R6 ;  /* 0x0000000708007224 */ /* 0x000fe200078e0206 */
[----:B------:R-:W-:Y:S01]  /*a860*/  IADD3 R5, R5, R9, RZ ;  /* 0x0000000905057210 */ /* 0x000fe20007ffe0ff */
[----:B------:R-:W-:-:S03]  /*a870*/  VIADD R6, R6, 0x80 ;  /* 0x0000008006067836 */ /* 0x000fc60000000000 */
[----:B------:R-:W-:Y:S01]  /*a880*/  SHF.R.S32.HI R7, RZ, 0x1f, R0 ;  /* 0x0000001fff077819 */ /* 0x000fe20000011400 */
[----:B------:R-:W-:-:S04]  /*a890*/  IMAD.WIDE.U32 R4, R0, UR6, R4 ;  /* 0x0000000600047c25 */ /* 0x000fc8000f8e0004 */
[----:B------:R-:W-:-:S04]  /*a8a0*/  IMAD R7, R7, UR6, RZ ;  /* 0x0000000607077c24 */ /* 0x000fc8000f8e02ff */
[----:B------:R-:W-:Y:S01]  /*a8b0*/  IMAD R7, R0, UR7, R7 ;  /* 0x0000000700077c24 */ /* 0x000fe2000f8e0207 */
[----:B------:R-:W-:Y:S02]  /*a8c0*/  IADD3 R0, P1, R4, UR8, RZ ;  /* 0x0000000804007c10 */ /* 0x000fe4000ff3e0ff */
[----:B0-----:R-:W-:Y:S02]  /*a8d0*/  SHF.L.U32 R20, R20, 0x4, RZ ;  /* 0x0000000414147819 */ /* 0x001fe400000006ff */
[----:B------:R-:W-:Y:S02]  /*a8e0*/  IADD3.X R4, R5, UR9, R7, P1, !PT ;  /* 0x0000000905047c10 */ /* 0x000fe40008ffe407 */
[----:B------:R-:W0:Y:S01]  /*a8f0*/  @P0 LDC R5, c[0x0][0x44c] ;  /* 0x00011300ff050b82 */ /* 0x000e220000000800 */
[----:B------:R-:W-:-:S07]  /*a900*/  LOP3.LUT R20, R20, 0x10, RZ, 0xc0, !PT ;  /* 0x0000001014147812 */ /* 0x000fce00078ec0ff */
[----:B------:R-:W1:Y:S01]  /*a910*/  @P0 LDC R7, c[0x0][0x450] ;  /* 0x00011400ff070b82 */ /* 0x000e620000000800 */
[----:B0-----:R-:W-:-:S04]  /*a920*/  @P0 IMAD.HI.U32 R9, R6, R5, RZ ;  /* 0x0000000506090227 */ /* 0x001fc800078e00ff */
[----:B------:R-:W-:Y:S01]  /*a930*/  IMAD.MOV.U32 R5, RZ, RZ, R6 ;  /* 0x000000ffff057224 */ /* 0x000fe200078e0006 */
[----:B-1----:R-:W-:-:S04]  /*a940*/  @P0 SHF.R.U32.HI R5, RZ, R7, R9 ;  /* 0x00000007ff050219 */ /* 0x002fc80000011609 */
[----:B------:R-:W-:Y:S01]  /*a950*/  SHF.R.S32.HI R7, RZ, 0x1f, R5 ;  /* 0x0000001fff077819 */ /* 0x000fe20000011405 */
[----:B------:R-:W-:-:S04]  /*a960*/  IMAD.WIDE.U32 R2, R5, UR4, R2 ;  /* 0x0000000405027c25 */ /* 0x000fc8000f8e0002 */
[----:B------:R-:W-:Y:S01]  /*a970*/  IMAD R7, R7, UR4, RZ ;  /* 0x0000000407077c24 */ /* 0x000fe2000f8e02ff */
[----:B------:R-:W-:Y:S02]  /*a980*/  ULDC UR4, c[0x0][0x2b8] ;  /* 0x0000ae0000047ab9 */ /* 0x000fe40000000800 */
[----:B------:R-:W-:Y:S01]  /*a990*/  ISETP.GE.AND P2, PT, R24, UR4, PT ;  /* 0x0000000418007c0c */ /* 0x000fe2000bf46270 */
[----:B------:R-:W-:Y:S01]  /*a9a0*/  IMAD R7, R5, UR5, R7 ;  /* 0x0000000505077c24 */ /* 0x000fe2000f8e0207 */
[----:B------:R-:W-:Y:S01]  /*a9b0*/  UMOV UR5, 0xffffffff ;  /* 0xffffffff00057882 */ /* 0x000fe20000000000 */
[----:B------:R-:W-:Y:S01]  /*a9c0*/  IMAD.MOV R5, RZ, RZ, -R5 ;  /* 0x000000ffff057224 */ /* 0x000fe200078e0a05 */
[----:B------:R-:W-:Y:S01]  /*a9d0*/  ISETP.GE.AND P3, PT, R20, UR4, PT ;  /* 0x0000000414007c0c */ /* 0x000fe2000bf66270 */
[----:B------:R-:W-:Y:S02]  /*a9e0*/  IMAD.IADD R3, R3, 0x1, R7 ;  /* 0x0000000103037824 */ /* 0x000fe400078e0207 */
[----:B------:R-:W-:-:S04]  /*a9f0*/  IMAD R6, R8, R5, R6 ;  /* 0x0000000508067224 */ /* 0x000fc800078e0206 */
[----:B------:R-:W-:Y:S01]  /*aa00*/  IMAD.WIDE.U32 R2, R6, UR6, R2 ;  /* 0x0000000606027c25 */ /* 0x000fe2000f8e0002 */
[----:B------:R-:W-:-:S05]  /*aa10*/  SHF.R.S32.HI R5, RZ, 0x1f, R6 ;  /* 0x0000001fff057819 */ /* 0x000fca0000011406 */
[----:B------:R-:W-:-:S04]  /*aa20*/  IMAD R5, R5, UR6, RZ ;  /* 0x0000000605057c24 */ /* 0x000fc8000f8e02ff */
[----:B------:R-:W-:Y:S01]  /*aa30*/  IMAD R7, R6, UR7, R5 ;  /* 0x0000000706077c24 */ /* 0x000fe2000f8e0205 */
[----:B------:R-:W-:-:S04]  /*aa40*/  IADD3 R5, P0, R2, UR8, RZ ;  /* 0x0000000802057c10 */ /* 0x000fc8000ff1e0ff */
[----:B------:R-:W-:Y:S02]  /*aa50*/  IADD3.X R6, R3, UR9, R7, P0, !PT ;  /* 0x0000000903067c10 */ /* 0x000fe400087fe407 */
[----:B------:R-:W-:Y:S01]  /*aa60*/  ISETP.GE.AND P0, PT, R18, UR4, PT ;  /* 0x0000000412007c0c */ /* 0x000fe2000bf06270 */
[----:B------:R-:W-:-:S12]  /*aa70*/  BRA.DIV UR5, `(.L_x_56) ;  /* 0x0000002605507947 */ /* 0x000fd8000b800000 */
[----:B------:R-:W0:Y:S01]  /*aa80*/  SHFL.IDX PT, R14, R0, RZ, 0x1e1f ;  /* 0x001e1fff000e7589 */ /* 0x000e2200000e0000 */
[----:B------:R-:W-:Y:S01]  /*aa90*/  ULDC UR4, c[0x0][0x288] ;  /* 0x0000a20000047ab9 */ /* 0x000fe20000000800 */
[----:B------:R-:W-:Y:S02]  /*aaa0*/  IMAD R7, R21, 0xc0, R25 ;  /* 0x000000c015077824 */ /* 0x000fe400078e0219 */
[----:B------:R-:W1:Y:S01]  /*aab0*/  SHFL.IDX PT, R2, R4, RZ, 0x1e1f ;  /* 0x001e1fff04027589 */ /* 0x000e6200000e0000 */
[----:B------:R-:W-:Y:S02]  /*aac0*/  IMAD R8, R8, UR4, RZ ;  /* 0x0000000408087c24 */ /* 0x000fe4000f8e02ff */
[C---:B------:R-:W-:Y:S01]  /*aad0*/  VIADD R11, R7.reuse, 0x40 ;  /* 0x00000040070b7836 */ /* 0x040fe20000000000 */
[----:B------:R-:W-:Y:S02]  /*aae0*/  SHFL.IDX PT, R9, R4, 0x1, 0x1e1f ;  /* 0x003e1f0004097f89 */ /* 0x000fe400000e0000 */
[----:B------:R-:W-:-:S02]  /*aaf0*/  ISETP.GE.AND P1, PT, R7, R8, PT ;  /* 0x000000080700720c */ /* 0x000fc40003f26270 */
[----:B------:R-:W-:Y:S11]  /*ab00*/  SHFL.IDX PT, R6, R6, RZ, 0x1e1f ;  /* 0x001e1fff06067589 */ /* 0x000ff600000e0000 */
[----:B0-----:R-:W-:-:S05]  /*ab10*/  @!P1 IADD3 R14, P4, R20, R14, RZ ;  /* 0x0000000e140e9210 */ /* 0x001fca0007f9e0ff */
[----:B-1----:R-:W-:Y:S02]  /*ab20*/  @!P1 IMAD.X R3, RZ, RZ, R2, P4 ;  /* 0x000000ffff039224 */ /* 0x002fe400020e0602 */
[----:B------:R-:W-:Y:S02]  /*ab30*/  @!P1 IMAD.MOV.U32 R2, RZ, RZ, R14 ;  /* 0x000000ffff029224 */ /* 0x000fe400078e000e */
[----:B------:R-:W0:Y:S04]  /*ab40*/  SHFL.IDX PT, R14, R0, 0x1, 0x1e1f ;  /* 0x003e1f00000e7f89 */ /* 0x000e2800000e0000 */
[----:B------:R-:W-:Y:S04]  /*ab50*/  @!P1 LDGSTS.E.BYPASS.LTC128B.128 [R19+0xc400], desc[UR38][R2.64], !P3 ;  /* 0x0c40000002139fae */ /* 0x000fe8000d901d66 */
[----:B------:R-:W-:Y:S04]  /*ab60*/  @!P1 LDGSTS.E.BYPASS.LTC128B.128 [R19+0xdc00], desc[UR38][R2.64+0x20], !P2 ;  /* 0x0dc0002002139fae */ /* 0x000fe8000d101d66 */
[----:B------:R1:W-:Y:S01]  /*ab70*/  @!P1 LDGSTS.E.BYPASS.LTC128B.128 [R19+0xf400], desc[UR38][R2.64+0x40], !P0 ;  /* 0x0f40004002139fae */ /* 0x0003e2000c101d66 */
[----:B------:R-:W-:-:S13]  /*ab80*/  ISETP.GE.AND P1, PT, R11, R8, PT ;  /* 0x000000080b00720c */ /* 0x000fda0003f26270 */
[----:B0-----:R-:W-:-:S04]  /*ab90*/  @!P1 IADD3 R14, P4, R20, R14, RZ ;  /* 0x0000000e140e9210 */ /* 0x001fc80007f9e0ff */
[----:B-1----:R-:W-:Y:S01]  /*aba0*/  @!P1 MOV R2, R14 ;  /* 0x0000000e00029202 */ /* 0x002fe20000000f00 */
[----:B------:R-:W-:Y:S01]  /*abb0*/  @!P1 IMAD.X R9, RZ, RZ, R9, P4 ;  /* 0x000000ffff099224 */ /* 0x000fe200020e0609 */
[----:B------:R0:W1:Y:S03]  /*abc0*/  SHFL.IDX PT, R14, R5, RZ, 0x1e1f ;  /* 0x001e1fff050e7589 */ /* 0x00006600000e0000 */
[----:B------:R-:W-:-:S05]  /*abd0*/  @!P1 IMAD.MOV.U32 R3, RZ, RZ, R9 ;  /* 0x000000ffff039224 */ /* 0x000fca00078e0009 */
[----:B------:R0:W-:Y:S04]  /*abe0*/  @!P1 LDGSTS.E.BYPASS.LTC128B.128 [R19+0xcc00], desc[UR38][R2.64], !P3 ;  /* 0x0cc0000002139fae */ /* 0x0001e8000d901d66 */
[----:B------:R0:W-:Y:S04]  /*abf0*/  @!P1 LDGSTS.E.BYPASS.LTC128B.128 [R19+0xe400], desc[UR38][R2.64+0x20], !P2 ;  /* 0x0e40002002139fae */ /* 0x0001e8000d101d66 */
[----:B------:R0:W-:Y:S02]  /*ac00*/  @!P1 LDGSTS.E.BYPASS.LTC128B.128 [R19+0xfc00], desc[UR38][R2.64+0x40], !P0 ;  /* 0x0fc0004002139fae */ /* 0x0001e4000c101d66 */
.L_x_119:
[----:B------:R-:W-:Y:S01]  /*ac10*/  VIADD R7, R7, 0x80 ;  /* 0x0000008007077836 */ /* 0x000fe20000000000 */
[----:B------:R-:W-:Y:S04]  /*ac20*/  BSSY B0, `(.L_x_57) ;  /* 0x000000b000007945 */ /* 0x000fe80003800000 */
[----:B------:R-:W-:-:S13]  /*ac30*/  ISETP.GE.AND P1, PT, R7, R8, PT ;  /* 0x000000080700720c */ /* 0x000fda0003f26270 */
[----:B------:R-:W-:Y:S05]  /*ac40*/  @P1 BRA `(.L_x_58) ;  /* 0x0000000000201947 */ /* 0x000fea0003800000 */
[----:B01----:R-:W-:-:S05]  /*ac50*/  IADD3 R2, P1, R20, R14, RZ ;  /* 0x0000000e14027210 */ /* 0x003fca0007f3e0ff */
[----:B------:R-:W-:-:S05]  /*ac60*/  IMAD.X R3, RZ, RZ, R6, P1 ;  /* 0x000000ffff037224 */ /* 0x000fca00008e0606 */
[----:B------:R-:W-:Y:S01]  /*ac70*/  @!PT LDS RZ, [RZ] ;  /* 0x00000000fffff984 */ /* 0x000fe20000000800 */
[----:B------:R-:W-:Y:S01]  /*ac80*/  @!PT LDS RZ, [RZ] ;  /* 0x00000000fffff984 */ /* 0x000fe20000000800 */
[----:B------:R-:W-:Y:S01]  /*ac90*/  @!PT LDS RZ, [RZ] ;  /* 0x00000000fffff984 */ /* 0x000fe20000000800 */
[----:B------:R2:W-:Y:S04]  /*aca0*/  LDGSTS.E.BYPASS.LTC128B.128 [R19+0xd400], desc[UR38][R2.64], !P3 ;  /* 0x0d40000002137fae */ /* 0x0005e8000d901d66 */
[----:B------:R2:W-:Y:S04]  /*acb0*/  LDGSTS.E.BYPASS.LTC128B.128 [R19+0xec00], desc[UR38][R2.64+0x20], !P2 ;  /* 0x0ec0002002137fae */ /* 0x0005e8000d101d66 */
[----:B------:R2:W-:Y:S02]  /*acc0*/  LDGSTS.E.BYPASS.LTC128B.128 [R19+0x10400], desc[UR38][R2.64+0x40], !P0 ;  /* 0x1040004002137fae */ /* 0x0005e4000c101d66 */
.L_x_58:
[----:B------:R-:W-:Y:S05]  /*acd0*/  BSYNC B0 ;  /* 0x0000000000007941 */ /* 0x000fea0003800000 */
.L_x_57:
[----:B------:R-:W-:Y:S01]  /*ace0*/  NOP ;  /* 0x0000000000007918 */ /* 0x000fe20000000000 */
[----:B------:R-:W-:Y:S01]  /*acf0*/  SYNCS.ARRIVE.TRANS64.RED.A0T1 RZ, [UR44+0x17000], RZ ;  /* 0x017000ffffff79a7 */ /* 0x000fe2000820042c */
[----:B------:R-:W-:Y:S01]  /*ad00*/  IMAD.MOV.U32 R0, RZ, RZ, 0x1 ;  /* 0x00000001ff007424 */ /* 0x000fe200078e00ff */
[----:B------:R-:W-:Y:S04]  /*ad10*/  ARRIVES.LDGSTSBAR.64.TRANSCNT [UR44+0x17000] ;  /* 0x01700000ff0079b0 */ /* 0x000fe80008000aac */
[----:B------:R-:W-:Y:S01]  /*ad20*/  SHF.L.U32 R0, R0, 0x1f, RZ ;  /* 0x0000001f00007819 */ /* 0x000fe200000006ff */
[----:B------:R-:W-:Y:S01]  /*ad30*/  NOP ;  /* 0x0000000000007918 */ /* 0x000fe20000000000 */
[----:B------:R-:W-:Y:S02]  /*ad40*/  SYNCS.ARRIVE.TRANS64.A1T0 RZ, [UR44+0x17000], RZ ;  /* 0x017000ffffff79a7 */ /* 0x000fe4000810002c */
[----:B------:R-:W3:Y:S02]  /*ad50*/  SYNCS.PHASECHK.TRANS64.TRYWAIT P0, [UR44+0x17020], R0 ;  /* 0x01702000ff0075a7 */ /* 0x000ee4000800016c */
[----:B---3--:R-:W-:Y:S05]  /*ad60*/  @!P0 BRA `(.L_x_59) ;  /* 0x00000024007c8947 */ /* 0x008fea0003800000 */
.L_x_120:
[----:B------:R-:W-:Y:S01]  /*ad70*/  UIADD3 UR4, UR48, -0x2, URZ ;  /* 0xfffffffe30047890 */ /* 0x000fe2000fffe03f */
[----:B------:R-:W-:-:S03]  /*ad80*/  MOV R20, 0x1 ;  /* 0x0000000100147802 */ /* 0x000fc60000000f00 */
[----:B------:R-:W-:-:S06]  /*ad90*/  UISETP.GE.AND UP0, UPT, UR4, UR47, UPT ;  /* 0x0000002f0400728c */ /* 0x000fcc000bf06270 */
[----:B------:R-:W-:-:S13]  /*ada0*/  PLOP3.LUT P0, PT, PT, PT, UP0, 0x80, 0x0 ;  /* 0x000000000000781c */ /* 0x000fda0003f0f008 */
[----:B------:R-:W-:Y:S05]  /*adb0*/  @!P0 BRA `(.L_x_60) ;  /* 0x00000010001c8947 */ /* 0x000fea0003800000 */
[----:B------:R-:W-:Y:S01]  /*adc0*/  UIADD3 UR4, UR46, 0x1, URZ ;  /* 0x000000012e047890 */ /* 0x000fe2000fffe03f */
[----:B------:R-:W-:Y:S01]  /*add0*/  IADD3 R17, R27, R17, R25 ;  /* 0x000000111b117210 */ /* 0x000fe20007ffe019 */
[----:B------:R-:W-:Y:S01]  /*ade0*/  IMAD.MOV.U32 R4, RZ, RZ, 0x1 ;  /* 0x00000001ff047424 */ /* 0x000fe200078e00ff */
[----:B0-2---:R-:W-:Y:S01]  /*adf0*/  LOP3.LUT R3, RZ, UR43, RZ, 0x33, !PT ;  /* 0x0000002bff037c12 */ /* 0x005fe2000f8e33ff */
[----:B------:R-:W-:Y:S02]  /*ae00*/  UIMAD UR4, UR4, UR40, URZ ;  /* 0x00000028040472a4 */ /* 0x000fe4000f8e023f */
[----:B------:R-:W-:-:S04]  /*ae10*/  VIADD R2, R17, 0xfffffe80 ;  /* 0xfffffe8011027836 */ /* 0x000fc80000000000 */
[----:B------:R-:W-:-:S04]  /*ae20*/  LOP3.LUT R0, RZ, UR4, RZ, 0x33, !PT ;  /* 0x00000004ff007c12 */ /* 0x000fc8000f8e33ff */
[----:B------:R-:W-:Y:S01]  /*ae30*/  VIMNMX R3, R0, R3, !PT ;  /* 0x0000000300037248 */ /* 0x000fe20007fe0100 */
[----:B------:R-:W-:-:S03]  /*ae40*/  IMAD.MOV.U32 R0, RZ, RZ, RZ ;  /* 0x000000ffff007224 */ /* 0x000fc600078e00ff */
[C---:B------:R-:W-:Y:S01]  /*ae50*/  IADD3 R21, -R3.reuse, -0x2, RZ ;  /* 0xfffffffe03157810 */ /* 0x040fe20007ffe1ff */
[----:B------:R-:W-:-:S07]  /*ae60*/  IMAD R7, R3, -0x80, R2 ;  /* 0xffffff8003077824 */ /* 0x000fce00078e0202 */
.L_x_75:
[----:B0-2---:R-:W0:Y:S01]  /*ae70*/  LDC R2, c[0x0][0x430] ;  /* 0x00010c00ff027b82 */ /* 0x005e220000000800 */
[----:B------:R-:W-:Y:S01]  /*ae80*/  IMAD.MOV.U32 R10, RZ, RZ, R7 ;  /* 0x000000ffff0a7224 */ /* 0x000fe200078e0007 */
[----:B------:R-:W-:Y:S01]  /*ae90*/  ULDC.64 UR4, c[0x0][0x428] ;  /* 0x00010a0000047ab9 */ /* 0x000fe20000000a00 */
[----:B0-----:R-:W-:-:S13]  /*aea0*/  ISETP.NE.AND P0, PT, R2, 0x1, PT ;  /* 0x000000010200780c */ /* 0x001fda0003f05270 */
[----:B------:R-:W0:Y:S08]  /*aeb0*/  @P0 LDC R2, c[0x0][0x434] ;  /* 0x00010d00ff020b82 */ /* 0x000e300000000800 */
[----:B------:R-:W2:Y:S01]  /*aec0*/  @P0 LDC R3, c[0x0][0x438] ;  /* 0x00010e00ff030b82 */ /* 0x000ea20000000800 */
[----:B0-----:R-:W-:-:S05]  /*aed0*/  @P0 IMAD.HI.U32 R2, R7, R2, RZ ;  /* 0x0000000207020227 */ /* 0x001fca00078e00ff */
[----:B--2---:R-:W-:Y:S01]  /*aee0*/  @P0 SHF.R.U32.HI R10, RZ, R3, R2 ;  /* 0x00000003ff0a0219 */ /* 0x004fe20000011602 */
[----:B------:R-:W-:-:S03]  /*aef0*/  IMAD R2, R28, UR4, RZ ;  /* 0x000000041c027c24 */ /* 0x000fc6000f8e02ff */
[----:B------:R-:W-:Y:S01]  /*af00*/  SHF.R.S32.HI R3, RZ, 0x1f, R10 ;  /* 0x0000001fff037819 */ /* 0x000fe2000001140a */
[----:B------:R-:W-:Y:S01]  /*af10*/  IMAD R5, R23, UR5, R2 ;  /* 0x0000000517057c24 */ /* 0x000fe2000f8e0202 */
[----:B------:R-:W-:-:S05]  /*af20*/  MOV R2, R10 ;  /* 0x0000000a00027202 */ /* 0x000fca0000000f00 */
[----:B------:R-:W-:Y:S01]  /*af30*/  IMAD.WIDE.U32 R2, R23, UR4, R2 ;  /* 0x0000000417027c25 */ /* 0x000fe2000f8e0002 */
[----:B------:R-:W-:-:S03]  /*af40*/  ULDC.64 UR4, c[0x0][0x418] ;  /* 0x0001060000047ab9 */ /* 0x000fc60000000a00 */
[----:B------:R-:W-:Y:S01]  /*af50*/  IMAD.IADD R3, R5, 0x1, R3 ;  /* 0x0000000105037824 */ /* 0x000fe200078e0203 */
[----:B------:R-:W-:-:S04]  /*af60*/  LEA R8, P0, R2, UR4, 0x2 ;  /* 0x0000000402087c11 */ /* 0x000fc8000f8010ff */
[----:B------:R-:W-:-:S05]  /*af70*/  LEA.HI.X R9, R2, UR5, R3, 0x2, P0 ;  /* 0x0000000502097c11 */ /* 0x000fca00080f1403 */
[----:B------:R-:W2:Y:S01]  /*af80*/  LDG.E R8, desc[UR38][R8.64] ;  /* 0x0000002608087981 */ /* 0x000ea2000c1e1900 */
[----:B------:R-:W-:Y:S01]  /*af90*/  ULOP3.LUT UR6, UR41, 0x2, URZ, 0xfc, !UPT ;  /* 0x0000000229067892 */ /* 0x000fe2000f8efc3f */
[----:B------:R-:W-:Y:S02]  /*afa0*/  VIADD R5, R0, 0x1 ;  /* 0x0000000100057836 */ /* 0x000fe40000000000 */
[----:B------:R-:W-:-:S03]  /*afb0*/  VIADD R21, R21, 0xffffffff ;  /* 0xffffffff15157836 */ /* 0x000fc60000000000 */
[----:B------:R-:W-:Y:S01]  /*afc0*/  IMAD.U32 R6, RZ, RZ, UR6 ;  /* 0x00000006ff067e24 */ /* 0x000fe2000f8e00ff */
[----:B------:R-:W-:Y:S02]  /*afd0*/  ISETP.NE.AND P1, PT, R5, 0x2, PT ;  /* 0x000000020500780c */ /* 0x000fe40003f25270 */
[----:B------:R-:W-:Y:S02]  /*afe0*/  ISETP.GT.AND P0, PT, R21, UR47, PT ;  /* 0x0000002f15007c0c */ /* 0x000fe4000bf04270 */
[----:B------:R-:W-:Y:S02]  /*aff0*/  ISETP.NE.AND P2, PT, R6, 0x3, PT ;  /* 0x000000030600780c */ /* 0x000fe40003f45270 */
[----:B------:R-:W-:Y:S02]  /*b000*/  SEL R3, RZ, 0x1, P1 ;  /* 0x00000001ff037807 */ /* 0x000fe40000800000 */
[----:B------:R-:W-:Y:S02]  /*b010*/  SEL R5, R5, RZ, P1 ;  /* 0x000000ff05057207 */ /* 0x000fe40000800000 */
[----:B------:R-:W-:-:S02]  /*b020*/  LOP3.LUT R20, R4, R3, RZ, 0x3c, !PT ;  /* 0x0000000304147212 */ /* 0x000fc400078e3cff */
[----:B--2---:R-:W-:-:S05]  /*b030*/  SHF.R.S32.HI R18, RZ, 0x1f, R8 ;  /* 0x0000001fff127819 */ /* 0x004fca0000011408 */
[----:B------:R-:W-:Y:S05]  /*b040*/  @!P2 BRA `(.L_x_61) ;  /* 0x000000000004a947 */ /* 0x000fea0003800000 */
[----:B------:R-:W-:Y:S01]  /*b050*/  BPT.TRAP 0x1 ;  /* 0x000000040000795c */ /* 0x000fe20000300000 */
.L_x_61:
[----:B------:R-:W-:Y:S02]  /*b060*/  LEA R6, R5, UR44, 0x3 ;  /* 0x0000002c05067c11 */ /* 0x000fe4000f8e18ff */
[----:B------:R-:W-:-:S04]  /*b070*/  SHF.L.U32 R17, R20, 0x1f, RZ ;  /* 0x0000001f14117819 */ /* 0x000fc800000006ff */
[----:B------:R-:W0:Y:S02]  /*b080*/  SYNCS.PHASECHK.TRANS64.TRYWAIT P1, [R6+URZ+0x17080], R17 ;  /* 0x01708011060075a7 */ /* 0x000e24000802017f */
[----:B0-----:R-:W-:Y:S05]  /*b090*/  @!P1 BRA `(.L_x_62) ;  /* 0x0000002000c89947 */ /* 0x001fea0003800000 */
.L_x_121:
[----:B------:R-:W-:Y:S01]  /*b0a0*/  ULDC UR4, c[0x0][0x430] ;  /* 0x00010c0000047ab9 */ /* 0x000fe20000000800 */
[----:B------:R-:W2:Y:S01]  /*b0b0*/  S2R R25, SR_TID.X ;  /* 0x0000000000197919 */ /* 0x000ea20000002100 */
[----:B------:R-:W-:Y:S01]  /*b0c0*/  UIADD3 UR4, -UR4, URZ, URZ ;  /* 0x0000003f04047290 */ /* 0x000fe2000fffe13f */
[----:B------:R-:W-:Y:S01]  /*b0d0*/  R2UR UR6, R22 ;  /* 0x00000000160672ca */ /* 0x000fe200000e0000 */
[----:B------:R-:W3:Y:S01]  /*b0e0*/  LDC R12, c[0x0][0x2f4] ;  /* 0x0000bd00ff0c7b82 */ /* 0x000ee20000000800 */
[C---:B------:R-:W-:Y:S02]  /*b0f0*/  LOP3.LUT P3, RZ, R16.reuse, 0x4, RZ, 0xc0, !PT ;  /* 0x0000000410ff7812 */ /* 0x040fe4000786c0ff */
[----:B------:R-:W-:Y:S01]  /*b100*/  LOP3.LUT P2, RZ, R16, 0x2, RZ, 0xc0, !PT ;  /* 0x0000000210ff7812 */ /* 0x000fe2000784c0ff */
[----:B------:R-:W-:Y:S01]  /*b110*/  IMAD R9, R10, UR4, R7 ;  /* 0x000000040a097c24 */ /* 0x000fe2000f8e0207 */
[----:B------:R-:W-:-:S04]  /*b120*/  ULDC.64 UR4, c[0x0][0x328] ;  /* 0x0000ca0000047ab9 */ /* 0x000fc80000000a00 */
[----:B------:R-:W-:-:S05]  /*b130*/  SHF.R.S32.HI R10, RZ, 0x1f, R9 ;  /* 0x0000001fff0a7819 */ /* 0x000fca0000011409 */
[----:B------:R-:W-:-:S04]  /*b140*/  IMAD R2, R10, UR4, RZ ;  /* 0x000000040a027c24 */ /* 0x000fc8000f8e02ff */
[C---:B------:R-:W-:Y:S02]  /*b150*/  IMAD R11, R9.reuse, UR5, R2 ;  /* 0x00000005090b7c24 */ /* 0x040fe4000f8e0202 */
[----:B------:R-:W-:Y:S01]  /*b160*/  IMAD.WIDE.U32 R2, R9, UR4, RZ ;  /* 0x0000000409027c25 */ /* 0x000fe2000f8e00ff */
[----:B------:R-:W-:-:S04]  /*b170*/  ULDC.64 UR4, c[0x0][0x338] ;  /* 0x0000ce0000047ab9 */ /* 0x000fc80000000a00 */
[----:B------:R-:W-:Y:S01]  /*b180*/  IADD3 R3, R3, R11, RZ ;  /* 0x0000000b03037210 */ /* 0x000fe20007ffe0ff */
[----:B------:R-:W-:Y:S02]  /*b190*/  IMAD R11, R18, UR4, RZ ;  /* 0x00000004120b7c24 */ /* 0x000fe4000f8e02ff */
[----:B--2---:R-:W-:Y:S02]  /*b1a0*/  IMAD.SHL.U32 R25, R25, 0x10, RZ ;  /* 0x0000001019197824 */ /* 0x004fe400078e00ff */
[C---:B------:R-:W-:Y:S02]  /*b1b0*/  IMAD R11, R8.reuse, UR5, R11 ;  /* 0x00000005080b7c24 */ /* 0x040fe4000f8e020b */
[----:B------:R-:W-:Y:S01]  /*b1c0*/  IMAD.WIDE.U32 R2, R8, UR4, R2 ;  /* 0x0000000408027c25 */ /* 0x000fe2000f8e0002 */
[----:B------:R-:W-:Y:S01]  /*b1d0*/  ULDC.64 UR4, c[0x0][0x330] ;  /* 0x0000cc0000047ab9 */ /* 0x000fe20000000a00 */
[----:B------:R-:W-:Y:S02]  /*b1e0*/  LOP3.LUT R25, R25, 0x10, RZ, 0xc0, !PT ;  /* 0x0000001019197812 */ /* 0x000fe400078ec0ff */
[----:B------:R-:W-:-:S02]  /*b1f0*/  IMAD.IADD R3, R3, 0x1, R11 ;  /* 0x0000000103037824 */ /* 0x000fc400078e020b */
[----:B------:R-:W-:Y:S01]  /*b200*/  IMAD.U32 R11, RZ, RZ, UR4 ;  /* 0x00000004ff0b7e24 */ /* 0x000fe2000f8e00ff */
[----:B------:R-:W-:Y:S01]  /*b210*/  UIMAD UR4, UR6, UR4, URZ ;  /* 0x00000004060472a4 */ /* 0x000fe2000f8e023f */
[----:B---3--:R-:W-:Y:S02]  /*b220*/  ISETP.GE.AND P4, PT, R25, R12, PT ;  /* 0x0000000c1900720c */ /* 0x008fe40003f86270 */
[----:B------:R-:W-:Y:S01]  /*b230*/  IMAD.WIDE.U32 R2, R11, UR42, R2 ;  /* 0x0000002a0b027c25 */ /* 0x000fe2000f8e0002 */
[----:B------:R-:W-:Y:S01]  /*b240*/  ULDC.64 UR6, c[0x0][0x318] ;  /* 0x0000c60000067ab9 */ /* 0x000fe20000000a00 */
[----:B------:R-:W-:Y:S02]  /*b250*/  UIMAD UR4, UR42, UR5, UR4 ;  /* 0x000000052a0472a4 */ /* 0x000fe4000f8e0204 */
[----:B------:R-:W-:Y:S01]  /*b260*/  IMAD.U32 R27, RZ, RZ, UR7 ;  /* 0x00000007ff1b7e24 */ /* 0x000fe2000f8e00ff */
[----:B------:R-:W-:-:S04]  /*b270*/  IADD3 R24, P1, R2, UR6, RZ ;  /* 0x0000000602187c10 */ /* 0x000fc8000ff3e0ff */
[----:B------:R-:W-:Y:S01]  /*b280*/  IADD3.X R27, R27, UR4, R3, P1, !PT ;  /* 0x000000041b1b7c10 */ /* 0x000fe20008ffe403 */
[----:B------:R-:W-:-:S03]  /*b290*/  UMOV UR4, 0xffffffff ;  /* 0xffffffff00047882 */ /* 0x000fc60000000000 */
[----:B------:R-:W-:Y:S05]  /*b2a0*/  BRA.DIV UR4, `(.L_x_63) ;  /* 0x0000002204587947 */ /* 0x000fea000b800000 */
[----:B------:R-:W2:Y:S01]  /*b2b0*/  S2R R11, SR_TID.X ;  /* 0x00000000000b7919 */ /* 0x000ea20000002100 */
[----:B------:R-:W-:Y:S01]  /*b2c0*/  IMAD R25, R5, 0x3000, R19 ;  /* 0x0000300005197824 */ /* 0x000fe200078e0213 */
[----:B------:R-:W3:Y:S04]  /*b2d0*/  SHFL.IDX PT, R2, R24, RZ, 0x1e1f ;  /* 0x001e1fff18027589 */ /* 0x000ee800000e0000 */
[----:B------:R-:W4:Y:S04]  /*b2e0*/  SHFL.IDX PT, R3, R27, RZ, 0x1e1f ;  /* 0x001e1fff1b037589 */ /* 0x000f2800000e0000 */
[----:B------:R-:W0:Y:S01]  /*b2f0*/  SHFL.IDX PT, R27, R27, 0x1, 0x1e1f ;  /* 0x003e1f001b1b7f89 */ /* 0x000e2200000e0000 */
[----:B--2---:R-:W-:-:S04]  /*b300*/  SHF.L.U32 R11, R11, 0x4, RZ ;  /* 0x000000040b0b7819 */ /* 0x004fc800000006ff */
[----:B------:R-:W-:-:S04]  /*b310*/  LOP3.LUT R11, R11, 0x10, RZ, 0xc0, !PT ;  /* 0x000000100b0b7812 */ /* 0x000fc800078ec0ff */
[----:B---3--:R-:W-:-:S05]  /*b320*/  IADD3 R2, P1, R11, R2, RZ ;  /* 0x000000020b027210 */ /* 0x008fca0007f3e0ff */
[----:B----4-:R-:W-:-:S05]  /*b330*/  IMAD.X R3, RZ, RZ, R3, P1 ;  /* 0x000000ffff037224 */ /* 0x010fca00008e0603 */
[----:B------:R-:W-:Y:S04]  /*b340*/  LDGSTS.E.BYPASS.LTC128B.128 [R25+0x6400], desc[UR38][R2.64], !P4 ;  /* 0x0640000002197fae */ /* 0x000fe8000e101d66 */
[----:B------:R-:W-:Y:S04]  /*b350*/  LDGSTS.E.BYPASS.LTC128B.128 [R25+0x7400], desc[UR38][R2.64+0x20], !P3 ;  /* 0x0740002002197fae */ /* 0x000fe8000d901d66 */
[----:B------:R2:W-:Y:S04]  /*b360*/  LDGSTS.E.BYPASS.LTC128B.128 [R25+0x8400], desc[UR38][R2.64+0x40], !P2 ;  /* 0x0840004002197fae */ /* 0x0005e8000d101d66 */
[----:B0-2---:R2:W3:Y:S02]  /*b370*/  SHFL.IDX PT, R2, R24, 0x1, 0x1e1f ;  /* 0x003e1f0018027f89 */ /* 0x0054e400000e0000 */
.L_x_127:
[----:B------:R-:W0:Y:S01]  /*b380*/  S2R R3, SR_TID.X ;  /* 0x0000000000037919 */ /* 0x000e220000002100 */
[----:B------:R-:W-:Y:S01]  /*b390*/  R2UR UR4, R6 ;  /* 0x00000000060472ca */ /* 0x000fe200000e0000 */
[----:B0-----:R-:W-:-:S05]  /*b3a0*/  IMAD.SHL.U32 R3, R3, 0x10, RZ ;  /* 0x0000001003037824 */ /* 0x001fca00078e00ff */
[----:B------:R-:W-:-:S04]  /*b3b0*/  LOP3.LUT R3, R3, 0x10, RZ, 0xc0, !PT ;  /* 0x0000001003037812 */ /* 0x000fc800078ec0ff */
[----:B---3--:R-:W-:-:S05]  /*b3c0*/  IADD3 R2, P1, R3, R2, RZ ;  /* 0x0000000203027210 */ /* 0x008fca0007f3e0ff */
        /* <DEDUP_REMOVED lines=16> */
.L_x_64:
[----:B------:R0:W-:Y:S01]  /*b4d0*/  SYNCS.ARRIVE.TRANS64.A1T0 RZ, [R6+URZ+0x17070], RZ ;  /* 0x017070ff06ff79a7 */ /* 0x0001e2000810003f */
[----:B------:R-:W-:Y:S05]  /*b4e0*/  @!P2 BRA `(.L_x_65) ;  /* 0x000000000004a947 */ /* 0x000fea0003800000 */
[----:B------:R-:W-:Y:S01]  /*b4f0*/  BPT.TRAP 0x1 ;  /* 0x000000040000795c */ /* 0x000fe20000300000 */
.L_x_65:
[----:B------:R-:W3:Y:S02]  /*b500*/  SYNCS.PHASECHK.TRANS64.TRYWAIT P1, [R6+URZ+0x17040], R17 ;  /* 0x01704011060075a7 */ /* 0x000ee4000802017f */
[----:B---3--:R-:W-:Y:S05]  /*b510*/  @!P1 BRA `(.L_x_66) ;  /* 0x0000002000589947 */ /* 0x008fea0003800000 */
.L_x_128:
[----:B--2---:R-:W2:Y:S01]  /*b520*/  S2R R24, SR_TID.X ;  /* 0x0000000000187919 */ /* 0x004ea20000002100 */
[----:B------:R-:W-:Y:S01]  /*b530*/  ULDC.64 UR4, c[0x0][0x300] ;  /* 0x0000c00000047ab9 */ /* 0x000fe20000000a00 */
[----:B------:R-:W-:Y:S01]  /*b540*/  R2UR UR6, R22 ;  /* 0x00000000160672ca */ /* 0x000fe200000e0000 */
[----:B------:R-:W-:Y:S01]  /*b550*/  IMAD R10, R10, UR4, RZ ;  /* 0x000000040a0a7c24 */ /* 0x000fe2000f8e02ff */
[----:B------:R-:W4:Y:S01]  /*b560*/  LDC R12, c[0x0][0x2f4] ;  /* 0x0000bd00ff0c7b82 */ /* 0x000f220000000800 */
[C---:B------:R-:W-:Y:S01]  /*b570*/  IMAD.WIDE.U32 R2, R9.reuse, UR4, RZ ;  /* 0x0000000409027c25 */ /* 0x040fe2000f8e00ff */
[C---:B------:R-:W-:Y:S02]  /*b580*/  LOP3.LUT P3, RZ, R16.reuse, 0x4, RZ, 0xc0, !PT ;  /* 0x0000000410ff7812 */ /* 0x040fe4000786c0ff */
[----:B------:R-:W-:Y:S01]  /*b590*/  LOP3.LUT P2, RZ, R16, 0x2, RZ, 0xc0, !PT ;  /* 0x0000000210ff7812 */ /* 0x000fe2000784c0ff */
[----:B------:R-:W-:Y:S01]  /*b5a0*/  IMAD R11, R9, UR5, R10 ;  /* 0x00000005090b7c24 */ /* 0x000fe2000f8e020a */
[----:B------:R-:W-:-:S02]  /*b5b0*/  ULDC.64 UR4, c[0x0][0x310] ;  /* 0x0000c40000047ab9 */ /* 0x000fc40000000a00 */
[----:B------:R-:W-:Y:S02]  /*b5c0*/  IMAD R9, R18, UR4, RZ ;  /* 0x0000000412097c24 */ /* 0x000fe4000f8e02ff */
[----:B------:R-:W-:Y:S02]  /*b5d0*/  IADD3 R3, R3, R11, RZ ;  /* 0x0000000b03037210 */ /* 0x000fe40007ffe0ff */
[C---:B------:R-:W-:Y:S02]  /*b5e0*/  IMAD R9, R8.reuse, UR5, R9 ;  /* 0x0000000508097c24 */ /* 0x040fe4000f8e0209 */
[----:B------:R-:W-:Y:S01]  /*b5f0*/  IMAD.WIDE.U32 R2, R8, UR4, R2 ;  /* 0x0000000408027c25 */ /* 0x000fe2000f8e0002 */
[----:B------:R-:W-:-:S03]  /*b600*/  ULDC.64 UR4, c[0x0][0x308] ;  /* 0x0000c20000047ab9 */ /* 0x000fc60000000a00 */
[----:B------:R-:W-:Y:S02]  /*b610*/  IMAD.IADD R3, R3, 0x1, R9 ;  /* 0x0000000103037824 */ /* 0x000fe400078e0209 */
[----:B------:R-:W-:Y:S01]  /*b620*/  IMAD.U32 R9, RZ, RZ, UR4 ;  /* 0x00000004ff097e24 */ /* 0x000fe2000f8e00ff */
[----:B------:R-:W-:-:S03]  /*b630*/  UIMAD UR4, UR6, UR4, URZ ;  /* 0x00000004060472a4 */ /* 0x000fc6000f8e023f */
[----:B------:R-:W-:Y:S01]  /*b640*/  IMAD.WIDE.U32 R2, R9, UR42, R2 ;  /* 0x0000002a09027c25 */ /* 0x000fe2000f8e0002 */
[----:B------:R-:W-:Y:S01]  /*b650*/  ULDC.64 UR6, c[0x0][0x2e8] ;  /* 0x0000ba0000067ab9 */ /* 0x000fe20000000a00 */
[----:B------:R-:W-:Y:S02]  /*b660*/  UIMAD UR4, UR42, UR5, UR4 ;  /* 0x000000052a0472a4 */ /* 0x000fe4000f8e0204 */
[----:B------:R-:W-:Y:S01]  /*b670*/  IMAD.U32 R9, RZ, RZ, UR7 ;  /* 0x00000007ff097e24 */ /* 0x000fe2000f8e00ff */
[----:B------:R-:W-:Y:S01]  /*b680*/  IADD3 R8, P1, R2, UR6, RZ ;  /* 0x0000000602087c10 */ /* 0x000fe2000ff3e0ff */
[----:B--2---:R-:W-:-:S03]  /*b690*/  IMAD.SHL.U32 R24, R24, 0x10, RZ ;  /* 0x0000001018187824 */ /* 0x004fc600078e00ff */
[----:B------:R-:W-:Y:S01]  /*b6a0*/  IADD3.X R10, R9, UR4, R3, P1, !PT ;  /* 0x00000004090a7c10 */ /* 0x000fe20008ffe403 */
[----:B------:R-:W-:Y:S01]  /*b6b0*/  UMOV UR4, 0xffffffff ;  /* 0xffffffff00047882 */ /* 0x000fe20000000000 */
[----:B------:R-:W-:-:S04]  /*b6c0*/  LOP3.LUT R24, R24, 0x10, RZ, 0xc0, !PT ;  /* 0x0000001018187812 */ /* 0x000fc800078ec0ff */
[----:B----4-:R-:W-:Y:S01]  /*b6d0*/  ISETP.GE.AND P4, PT, R24, R12, PT ;  /* 0x0000000c1800720c */ /* 0x010fe20003f86270 */
[----:B------:R-:W-:-:S12]  /*b6e0*/  BRA.DIV UR4, `(.L_x_67) ;  /* 0x0000001e04f87947 */ /* 0x000fd8000b800000 */
[----:B-1----:R-:W1:Y:S01]  /*b6f0*/  SHFL.IDX PT, R14, R8, RZ, 0x1e1f ;  /* 0x001e1fff080e7589 */ /* 0x002e6200000e0000 */
[----:B------:R-:W-:-:S03]  /*b700*/  IMAD R9, R5, 0x3000, R26 ;  /* 0x0000300005097824 */ /* 0x000fc600078e021a */
[----:B------:R-:W2:Y:S01]  /*b710*/  SHFL.IDX PT, R3, R10, RZ, 0x1e1f ;  /* 0x001e1fff0a037589 */ /* 0x000ea200000e0000 */
[----:B------:R-:W-:-:S03]  /*b720*/  VIADD R9, R9, UR44 ;  /* 0x0000002c09097c36 */ /* 0x000fc60008000000 */
[----:B------:R-:W4:Y:S01]  /*b730*/  SHFL.IDX PT, R10, R10, 0x1, 0x1e1f ;  /* 0x003e1f000a0a7f89 */ /* 0x000f2200000e0000 */
[----:B-1----:R-:W-:-:S03]  /*b740*/  IADD3 R2, P1, R24, R14, RZ ;  /* 0x0000000e18027210 */ /* 0x002fc60007f3e0ff */
[----:B------:R1:W0:Y:S01]  /*b750*/  SHFL.IDX PT, R14, R8, 0x1, 0x1e1f ;  /* 0x003e1f00080e7f89 */ /* 0x00022200000e0000 */
[----:B--2---:R-:W-:-:S05]  /*b760*/  IADD3.X R3, RZ, R3, RZ, P1, !PT ;  /* 0x00000003ff037210 */ /* 0x004fca0000ffe4ff */
[----:B------:R1:W-:Y:S04]  /*b770*/  LDGSTS.E.BYPASS.LTC128B.128 [R9+0x10c00], desc[UR38][R2.64], !P4 ;  /* 0x10c0000002097fae */ /* 0x0003e8000e101d66 */
[----:B------:R1:W-:Y:S04]  /*b780*/  LDGSTS.E.BYPASS.LTC128B.128 [R9+0x11c00], desc[UR38][R2.64+0x20], !P3 ;  /* 0x11c0002002097fae */ /* 0x0003e8000d901d66 */
[----:B----4-:R1:W-:Y:S02]  /*b790*/  LDGSTS.E.BYPASS.LTC128B.128 [R9+0x12c00], desc[UR38][R2.64+0x40], !P2 ;  /* 0x12c0004002097fae */ /* 0x0103e4000d101d66 */
.L_x_134:
[----:B01----:R-:W-:Y:S02]  /*b7a0*/  IADD3 R2, P1, R24, R14, RZ ;  /* 0x0000000e18027210 */ /* 0x003fe40007f3e0ff */
[----:B------:R-:W-:-:S03]  /*b7b0*/  R2UR UR4, R6 ;  /* 0x00000000060472ca */ /* 0x000fc600000e0000 */
        /* <DEDUP_REMOVED lines=16> */
.L_x_68:
[----:B------:R-:W-:Y:S01]  /*b8c0*/  IMAD.U32 R2, RZ, RZ, UR41 ;  /* 0x00000029ff027e24 */ /* 0x000fe2000f8e00ff */
[----:B------:R0:W-:Y:S04]  /*b8d0*/  SYNCS.ARRIVE.TRANS64.A1T0 RZ, [R6+URZ+0x17030], RZ ;  /* 0x017030ff06ff79a7 */ /* 0x0001e8000810003f */
[----:B------:R-:W-:-:S04]  /*b8e0*/  LOP3.LUT R2, R2, 0x1, RZ, 0xfc, !PT ;  /* 0x0000000102027812 */ /* 0x000fc800078efcff */
[----:B------:R-:W-:-:S13]  /*b8f0*/  ISETP.NE.AND P1, PT, R2, 0x3, PT ;  /* 0x000000030200780c */ /* 0x000fda0003f25270 */
[----:B0-----:R-:W-:Y:S05]  /*b900*/  @!P1 BRA `(.L_x_69) ;  /* 0x0000000000049947 */ /* 0x001fea0003800000 */
[----:B------:R-:W-:Y:S01]  /*b910*/  BPT.TRAP 0x1 ;  /* 0x000000040000795c */ /* 0x000fe20000300000 */
.L_x_69:
[----:B------:R-:W-:Y:S02]  /*b920*/  LOP3.LUT R3, R4, 0x1, RZ, 0x3c, !PT ;  /* 0x0000000104037812 */ /* 0x000fe400078e3cff */
[----:B------:R-:W-:Y:S02]  /*b930*/  LEA R2, R0, UR44, 0x3 ;  /* 0x0000002c00027c11 */ /* 0x000fe4000f8e18ff */
[----:B------:R-:W-:-:S04]  /*b940*/  SHF.L.U32 R3, R3, 0x1f, RZ ;  /* 0x0000001f03037819 */ /* 0x000fc800000006ff */
[----:B------:R-:W0:Y:S02]  /*b950*/  SYNCS.PHASECHK.TRANS64.TRYWAIT P2, [R2+URZ+0x17070], R3 ;  /* 0x01707003020075a7 */ /* 0x000e24000804017f */
[----:B0-----:R-:W-:Y:S05]  /*b960*/  @!P2 BRA `(.L_x_70) ;  /* 0x0000001c00f0a947 */ /* 0x001fea0003800000 */
.L_x_135:
[----:B------:R-:W-:-:S06]  /*b970*/  ULOP3.LUT UR4, UR41, 0x2, URZ, 0xfc, !UPT ;  /* 0x0000000229047892 */ /* 0x000fcc000f8efc3f */
[----:B---3--:R-:W-:-:S04]  /*b980*/  MOV R6, UR4 ;  /* 0x0000000400067c02 */ /* 0x008fc80008000f00 */
[----:B------:R-:W-:-:S13]  /*b990*/  ISETP.NE.AND P2, PT, R6, 0x3, PT ;  /* 0x000000030600780c */ /* 0x000fda0003f45270 */
[----:B------:R-:W-:Y:S05]  /*b9a0*/  @!P2 BRA `(.L_x_71) ;  /* 0x000000000004a947 */ /* 0x000fea0003800000 */
[----:B------:R-:W-:Y:S01]  /*b9b0*/  BPT.TRAP 0x1 ;  /* 0x000000040000795c */ /* 0x000fe20000300000 */
.L_x_71:
[----:B0-----:R-:W-:Y:S01]  /*b9c0*/  SHF.L.U32 R3, R4, 0x1f, RZ ;  /* 0x0000001f04037819 */ /* 0x001fe200000006ff */
[----:B------:R-:W-:-:S03]  /*b9d0*/  IMAD R4, R0, 0x3000, RZ ;  /* 0x0000300000047824 */ /* 0x000fc600078e02ff */
[----:B------:R-:W0:Y:S02]  /*b9e0*/  SYNCS.PHASECHK.TRANS64.TRYWAIT P2, [R2+URZ+0x17060], R3 ;  /* 0x01706003020075a7 */ /* 0x000e24000804017f */
[----:B0-----:R-:W-:Y:S05]  /*b9f0*/  @!P2 BRA `(.L_x_72) ;  /* 0x0000001c00e0a947 */ /* 0x001fea0003800000 */
.L_x_136:
[----:B------:R-:W2:Y:S04]  /*ba00*/  LDL R0, [R1+0x4] ;  /* 0x0000040001007983 */ /* 0x000ea80000100800 */
[----:B------:R-:W3:Y:S01]  /*ba10*/  LDL R6, [R1] ;  /* 0x0000000001067983 */ /* 0x000ee20000100800 */
[----:B------:R-:W-:Y:S05]  /*ba20*/  WARPSYNC.ALL ;  /* 0x0000000000007948 */ /* 0x000fea0003800000 */
[----:B0-----:R-:W-:Y:S01]  /*ba30*/  LOP3.LUT R3, R4, R29, RZ, 0xfc, !PT ;  /* 0x0000001d04037212 */ /* 0x001fe200078efcff */
[----:B------:R-:W-:-:S04]  /*ba40*/  ULOP3.LUT UR4, UR41, 0x2, URZ, 0xfc, !UPT ;  /* 0x0000000229047892 */ /* 0x000fc8000f8efc3f */
[----:B------:R-:W-:Y:S01]  /*ba50*/  VIADD R3, R3, UR44 ;  /* 0x0000002c03037c36 */ /* 0x000fe20008000000 */
[----:B--2---:R-:W-:-:S05]  /*ba60*/  LOP3.LUT R0, R4, R0, RZ, 0xfc, !PT ;  /* 0x0000000004007212 */ /* 0x004fca00078efcff */
[----:B------:R-:W0:Y:S02]  /*ba70*/  LDSM.16.MT88.4 R8, [R0+UR44+0x6400] ;  /* 0x0064002c0008783b */ /* 0x000e240008004200 */
[C-C-:B0-----:R-:W-:Y:S02]  /*ba80*/  PRMT R12, R8.reuse, 0x6420, R9.reuse ;  /* 0x00006420080c7816 */ /* 0x141fe40000000009 */
[----:B------:R-:W-:Y:S02]  /*ba90*/  PRMT R13, R8, 0x7531, R9 ;  /* 0x00007531080d7816 */ /* 0x000fe40000000009 */
[C-C-:B------:R-:W-:Y:S02]  /*baa0*/  PRMT R14, R10.reuse, 0x6420, R11.reuse ;  /* 0x000064200a0e7816 */ /* 0x140fe4000000000b */
[----:B------:R-:W-:-:S05]  /*bab0*/  PRMT R15, R10, 0x7531, R11 ;  /* 0x000075310a0f7816 */ /* 0x000fca000000000b */
[----:B------:R-:W-:Y:S04]  /*bac0*/  STSM.16.M88.4 [R3+0x400], R12 ;  /* 0x0004000c03007844 */ /* 0x000fe80000000200 */
[----:B------:R-:W0:Y:S02]  /*bad0*/  LDSM.16.MT88.4 R8, [R0+UR44+0x7400] ;  /* 0x0074002c0008783b */ /* 0x000e240008004200 */
[C-C-:B0-----:R-:W-:Y:S02]  /*bae0*/  PRMT R12, R8.reuse, 0x6420, R9.reuse ;  /* 0x00006420080c7816 */ /* 0x141fe40000000009 */
[----:B------:R-:W-:Y:S02]  /*baf0*/  PRMT R13, R8, 0x7531, R9 ;  /* 0x00007531080d7816 */ /* 0x000fe40000000009 */
[----:B------:R-:W-:-:S02]  /*bb00*/  PRMT R14, R10, 0x6420, R11 ;  /* 0x000064200a0e7816 */ /* 0x000fc4000000000b */
[----:B------:R-:W-:-:S05]  /*bb10*/  PRMT R15, R10, 0x7531, R11 ;  /* 0x000075310a0f7816 */ /* 0x000fca000000000b */
[----:B------:R-:W-:Y:S04]  /*bb20*/  STSM.16.M88.4 [R3+0x1400], R12 ;  /* 0x0014000c03007844 */ /* 0x000fe80000000200 */
[----:B------:R-:W0:Y:S02]  /*bb30*/  LDSM.16.MT88.4 R8, [R0+UR44+0x8400] ;  /* 0x0084002c0008783b */ /* 0x000e240008004200 */
[C-C-:B0-----:R-:W-:Y:S02]  /*bb40*/  PRMT R12, R8.reuse, 0x6420, R9.reuse ;  /* 0x00006420080c7816 */ /* 0x141fe40000000009 */
[----:B------:R-:W-:Y:S02]  /*bb50*/  PRMT R13, R8, 0x7531, R9 ;  /* 0x00007531080d7816 */ /* 0x000fe40000000009 */
[----:B------:R-:W-:-:S02]  /*bb60*/  PRMT R14, R10, 0x6420, R11 ;  /* 0x000064200a0e7816 */ /* 0x000fc4000000000b */
[----:B------:R-:W-:-:S05]  /*bb70*/  PRMT R15, R10, 0x7531, R11 ;  /* 0x000075310a0f7816 */ /* 0x000fca000000000b */
[----:B------:R3:W-:Y:S04]  /*bb80*/  STSM.16.M88.4 [R3+0x2400], R12 ;  /* 0x0024000c03007844 */ /* 0x0007e80000000200 */
[----:B------:R-:W0:Y:S01]  /*bb90*/  LDSM.16.MT88.4 R8, [R0+UR44+0x6c00] ;  /* 0x006c002c0008783b */ /* 0x000e220008004200 */
[----:B---3--:R-:W-:Y:S01]  /*bba0*/  IADD3 R3, R6, 0x400, R3 ;  /* 0x0000040006037810 */ /* 0x008fe20007ffe003 */
[----:B------:R-:W-:-:S05]  /*bbb0*/  IMAD.U32 R6, RZ, RZ, UR4 ;  /* 0x00000004ff067e24 */ /* 0x000fca000f8e00ff */
[----:B------:R-:W-:Y:S02]  /*bbc0*/  ISETP.NE.AND P2, PT, R6, 0x3, PT ;  /* 0x000000030600780c */ /* 0x000fe40003f45270 */
[C-C-:B0-----:R-:W-:Y:S02]  /*bbd0*/  PRMT R12, R8.reuse, 0x6420, R9.reuse ;  /* 0x00006420080c7816 */ /* 0x141fe40000000009 */
[----:B------:R-:W-:Y:S02]  /*bbe0*/  PRMT R13, R8, 0x7531, R9 ;  /* 0x00007531080d7816 */ /* 0x000fe40000000009 */
[C-C-:B------:R-:W-:Y:S02]  /*bbf0*/  PRMT R14, R10.reuse, 0x6420, R11.reuse ;  /* 0x000064200a0e7816 */ /* 0x140fe4000000000b */
[----:B------:R-:W-:-:S05]  /*bc00*/  PRMT R15, R10, 0x7531, R11 ;  /* 0x000075310a0f7816 */ /* 0x000fca000000000b */
[----:B------:R-:W-:Y:S04]  /*bc10*/  STSM.16.M88.4 [R3], R12 ;  /* 0x0000000c03007844 */ /* 0x000fe80000000200 */
        /* <DEDUP_REMOVED lines=11> */
[----:B------:R0:W-:Y:S01]  /*bcd0*/  STSM.16.M88.4 [R3+0x2000], R12 ;  /* 0x0020000c03007844 */ /* 0x0001e20000000200 */
[----:B------:R-:W-:Y:S01]  /*bce0*/  @!PT LDS RZ, [RZ] ;  /* 0x00000000fffff984 */ /* 0x000fe20000000800 */
[----:B------:R-:W-:Y:S01]  /*bcf0*/  @!PT LDS RZ, [RZ] ;  /* 0x00000000fffff984 */ /* 0x000fe20000000800 */
[----:B------:R-:W-:Y:S01]  /*bd00*/  @!PT LDS RZ, [RZ] ;  /* 0x00000000fffff984 */ /* 0x000fe20000000800 */
[----:B------:R-:W-:Y:S01]  /*bd10*/  @!PT LDS RZ, [RZ] ;  /* 0x00000000fffff984 */ /* 0x000fe20000000800 */
[----:B------:R1:W-:Y:S06]  /*bd20*/  MEMBAR.ALL.CTA ;  /* 0x0000000000007992 */ /* 0x0003ec0000008000 */
[----:B-1----:R-:W1:Y:S01]  /*bd30*/  FENCE.VIEW.ASYNC.S ;  /* 0x00000000000073c6 */ /* 0x002e620000000000 */
[----:B------:R-:W-:Y:S05]  /*bd40*/  @!P2 BRA `(.L_x_73) ;  /* 0x000000000004a947 */ /* 0x000fea0003800000 */
[----:B------:R-:W-:Y:S01]  /*bd50*/  BPT.TRAP 0x1 ;  /* 0x000000040000795c */ /* 0x000fe20000300000 */
.L_x_73:
[----:B-1----:R1:W-:Y:S01]  /*bd60*/  SYNCS.ARRIVE.TRANS64.A1T0 RZ, [R2+URZ+0x17050], RZ ;  /* 0x017050ff02ff79a7 */ /* 0x0023e2000810003f */
[----:B------:R-:W-:Y:S06]  /*bd70*/  BAR.SYNC.DEFER_BLOCKING 0x2, 0x80 ;  /* 0x0082000000007b1d */ /* 0x000fec0000010000 */
[----:B------:R-:W-:Y:S05]  /*bd80*/  @!P1 BRA `(.L_x_74) ;  /* 0x0000000000049947 */ /* 0x000fea0003800000 */
[----:B------:R-:W-:Y:S01]  /*bd90*/  BPT.TRAP 0x1 ;  /* 0x000000040000795c */ /* 0x000fe20000300000 */
.L_x_74:
[----:B------:R-:W2:Y:S01]  /*bda0*/  S2R R0, SR_CgaCtaId ;  /* 0x0000000000007919 */ /* 0x000ea20000008800 */
[----:B-1----:R-:W-:Y:S02]  /*bdb0*/  VIADD R2, R2, 0x17080 ;  /* 0x0001708002027836 */ /* 0x002fe40000000000 */
[----:B------:R-:W-:Y:S02]  /*bdc0*/  VIADD R7, R7, 0xffffff80 ;  /* 0xffffff8007077836 */ /* 0x000fe40000000000 */
[----:B------:R-:W-:Y:S01]  /*bdd0*/  IMAD.MOV.U32 R4, RZ, RZ, R20 ;  /* 0x000000ffff047224 */ /* 0x000fe200078e0014 */
[----:B--2---:R-:W-:Y:S02]  /*bde0*/  PRMT R2, R0, 0x654, R2 ;  /* 0x0000065400027816 */ /* 0x004fe40000000002 */
[----:B------:R-:W-:Y:S02]  /*bdf0*/  MOV R0, R5 ;  /* 0x0000000500007202 */ /* 0x000fe40000000f00 */
[----:B------:R2:W-:Y:S01]  /*be00*/  SYNCS.ARRIVE.TRANS64.RED.A1T0 RZ, [R2+URZ], RZ ;  /* 0x000000ff02ff79a7 */ /* 0x0005e2000810043f */
[----:B------:R-:W-:Y:S05]  /*be10*/  @P0 BRA `(.L_x_75) ;  /* 0xfffffff000140947 */ /* 0x000fea000383ffff */
[----:B------:R-:W-:Y:S05]  /*be20*/  BRA `(.L_x_76) ;  /* 0x0000000000047947 */ /* 0x000fea0003800000 */
.L_x_60:
[----:B0-----:R-:W-:-:S07]  /*be30*/  IMAD.MOV.U32 R5, RZ, RZ, RZ ;  /* 0x000000ffff057224 */ /* 0x001fce00078e00ff */
.L_x_76:
[----:B------:R-:W-:-:S06]  /*be40*/  ULOP3.LUT UR4, UR41, 0x1, URZ, 0xfc, !UPT ;  /* 0x0000000129047892 */ /* 0x000fcc000f8efc3f */
[----:B------:R-:W-:-:S05]  /*be50*/  IMAD.U32 R0, RZ, RZ, UR4 ;  /* 0x00000004ff007e24 */ /* 0x000fca000f8e00ff */
[----:B------:R-:W-:-:S13]  /*be60*/  ISETP.NE.AND P1, PT, R0, 0x3, PT ;  /* 0x000000030000780c */ /* 0x000fda0003f25270 */
[----:B------:R-:W-:Y:S05]  /*be70*/  @!P1 BRA `(.L_x_77) ;  /* 0x0000000000049947 */ /* 0x000fea0003800000 */
[----:B------:R-:W-:Y:S01]  /*be80*/  BPT.TRAP 0x1 ;  /* 0x000000040000795c */ /* 0x000fe20000300000 */
.L_x_77:
[----:B0-2---:R-:W-:Y:S01]  /*be90*/  LOP3.LUT R3, R20, 0x1, RZ, 0x3c, !PT ;  /* 0x0000000114037812 */ /* 0x005fe200078e3cff */
[----:B------:R-:W-:Y:S01]  /*bea0*/  BSSY B0, `(.L_x_78) ;  /* 0x0000005000007945 */ /* 0x000fe20003800000 */
[----:B------:R-:W-:Y:S02]  /*beb0*/  LEA R2, R5, UR44, 0x3 ;  /* 0x0000002c05027c11 */ /* 0x000fe4000f8e18ff */
[----:B------:R-:W-:-:S04]  /*bec0*/  SHF.L.U32 R3, R3, 0x1f, RZ ;  /* 0x0000001f03037819 */ /* 0x000fc800000006ff */
[----:B------:R-:W0:Y:S02]  /*bed0*/  SYNCS.PHASECHK.TRANS64.TRYWAIT P0, [R2+URZ+0x17070], R3 ;  /* 0x01707003020075a7 */ /* 0x000e24000800017f */
[----:B0-----:R-:W-:Y:S05]  /*bee0*/  @!P0 BRA `(.L_x_79) ;  /* 0x0000001800b88947 */ /* 0x001fea0003800000 */
.L_x_137:
[----:B------:R-:W-:Y:S05]  /*bef0*/  BSYNC B0 ;  /* 0x0000000000007941 */ /* 0x000fea0003800000 */
.L_x_78:
[----:B------:R-:W-:-:S06]  /*bf00*/  ULOP3.LUT UR4, UR41, 0x2, URZ, 0xfc, !UPT ;  /* 0x0000000229047892 */ /* 0x000fcc000f8efc3f */
[----:B------:R-:W-:-:S05]  /*bf10*/  IMAD.U32 R0, RZ, RZ, UR4 ;  /* 0x00000004ff007e24 */ /* 0x000fca000f8e00ff */
[----:B------:R-:W-:-:S13]  /*bf20*/  ISETP.NE.AND P0, PT, R0, 0x3, PT ;  /* 0x000000030000780c */ /* 0x000fda0003f05270 */
[----:B------:R-:W-:Y:S05]  /*bf30*/  @!P0 BRA `(.L_x_80) ;  /* 0x0000000000048947 */ /* 0x000fea0003800000 */
[----:B------:R-:W-:Y:S01]  /*bf40*/  BPT.TRAP 0x1 ;  /* 0x000000040000795c */ /* 0x000fe20000300000 */
.L_x_80:
[----:B------:R-:W2:Y:S01]  /*bf50*/  LDL.LU R0, [R1+0x4] ;  /* 0x0000040001007983 */ /* 0x000ea20000300800 */
[----:B0-----:R-:W-:Y:S01]  /*bf60*/  SHF.L.U32 R3, R20, 0x1f, RZ ;  /* 0x0000001f14037819 */ /* 0x001fe200000006ff */
[----:B------:R-:W-:-:S03]  /*bf70*/  IMAD R4, R5, 0x3000, RZ ;  /* 0x0000300005047824 */ /* 0x000fc600078e02ff */
[----:B------:R-:W0:Y:S02]  /*bf80*/  SYNCS.PHASECHK.TRANS64.TRYWAIT P0, [R2+URZ+0x17060], R3 ;  /* 0x01706003020075a7 */ /* 0x000e24000800017f */
[----:B--2---:R-:W-:Y:S01]  /*bf90*/  LOP3.LUT R0, R4, R0, RZ, 0xfc, !PT ;  /* 0x0000000004007212 */ /* 0x004fe200078efcff */
[----:B0-----:R-:W-:Y:S06]  /*bfa0*/  @!P0 BRA `(.L_x_81) ;  /* 0x00000018009c8947 */ /* 0x001fec0003800000 */
.L_x_138:
[----:B------:R-:W2:Y:S01]  /*bfb0*/  LDL.LU R6, [R1] ;  /* 0x0000000001067983 */ /* 0x000ea20000300800 */
[----:B------:R-:W-:Y:S05]  /*bfc0*/  WARPSYNC.ALL ;  /* 0x0000000000007948 */ /* 0x000fea0003800000 */
[----:B------:R-:W3:Y:S01]  /*bfd0*/  LDSM.16.MT88.4 R8, [R0+UR44+0x6400] ;  /* 0x0064002c0008783b */ /* 0x000ee20008004200 */
[----:B0-----:R-:W-:Y:S01]  /*bfe0*/  LOP3.LUT R3, R4, R29, RZ, 0xfc, !PT ;  /* 0x0000001d04037212 */ /* 0x001fe200078efcff */
[----:B------:R-:W-:-:S03]  /*bff0*/  ULOP3.LUT UR4, UR41, 0x2, URZ, 0xfc, !UPT ;  /* 0x0000000229047892 */ /* 0x000fc6000f8efc3f */
[----:B------:R-:W-:Y:S02]  /*c000*/  IADD3 R3, R3, UR44, RZ ;  /* 0x0000002c03037c10 */ /* 0x000fe4000fffe0ff */
[C-C-:B---3--:R-:W-:Y:S02]  /*c010*/  PRMT R12, R8.reuse, 0x6420, R9.reuse ;  /* 0x00006420080c7816 */ /* 0x148fe40000000009 */
[----:B------:R-:W-:Y:S02]  /*c020*/  PRMT R13, R8, 0x7531, R9 ;  /* 0x00007531080d7816 */ /* 0x000fe40000000009 */
[C-C-:B-1----:R-:W-:Y:S02]  /*c030*/  PRMT R14, R10.reuse, 0x6420, R11.reuse ;  /* 0x000064200a0e7816 */ /* 0x142fe4000000000b */
        /* <DEDUP_REMOVED lines=18> */
[----:B------:R-:W-:Y:S02]  /*c160*/  PRMT R15, R10, 0x7531, R11 ;  /* 0x000075310a0f7816 */ /* 0x000fe4000000000b */
[----:B--2---:R-:W-:Y:S01]  /*c170*/  IADD3 R3, R6, 0x400, R3 ;  /* 0x0000040006037810 */ /* 0x004fe20007ffe003 */
[----:B------:R-:W-:-:S04]  /*c180*/  IMAD.U32 R6, RZ, RZ, UR4 ;  /* 0x00000004ff067e24 */ /* 0x000fc8000f8e00ff */
[----:B------:R-:W-:Y:S01]  /*c190*/  STSM.16.M88.4 [R3], R12 ;  /* 0x0000000c03007844 */ /* 0x000fe20000000200 */
[----:B------:R-:W-:-:S03]  /*c1a0*/  ISETP.NE.AND P0, PT, R6, 0x3, PT ;  /* 0x000000030600780c */ /* 0x000fc60003f05270 */
        /* <DEDUP_REMOVED lines=20> */
.L_x_82:
[----:B-1----:R1:W-:Y:S01]  /*c2f0*/  SYNCS.ARRIVE.TRANS64.A1T0 RZ, [R2+URZ+0x17050], RZ ;  /* 0x017050ff02ff79a7 */ /* 0x0023e2000810003f */
[----:B------:R-:W-:Y:S06]  /*c300*/  BAR.SYNC.DEFER_BLOCKING 0x2, 0x80 ;  /* 0x0082000000007b1d */ /* 0x000fec0000010000 */
[----:B------:R-:W-:Y:S05]  /*c310*/  @!P1 BRA `(.L_x_83) ;  /* 0x0000000000049947 */ /* 0x000fea0003800000 */
[----:B------:R-:W-:Y:S01]  /*c320*/  BPT.TRAP 0x1 ;  /* 0x000000040000795c */ /* 0x000fe20000300000 */
.L_x_83:
[----:B------:R-:W2:Y:S01]  /*c330*/  S2R R0, SR_CgaCtaId ;  /* 0x0000000000007919 */ /* 0x000ea20000008800 */
[----:B-1----:R-:W-:-:S05]  /*c340*/  VIADD R2, R2, 0x17080 ;  /* 0x0001708002027836 */ /* 0x002fca0000000000 */
[----:B--2---:R-:W-:Y:S01]  /*c350*/  PRMT R2, R0, 0x654, R2 ;  /* 0x0000065400027816 */ /* 0x004fe20000000002 */
[----:B------:R-:W-:-:S03]  /*c360*/  VIADD R0, R5, 0x1 ;  /* 0x0000000105007836 */ /* 0x000fc60000000000 */
[----:B------:R1:W-:Y:S02]  /*c370*/  SYNCS.ARRIVE.TRANS64.RED.A1T0 RZ, [R2+URZ], RZ ;  /* 0x000000ff02ff79a7 */ /* 0x0003e4000810043f */
[----:B------:R-:W-:-:S04]  /*c380*/  ISETP.NE.AND P0, PT, R0, 0x2, PT ;  /* 0x000000020000780c */ /* 0x000fc80003f05270 */
[----:B0-----:R-:W-:Y:S01]  /*c390*/  SEL R3, RZ, 0x1, P0 ;  /* 0x00000001ff037807 */ /* 0x001fe20000000000 */
[----:B-1----:R-:W-:Y:S01]  /*c3a0*/  IMAD.MOV.U32 R2, RZ, RZ, RZ ;  /* 0x000000ffff027224 */ /* 0x002fe200078e00ff */
[----:B------:R-:W-:Y:S02]  /*c3b0*/  SEL R0, R0, RZ, P0 ;  /* 0x000000ff00007207 */ /* 0x000fe40000000000 */
[----:B------:R-:W-:-:S07]  /*c3c0*/  LOP3.LUT R20, R20, R3, RZ, 0x3c, !PT ;  /* 0x0000000314147212 */ /* 0x000fce00078e3cff */
.L_x_40:
[----:B------:R-:W0:Y:S01]  /*c3d0*/  S2R R4, SR_CgaCtaId ;  /* 0x0000000000047919 */ /* 0x000e220000008800 */
[----:B------:R-:W-:Y:S02]  /*c3e0*/  MOV R3, 0x400 ;  /* 0x0000040000037802 */ /* 0x000fe40000000f00 */
[----:B------:R-:W-:Y:S02]  /*c3f0*/  SHF.L.U32 R2, R2, 0x1f, RZ ;  /* 0x0000001f02027819 */ /* 0x000fe400000006ff */
[----:B0-----:R-:W-:-:S04]  /*c400*/  LEA R7, R4, R3, 0x18 ;  /* 0x0000000304077211 */ /* 0x001fc800078ec0ff */
[----:B------:R-:W0:Y:S02]  /*c410*/  SYNCS.PHASECHK.TRANS64.TRYWAIT P0, [R7+URZ+0x17020], R2 ;  /* 0x01702002070075a7 */ /* 0x000e24000800017f */
[----:B0-----:R-:W-:Y:S05]  /*c420*/  @!P0 BRA `(.L_x_84) ;  /* 0x0000001400908947 */ /* 0x001fea0003800000 */
.L_x_139:
[----:B------:R-:W1:Y:S02]  /*c430*/  S2R R3, SR_TID.X ;  /* 0x0000000000037919 */ /* 0x000e640000002100 */
[----:B-1----:R-:W-:-:S04]  /*c440*/  SHF.R.U32.HI R3, RZ, 0x5, R3 ;  /* 0x00000005ff037819 */ /* 0x002fc80000011603 */
[----:B------:R-:W-:-:S05]  /*c450*/  LOP3.LUT R3, R3, 0x3, RZ, 0xc0, !PT ;  /* 0x0000000303037812 */ /* 0x000fca00078ec0ff */
[----:B0-----:R-:W0:Y:S02]  /*c460*/  SHFL.IDX PT, R2, R3, RZ, 0x1f ;  /* 0x00001fff03027589 */ /* 0x001e2400000e0000 */
[----:B0-----:R-:W-:-:S13]  /*c470*/  ISETP.NE.AND P0, PT, R2, RZ, PT ;  /* 0x000000ff0200720c */ /* 0x001fda0003f05270 */
[----:B------:R-:W-:Y:S05]  /*c480*/  @P0 BRA `(.L_x_8) ;  /* 0x0000000000a00947 */ /* 0x000fea0003800000 */
[----:B------:R-:W-:-:S13]  /*c490*/  ELECT P0, URZ, PT ;  /* 0x00000000003f782f */ /* 0x000fda0003800000 */
[----:B------:R-:W-:Y:S05]  /*c4a0*/  @!P0 BRA `(.L_x_8) ;  /* 0x0000000000988947 */ /* 0x000fea0003800000 */
[----:B------:R-:W-:-:S06]  /*c4b0*/  ULOP3.LUT UR4, UR41, 0x2, URZ, 0xfc, !UPT ;  /* 0x0000000229047892 */ /* 0x000fcc000f8efc3f */
[----:B------:R-:W-:-:S04]  /*c4c0*/  MOV R2, UR4 ;  /* 0x0000000400027c02 */ /* 0x000fc80008000f00 */
[----:B------:R-:W-:-:S13]  /*c4d0*/  ISETP.NE.AND P0, PT, R2, 0x3, PT ;  /* 0x000000030200780c */ /* 0x000fda0003f05270 */
[----:B------:R-:W-:Y:S05]  /*c4e0*/  @!P0 BRA `(.L_x_85) ;  /* 0x0000000000048947 */ /* 0x000fea0003800000 */
[----:B------:R-:W-:Y:S01]  /*c4f0*/  BPT.TRAP 0x1 ;  /* 0x000000040000795c */ /* 0x000fe20000300000 */
.L_x_85:
[----:B------:R-:W-:Y:S01]  /*c500*/  IMAD R5, R0, 0x8, R7 ;  /* 0x0000000800057824 */ /* 0x000fe200078e0207 */
[----:B------:R-:W-:Y:S01]  /*c510*/  SHF.L.U32 R2, R20, 0x1f, RZ ;  /* 0x0000001f14027819 */ /* 0x000fe200000006ff */
[----:B------:R-:W-:-:S03]  /*c520*/  VIADD R0, R0, 0x1 ;  /* 0x0000000100007836 */ /* 0x000fc60000000000 */
[----:B------:R-:W0:Y:S02]  /*c530*/  SYNCS.PHASECHK.TRANS64.TRYWAIT P1, [R5+URZ+0x17040], R2 ;  /* 0x01704002050075a7 */ /* 0x000e24000802017f */
[----:B------:R-:W-:-:S04]  /*c540*/  ISETP.NE.AND P2, PT, R0, 0x2, PT ;  /* 0x000000020000780c */ /* 0x000fc80003f45270 */
[----:B------:R-:W-:Y:S01]  /*c550*/  SEL R3, RZ, 0x1, P2 ;  /* 0x00000001ff037807 */ /* 0x000fe20001000000 */
[----:B0-----:R-:W-:Y:S08]  /*c560*/  @!P1 BRA `(.L_x_86) ;  /* 0x0000001400549947 */ /* 0x001ff00003800000 */
.L_x_140:
[----:B------:R-:W-:Y:S02]  /*c570*/  SEL R0, R0, RZ, P2 ;  /* 0x000000ff00007207 */ /* 0x000fe40001000000 */
[----:B------:R-:W-:Y:S01]  /*c580*/  LOP3.LUT R3, R20, R3, RZ, 0x3c, !PT ;  /* 0x0000000314037212 */ /* 0x000fe200078e3cff */
[----:B------:R-:W-:Y:S06]  /*c590*/  @!P0 BRA `(.L_x_87) ;  /* 0x0000000000048947 */ /* 0x000fec0003800000 */
[----:B------:R-:W-:Y:S01]  /*c5a0*/  BPT.TRAP 0x1 ;  /* 0x000000040000795c */ /* 0x000fe20000300000 */
.L_x_87:
[----:B------:R-:W-:Y:S01]  /*c5b0*/  IMAD R7, R0, 0x8, R7 ;  /* 0x0000000800077824 */ /* 0x000fe200078e0207 */
[----:B------:R-:W-:-:S04]  /*c5c0*/  SHF.L.U32 R0, R3, 0x1f, RZ ;  /* 0x0000001f03007819 */ /* 0x000fc800000006ff */
[----:B------:R-:W1:Y:S02]  /*c5d0*/  SYNCS.PHASECHK.TRANS64.TRYWAIT P1, [R7+URZ+0x17040], R0 ;  /* 0x01704000070075a7 */ /* 0x000e64000802017f */
[----:B-1----:R-:W-:Y:S05]  /*c5e0*/  @!P1 BRA `(.L_x_88) ;  /* 0x0000001400489947 */ /* 0x002fea0003800000 */
.L_x_141:
[----:B------:R-:W-:Y:S05]  /*c5f0*/  @!P0 BRA `(.L_x_89) ;  /* 0x0000000000048947 */ /* 0x000fea0003800000 */
[----:B------:R-:W-:Y:S01]  /*c600*/  BPT.TRAP 0x1 ;  /* 0x000000040000795c */ /* 0x000fe20000300000 */
.L_x_89:
[----:B------:R-:W2:Y:S02]  /*c610*/  SYNCS.PHASECHK.TRANS64.TRYWAIT P1, [R5+URZ+0x17060], R2 ;  /* 0x01706002050075a7 */ /* 0x000ea4000802017f */
[----:B--2---:R-:W-:Y:S05]  /*c620*/  @!P1 BRA `(.L_x_90) ;  /* 0x00000014004c9947 */ /* 0x004fea0003800000 */
.L_x_142:
[----:B------:R-:W-:Y:S05]  /*c630*/  @!P0 BRA `(.L_x_91) ;  /* 0x0000000000048947 */ /* 0x000fea0003800000 */
[----:B------:R-:W-:Y:S01]  /*c640*/  BPT.TRAP 0x1 ;  /* 0x000000040000795c */ /* 0x000fe20000300000 */
.L_x_91:
[----:B------:R-:W3:Y:S02]  /*c650*/  SYNCS.PHASECHK.TRANS64.TRYWAIT P1, [R7+URZ+0x17060], R0 ;  /* 0x01706000070075a7 */ /* 0x000ee4000802017f */
[----:B---3--:R-:W-:Y:S05]  /*c660*/  @!P1 BRA `(.L_x_92) ;  /* 0x0000001400509947 */ /* 0x008fea0003800000 */
.L_x_143:
[----:B------:R-:W-:Y:S05]  /*c670*/  @!P0 BRA `(.L_x_93) ;  /* 0x0000000000048947 */ /* 0x000fea0003800000 */
[----:B------:R-:W-:Y:S01]  /*c680*/  BPT.TRAP 0x1 ;  /* 0x000000040000795c */ /* 0x000fe20000300000 */
.L_x_93:
[----:B------:R-:W4:Y:S02]  /*c690*/  SYNCS.PHASECHK.TRANS64.TRYWAIT P1, [R5+URZ+0x17080], R2 ;  /* 0x01708002050075a7 */ /* 0x000f24000802017f */
[----:B----4-:R-:W-:Y:S05]  /*c6a0*/  @!P1 BRA `(.L_x_94) ;  /* 0x0000001400549947 */ /* 0x010fea0003800000 */
.L_x_144:
[----:B------:R-:W-:Y:S05]  /*c6b0*/  @!P0 BRA `(.L_x_95) ;  /* 0x0000000000048947 */ /* 0x000fea0003800000 */
[----:B------:R-:W-:Y:S01]  /*c6c0*/  BPT.TRAP 0x1 ;  /* 0x000000040000795c */ /* 0x000fe20000300000 */
.L_x_95:
[----:B------:R0:W0:Y:S02]  /*c6d0*/  SYNCS.PHASECHK.TRANS64.TRYWAIT P0, [R7+URZ+0x17080], R0 ;  /* 0x01708000070075a7 */ /* 0x000024000800017f */
[----:B0-----:R-:W-:Y:S05]  /*c6e0*/  @!P0 NANOSLEEP.SYNCS 0x989680 ;  /* 0x009896800000895d */ /* 0x001fea0003900000 */
[----:B------:R-:W0:Y:S02]  /*c6f0*/  @!P0 SYNCS.PHASECHK.TRANS64 P0, [R7+URZ+0x17080], R0 ;  /* 0x01708000070085a7 */ /* 0x000e24000800007f */
[----:B0-----:R-:W-:Y:S05]  /*c700*/  @!P0 BRA `(.L_x_95) ;  /* 0xfffffffc00f08947 */ /* 0x001fea000383ffff */
.L_x_8:
[----:B------:R-:W-:Y:S05]  /*c710*/  BSYNC B6 ;  /* 0x0000000000067941 */ /* 0x000fea0003800000 */
.L_x_5:
[----:B------:R-:W-:Y:S05]  /*c720*/  EXIT ;  /* 0x000000000000794d */ /* 0x000fea0003800000 */
.L_x_12:
[----:B0-----:R-:W-:-:S04]  /*c730*/  IMAD.U32 R3, RZ, RZ, UR40 ;  /* 0x00000028ff037e24 */ /* 0x001fc8000f8e00ff */
[----:B------:R0:W1:Y:S03]  /*c740*/  SYNCS.PHASECHK.TRANS64.TRYWAIT P0, [R3+URZ+0x17000], R6 ;  /* 0x01700006030075a7 */ /* 0x000066000800017f */
[----:B-1----:R-:W-:Y:S05]  /*c750*/  @!P0 NANOSLEEP.SYNCS 0x989680 ;  /* 0x009896800000895d */ /* 0x002fea0003900000 */
[----:B------:R-:W1:Y:S02]  /*c760*/  @!P0 SYNCS.PHASECHK.TRANS64 P0, [R3+URZ+0x17000], R6 ;  /* 0x01700006030085a7 */ /* 0x000e64000800007f */
[----:B-1----:R-:W-:Y:S05]  /*c770*/  @!P0 BRA `(.L_x_12) ;  /* 0xfffffffc00ec8947 */ /* 0x002fea000383ffff */
[----:B------:R-:W-:Y:S05]  /*c780*/  BRA `(.L_x_96) ;  /* 0xffffff4c00487947 */ /* 0x000fea000383ffff */
.L_x_16:
[----:B0-----:R-:W-:-:S04]  /*c790*/  MOV R3, UR40 ;  /* 0x0000002800037c02 */ /* 0x001fc80008000f00 */
[----:B------:R0:W2:Y:S03]  /*c7a0*/  SYNCS.PHASECHK.TRANS64.TRYWAIT P1, [R3+URZ+0x17030], R6 ;  /* 0x01703006030075a7 */ /* 0x0000a6000802017f */
[----:B--2---:R-:W-:Y:S05]  /*c7b0*/  @!P1 NANOSLEEP.SYNCS 0x989680 ;  /* 0x009896800000995d */ /* 0x004fea0003900000 */
[----:B------:R-:W2:Y:S02]  /*c7c0*/  @!P1 SYNCS.PHASECHK.TRANS64 P1, [R3+URZ+0x17030], R6 ;  /* 0x01703006030095a7 */ /* 0x000ea4000802007f */
[----:B--2---:R-:W-:Y:S05]  /*c7d0*/  @!P1 BRA `(.L_x_16) ;  /* 0xfffffffc00ec9947 */ /* 0x004fea000383ffff */
[----:B------:R-:W-:Y:S05]  /*c7e0*/  BRA `(.L_x_15) ;  /* 0xffffff4c00647947 */ /* 0x000fea000383ffff */
.L_x_22:
[----:B-1----:R-:W-:-:S04]  /*c7f0*/  IMAD.U32 R10, RZ, RZ, UR17 ;  /* 0x00000011ff0a7e24 */ /* 0x002fc8000f8e00ff */
[----:B------:R1:W2:Y:S03]  /*c800*/  SYNCS.PHASECHK.TRANS64.TRYWAIT P1, [R10+URZ+0x17030], R9 ;  /* 0x017030090a0075a7 */ /* 0x0002a6000802017f */
[----:B--2---:R-:W-:Y:S05]  /*c810*/  @!P1 NANOSLEEP.SYNCS 0x989680 ;  /* 0x009896800000995d */ /* 0x004fea0003900000 */
[----:B------:R-:W2:Y:S02]  /*c820*/  @!P1 SYNCS.PHASECHK.TRANS64 P1, [R10+URZ+0x17030], R9 ;  /* 0x017030090a0095a7 */ /* 0x000ea4000802007f */
[----:B--2---:R-:W-:Y:S05]  /*c830*/  @!P1 BRA `(.L_x_22) ;  /* 0xfffffffc00ec9947 */ /* 0x004fea000383ffff */
[----:B------:R-:W-:Y:S05]  /*c840*/  BRA `(.L_x_21) ;  /* 0xffffff7400d07947 */ /* 0x000fea000383ffff */
.L_x_26:
[----:B-1----:R-:W-:-:S04]  /*c850*/  IMAD.U32 R10, RZ, RZ, UR14 ;  /* 0x0000000eff0a7e24 */ /* 0x002fc8000f8e00ff */
[----:B------:R1:W2:Y:S03]  /*c860*/  SYNCS.PHASECHK.TRANS64.TRYWAIT P1, [R10+URZ+0x17050], R9 ;  /* 0x017050090a0075a7 */ /* 0x0002a6000802017f */
[----:B--2---:R-:W-:Y:S05]  /*c870*/  @!P1 NANOSLEEP.SYNCS 0x989680 ;  /* 0x009896800000995d */ /* 0x004fea0003900000 */
[----:B------:R-:W2:Y:S02]  /*c880*/  @!P1 SYNCS.PHASECHK.TRANS64 P1, [R10+URZ+0x17050], R9 ;  /* 0x017050090a0095a7 */ /* 0x000ea4000802007f */
[----:B--2---:R-:W-:Y:S05]  /*c890*/  @!P1 BRA `(.L_x_26) ;  /* 0xfffffffc00ec9947 */ /* 0x004fea000383ffff */
[----:B------:R-:W-:Y:S05]  /*c8a0*/  BRA `(.L_x_25) ;  /* 0xffffff78002c7947 */ /* 0x000fea000383ffff */
.L_x_33:
[----:B-1----:R-:W-:-:S04]  /*c8b0*/  IMAD.U32 R3, RZ, RZ, UR11 ;  /* 0x0000000bff037e24 */ /* 0x002fc8000f8e00ff */
[----:B------:R1:W2:Y:S03]  /*c8c0*/  SYNCS.PHASECHK.TRANS64.TRYWAIT P1, [R3+URZ+0x17050], R0 ;  /* 0x01705000030075a7 */ /* 0x0002a6000802017f */
[----:B--2---:R-:W-:Y:S05]  /*c8d0*/  @!P1 NANOSLEEP.SYNCS 0x989680 ;  /* 0x009896800000995d */ /* 0x004fea0003900000 */
[----:B------:R-:W2:Y:S02]  /*c8e0*/  @!P1 SYNCS.PHASECHK.TRANS64 P1, [R3+URZ+0x17050], R0 ;  /* 0x01705000030095a7 */ /* 0x000ea4000802007f */
[----:B--2---:R-:W-:Y:S05]  /*c8f0*/  @!P1 BRA `(.L_x_33) ;  /* 0xfffffffc00ec9947 */ /* 0x004fea000383ffff */
[----:B------:R-:W-:Y:S05]  /*c900*/  BRA `(.L_x_32) ;  /* 0xffffff9800847947 */ /* 0x000fea000383ffff */
.L_x_46:
[----:B------:R-:W-:Y:S01]  /*c910*/  IMAD.MOV.U32 R13, RZ, RZ, R22 ;  /* 0x000000ffff0d7224 */ /* 0x000fe200078e0016 */
[----:B------:R-:W-:Y:S01]  /*c920*/  MOV R12, RZ ;  /* 0x000000ff000c7202 */ /* 0x000fe20000000f00 */
[----:B------:R-:W-:Y:S02]  /*c930*/  IMAD.MOV.U32 R11, RZ, RZ, 0x1f ;  /* 0x0000001fff0b7424 */ /* 0x000fe400078e00ff */
[----:B------:R-:W-:-:S07]  /*c940*/  IMAD.MOV.U32 R15, RZ, RZ, -0x1 ;  /* 0xffffffffff0f7424 */ /* 0x000fce00078e00ff */
[----:B0----5:R-:W-:Y:S05]  /*c950*/  WARPSYNC.COLLECTIVE R15, `(.L_x_97) ;  /* 0x000000000f087348 */ /* 0x021fea0003c00000 */
[----:B------:R1:W2:Y:S02]  /*c960*/  SHFL.IDX P6, R14, R13, R12, R11 ;  /* 0x0000000c0d0e7389 */ /* 0x0002a400000c000b */
[----:B012--5:R-:W-:Y:S01]  /*c970*/  ENDCOLLECTIVE ;  /* 0x000000000000791b */ /* 0x027fe20003800000 */
.L_x_97:
[----:B------:R-:W-:Y:S05]  /*c980*/  BRA `(.L_x_98) ;  /* 0xffffffd0001c7947 */ /* 0x000fea000383ffff */
.L_x_48:
[----:B0-----:R-:W-:-:S04]  /*c990*/  IMAD.U32 R3, RZ, RZ, UR44 ;  /* 0x0000002cff037e24 */ /* 0x001fc8000f8e00ff */
[----:B------:R0:W1:Y:S03]  /*c9a0*/  SYNCS.PHASECHK.TRANS64.TRYWAIT P0, [R3+URZ+0x17080], R10 ;  /* 0x0170800a030075a7 */ /* 0x000066000800017f */
[----:B-1----:R-:W-:Y:S05]  /*c9b0*/  @!P0 NANOSLEEP.SYNCS 0x989680 ;  /* 0x009896800000895d */ /* 0x002fea0003900000 */
[----:B------:R-:W1:Y:S02]  /*c9c0*/  @!P0 SYNCS.PHASECHK.TRANS64 P0, [R3+URZ+0x17080], R10 ;  /* 0x0170800a030085a7 */ /* 0x000e64000800007f */
[----:B-1----:R-:W-:Y:S05]  /*c9d0*/  @!P0 BRA `(.L_x_48) ;  /* 0xfffffffc00ec8947 */ /* 0x002fea000383ffff */
[----:B------:R-:W-:Y:S05]  /*c9e0*/  BRA `(.L_x_99) ;  /* 0xffffffd000ac7947 */ /* 0x000fea000383ffff */
.L_x_49:
[----:B------:R-:W-:Y:S01]  /*c9f0*/  BSSY B0, `(.L_x_100) ;  /* 0x0000008000007945 */ /* 0x000fe20003800000 */
[----:B------:R-:W-:Y:S01]  /*ca00*/  IMAD.MOV.U32 R13, RZ, RZ, R9 ;  /* 0x000000ffff0d7224 */ /* 0x000fe200078e0009 */
[----:B------:R-:W-:Y:S01]  /*ca10*/  MOV R12, RZ ;  /* 0x000000ff000c7202 */ /* 0x000fe20000000f00 */
[----:B------:R-:W-:Y:S02]  /*ca20*/  IMAD.MOV.U32 R11, RZ, RZ, 0x1e1f ;  /* 0x00001e1fff0b7424 */ /* 0x000fe400078e00ff */
[----:B------:R-:W-:-:S07]  /*ca30*/  IMAD.MOV.U32 R15, RZ, RZ, -0x1 ;  /* 0xffffffffff0f7424 */ /* 0x000fce00078e00ff */
[----:B------:R-:W-:Y:S05]  /*ca40*/  WARPSYNC.COLLECTIVE R15, `(.L_x_101) ;  /* 0x000000000f087348 */ /* 0x000fea0003c00000 */
[----:B------:R0:W1:Y:S02]  /*ca50*/  SHFL.IDX P6, R14, R13, R12, R11 ;  /* 0x0000000c0d0e7389 */ /* 0x00006400000c000b */
[----:B01----:R-:W-:Y:S01]  /*ca60*/  ENDCOLLECTIVE ;  /* 0x000000000000791b */ /* 0x003fe20003800000 */
.L_x_101:
[----:B------:R-:W-:Y:S05]  /*ca70*/  BSYNC B0 ;  /* 0x0000000000007941 */ /* 0x000fea0003800000 */
.L_x_100:
[----:B------:R-:W-:Y:S01]  /*ca80*/  IMAD.MOV.U32 R13, RZ, RZ, R8 ;  /* 0x000000ffff0d7224 */ /* 0x000fe200078e0008 */
[----:B------:R-:W-:Y:S01]  /*ca90*/  MOV R12, RZ ;  /* 0x000000ff000c7202 */ /* 0x000fe20000000f00 */
[----:B------:R-:W-:Y:S01]  /*caa0*/  IMAD.MOV.U32 R11, RZ, RZ, 0x1e1f ;  /* 0x00001e1fff0b7424 */ /* 0x000fe200078e00ff */
[----:B------:R-:W0:Y:S01]  /*cab0*/  LDC R21, c[0x0][0x2f4] ;  /* 0x0000bd00ff157b82 */ /* 0x000e220000000800 */
[----:B------:R-:W-:Y:S01]  /*cac0*/  IMAD.MOV.U32 R15, RZ, RZ, -0x1 ;  /* 0xffffffffff0f7424 */ /* 0x000fe200078e00ff */
[----:B------:R-:W-:Y:S01]  /*cad0*/  IADD3 R19, R26, UR44, RZ ;  /* 0x0000002c1a137c10 */ /* 0x000fe2000fffe0ff */
[----:B------:R-:W-:-:S07]  /*cae0*/  IMAD.MOV.U32 R3, RZ, RZ, R14 ;  /* 0x000000ffff037224 */ /* 0x000fce00078e000e */
[----:B0-----:R-:W-:Y:S05]  /*caf0*/  WARPSYNC.COLLECTIVE R15, `(.L_x_102) ;  /* 0x000000000f087348 */ /* 0x001fea0003c00000 */
[----:B------:R1:W2:Y:S02]  /*cb00*/  SHFL.IDX P6, R14, R13, R12, R11 ;  /* 0x0000000c0d0e7389 */ /* 0x0002a400000c000b */
[----:B012---:R-:W-:Y:S01]  /*cb10*/  ENDCOLLECTIVE ;  /* 0x000000000000791b */ /* 0x007fe20003800000 */
.L_x_102:
[----:B------:R-:W-:Y:S02]  /*cb20*/  IMAD.MOV.U32 R13, RZ, RZ, R9 ;  /* 0x000000ffff0d7224 */ /* 0x000fe400078e0009 */
[----:B------:R-:W-:Y:S01]  /*cb30*/  IMAD.MOV.U32 R12, RZ, RZ, 0x1 ;  /* 0x00000001ff0c7424 */ /* 0x000fe200078e00ff */
[-C--:B------:R-:W-:Y:S02]  /*cb40*/  ISETP.GE.AND P4, PT, R20, R21.reuse, PT ;  /* 0x000000151400720c */ /* 0x080fe40003f86270 */
[----:B------:R-:W-:Y:S01]  /*cb50*/  ISETP.GE.AND P3, PT, R24, R21, PT ;  /* 0x000000151800720c */ /* 0x000fe20003f66270 */
[----:B------:R-:W-:-:S12]  /*cb60*/  IMAD.MOV.U32 R2, RZ, RZ, R14 ;  /* 0x000000ffff027224 */ /* 0x000fd800078e000e */
[----:B------:R-:W-:Y:S05]  /*cb70*/  WARPSYNC.COLLECTIVE R15, `(.L_x_103) ;  /* 0x000000000f087348 */ /* 0x000fea0003c00000 */
[----:B------:R0:W1:Y:S02]  /*cb80*/  SHFL.IDX P6, R14, R13, R12, R11 ;  /* 0x0000000c0d0e7389 */ /* 0x00006400000c000b */
[----:B01----:R-:W-:Y:S01]  /*cb90*/  ENDCOLLECTIVE ;  /* 0x000000000000791b */ /* 0x003fe20003800000 */
.L_x_103:
[----:B------:R-:W-:-:S05]  /*cba0*/  IADD3 R2, P1, R20, R2, RZ ;  /* 0x0000000214027210 */ /* 0x000fca0007f3e0ff */
[----:B------:R-:W-:Y:S01]  /*cbb0*/  IMAD.X R3, RZ, RZ, R3, P1 ;  /* 0x000000ffff037224 */ /* 0x000fe200008e0603 */
[----:B------:R-:W-:Y:S01]  /*cbc0*/  ISETP.LT.OR P1, PT, R6, 0x1, P4 ;  /* 0x000000010600780c */ /* 0x000fe20002721670 */
[----:B------:R-:W-:-:S12]  /*cbd0*/  IMAD.MOV.U32 R13, RZ, RZ, R8 ;  /* 0x000000ffff0d7224 */ /* 0x000fd800078e0008 */
[----:B------:R-:W-:Y:S01]  /*cbe0*/  @!PT LDS RZ, [RZ] ;  /* 0x00000000fffff984 */ /* 0x000fe20000000800 */
[----:B------:R-:W-:Y:S01]  /*cbf0*/  @!PT LDS RZ, [RZ] ;  /* 0x00000000fffff984 */ /* 0x000fe20000000800 */
[----:B------:R-:W-:Y:S01]  /*cc00*/  @!PT LDS RZ, [RZ] ;  /* 0x00000000fffff984 */ /* 0x000fe20000000800 */
[----:B------:R0:W-:Y:S01]  /*cc10*/  LDGSTS.E.BYPASS.LTC128B.128 [R19+0x6400], desc[UR38][R2.64], !P1 ;  /* 0x0640000002137fae */ /* 0x0001e2000c901d66 */
[----:B------:R-:W-:Y:S01]  /*cc20*/  ISETP.LT.OR P1, PT, R6, 0x1, P3 ;  /* 0x000000010600780c */ /* 0x000fe20001f21670 */
[----:B------:R-:W-:-:S12]  /*cc30*/  IMAD.MOV.U32 R9, RZ, RZ, R14 ;  /* 0x000000ffff097224 */ /* 0x000fd800078e000e */
[----:B0-----:R-:W-:Y:S05]  /*cc40*/  WARPSYNC.COLLECTIVE R15, `(.L_x_104) ;  /* 0x000000000f087348 */ /* 0x001fea0003c00000 */
[----:B------:R1:W2:Y:S02]  /*cc50*/  SHFL.IDX P6, R14, R13, R12, R11 ;  /* 0x0000000c0d0e7389 */ /* 0x0002a400000c000b */
[----:B012---:R-:W-:Y:S01]  /*cc60*/  ENDCOLLECTIVE ;  /* 0x000000000000791b */ /* 0x007fe20003800000 */
.L_x_104:
[----:B------:R-:W-:Y:S01]  /*cc70*/  @!PT LDS RZ, [RZ] ;  /* 0x00000000fffff984 */ /* 0x000fe20000000800 */
[----:B------:R-:W-:Y:S01]  /*cc80*/  @!PT LDS RZ, [RZ] ;  /* 0x00000000fffff984 */ /* 0x000fe20000000800 */
[----:B------:R-:W-:Y:S01]  /*cc90*/  @!PT LDS RZ, [RZ] ;  /* 0x00000000fffff984 */ /* 0x000fe20000000800 */
[----:B------:R-:W-:Y:S01]  /*cca0*/  LDGSTS.E.BYPASS.LTC128B.128 [R19+0x7400], desc[UR38][R2.64+0x20], !P1 ;  /* 0x0740002002137fae */ /* 0x000fe2000c901d66 */
[----:B------:R-:W-:-:S04]  /*ccb0*/  ISETP.GE.AND P1, PT, R18, R21, PT ;  /* 0x000000151200720c */ /* 0x000fc80003f26270 */
[----:B------:R-:W-:-:S13]  /*ccc0*/  ISETP.LT.OR P2, PT, R6, 0x1, P1 ;  /* 0x000000010600780c */ /* 0x000fda0000f41670 */
[----:B------:R0:W-:Y:S01]  /*ccd0*/  LDGSTS.E.BYPASS.LTC128B.128 [R19+0x8400], desc[UR38][R2.64+0x40], !P2 ;  /* 0x0840004002137fae */ /* 0x0001e2000d101d66 */
[----:B------:R-:W-:Y:S02]  /*cce0*/  ISETP.GE.AND P2, PT, R6, 0x41, PT ;  /* 0x000000410600780c */ /* 0x000fe40003f46270 */
[----:B0-----:R-:W-:Y:S01]  /*ccf0*/  MOV R2, R14 ;  /* 0x0000000e00027202 */ /* 0x001fe20000000f00 */
[----:B------:R-:W-:Y:S10]  /*cd00*/  BRA `(.L_x_105) ;  /* 0xffffffd0009c7947 */ /* 0x000ff4000383ffff */
.L_x_52:
[----:B0-----:R-:W-:-:S04]  /*cd10*/  IMAD.U32 R3, RZ, RZ, UR44 ;  /* 0x0000002cff037e24 */ /* 0x001fc8000f8e00ff */
[----:B------:R0:W1:Y:S03]  /*cd20*/  SYNCS.PHASECHK.TRANS64.TRYWAIT P1, [R3+URZ+0x17040], R10 ;  /* 0x0170400a030075a7 */ /* 0x000066000802017f */
[----:B-1----:R-:W-:Y:S05]  /*cd30*/  @!P1 NANOSLEEP.SYNCS 0x989680 ;  /* 0x009896800000995d */ /* 0x002fea0003900000 */
[----:B------:R-:W1:Y:S02]  /*cd40*/  @!P1 SYNCS.PHASECHK.TRANS64 P1, [R3+URZ+0x17040], R10 ;  /* 0x0170400a030095a7 */ /* 0x000e64000802007f */
[----:B-1----:R-:W-:Y:S05]  /*cd50*/  @!P1 BRA `(.L_x_52) ;  /* 0xfffffffc00ec9947 */ /* 0x002fea000383ffff */
[----:B------:R-:W-:Y:S05]  /*cd60*/  BRA `(.L_x_106) ;  /* 0xffffffd000e87947 */ /* 0x000fea000383ffff */
.L_x_53:
[----:B------:R-:W-:Y:S01]  /*cd70*/  BSSY B0, `(.L_x_107) ;  /* 0x0000008000007945 */ /* 0x000fe20003800000 */
[----:B------:R-:W-:Y:S01]  /*cd80*/  IMAD.MOV.U32 R13, RZ, RZ, R4 ;  /* 0x000000ffff0d7224 */ /* 0x000fe200078e0004 */
[----:B------:R-:W-:Y:S01]  /*cd90*/  MOV R15, 0xffffffff ;  /* 0xffffffff000f7802 */ /* 0x000fe20000000f00 */
[----:B------:R-:W-:Y:S02]  /*cda0*/  IMAD.MOV.U32 R12, RZ, RZ, RZ ;  /* 0x000000ffff0c7224 */ /* 0x000fe400078e00ff */
[----:B------:R-:W-:-:S07]  /*cdb0*/  IMAD.MOV.U32 R11, RZ, RZ, 0x1e1f ;  /* 0x00001e1fff0b7424 */ /* 0x000fce00078e00ff */
[----:B------:R-:W-:Y:S05]  /*cdc0*/  WARPSYNC.COLLECTIVE R15, `(.L_x_108) ;  /* 0x000000000f087348 */ /* 0x000fea0003c00000 */
[----:B------:R0:W1:Y:S02]  /*cdd0*/  SHFL.IDX P6, R14, R13, R12, R11 ;  /* 0x0000000c0d0e7389 */ /* 0x00006400000c000b */
[----:B01----:R-:W-:Y:S01]  /*cde0*/  ENDCOLLECTIVE ;  /* 0x000000000000791b */ /* 0x003fe20003800000 */
.L_x_108:
[----:B------:R-:W-:Y:S05]  /*cdf0*/  BSYNC B0 ;  /* 0x0000000000007941 */ /* 0x000fea0003800000 */
.L_x_107:
[----:B------:R-:W-:Y:S01]  /*ce00*/  IMAD.MOV.U32 R13, RZ, RZ, R0 ;  /* 0x000000ffff0d7224 */ /* 0x000fe200078e0000 */
[----:B------:R-:W-:Y:S01]  /*ce10*/  MOV R15, 0xffffffff ;  /* 0xffffffff000f7802 */ /* 0x000fe20000000f00 */
[----:B------:R-:W-:Y:S02]  /*ce20*/  IMAD.MOV.U32 R12, RZ, RZ, RZ ;  /* 0x000000ffff0c7224 */ /* 0x000fe400078e00ff */
[----:B------:R-:W-:Y:S02]  /*ce30*/  IMAD.MOV.U32 R11, RZ, RZ, 0x1e1f ;  /* 0x00001e1fff0b7424 */ /* 0x000fe400078e00ff */
[----:B------:R-:W-:-:S07]  /*ce40*/  IMAD.MOV.U32 R2, RZ, RZ, R14 ;  /* 0x000000ffff027224 */ /* 0x000fce00078e000e */
[----:B------:R-:W-:Y:S05]  /*ce50*/  WARPSYNC.COLLECTIVE R15, `(.L_x_109) ;  /* 0x000000000f087348 */ /* 0x000fea0003c00000 */
[----:B------:R0:W1:Y:S02]  /*ce60*/  SHFL.IDX P6, R14, R13, R12, R11 ;  /* 0x0000000c0d0e7389 */ /* 0x00006400000c000b */
[----:B01----:R-:W-:Y:S01]  /*ce70*/  ENDCOLLECTIVE ;  /* 0x000000000000791b */ /* 0x003fe20003800000 */
.L_x_109:
[----:B------:R-:W-:Y:S02]  /*ce80*/  IMAD.MOV.U32 R13, RZ, RZ, R4 ;  /* 0x000000ffff0d7224 */ /* 0x000fe400078e0004 */
[----:B------:R-:W-:Y:S01]  /*ce90*/  IMAD.MOV.U32 R12, RZ, RZ, 0x1 ;  /* 0x00000001ff0c7424 */ /* 0x000fe200078e00ff */
[----:B------:R-:W-:-:S05]  /*cea0*/  @P0 IADD3 R14, P1, R6, R14, RZ ;  /* 0x0000000e060e0210 */ /* 0x000fca0007f3e0ff */
[----:B------:R-:W-:Y:S02]  /*ceb0*/  @P0 IMAD.X R3, RZ, RZ, R2, P1 ;  /* 0x000000ffff030224 */ /* 0x000fe400008e0602 */
[----:B------:R-:W-:-:S07]  /*cec0*/  @P0 IMAD.MOV.U32 R2, RZ, RZ, R14 ;  /* 0x000000ffff020224 */ /* 0x000fce00078e000e */
[----:B------:R-:W-:Y:S05]  /*ced0*/  WARPSYNC.COLLECTIVE R15, `(.L_x_110) ;  /* 0x000000000f087348 */ /* 0x000fea0003c00000 */
[----:B------:R0:W1:Y:S02]  /*cee0*/  SHFL.IDX P6, R14, R13, R12, R11 ;  /* 0x0000000c0d0e7389 */ /* 0x00006400000c000b */
[----:B01----:R-:W-:Y:S01]  /*cef0*/  ENDCOLLECTIVE ;  /* 0x000000000000791b */ /* 0x003fe20003800000 */
.L_x_110:
[----:B------:R-:W-:Y:S01]  /*cf00*/  @!PT LDS RZ, [RZ] ;  /* 0x00000000fffff984 */ /* 0x000fe20000000800 */
[----:B------:R-:W-:Y:S01]  /*cf10*/  @!PT LDS RZ, [RZ] ;  /* 0x00000000fffff984 */ /* 0x000fe20000000800 */
[----:B------:R-:W-:Y:S01]  /*cf20*/  @!PT LDS RZ, [RZ] ;  /* 0x00000000fffff984 */ /* 0x000fe20000000800 */
[----:B------:R0:W-:Y:S04]  /*cf30*/  @P0 LDGSTS.E.BYPASS.LTC128B.128 [R19+0x10c00], desc[UR38][R2.64], !P5 ;  /* 0x10c0000002130fae */ /* 0x0001e8000e901d66 */
[----:B------:R0:W-:Y:S04]  /*cf40*/  @P0 LDGSTS.E.BYPASS.LTC128B.128 [R19+0x11c00], desc[UR38][R2.64+0x20], !P4 ;  /* 0x11c0002002130fae */ /* 0x0001e8000e101d66 */
[----:B------:R0:W-:Y:S01]  /*cf50*/  @P0 LDGSTS.E.BYPASS.LTC128B.128 [R19+0x12c00], desc[UR38][R2.64+0x40], !P3 ;  /* 0x12c0004002130fae */ /* 0x0001e2000d901d66 */
[----:B------:R-:W-:Y:S01]  /*cf60*/  IMAD.MOV.U32 R13, RZ, RZ, R0 ;  /* 0x000000ffff0d7224 */ /* 0x000fe200078e0000 */
[----:B------:R-:W-:-:S07]  /*cf70*/  MOV R5, R14 ;  /* 0x0000000e00057202 */ /* 0x000fce0000000f00 */
[----:B0-----:R-:W-:Y:S05]  /*cf80*/  WARPSYNC.COLLECTIVE R15, `(.L_x_111) ;  /* 0x000000000f087348 */ /* 0x001fea0003c00000 */
[----:B------:R1:W2:Y:S02]  /*cf90*/  SHFL.IDX P6, R14, R13, R12, R11 ;  /* 0x0000000c0d0e7389 */ /* 0x0002a400000c000b */
[----:B012---:R-:W-:Y:S01]  /*cfa0*/  ENDCOLLECTIVE ;  /* 0x000000000000791b */ /* 0x007fe20003800000 */
.L_x_111:
[----:B------:R-:W-:Y:S05]  /*cfb0*/  BRA `(.L_x_112) ;  /* 0xffffffd000f07947 */ /* 0x000fea000383ffff */
.L_x_56:
[----:B------:R-:W-:Y:S01]  /*cfc0*/  IMAD.MOV.U32 R13, RZ, RZ, R4 ;  /* 0x000000ffff0d7224 */ /* 0x000fe200078e0004 */
[----:B------:R-:W-:Y:S01]  /*cfd0*/  MOV R15, 0xffffffff ;  /* 0xffffffff000f7802 */ /* 0x000fe20000000f00 */
[----:B------:R-:W-:Y:S02]  /*cfe0*/  IMAD.MOV.U32 R12, RZ, RZ, RZ ;  /* 0x000000ffff0c7224 */ /* 0x000fe400078e00ff */
[----:B------:R-:W-:Y:S02]  /*cff0*/  IMAD.MOV.U32 R11, RZ, RZ, 0x1e1f ;  /* 0x00001e1fff0b7424 */ /* 0x000fe400078e00ff */
[----:B------:R-:W-:-:S07]  /*d000*/  IMAD R7, R21, 0xc0, R25 ;  /* 0x000000c015077824 */ /* 0x000fce00078e0219 */
[----:B------:R-:W-:Y:S05]  /*d010*/  WARPSYNC.COLLECTIVE R15, `(.L_x_113) ;  /* 0x000000000f087348 */ /* 0x000fea0003c00000 */
[----:B------:R0:W1:Y:S02]  /*d020*/  SHFL.IDX P6, R14, R13, R12, R11 ;  /* 0x0000000c0d0e7389 */ /* 0x00006400000c000b */
[----:B01----:R-:W-:Y:S01]  /*d030*/  ENDCOLLECTIVE ;  /* 0x000000000000791b */ /* 0x003fe20003800000 */
.L_x_113:
[----:B------:R-:W-:Y:S02]  /*d040*/  IMAD.MOV.U32 R13, RZ, RZ, R0 ;  /* 0x000000ffff0d7224 */ /* 0x000fe400078e0000 */
[----:B------:R-:W-:-:S07]  /*d050*/  IMAD.MOV.U32 R2, RZ, RZ, R14 ;  /* 0x000000ffff027224 */ /* 0x000fce00078e000e */
[----:B------:R-:W-:Y:S05]  /*d060*/  WARPSYNC.COLLECTIVE R15, `(.L_x_114) ;  /* 0x000000000f087348 */ /* 0x000fea0003c00000 */
[----:B------:R0:W1:Y:S02]  /*d070*/  SHFL.IDX P6, R14, R13, R12, R11 ;  /* 0x0000000c0d0e7389 */ /* 0x00006400000c000b */
[----:B01----:R-:W-:Y:S01]  /*d080*/  ENDCOLLECTIVE ;  /* 0x000000000000791b */ /* 0x003fe20003800000 */
.L_x_114:
[----:B------:R-:W-:Y:S02]  /*d090*/  ULDC UR4, c[0x0][0x288] ;  /* 0x0000a20000047ab9 */ /* 0x000fe40000000800 */
[----:B------:R-:W-:-:S05]  /*d0a0*/  IMAD R8, R8, UR4, RZ ;  /* 0x0000000408087c24 */ /* 0x000fca000f8e02ff */
[----:B------:R-:W-:Y:S02]  /*d0b0*/  ISETP.GE.AND P1, PT, R7, R8, PT ;  /* 0x000000080700720c */ /* 0x000fe40003f26270 */
[----:B------:R-:W-:Y:S01]  /*d0c0*/  MOV R13, R4 ;  /* 0x00000004000d7202 */ /* 0x000fe20000000f00 */
[----:B------:R-:W-:-:S10]  /*d0d0*/  IMAD.MOV.U32 R12, RZ, RZ, 0x1 ;  /* 0x00000001ff0c7424 */ /* 0x000fd400078e00ff */
[----:B------:R-:W-:-:S05]  /*d0e0*/  @!P1 IADD3 R14, P4, R20, R14, RZ ;  /* 0x0000000e140e9210 */ /* 0x000fca0007f9e0ff */
[----:B------:R-:W-:Y:S02]  /*d0f0*/  @!P1 IMAD.X R3, RZ, RZ, R2, P4 ;  /* 0x000000ffff039224 */ /* 0x000fe400020e0602 */
[----:B------:R-:W-:-:S07]  /*d100*/  @!P1 IMAD.MOV.U32 R2, RZ, RZ, R14 ;  /* 0x000000ffff029224 */ /* 0x000fce00078e000e */
[----:B------:R-:W-:Y:S05]  /*d110*/  WARPSYNC.COLLECTIVE R15, `(.L_x_115) ;  /* 0x000000000f087348 */ /* 0x000fea0003c00000 */
[----:B------:R0:W1:Y:S02]  /*d120*/  SHFL.IDX P6, R14, R13, R12, R11 ;  /* 0x0000000c0d0e7389 */ /* 0x00006400000c000b */
[----:B01----:R-:W-:Y:S01]  /*d130*/  ENDCOLLECTIVE ;  /* 0x000000000000791b */ /* 0x003fe20003800000 */
.L_x_115:
[----:B------:R-:W-:Y:S01]  /*d140*/  @!PT LDS RZ, [RZ] ;  /* 0x00000000fffff984 */ /* 0x000fe20000000800 */
[----:B------:R-:W-:Y:S01]  /*d150*/  @!PT LDS RZ, [RZ] ;  /* 0x00000000fffff984 */ /* 0x000fe20000000800 */
[----:B------:R-:W-:Y:S01]  /*d160*/  @!PT LDS RZ, [RZ] ;  /* 0x00000000fffff984 */ /* 0x000fe20000000800 */
[----:B------:R0:W-:Y:S04]  /*d170*/  @!P1 LDGSTS.E.BYPASS.LTC128B.128 [R19+0xc400], desc[UR38][R2.64], !P3 ;  /* 0x0c40000002139fae */ /* 0x0001e8000d901d66 */
[----:B------:R0:W-:Y:S04]  /*d180*/  @!P1 LDGSTS.E.BYPASS.LTC128B.128 [R19+0xdc00], desc[UR38][R2.64+0x20], !P2 ;  /* 0x0dc0002002139fae */ /* 0x0001e8000d101d66 */
[----:B------:R0:W-:Y:S01]  /*d190*/  @!P1 LDGSTS.E.BYPASS.LTC128B.128 [R19+0xf400], desc[UR38][R2.64+0x40], !P0 ;  /* 0x0f40004002139fae */ /* 0x0001e2000c101d66 */
[----:B------:R-:W-:Y:S02]  /*d1a0*/  IMAD.MOV.U32 R13, RZ, RZ, R0 ;  /* 0x000000ffff0d7224 */ /* 0x000fe400078e0000 */
[----:B------:R-:W-:-:S07]  /*d1b0*/  IMAD.MOV.U32 R9, RZ, RZ, R14 ;  /* 0x000000ffff097224 */ /* 0x000fce00078e000e */
[----:B0-----:R-:W-:Y:S05]  /*d1c0*/  WARPSYNC.COLLECTIVE R15, `(.L_x_116) ;  /* 0x000000000f087348 */ /* 0x001fea0003c00000 */
[----:B------:R1:W2:Y:S02]  /*d1d0*/  SHFL.IDX P6, R14, R13, R12, R11 ;  /* 0x0000000c0d0e7389 */ /* 0x0002a400000c000b */
[----:B012---:R-:W-:Y:S01]  /*d1e0*/  ENDCOLLECTIVE ;  /* 0x000000000000791b */ /* 0x007fe20003800000 */
.L_x_116:
[----:B------:R-:W-:-:S05]  /*d1f0*/  VIADD R3, R7, 0x40 ;  /* 0x0000004007037836 */ /* 0x000fca0000000000 */
[----:B------:R-:W-:Y:S01]  /*d200*/  ISETP.GE.AND P1, PT, R3, R8, PT ;  /* 0x000000080300720c */ /* 0x000fe20003f26270 */
[----:B------:R-:W-:Y:S02]  /*d210*/  IMAD.MOV.U32 R13, RZ, RZ, R6 ;  /* 0x000000ffff0d7224 */ /* 0x000fe400078e0006 */
[----:B------:R-:W-:-:S10]  /*d220*/  IMAD.MOV.U32 R12, RZ, RZ, RZ ;  /* 0x000000ffff0c7224 */ /* 0x000fd400078e00ff */
[----:B------:R-:W-:-:S04]  /*d230*/  @!P1 IADD3 R14, P4, R20, R14, RZ ;  /* 0x0000000e140e9210 */ /* 0x000fc80007f9e0ff */
[----:B------:R-:W-:Y:S01]  /*d240*/  @!P1 IADD3.X R9, RZ, R9, RZ, P4, !PT ;  /* 0x00000009ff099210 */ /* 0x000fe200027fe4ff */
[----:B------:R-:W-:-:S08]  /*d250*/  @!P1 IMAD.MOV.U32 R2, RZ, RZ, R14 ;  /* 0x000000ffff029224 */ /* 0x000fd000078e000e */
[----:B------:R-:W-:Y:S05]  /*d260*/  WARPSYNC.COLLECTIVE R15, `(.L_x_117) ;  /* 0x000000000f087348 */ /* 0x000fea0003c00000 */
[----:B------:R0:W1:Y:S02]  /*d270*/  SHFL.IDX P6, R14, R13, R12, R11 ;  /* 0x0000000c0d0e7389 */ /* 0x00006400000c000b */
[----:B01----:R-:W-:Y:S01]  /*d280*/  ENDCOLLECTIVE ;  /* 0x000000000000791b */ /* 0x003fe20003800000 */
.L_x_117:
[----:B------:R-:W-:-:S05]  /*d290*/  @!P1 IMAD.MOV.U32 R3, RZ, RZ, R9 ;  /* 0x000000ffff039224 */ /* 0x000fca00078e0009 */
[----:B------:R-:W-:Y:S01]  /*d2a0*/  @!PT LDS RZ, [RZ] ;  /* 0x00000000fffff984 */ /* 0x000fe20000000800 */
[----:B------:R-:W-:Y:S01]  /*d2b0*/  @!PT LDS RZ, [RZ] ;  /* 0x00000000fffff984 */ /* 0x000fe20000000800 */
[----:B------:R-:W-:Y:S01]  /*d2c0*/  @!PT LDS RZ, [RZ] ;  /* 0x00000000fffff984 */ /* 0x000fe20000000800 */
[----:B------:R0:W-:Y:S04]  /*d2d0*/  @!P1 LDGSTS.E.BYPASS.LTC128B.128 [R19+0xcc00], desc[UR38][R2.64], !P3 ;  /* 0x0cc0000002139fae */ /* 0x0001e8000d901d66 */
[----:B------:R0:W-:Y:S01]  /*d2e0*/  @!P1 LDGSTS.E.BYPASS.LTC128B.128 [R19+0xe400], desc[UR38][R2.64+0x20], !P2 ;  /* 0x0e40002002139fae */ /* 0x0001e2000d101d66 */
[----:B------:R-:W-:-:S03]  /*d2f0*/  IMAD.MOV.U32 R13, RZ, RZ, R5 ;  /* 0x000000ffff0d7224 */ /* 0x000fc600078e0005 */
[----:B------:R0:W-:Y:S01]  /*d300*/  @!P1 LDGSTS.E.BYPASS.LTC128B.128 [R19+0xfc00], desc[UR38][R2.64+0x40], !P0 ;  /* 0x0fc0004002139fae */ /* 0x0001e2000c101d66 */
[----:B------:R-:W-:-:S07]  /*d310*/  MOV R6, R14 ;  /* 0x0000000e00067202 */ /* 0x000fce0000000f00 */
[----:B0-----:R-:W-:Y:S05]  /*d320*/  WARPSYNC.COLLECTIVE R15, `(.L_x_118) ;  /* 0x000000000f087348 */ /* 0x001fea0003c00000 */
[----:B------:R1:W2:Y:S02]  /*d330*/  SHFL.IDX P6, R14, R13, R12, R11 ;  /* 0x0000000c0d0e7389 */ /* 0x0002a400000c000b */
[----:B012---:R-:W-:Y:S01]  /*d340*/  ENDCOLLECTIVE ;  /* 0x000000000000791b */ /* 0x007fe20003800000 */
.L_x_118:
[----:B------:R-:W-:Y:S05]  /*d350*/  BRA `(.L_x_119) ;  /* 0xffffffd8002c7947 */ /* 0x000fea000383ffff */
.L_x_59:
[----:B0-2---:R-:W-:-:S04]  /*d360*/  IMAD.U32 R3, RZ, RZ, UR44 ;  /* 0x0000002cff037e24 */ /* 0x005fc8000f8e00ff */
[----:B------:R0:W2:Y:S03]  /*d370*/  SYNCS.PHASECHK.TRANS64.TRYWAIT P0, [R3+URZ+0x17020], R0 ;  /* 0x01702000030075a7 */ /* 0x0000a6000800017f */
[----:B--2---:R-:W-:Y:S05]  /*d380*/  @!P0 NANOSLEEP.SYNCS 0x989680 ;  /* 0x009896800000895d */ /* 0x004fea0003900000 */
[----:B------:R-:W2:Y:S02]  /*d390*/  @!P0 SYNCS.PHASECHK.TRANS64 P0, [R3+URZ+0x17020], R0 ;  /* 0x01702000030085a7 */ /* 0x000ea4000800007f */
[----:B--2---:R-:W-:Y:S05]  /*d3a0*/  @!P0 BRA `(.L_x_59) ;  /* 0xfffffffc00ec8947 */ /* 0x004fea000383ffff */
[----:B------:R-:W-:Y:S05]  /*d3b0*/  BRA `(.L_x_120) ;  /* 0xffffffd8006c7947 */ /* 0x000fea000383ffff */
.L_x_62:
[----:B0-----:R0:W2:Y:S02]  /*d3c0*/  SYNCS.PHASECHK.TRANS64.TRYWAIT P1, [R6+URZ+0x17080], R17 ;  /* 0x01708011060075a7 */ /* 0x0010a4000802017f */
[----:B--2---:R-:W-:Y:S05]  /*d3d0*/  @!P1 NANOSLEEP.SYNCS 0x989680 ;  /* 0x009896800000995d */ /* 0x004fea0003900000 */
[----:B------:R-:W2:Y:S02]  /*d3e0*/  @!P1 SYNCS.PHASECHK.TRANS64 P1, [R6+URZ+0x17080], R17 ;  /* 0x01708011060095a7 */ /* 0x000ea4000802007f */
[----:B--2---:R-:W-:Y:S05]  /*d3f0*/  @!P1 BRA `(.L_x_62) ;  /* 0xfffffffc00f09947 */ /* 0x004fea000383ffff */
[----:B------:R-:W-:Y:S05]  /*d400*/  BRA `(.L_x_121) ;  /* 0xffffffdc00247947 */ /* 0x000fea000383ffff */
.L_x_63:
[----:B------:R-:W-:Y:S01]  /*d410*/  BSSY B0, `(.L_x_122) ;  /* 0x0000008000007945 */ /* 0x000fe20003800000 */
[----:B------:R-:W-:Y:S01]  /*d420*/  IMAD.MOV.U32 R13, RZ, RZ, R27 ;  /* 0x000000ffff0d7224 */ /* 0x000fe200078e001b */
[----:B------:R-:W-:Y:S01]  /*d430*/  MOV R11, 0x1e1f ;  /* 0x00001e1f000b7802 */ /* 0x000fe20000000f00 */
[----:B------:R-:W-:Y:S02]  /*d440*/  IMAD.MOV.U32 R12, RZ, RZ, RZ ;  /* 0x000000ffff0c7224 */ /* 0x000fe400078e00ff */
[----:B------:R-:W-:-:S07]  /*d450*/  IMAD.MOV.U32 R15, RZ, RZ, -0x1 ;  /* 0xffffffffff0f7424 */ /* 0x000fce00078e00ff */
[----:B01----:R-:W-:Y:S05]  /*d460*/  WARPSYNC.COLLECTIVE R15, `(.L_x_123) ;  /* 0x000000000f087348 */ /* 0x003fea0003c00000 */
[----:B-1----:R1:W2:Y:S02]  /*d470*/  SHFL.IDX P6, R14, R13, R12, R11 ;  /* 0x0000000c0d0e7389 */ /* 0x0022a400000c000b */
[----:B012---:R-:W-:Y:S01]  /*d480*/  ENDCOLLECTIVE ;  /* 0x000000000000791b */ /* 0x007fe20003800000 */
.L_x_123:
[----:B------:R-:W-:Y:S05]  /*d490*/  BSYNC B0 ;  /* 0x0000000000007941 */ /* 0x000fea0003800000 */
.L_x_122:
[----:B------:R-:W-:Y:S01]  /*d4a0*/  IMAD.MOV.U32 R13, RZ, RZ, R24 ;  /* 0x000000ffff0d7224 */ /* 0x000fe200078e0018 */
[----:B------:R-:W-:Y:S01]  /*d4b0*/  MOV R11, 0x1e1f ;  /* 0x00001e1f000b7802 */ /* 0x000fe20000000f00 */
[----:B------:R-:W-:Y:S02]  /*d4c0*/  IMAD.MOV.U32 R12, RZ, RZ, RZ ;  /* 0x000000ffff0c7224 */ /* 0x000fe400078e00ff */
[----:B------:R-:W-:Y:S02]  /*d4d0*/  IMAD.MOV.U32 R15, RZ, RZ, -0x1 ;  /* 0xffffffffff0f7424 */ /* 0x000fe400078e00ff */
[----:B------:R-:W-:-:S07]  /*d4e0*/  IMAD.MOV.U32 R3, RZ, RZ, R14 ;  /* 0x000000ffff037224 */ /* 0x000fce00078e000e */
[----:B------:R-:W-:Y:S05]  /*d4f0*/  WARPSYNC.COLLECTIVE R15, `(.L_x_124) ;  /* 0x000000000f087348 */ /* 0x000fea0003c00000 */
[----:B------:R0:W1:Y:S02]  /*d500*/  SHFL.IDX P6, R14, R13, R12, R11 ;  /* 0x0000000c0d0e7389 */ /* 0x00006400000c000b */
[----:B01----:R-:W-:Y:S01]  /*d510*/  ENDCOLLECTIVE ;  /* 0x000000000000791b */ /* 0x003fe20003800000 */
.L_x_124:
[----:B------:R-:W-:Y:S01]  /*d520*/  IMAD.MOV.U32 R13, RZ, RZ, R27 ;  /* 0x000000ffff0d7224 */ /* 0x000fe200078e001b */
[----:B------:R-:W-:Y:S01]  /*d530*/  MOV R12, 0x1 ;  /* 0x00000001000c7802 */ /* 0x000fe20000000f00 */
[----:B------:R-:W-:-:S07]  /*d540*/  IMAD.MOV.U32 R2, RZ, RZ, R14 ;  /* 0x000000ffff027224 */ /* 0x000fce00078e000e */
[----:B------:R-:W-:Y:S05]  /*d550*/  WARPSYNC.COLLECTIVE R15, `(.L_x_125) ;  /* 0x000000000f087348 */ /* 0x000fea0003c00000 */
[----:B------:R0:W1:Y:S02]  /*d560*/  SHFL.IDX P6, R14, R13, R12, R11 ;  /* 0x0000000c0d0e7389 */ /* 0x00006400000c000b */
[----:B01----:R-:W-:Y:S01]  /*d570*/  ENDCOLLECTIVE ;  /* 0x000000000000791b */ /* 0x003fe20003800000 */
.L_x_125:
[----:B------:R-:W-:Y:S01]  /*d580*/  IADD3 R2, P1, R25, R2, RZ ;  /* 0x0000000219027210 */ /* 0x000fe20007f3e0ff */
[----:B------:R-:W-:-:S04]  /*d590*/  IMAD R25, R5, 0x3000, R19 ;  /* 0x0000300005197824 */ /* 0x000fc800078e0213 */
[----:B------:R-:W-:-:S05]  /*d5a0*/  IMAD.X R3, RZ, RZ, R3, P1 ;  /* 0x000000ffff037224 */ /* 0x000fca00008e0603 */
[----:B------:R-:W-:Y:S01]  /*d5b0*/  @!PT LDS RZ, [RZ] ;  /* 0x00000000fffff984 */ /* 0x000fe20000000800 */
[----:B------:R-:W-:Y:S01]  /*d5c0*/  @!PT LDS RZ, [RZ] ;  /* 0x00000000fffff984 */ /* 0x000fe20000000800 */
[----:B------:R-:W-:Y:S01]  /*d5d0*/  @!PT LDS RZ, [RZ] ;  /* 0x00000000fffff984 */ /* 0x000fe20000000800 */
[----:B------:R0:W-:Y:S01]  /*d5e0*/  LDGSTS.E.BYPASS.LTC128B.128 [R25+0x6400], desc[UR38][R2.64], !P4 ;  /* 0x0640000002197fae */ /* 0x0001e2000e101d66 */
[----:B------:R-:W-:-:S03]  /*d5f0*/  IMAD.MOV.U32 R13, RZ, RZ, R24 ;  /* 0x000000ffff0d7224 */ /* 0x000fc600078e0018 */
[----:B------:R0:W-:Y:S04]  /*d600*/  LDGSTS.E.BYPASS.LTC128B.128 [R25+0x7400], desc[UR38][R2.64+0x20], !P3 ;  /* 0x0740002002197fae */ /* 0x0001e8000d901d66 */
[----:B------:R0:W-:Y:S01]  /*d610*/  LDGSTS.E.BYPASS.LTC128B.128 [R25+0x8400], desc[UR38][R2.64+0x40], !P2 ;  /* 0x0840004002197fae */ /* 0x0001e2000d101d66 */
[----:B------:R-:W-:-:S07]  /*d620*/  IMAD.MOV.U32 R27, RZ, RZ, R14 ;  /* 0x000000ffff1b7224 */ /* 0x000fce00078e000e */
[----:B0-----:R-:W-:Y:S05]  /*d630*/  WARPSYNC.COLLECTIVE R15, `(.L_x_126) ;  /* 0x000000000f087348 */ /* 0x001fea0003c00000 */
[----:B------:R1:W2:Y:S02]  /*d640*/  SHFL.IDX P6, R14, R13, R12, R11 ;  /* 0x0000000c0d0e7389 */ /* 0x0002a400000c000b */
[----:B012---:R-:W-:Y:S01]  /*d650*/  ENDCOLLECTIVE ;  /* 0x000000000000791b */ /* 0x007fe20003800000 */
.L_x_126:
[----:B------:R-:W-:Y:S01]  /*d660*/  IMAD.MOV.U32 R2, RZ, RZ, R14 ;  /* 0x000000ffff027224 */ /* 0x000fe200078e000e */
[----:B------:R-:W-:Y:S06]  /*d670*/  BRA `(.L_x_127) ;  /* 0xffffffdc00407947 */ /* 0x000fec000383ffff */
.L_x_66:
[----:B---3--:R3:W4:Y:S02]  /*d680*/  SYNCS.PHASECHK.TRANS64.TRYWAIT P1, [R6+URZ+0x17040], R17 ;  /* 0x01704011060075a7 */ /* 0x008724000802017f */
[----:B----4-:R-:W-:Y:S05]  /*d690*/  @!P1 NANOSLEEP.SYNCS 0x989680 ;  /* 0x009896800000995d */ /* 0x010fea0003900000 */
[----:B------:R-:W4:Y:S02]  /*d6a0*/  @!P1 SYNCS.PHASECHK.TRANS64 P1, [R6+URZ+0x17040], R17 ;  /* 0x01704011060095a7 */ /* 0x000f24000802007f */
[----:B----4-:R-:W-:Y:S05]  /*d6b0*/  @!P1 BRA `(.L_x_66) ;  /* 0xfffffffc00f09947 */ /* 0x010fea000383ffff */
[----:B------:R-:W-:Y:S05]  /*d6c0*/  BRA `(.L_x_128) ;  /* 0xffffffdc00947947 */ /* 0x000fea000383ffff */
.L_x_67:
[----:B------:R-:W-:Y:S01]  /*d6d0*/  BSSY B0, `(.L_x_129) ;  /* 0x0000008000007945 */ /* 0x000fe20003800000 */
[----:B------:R-:W-:Y:S01]  /*d6e0*/  IMAD.MOV.U32 R13, RZ, RZ, R10 ;  /* 0x000000ffff0d7224 */ /* 0x000fe200078e000a */
[----:B------:R-:W-:Y:S01]  /*d6f0*/  MOV R12, RZ ;  /* 0x000000ff000c7202 */ /* 0x000fe20000000f00 */
[----:B------:R-:W-:Y:S02]  /*d700*/  IMAD.MOV.U32 R11, RZ, RZ, 0x1e1f ;  /* 0x00001e1fff0b7424 */ /* 0x000fe400078e00ff */
[----:B------:R-:W-:-:S07]  /*d710*/  IMAD.MOV.U32 R15, RZ, RZ, -0x1 ;  /* 0xffffffffff0f7424 */ /* 0x000fce00078e00ff */
[----:B01-3--:R-:W-:Y:S05]  /*d720*/  WARPSYNC.COLLECTIVE R15, `(.L_x_130) ;  /* 0x000000000f087348 */ /* 0x00bfea0003c00000 */
[----:B-1----:R1:W2:Y:S02]  /*d730*/  SHFL.IDX P6, R14, R13, R12, R11 ;  /* 0x0000000c0d0e7389 */ /* 0x0022a400000c000b */
[----:B0123--:R-:W-:Y:S01]  /*d740*/  ENDCOLLECTIVE ;  /* 0x000000000000791b */ /* 0x00ffe20003800000 */
.L_x_130:
[----:B------:R-:W-:Y:S05]  /*d750*/  BSYNC B0 ;  /* 0x0000000000007941 */ /* 0x000fea0003800000 */
.L_x_129:
[----:B------:R-:W-:Y:S01]  /*d760*/  IMAD.MOV.U32 R13, RZ, RZ, R8 ;  /* 0x000000ffff0d7224 */ /* 0x000fe200078e0008 */
[----:B------:R-:W-:Y:S01]  /*d770*/  MOV R12, RZ ;  /* 0x000000ff000c7202 */ /* 0x000fe20000000f00 */
[----:B------:R-:W-:Y:S02]  /*d780*/  IMAD.MOV.U32 R11, RZ, RZ, 0x1e1f ;  /* 0x00001e1fff0b7424 */ /* 0x000fe400078e00ff */
[----:B------:R-:W-:Y:S02]  /*d790*/  IMAD.MOV.U32 R15, RZ, RZ, -0x1 ;  /* 0xffffffffff0f7424 */ /* 0x000fe400078e00ff */
[----:B------:R-:W-:Y:S02]  /*d7a0*/  IMAD.MOV.U32 R3, RZ, RZ, R14 ;  /* 0x000000ffff037224 */ /* 0x000fe400078e000e */
[----:B------:R-:W-:-:S07]  /*d7b0*/  IMAD R9, R5, 0x3000, R26 ;  /* 0x0000300005097824 */ /* 0x000fce00078e021a */
[----:B------:R-:W-:Y:S05]  /*d7c0*/  WARPSYNC.COLLECTIVE R15, `(.L_x_131) ;  /* 0x000000000f087348 */ /* 0x000fea0003c00000 */
[----:B------:R0:W1:Y:S02]  /*d7d0*/  SHFL.IDX P6, R14, R13, R12, R11 ;  /* 0x0000000c0d0e7389 */ /* 0x00006400000c000b */
[----:B01----:R-:W-:Y:S01]  /*d7e0*/  ENDCOLLECTIVE ;  /* 0x000000000000791b */ /* 0x003fe20003800000 */
.L_x_131:
[----:B------:R-:W-:Y:S01]  /*d7f0*/  VIADD R9, R9, UR44 ;  /* 0x0000002c09097c36 */ /* 0x000fe20008000000 */
[----:B------:R-:W-:Y:S01]  /*d800*/  MOV R13, R10 ;  /* 0x0000000a000d7202 */ /* 0x000fe20000000f00 */
[----:B------:R-:W-:Y:S01]  /*d810*/  IMAD.MOV.U32 R12, RZ, RZ, 0x1 ;  /* 0x00000001ff0c7424 */ /* 0x000fe200078e00ff */
[----:B------:R-:W-:-:S13]  /*d820*/  IADD3 R2, P1, R24, R14, RZ ;  /* 0x0000000e18027210 */ /* 0x000fda0007f3e0ff */
[----:B------:R-:W-:Y:S05]  /*d830*/  WARPSYNC.COLLECTIVE R15, `(.L_x_132) ;  /* 0x000000000f087348 */ /* 0x000fea0003c00000 */
[----:B------:R0:W1:Y:S02]  /*d840*/  SHFL.IDX P6, R14, R13, R12, R11 ;  /* 0x0000000c0d0e7389 */ /* 0x00006400000c000b */
[----:B01----:R-:W-:Y:S01]  /*d850*/  ENDCOLLECTIVE ;  /* 0x000000000000791b */ /* 0x003fe20003800000 */
.L_x_132:
[----:B------:R-:W-:-:S05]  /*d860*/  IMAD.X R3, RZ, RZ, R3, P1 ;  /* 0x000000ffff037224 */ /* 0x000fca00008e0603 */
[----:B------:R-:W-:Y:S01]  /*d870*/  @!PT LDS RZ, [RZ] ;  /* 0x00000000fffff984 */ /* 0x000fe20000000800 */
[----:B------:R-:W-:Y:S01]  /*d880*/  @!PT LDS RZ, [RZ] ;  /* 0x00000000fffff984 */ /* 0x000fe20000000800 */
[----:B------:R-:W-:Y:S01]  /*d890*/  @!PT LDS RZ, [RZ] ;  /* 0x00000000fffff984 */ /* 0x000fe20000000800 */
[----:B------:R0:W-:Y:S04]  /*d8a0*/  LDGSTS.E.BYPASS.LTC128B.128 [R9+0x10c00], desc[UR38][R2.64], !P4 ;  /* 0x10c0000002097fae */ /* 0x0001e8000e101d66 */
[----:B------:R0:W-:Y:S01]  /*d8b0*/  LDGSTS.E.BYPASS.LTC128B.128 [R9+0x11c00], desc[UR38][R2.64+0x20], !P3 ;  /* 0x11c0002002097fae */ /* 0x0001e2000d901d66 */
[----:B------:R-:W-:-:S03]  /*d8c0*/  IMAD.MOV.U32 R13, RZ, RZ, R8 ;  /* 0x000000ffff0d7224 */ /* 0x000fc600078e0008 */
[----:B------:R0:W-:Y:S01]  /*d8d0*/  LDGSTS.E.BYPASS.LTC128B.128 [R9+0x12c00], desc[UR38][R2.64+0x40], !P2 ;  /* 0x12c0004002097fae */ /* 0x0001e2000d101d66 */
[----:B------:R-:W-:-:S07]  /*d8e0*/  IMAD.MOV.U32 R10, RZ, RZ, R14 ;  /* 0x000000ffff0a7224 */ /* 0x000fce00078e000e */
[----:B0-----:R-:W-:Y:S05]  /*d8f0*/  WARPSYNC.COLLECTIVE R15, `(.L_x_133) ;  /* 0x000000000f087348 */ /* 0x001fea0003c00000 */
[----:B------:R1:W2:Y:S02]  /*d900*/  SHFL.IDX P6, R14, R13, R12, R11 ;  /* 0x0000000c0d0e7389 */ /* 0x0002a400000c000b */
[----:B012---:R-:W-:Y:S01]  /*d910*/  ENDCOLLECTIVE ;  /* 0x000000000000791b */ /* 0x007fe20003800000 */
.L_x_133:
[----:B------:R-:W-:Y:S05]  /*d920*/  BRA `(.L_x_134) ;  /* 0xffffffdc009c7947 */ /* 0x000fea000383ffff */
.L_x_70:
[----:B0-----:R0:W1:Y:S02]  /*d930*/  SYNCS.PHASECHK.TRANS64.TRYWAIT P2, [R2+URZ+0x17070], R3 ;  /* 0x01707003020075a7 */ /* 0x001064000804017f */
[----:B-1----:R-:W-:Y:S05]  /*d940*/  @!P2 NANOSLEEP.SYNCS 0x989680 ;  /* 0x009896800000a95d */ /* 0x002fea0003900000 */
[----:B------:R-:W1:Y:S02]  /*d950*/  @!P2 SYNCS.PHASECHK.TRANS64 P2, [R2+URZ+0x17070], R3 ;  /* 0x017070030200a5a7 */ /* 0x000e64000804007f */
[----:B-1----:R-:W-:Y:S05]  /*d960*/  @!P2 BRA `(.L_x_70) ;  /* 0xfffffffc00f0a947 */ /* 0x002fea000383ffff */
[----:B------:R-:W-:Y:S05]  /*d970*/  BRA `(.L_x_135) ;  /* 0xffffffdc00fc7947 */ /* 0x000fea000383ffff */
.L_x_72:
[----:B0-----:R0:W1:Y:S02]  /*d980*/  SYNCS.PHASECHK.TRANS64.TRYWAIT P2, [R2+URZ+0x17060], R3 ;  /* 0x01706003020075a7 */ /* 0x001064000804017f */
[----:B-1----:R-:W-:Y:S05]  /*d990*/  @!P2 NANOSLEEP.SYNCS 0x989680 ;  /* 0x009896800000a95d */ /* 0x002fea0003900000 */
[----:B------:R-:W1:Y:S02]  /*d9a0*/  @!P2 SYNCS.PHASECHK.TRANS64 P2, [R2+URZ+0x17060], R3 ;  /* 0x017060030200a5a7 */ /* 0x000e64000804007f */
[----:B-1----:R-:W-:Y:S05]  /*d9b0*/  @!P2 BRA `(.L_x_72) ;  /* 0xfffffffc00f0a947 */ /* 0x002fea000383ffff */
[----:B------:R-:W-:Y:S05]  /*d9c0*/  BRA `(.L_x_136) ;  /* 0xffffffe0000c7947 */ /* 0x000fea000383ffff */
.L_x_79:
[----:B0-----:R0:W2:Y:S02]  /*d9d0*/  SYNCS.PHASECHK.TRANS64.TRYWAIT P0, [R2+URZ+0x17070], R3 ;  /* 0x01707003020075a7 */ /* 0x0010a4000800017f */
[----:B--2---:R-:W-:Y:S05]  /*d9e0*/  @!P0 NANOSLEEP.SYNCS 0x989680 ;  /* 0x009896800000895d */ /* 0x004fea0003900000 */
[----:B------:R-:W2:Y:S02]  /*d9f0*/  @!P0 SYNCS.PHASECHK.TRANS64 P0, [R2+URZ+0x17070], R3 ;  /* 0x01707003020085a7 */ /* 0x000ea4000800007f */
[----:B--2---:R-:W-:Y:S05]  /*da00*/  @!P0 BRA `(.L_x_79) ;  /* 0xfffffffc00f08947 */ /* 0x004fea000383ffff */
[----:B------:R-:W-:Y:S05]  /*da10*/  BRA `(.L_x_137) ;  /* 0xffffffe400347947 */ /* 0x000fea000383ffff */
.L_x_81:
[----:B0-----:R0:W2:Y:S02]  /*da20*/  SYNCS.PHASECHK.TRANS64.TRYWAIT P0, [R2+URZ+0x17060], R3 ;  /* 0x01706003020075a7 */ /* 0x0010a4000800017f */
[----:B--2---:R-:W-:Y:S05]  /*da30*/  @!P0 NANOSLEEP.SYNCS 0x989680 ;  /* 0x009896800000895d */ /* 0x004fea0003900000 */
[----:B------:R-:W2:Y:S02]  /*da40*/  @!P0 SYNCS.PHASECHK.TRANS64 P0, [R2+URZ+0x17060], R3 ;  /* 0x01706003020085a7 */ /* 0x000ea4000800007f */
[----:B--2---:R-:W-:Y:S05]  /*da50*/  @!P0 BRA `(.L_x_81) ;  /* 0xfffffffc00f08947 */ /* 0x004fea000383ffff */
[----:B------:R-:W-:Y:S05]  /*da60*/  BRA `(.L_x_138) ;  /* 0xffffffe400507947 */ /* 0x000fea000383ffff */
.L_x_84:
[----:B0-----:R0:W1:Y:S02]  /*da70*/  SYNCS.PHASECHK.TRANS64.TRYWAIT P0, [R7+URZ+0x17020], R2 ;  /* 0x01702002070075a7 */ /* 0x001064000800017f */
[----:B-1----:R-:W-:Y:S05]  /*da80*/  @!P0 NANOSLEEP.SYNCS 0x989680 ;  /* 0x009896800000895d */ /* 0x002fea0003900000 */
[----:B------:R-:W1:Y:S02]  /*da90*/  @!P0 SYNCS.PHASECHK.TRANS64 P0, [R7+URZ+0x17020], R2 ;  /* 0x01702002070085a7 */ /* 0x000e64000800007f */
[----:B-1----:R-:W-:Y:S05]  /*daa0*/  @!P0 BRA `(.L_x_84) ;  /* 0xfffffffc00f08947 */ /* 0x002fea000383ffff */
[----:B------:R-:W-:Y:S05]  /*dab0*/  BRA `(.L_x_139) ;  /* 0xffffffe8005c7947 */ /* 0x000fea000383ffff */
.L_x_86:
[----:B0-----:R0:W1:Y:S02]  /*dac0*/  SYNCS.PHASECHK.TRANS64.TRYWAIT P1, [R5+URZ+0x17040], R2 ;  /* 0x01704002050075a7 */ /* 0x001064000802017f */
[----:B-1----:R-:W-:Y:S05]  /*dad0*/  @!P1 NANOSLEEP.SYNCS 0x989680 ;  /* 0x009896800000995d */ /* 0x002fea0003900000 */
[----:B------:R-:W1:Y:S02]  /*dae0*/  @!P1 SYNCS.PHASECHK.TRANS64 P1, [R5+URZ+0x17040], R2 ;  /* 0x01704002050095a7 */ /* 0x000e64000802007f */
[----:B-1----:R-:W-:Y:S05]  /*daf0*/  @!P1 BRA `(.L_x_86) ;  /* 0xfffffffc00f09947 */ /* 0x002fea000383ffff */
[----:B------:R-:W-:Y:S05]  /*db00*/  BRA `(.L_x_140) ;  /* 0xffffffe800987947 */ /* 0x000fea000383ffff */
.L_x_88:
[----:B-1----:R1:W2:Y:S02]  /*db10*/  SYNCS.PHASECHK.TRANS64.TRYWAIT P1, [R7+URZ+0x17040], R0 ;  /* 0x01704000070075a7 */ /* 0x0022a4000802017f */
[----:B--2---:R-:W-:Y:S05]  /*db20*/  @!P1 NANOSLEEP.SYNCS 0x989680 ;  /* 0x009896800000995d */ /* 0x004fea0003900000 */
[----:B------:R-:W2:Y:S02]  /*db30*/  @!P1 SYNCS.PHASECHK.TRANS64 P1, [R7+URZ+0x17040], R0 ;  /* 0x01704000070095a7 */ /* 0x000ea4000802007f */
[----:B--2---:R-:W-:Y:S05]  /*db40*/  @!P1 BRA `(.L_x_88) ;  /* 0xfffffffc00f09947 */ /* 0x004fea000383ffff */
[----:B------:R-:W-:Y:S05]  /*db50*/  BRA `(.L_x_141) ;  /* 0xffffffe800a47947 */ /* 0x000fea000383ffff */
.L_x_90:
[----:B--2---:R2:W3:Y:S02]  /*db60*/  SYNCS.PHASECHK.TRANS64.TRYWAIT P1, [R5+URZ+0x17060], R2 ;  /* 0x01706002050075a7 */ /* 0x0044e4000802017f */
[----:B---3--:R-:W-:Y:S05]  /*db70*/  @!P1 NANOSLEEP.SYNCS 0x989680 ;  /* 0x009896800000995d */ /* 0x008fea0003900000 */
[----:B------:R-:W3:Y:S02]  /*db80*/  @!P1 SYNCS.PHASECHK.TRANS64 P1, [R5+URZ+0x17060], R2 ;  /* 0x01706002050095a7 */ /* 0x000ee4000802007f */
[----:B---3--:R-:W-:Y:S05]  /*db90*/  @!P1 BRA `(.L_x_90) ;  /* 0xfffffffc00f09947 */ /* 0x008fea000383ffff */
[----:B------:R-:W-:Y:S05]  /*dba0*/  BRA `(.L_x_142) ;  /* 0xffffffe800a07947 */ /* 0x000fea000383ffff */
.L_x_92:
[----:B---3--:R3:W4:Y:S02]  /*dbb0*/  SYNCS.PHASECHK.TRANS64.TRYWAIT P1, [R7+URZ+0x17060], R0 ;  /* 0x01706000070075a7 */ /* 0x008724000802017f */
[----:B----4-:R-:W-:Y:S05]  /*dbc0*/  @!P1 NANOSLEEP.SYNCS 0x989680 ;  /* 0x009896800000995d */ /* 0x010fea0003900000 */
[----:B------:R-:W4:Y:S02]  /*dbd0*/  @!P1 SYNCS.PHASECHK.TRANS64 P1, [R7+URZ+0x17060], R0 ;  /* 0x01706000070095a7 */ /* 0x000f24000802007f */
[----:B----4-:R-:W-:Y:S05]  /*dbe0*/  @!P1 BRA `(.L_x_92) ;  /* 0xfffffffc00f09947 */ /* 0x010fea000383ffff */
[----:B------:R-:W-:Y:S05]  /*dbf0*/  BRA `(.L_x_143) ;  /* 0xffffffe8009c7947 */ /* 0x000fea000383ffff */
.L_x_94:
[----:B----4-:R4:W0:Y:S02]  /*dc00*/  SYNCS.PHASECHK.TRANS64.TRYWAIT P1, [R5+URZ+0x17080], R2 ;  /* 0x01708002050075a7 */ /* 0x010824000802017f */
[----:B0-----:R-:W-:Y:S05]  /*dc10*/  @!P1 NANOSLEEP.SYNCS 0x989680 ;  /* 0x009896800000995d */ /* 0x001fea0003900000 */
[----:B------:R-:W0:Y:S02]  /*dc20*/  @!P1 SYNCS.PHASECHK.TRANS64 P1, [R5+URZ+0x17080], R2 ;  /* 0x01708002050095a7 */ /* 0x000e24000802007f */
[----:B0-----:R-:W-:Y:S05]  /*dc30*/  @!P1 BRA `(.L_x_94) ;  /* 0xfffffffc00f09947 */ /* 0x001fea000383ffff */
[----:B------:R-:W-:Y:S05]  /*dc40*/  BRA `(.L_x_144) ;  /* 0xffffffe800987947 */ /* 0x000fea000383ffff */
.L_x_145:
[----:B------:R-:W-:-:S00]  /*dc50*/  BRA `(.L_x_145) ;  /* 0xfffffffc00fc7947 */ /* 0x000fc0000383ffff */
[----:B------:R-:W-:-:S00]  /*dc60*/  NOP ;  /* 0x0000000000007918 */ /* 0x000fc00000000000 */
        /* <DEDUP_REMOVED lines=9> */
.L_x_2537:


//--------------------- .text._ZN7cutlass13device_kernelIN5flash11enable_sm90INS1_16FlashAttnFwdSm90INS1_25CollectiveMainloopFwdSm90ILi2EN4cute5tupleIJNS5_1CILi1EEES8_S8_EEENS6_IJNS7_ILi192EEENS7_ILi128EEENS7_ILi96EEEEEELi96ENS_12float_e4m3_tEfNS_4arch4Sm90ELb0ELb0ELb1ELb1ELb1ELb0ELb0ELb1ELb1ELb1ELb1ELb0EEENS1_21CollectiveEpilogueFwdINS6_IJSA_SC_SB_EEES9_NS_10bfloat16_tESG_Li384ELb1ELb1ELb1ELb1EEENS1_36VarlenDynamicPersistentTileSchedulerILi192ELi128ELi384ELi128ELb1ELb1ELb1ELb0ELb1ELb1EEEEEEEEEvNT_6ParamsE --------------------------
	.section	.text._ZN7cutlass13device_kernelIN5flash11enable_sm90INS1_16FlashAttnFwdSm90INS1_25CollectiveMainloopFwdSm90ILi2EN4cute5tupleIJNS5_1CILi1EEES8_S8_EEENS6_IJNS7_ILi192EEENS7_ILi128EEENS7_ILi96EEEEEELi96ENS_12float_e4m3_tEfNS_4arch4Sm90ELb0ELb0ELb1ELb1ELb1ELb0ELb0ELb1ELb1ELb1ELb1ELb0EEENS1_21CollectiveEpilogueFwdINS6_IJSA_SC_SB_EEES9_NS_10bfloat16_tESG_Li384ELb1ELb1ELb1ELb1EEENS1_36VarlenDynamicPersistentTileSchedulerILi192ELi128ELi384ELi128ELb1ELb1ELb1ELb0ELb1ELb1EEEEEEEEEvNT_6ParamsE,"ax",@progbits
	.align	128
.text._ZN7cutlass13device_kernelIN5flash11enable_sm90INS1_16FlashAttnFwdSm90INS1_25CollectiveMainloopFwdSm90ILi2EN4cute5tupleIJNS5_1CILi1EEES8_S8_EEENS6_IJNS7_ILi192EEENS7_ILi128EEENS7_ILi96EEEEEELi96ENS_12float_e4m3_tEfNS_4arch4Sm90ELb0ELb0ELb1ELb1ELb1ELb0ELb0ELb1ELb1ELb1ELb1ELb0EEENS1_21CollectiveEpilogueFwdINS6_IJSA_SC_SB_EEES9_NS_10bfloat16_tESG_Li384ELb1ELb1ELb1ELb1EEENS1_36VarlenDynamicPersistentTileSchedulerILi192ELi128ELi384ELi128ELb1ELb1ELb1ELb0ELb1ELb1EEEEEEEEEvNT_6ParamsE:
        .type           _ZN7cutlass13device_kernelIN5flash11enable_sm90INS1_16FlashAttnFwdSm90INS1_25CollectiveMainloopFwdSm90ILi2EN4cute5tupleIJNS5_1CILi1EEES8_S8_EEENS6_IJNS7_ILi192EEENS7_ILi128EEENS7_ILi96EEEEEELi96ENS_12float_e4m3_tEfNS_4arch4Sm90ELb0ELb0ELb1ELb1ELb1ELb0ELb0ELb1ELb1ELb1ELb1ELb0EEENS1_21CollectiveEpilogueFwdINS6_IJSA_SC_SB_EEES9_NS_10bfloat16_tESG_Li384ELb1ELb1ELb1ELb1EEENS1_36VarlenDynamicPersistentTileSchedulerILi192ELi128ELi384ELi128ELb1ELb1ELb1ELb0ELb1ELb1EEEEEEEEEvNT_6ParamsE,@function
        .size           _ZN7cutlass13device_kernelIN5flash11enable_sm90INS1_16FlashAttnFwdSm90INS1_25CollectiveMainloopFwdSm90ILi2EN4cute5tupleIJNS5_1CILi1EEES8_S8_EEENS6_IJNS7_ILi192EEENS7_ILi128EEENS7_ILi96EEEEEELi96ENS_12float_e4m3_tEfNS_4arch4Sm90ELb0ELb0ELb1ELb1ELb1ELb0ELb0ELb1ELb1ELb1ELb1ELb0EEENS1_21CollectiveEpilogueFwdINS6_IJSA_SC_SB_EEES9_NS_10bfloat16_tESG_Li384ELb1ELb1ELb1ELb1EEENS1_36VarlenDynamicPersistentTileSchedulerILi192ELi128ELi384ELi128ELb1ELb1ELb1ELb0ELb1ELb1EEEEEEEEEvNT_6ParamsE,(.L_x_2538 - _ZN7cutlass13device_kernelIN5flash11enable_sm90INS1_16FlashAttnFwdSm90INS1_25CollectiveMainloopFwdSm90ILi2EN4cute5tupleIJNS5_1CILi1EEES8_S8_EEENS6_IJNS7_ILi192EEENS7_ILi128EEENS7_ILi96EEEEEELi96ENS_12float_e4m3_tEfNS_4arch4Sm90ELb0ELb0ELb1ELb1ELb1ELb0ELb0ELb1ELb1ELb1ELb1ELb0EEENS1_21CollectiveEpilogueFwdINS6_IJSA_SC_SB_EEES9_NS_10bfloat16_tESG_Li384ELb1ELb1ELb1ELb1EEENS1_36VarlenDynamicPersistentTileSchedulerILi192ELi128ELi384ELi128ELb1ELb1ELb1ELb0ELb1ELb1EEEEEEEEEvNT_6ParamsE)
        .other          _ZN7cutlass13device_kernelIN5flash11enable_sm90INS1_16FlashAttnFwdSm90INS1_25CollectiveMainloopFwdSm90ILi2EN4cute5tupleIJNS5_1CILi1EEES8_S8_EEENS6_IJNS7_ILi192EEENS7_ILi128EEENS7_ILi96EEEEEELi96ENS_12float_e4m3_tEfNS_4arch4Sm90ELb0ELb0ELb1ELb1ELb1ELb0ELb0ELb1ELb1ELb1ELb1ELb0EEENS1_21CollectiveEpilogueFwdINS6_IJSA_SC_SB_EEES9_NS_10bfloat16_tESG_Li384ELb1ELb1ELb1ELb1EEENS1_36VarlenDynamicPersistentTileSchedulerILi192ELi128ELi384ELi128ELb1ELb1ELb1ELb0ELb1ELb1EEEEEEEEEvNT_6ParamsE,@"STO_CUDA_ENTRY STV_DEFAULT"
_ZN7cutlass13device_kernelIN5flash11enable_sm90INS1_16FlashAttnFwdSm90INS1_25CollectiveMainloopFwdSm90ILi2EN4cute5tupleIJNS5_1CILi1EEES8_S8_EEENS6_IJNS7_ILi192EEENS7_ILi128EEENS7_ILi96EEEEEELi96ENS_12float_e4m3_tEfNS_4arch4Sm90ELb0ELb0ELb1ELb1ELb1ELb0ELb0ELb1ELb1ELb1ELb1ELb0EEENS1_21CollectiveEpilogueFwdINS6_IJSA_SC_SB_EEES9_NS_10bfloat16_tESG_Li384ELb1ELb1ELb1ELb1EEENS1_36VarlenDynamicPersistentTileSchedulerILi192ELi128ELi384ELi128ELb1ELb1ELb1ELb0ELb1ELb1EEEEEEEEEvNT_6ParamsE:
        /* <DEDUP_REMOVED lines=10> */
[----:B------:R-:W-:-:S05]  /*00a0*/  SHF.R.U32.HI R2, RZ, 0x7, R3 ;  /* 0x00000007ff027819 */ /* 0x000fca0000011603 */
[----:B------:R0:W1:Y:S04]  /*00b0*/  SHFL.IDX PT, R3, R2, RZ, 0x1f ;  /* 0x00001fff02037589 */ /* 0x00006800000e0000 */
[----:B------:R-:W-:Y:S01]  /*00c0*/  VOTEU.ALL UP0, P0 ;  /* 0x00000000003f7886 */ /* 0x000fe20000000000 */
[----:B------:R-:W-:-:S04]  /*00d0*/  VOTEU.ALL UP1, P0 ;  /* 0x00000000003f7886 */ /* 0x000fc80000020000 */
[----:B------:R-:W2:Y:S01]  /*00e0*/  @!UP0 S2UR UR8, SR_CgaCtaId ;  /* 0x00000000000889c3 */ /* 0x000ea20000008800 */
[----:B------:R-:W-:Y:S01]  /*00f0*/  @!UP0 UMOV UR6, 0x400 ;  /* 0x0000040000068882 */ /* 0x000fe20000000000 */
[----:B------:R-:W-:-:S04]  /*0100*/  @!UP0 UIADD3 UR4, -UR4, 0x100000, URZ ;  /* 0x0010000004048890 */ /* 0x000fc8000fffe13f */
[----:B------:R-:W-:Y:S02]  /*0110*/  @!UP0 USHF.L.U32 UR5, UR4, 0xb, URZ ;  /* 0x0000000b04058899 */ /* 0x000fe4000800063f */
[----:B------:R-:W-:Y:S02]  /*0120*/  @!UP0 USHF.L.U32 UR4, UR4, 0x1, URZ ;  /* 0x0000000104048899 */ /* 0x000fe4000800063f */
[----:B--2---:R-:W-:Y:S02]  /*0130*/  @!UP0 ULEA UR8, UR8, UR6, 0x18 ;  /* 0x0000000608088291 */ /* 0x004fe4000f8ec03f */
        /* <DEDUP_REMOVED lines=25> */
.L_x_146:
        /* <DEDUP_REMOVED lines=22> */
.L_x_147:
        /* <DEDUP_REMOVED lines=18> */
.L_x_148:
        /* <DEDUP_REMOVED lines=22> */
.L_x_149:
[----:B------:R-:W5:Y:S01]  /*06b0*/  SHFL.IDX PT, R4, R0, RZ, 0x1f ;  /* 0x00001fff00047589 */ /* 0x000f6200000e0000 */
[----:B------:R-:W-:Y:S01]  /*06c0*/  R2UR UR9, R3 ;  /* 0x00000000030972ca */ /* 0x000fe200000e0000 */
[----:B------:R-:W-:Y:S01]  /*06d0*/  NOP ;  /* 0x0000000000007918 */ /* 0x000fe20000000000 */
[----:B------:R-:W0:Y:S01]  /*06e0*/  S2R R2, SR_CgaCtaId ;  /* 0x0000000000027919 */ /* 0x000e220000008800 */
[----:B-----5:R-:W-:-:S13]  /*06f0*/  ISETP.NE.AND P0, PT, R4, RZ, PT ;  /* 0x000000ff0400720c */ /* 0x020fda0003f05270 */
[----:B0-----:R-:W-:Y:S05]  /*0700*/  @P0 BRA `(.L_x_150) ;  /* 0x0000000000480947 */ /* 0x001fea0003800000 */
        /* <DEDUP_REMOVED lines=18> */
.L_x_150:
[----:B------:R-:W-:Y:S01]  /*0830*/  UISETP.NE.AND UP0, UPT, UR9, URZ, UPT ;  /* 0x0000003f0900728c */ /* 0x000fe2000bf05270 */
[----:B------:R-:W-:Y:S01]  /*0840*/  NOP ;  /* 0x0000000000007918 */ /* 0x000fe20000000000 */
[----:B------:R-:W-:Y:S01]  /*0850*/  UMOV UR39, 0x1 ;  /* 0x0000000100277882 */ /* 0x000fe20000000000 */
[----:B------:R-:W-:Y:S01]  /*0860*/  ULDC.64 UR52, c[0x0][0x208] ;  /* 0x0000820000347ab9 */ /* 0x000fe20000000a00 */
[----:B------:R-:W-:Y:S01]  /*0870*/  USEL UR39, UR39, 0x2, !UP0 ;  /* 0x0000000227277887 */ /* 0x000fe2000c000000 */
[----:B01234-:R-:W-:Y:S01]  /*0880*/  BAR.SYNC.DEFER_BLOCKING 0x0 ;  /* 0x0000000000007b1d */ /* 0x01ffe20000010000 */
[----:B------:R-:W-:-:S13]  /*0890*/  PLOP3.LUT P0, PT, PT, PT, UP0, 0x80, 0x0 ;  /* 0x000000000000781c */ /* 0x000fda0003f0f008 */
[----:B------:R-:W-:Y:S05]  /*08a0*/  @!P0 BRA `(.L_x_151) ;  /* 0x0000009c00688947 */ /* 0x000fea0003800000 */
.L_x_152:
[----:B------:R-:W-:-:S08]  /*08b0*/  NOP ;  /* 0x0000000000007918 */ /* 0x000fd00000000000 */
[----:B------:R-:W0:Y:S02]  /*08c0*/  USETMAXREG.TRY_ALLOC.CTAPOOL UP0, 0xa0 ;  /* 0x000000a0000079c8 */ /* 0x000e240008000600 */
[----:B0-----:R-:W-:-:S13]  /*08d0*/  PLOP3.LUT P0, PT, PT, PT, UP0, 0x80, 0x0 ;  /* 0x000000000000781c */ /* 0x001fda0003f0f008 */
[----:B------:R-:W-:Y:S05]  /*08e0*/  @!P0 BRA `(.L_x_152) ;  /* 0xfffffffc00f08947 */ /* 0x000fea000383ffff */
[----:B------:R-:W0:Y:S08]  /*08f0*/  S2UR UR5, SR_CgaCtaId ;  /* 0x00000000000579c3 */ /* 0x000e300000008800 */
[----:B------:R-:W-:Y:S06]  /*0900*/  BAR.ARV 0x8, 0x200 ;  /* 0x0208000000007b1d */ /* 0x000fec0000002000 */
[----:B------:R-:W-:-:S02]  /*0910*/  UMOV UR4, 0x400 ;  /* 0x0000040000047882 */ /* 0x000fc40000000000 */
[----:B------:R-:W-:Y:S01]  /*0920*/  BAR.SYNC.DEFER_BLOCKING 0x5, 0x200 ;  /* 0x0148000000007b1d */ /* 0x000fe20000010000 */
[----:B0-----:R-:W-:-:S09]  /*0930*/  ULEA UR4, UR5, UR4, 0x18 ;  /* 0x0000000405047291 */ /* 0x001fd2000f8ec03f */
[----:B------:R-:W0:Y:S01]  /*0940*/  LDS.128 R36, [UR4+0x19cd0] ;  /* 0x019cd004ff247984 */ /* 0x000e220008000c00 */
[----:B------:R-:W-:Y:S01]  /*0950*/  ULDC UR4, c[0x0][0xc3c] ;  /* 0x00030f0000047ab9 */ /* 0x000fe20000000800 */
[----:B------:R-:W-:Y:S06]  /*0960*/  BAR.ARV 0x4, 0x200 ;  /* 0x0108000000007b1d */ /* 0x000fec0000002000 */
[----:B0-----:R-:W-:-:S13]  /*0970*/  ISETP.GE.AND P0, PT, R39, UR4, PT ;  /* 0x0000000427007c0c */ /* 0x001fda000bf06270 */
[----:B------:R-:W-:Y:S05]  /*0980*/  @P0 EXIT ;  /* 0x000000000000094d */ /* 0x000fea0003800000 */
[----:B------:R-:W0:Y:S01]  /*0990*/  S2R R0, SR_TID.X ;  /* 0x0000000000007919 */ /* 0x000e220000002100 */
[----:B------:R-:W-:Y:S01]  /*09a0*/  R2UR UR6, R37 ;  /* 0x00000000250672ca */ /* 0x000fe200000e0000 */
[----:B------:R-:W-:Y:S01]  /*09b0*/  ULOP3.LUT UR47, UR39, 0x1, URZ, 0xfc, !UPT ;  /* 0x00000001272f7892 */ /* 0x000fe2000f8efc3f */
[----:B------:R-:W-:Y:S01]  /*09c0*/  R2UR UR5, R38 ;  /* 0x00000000260572ca */ /* 0x000fe200000e0000 */
[----:B------:R-:W-:Y:S01]  /*09d0*/  UMOV UR36, URZ ;  /* 0x0000003f00247c82 */ /* 0x000fe20008000000 */
[----:B------:R-:W-:Y:S01]  /*09e0*/  UMOV UR37, URZ ;  /* 0x0000003f00257c82 */ /* 0x000fe20008000000 */
[----:B------:R-:W-:Y:S01]  /*09f0*/  UMOV UR38, URZ ;  /* 0x0000003f00267c82 */ /* 0x000fe20008000000 */
[----:B0-----:R-:W-:-:S05]  /*0a00*/  VIADD R12, R0, 0xffffff80 ;  /* 0xffffff80000c7836 */ /* 0x001fca0000000000 */
[----:B------:R-:W-:-:S04]  /*0a10*/  SHF.R.S32.HI R0, RZ, 0x1f, R12 ;  /* 0x0000001fff007819 */ /* 0x000fc8000001140c */
[CC--:B------:R-:W-:Y:S02]  /*0a20*/  LEA.HI R2, R0.reuse, R12.reuse, RZ, 0x7 ;  /* 0x0000000c00027211 */ /* 0x0c0fe400078f38ff */
[-C--:B------:R-:W-:Y:S02]  /*0a30*/  LEA.HI R4, R0, R12.reuse, RZ, 0x5 ;  /* 0x0000000c00047211 */ /* 0x080fe400078f28ff */
[----:B------:R-:W-:Y:S02]  /*0a40*/  LOP3.LUT R3, R2, 0xffffff80, RZ, 0xc0, !PT ;  /* 0xffffff8002037812 */ /* 0x000fe400078ec0ff */
[----:B------:R-:W-:Y:S01]  /*0a50*/  SHF.R.S32.HI R13, RZ, 0x7, R2 ;  /* 0x00000007ff0d7819 */ /* 0x000fe20000011402 */
[----:B------:R-:W-:Y:S02]  /*0a60*/  IMAD.SHL.U32 R5, R4, 0x10, RZ ;  /* 0x0000001004057824 */ /* 0x000fe400078e00ff */
[----:B------:R-:W-:Y:S01]  /*0a70*/  IMAD.IADD R11, R12, 0x1, -R3 ;  /* 0x000000010c0b7824 */ /* 0x000fe200078e0a03 */
[----:B------:R-:W-:-:S02]  /*0a80*/  LEA.HI R3, R0, R12, RZ, 0x4 ;  /* 0x0000000c00037211 */ /* 0x000fc400078f20ff */
[----:B------:R-:W-:Y:S02]  /*0a90*/  LOP3.LUT R5, R5, 0xfffffe00, RZ, 0xc0, !PT ;  /* 0xfffffe0005057812 */ /* 0x000fe400078ec0ff */
[----:B------:R-:W-:Y:S02]  /*0aa0*/  SHF.R.S32.HI R7, RZ, 0x1f, R11 ;  /* 0x0000001fff077819 */ /* 0x000fe4000001140b */
[----:B------:R-:W-:Y:S02]  /*0ab0*/  SHF.R.S32.HI R4, RZ, 0x4, R3 ;  /* 0x00000004ff047819 */ /* 0x000fe40000011403 */
[----:B------:R-:W-:Y:S02]  /*0ac0*/  LEA.HI R8, R7, R11, RZ, 0x2 ;  /* 0x0000000b07087211 */ /* 0x000fe400078f10ff */
[C---:B------:R-:W-:Y:S02]  /*0ad0*/  LOP3.LUT R2, R3.reuse, 0x7fffff0, RZ, 0xc0, !PT ;  /* 0x07fffff003027812 */ /* 0x040fe400078ec0ff */
[----:B------:R-:W-:-:S02]  /*0ae0*/  LEA.HI R3, R3, R4, RZ, 0x1 ;  /* 0x0000000403037211 */ /* 0x000fc400078f08ff */
[----:B------:R-:W-:Y:S01]  /*0af0*/  SHF.R.S32.HI R9, RZ, 0x2, R8 ;  /* 0x00000002ff097819 */ /* 0x000fe20000011408 */
[----:B------:R-:W-:Y:S01]  /*0b00*/  IMAD.IADD R2, R12, 0x1, -R2 ;  /* 0x000000010c027824 */ /* 0x000fe200078e0a02 */
[----:B------:R-:W-:Y:S02]  /*0b10*/  SHF.R.S32.HI R6, RZ, 0x1f, R8 ;  /* 0x0000001fff067819 */ /* 0x000fe40000011408 */
[----:B------:R-:W-:Y:S01]  /*0b20*/  LOP3.LUT R3, R3, 0x1ffffffe, RZ, 0xc0, !PT ;  /* 0x1ffffffe03037812 */ /* 0x000fe200078ec0ff */
[----:B------:R-:W-:Y:S01]  /*0b30*/  IMAD R2, R2, 0x20, R5 ;  /* 0x0000002002027824 */ /* 0x000fe200078e0205 */
[----:B------:R-:W-:Y:S01]  /*0b40*/  LEA.HI R10, R6, R9, RZ, 0x3 ;  /* 0x00000009060a7211 */ /* 0x000fe200078f18ff */
[----:B------:R-:W-:Y:S01]  /*0b50*/  IMAD.HI R6, R13, 0x55555556, RZ ;  /* 0x555555560d067827 */ /* 0x000fe200078e02ff */
[----:B------:R-:W-:Y:S02]  /*0b60*/  LEA.HI R0, R0, R12, RZ, 0x2 ;  /* 0x0000000c00007211 */ /* 0x000fe400078f10ff */
[----:B------:R-:W-:Y:S01]  /*0b70*/  LOP3.LUT R10, R10, 0xfffffff8, RZ, 0xc0, !PT ;  /* 0xfffffff80a0a7812 */ /* 0x000fe200078ec0ff */
[----:B------:R-:W-:Y:S01]  /*0b80*/  IMAD.IADD R3, R4, 0x1, -R3 ;  /* 0x0000000104037824 */ /* 0x000fe200078e0a03 */
[----:B------:R-:W-:-:S02]  /*0b90*/  LOP3.LUT R4, R0, 0xfffffffc, RZ, 0xc0, !PT ;  /* 0xfffffffc00047812 */ /* 0x000fc400078ec0ff */
[----:B------:R-:W-:Y:S01]  /*0ba0*/  LEA.HI R7, R7, R11, RZ, 0x5 ;  /* 0x0000000b07077211 */ /* 0x000fe200078f28ff */
[----:B------:R-:W-:Y:S01]  /*0bb0*/  IMAD R2, R3, 0x8, R2 ;  /* 0x0000000803027824 */ /* 0x000fe200078e0202 */
[----:B------:R-:W-:Y:S01]  /*0bc0*/  LOP3.LUT R8, R8, 0x7ffffffc, RZ, 0xc0, !PT ;  /* 0x7ffffffc08087812 */ /* 0x000fe200078ec0ff */
[----:B------:R-:W-:Y:S01]  /*0bd0*/  IMAD.IADD R10, R9, 0x1, -R10 ;  /* 0x00000001090a7824 */ /* 0x000fe200078e0a0a */
[----:B------:R-:W-:Y:S01]  /*0be0*/  LEA.HI R6, R6, R6, RZ, 0x1 ;  /* 0x0000000606067211 */ /* 0x000fe200078f08ff */
[----:B------:R-:W-:Y:S01]  /*0bf0*/  IMAD.IADD R9, R12, 0x1, -R4 ;  /* 0x000000010c097824 */ /* 0x000fe200078e0a04 */
[----:B------:R-:W-:Y:S01]  /*0c00*/  SHF.R.S32.HI R7, RZ, 0x5, R7 ;  /* 0x00000005ff077819 */ /* 0x000fe20000011407 */
[----:B------:R0:W-:Y:S01]  /*0c10*/  STL [R1+0x34], R2 ;  /* 0x0000340201007387 */ /* 0x0001e20000100800 */
[----:B------:R-:W-:Y:S01]  /*0c20*/  IMAD.IADD R8, R11, 0x1, -R8 ;  /* 0x000000010b087824 */ /* 0x000fe200078e0a08 */
[----:B------:R-:W-:Y:S01]  /*0c30*/  SHF.R.S32.HI R0, RZ, 0x2, R0 ;  /* 0x00000002ff007819 */ /* 0x000fe20000011400 */
[----:B------:R-:W-:Y:S01]  /*0c40*/  IMAD R6, R6, -0x3, R13 ;  /* 0xfffffffd06067824 */ /* 0x000fe200078e020d */
[----:B------:R-:W-:Y:S01]  /*0c50*/  LEA.HI R3, R9, R9, RZ, 0x1 ;  /* 0x0000000909037211 */ /* 0x000fe200078f08ff */
[----:B------:R-:W-:-:S02]  /*0c60*/  IMAD R7, R7, 0x10, R10 ;  /* 0x0000001007077824 */ /* 0x000fc400078e020a */
[----:B------:R-:W-:Y:S01]  /*0c70*/  IMAD.SHL.U32 R4, R8, 0x2, RZ ;  /* 0x0000000208047824 */ /* 0x000fe200078e00ff */
[----:B------:R-:W-:Y:S01]  /*0c80*/  LOP3.LUT R3, R3, 0x1ffffffe, RZ, 0xc0, !PT ;  /* 0x1ffffffe03037812 */ /* 0x000fe200078ec0ff */
[----:B------:R-:W-:Y:S02]  /*0c90*/  IMAD R5, R6, 0x40, R7 ;  /* 0x0000004006057824 */ /* 0x000fe400078e0207 */
[----:B0-----:R-:W-:Y:S02]  /*0ca0*/  IMAD.SHL.U32 R2, R9, 0x8, RZ ;  /* 0x0000000809027824 */ /* 0x001fe400078e00ff */
[----:B------:R-:W-:Y:S01]  /*0cb0*/  VIADD R156, R4, 0x18 ;  /* 0x00000018049c7836 */ /* 0x000fe20000000000 */
[----:B------:R-:W-:Y:S01]  /*0cc0*/  STL [R1+0x2c], R5 ;  /* 0x00002c0501007387 */ /* 0x000fe20000100800 */
[C---:B------:R-:W-:Y:S02]  /*0cd0*/  VIADD R16, R2.reuse, 0x20 ;  /* 0x0000002002107836 */ /* 0x040fe40000000000 */
[----:B------:R-:W-:Y:S01]  /*0ce0*/  VIADD R17, R2, 0x40 ;  /* 0x0000004002117836 */ /* 0x000fe20000000000 */
[----:B------:R-:W-:Y:S01]  /*0cf0*/  STL [R1+0x4], R4 ;  /* 0x0000040401007387 */ /* 0x000fe20000100800 */
[C---:B------:R-:W-:Y:S01]  /*0d00*/  VIADD R153, R4.reuse, 0x30 ;  /* 0x0000003004997836 */ /* 0x040fe20000000000 */
[----:B------:R-:W-:Y:S01]  /*0d10*/  SHF.R.S32.HI R0, RZ, 0x1f, R16 ;  /* 0x0000001fff007819 */ /* 0x000fe20000011410 */
[C---:B------:R-:W-:Y:S01]  /*0d20*/  VIADD R0, R4.reuse, 0x8 ;  /* 0x0000000804007836 */ /* 0x040fe20000000000 */
[----:B------:R-:W-:Y:S01]  /*0d30*/  SHF.R.S32.HI R6, RZ, 0x1f, R17 ;  /* 0x0000001fff067819 */ /* 0x000fe20000011411 */
[----:B------:R-:W-:-:S02]  /*0d40*/  VIADD R22, R4, 0x48 ;  /* 0x0000004804167836 */ /* 0x000fc40000000000 */
[----:B------:R-:W-:Y:S01]  /*0d50*/  IMAD.IADD R3, R9, 0x1, -R3 ;  /* 0x0000000109037824 */ /* 0x000fe200078e0a03 */
[----:B------:R0:W-:Y:S01]  /*0d60*/  STL [R1], R0 ;  /* 0x0000000001007387 */ /* 0x0001e20000100800 */
[----:B------:R-:W-:Y:S01]  /*0d70*/  SHF.R.S32.HI R6, RZ, 0x1f, R0 ;  /* 0x0000001fff067819 */ /* 0x000fe20000011400 */
[C---:B------:R-:W-:Y:S02]  /*0d80*/  VIADD R157, R4.reuse, 0x10 ;  /* 0x00000010049d7836 */ /* 0x040fe40000000000 */
[C---:B------:R-:W-:Y:S02]  /*0d90*/  VIADD R155, R4.reuse, 0x20 ;  /* 0x00000020049b7836 */ /* 0x040fe40000000000 */
[----:B------:R1:W-:Y:S01]  /*0da0*/  STL [R1+0x28], R6 ;  /* 0x0000280601007387 */ /* 0x0003e20000100800 */
[C---:B------:R-:W-:Y:S02]  /*0db0*/  VIADD R154, R4.reuse, 0x28 ;  /* 0x00000028049a7836 */ /* 0x040fe40000000000 */
[C---:B------:R-:W-:Y:S01]  /*0dc0*/  VIADD R152, R4.reuse, 0x38 ;  /* 0x0000003804987836 */ /* 0x040fe20000000000 */
[----:B0-----:R-:W-:Y:S01]  /*0dd0*/  SHF.R.S32.HI R0, RZ, 0x1f, R156 ;  /* 0x0000001fff007819 */ /* 0x001fe2000001149c */
[C---:B------:R-:W-:Y:S01]  /*0de0*/  VIADD R23, R4.reuse, 0x40 ;  /* 0x0000004004177836 */ /* 0x040fe20000000000 */
[----:B------:R-:W-:Y:S01]  /*0df0*/  SHF.R.S32.HI R0, RZ, 0x1f, R153 ;  /* 0x0000001fff007819 */ /* 0x000fe20000011499 */
[C---:B------:R-:W-:Y:S01]  /*0e00*/  VIADD R19, R4.reuse, 0x50 ;  /* 0x0000005004137836 */ /* 0x040fe20000000000 */
[----:B------:R-:W-:Y:S01]  /*0e10*/  SHF.R.S32.HI R0, RZ, 0x1f, R22 ;  /* 0x0000001fff007819 */ /* 0x000fe20000011416 */
[----:B------:R-:W-:Y:S01]  /*0e20*/  IMAD R0, R3, 0x8, R5 ;  /* 0x0000000803007824 */ /* 0x000fe200078e0205 */
[----:B-1----:R-:W-:Y:S01]  /*0e30*/  SHF.R.S32.HI R6, RZ, 0x1f, R155 ;  /* 0x0000001fff067819 */ /* 0x002fe2000001149b */
[----:B------:R-:W-:Y:S01]  /*0e40*/  VIADD R18, R4, 0x58 ;  /* 0x0000005804127836 */ /* 0x000fe20000000000 */
[----:B------:R-:W-:-:S02]  /*0e50*/  SHF.R.S32.HI R4, RZ, 0x1f, R157 ;  /* 0x0000001fff047819 */ /* 0x000fc4000001149d */
[----:B------:R0:W-:Y:S01]  /*0e60*/  STL [R1+0x30], R0 ;  /* 0x0000300001007387 */ /* 0x0001e20000100800 */
[----:B------:R-:W-:Y:S02]  /*0e70*/  SHF.R.S32.HI R4, RZ, 0x1f, R154 ;  /* 0x0000001fff047819 */ /* 0x000fe4000001149a */
[----:B------:R-:W-:Y:S02]  /*0e80*/  SHF.R.S32.HI R6, RZ, 0x1f, R152 ;  /* 0x0000001fff067819 */ /* 0x000fe40000011498 */
[----:B------:R-:W-:Y:S02]  /*0e90*/  SHF.R.S32.HI R4, RZ, 0x1f, R23 ;  /* 0x0000001fff047819 */ /* 0x000fe40000011417 */
[----:B------:R-:W-:Y:S02]  /*0ea0*/  SHF.R.S32.HI R6, RZ, 0x1f, R19 ;  /* 0x0000001fff067819 */ /* 0x000fe40000011413 */
[----:B------:R-:W-:-:S07]  /*0eb0*/  SHF.R.S32.HI R4, RZ, 0x1f, R18 ;  /* 0x0000001fff047819 */ /* 0x000fce0000011412 */
.L_x_194:
[----:B012-4-:R-:W1:Y:S01]  /*0ec0*/  LDC.64 R4, c[0x0][0xc88] ;  /* 0x00032200ff047b82 */ /* 0x017e620000000a00 */
[----:B------:R-:W-:Y:S01]  /*0ed0*/  ULDC.64 UR8, c[0x0][0xa28] ;  /* 0x00028a0000087ab9 */ /* 0x000fe20000000a00 */
[----:B------:R-:W-:Y:S01]  /*0ee0*/  ULDC.64 UR10, c[0x0][0xa20] ;  /* 0x00028800000a7ab9 */ /* 0x000fe20000000a00 */
[----:B------:R-:W-:Y:S01]  /*0ef0*/  ULDC UR4, c[0x0][0x424] ;  /* 0x0001090000047ab9 */ /* 0x000fe20000000800 */
[----:B------:R-:W-:Y:S01]  /*0f00*/  ULDC UR7, c[0x0][0x2f0] ;  /* 0x0000bc0000077ab9 */ /* 0x000fe20000000800 */
[----:B-1----:R-:W-:-:S06]  /*0f10*/  IMAD.WIDE R4, R39, 0x4, R4 ;  /* 0x0000000427047825 */ /* 0x002fcc00078e0204 */
[----:B------:R-:W2:Y:S01]  /*0f20*/  LDG.E R4, desc[UR52][R4.64] ;  /* 0x0000003404047981 */ /* 0x000ea2000c1e1900 */
[----:B------:R-:W-:Y:S02]  /*0f30*/  UISETP.NE.U32.AND UP0, UPT, UR8, URZ, UPT ;  /* 0x0000003f0800728c */ /* 0x000fe4000bf05070 */
[----:B------:R-:W-:Y:S02]  /*0f40*/  UISETP.NE.U32.AND UP1, UPT, UR10, URZ, UPT ;  /* 0x0000003f0a00728c */ /* 0x000fe4000bf25070 */
[----:B------:R-:W-:Y:S02]  /*0f50*/  UISETP.NE.AND.EX UP0, UPT, UR9, URZ, UPT, UP0 ;  /* 0x0000003f0900728c */ /* 0x000fe4000bf05300 */
[----:B------:R-:W-:-:S04]  /*0f60*/  UISETP.NE.AND.EX UP1, UPT, UR11, URZ, UPT, UP1 ;  /* 0x0000003f0b00728c */ /* 0x000fc8000bf25310 */
[----:B------:R-:W-:Y:S02]  /*0f70*/  PLOP3.LUT P0, PT, PT, PT, UP0, 0x80, 0x0 ;  /* 0x000000000000781c */ /* 0x000fe40003f0f008 */
[----:B------:R-:W-:Y:S02]  /*0f80*/  PLOP3.LUT P1, PT, PT, PT, UP1, 0x80, 0x0 ;  /* 0x000000000000781c */ /* 0x000fe40003f2f018 */
[----:B--2---:R-:W-:-:S13]  /*0f90*/  R2UR UR40, R4 ;  /* 0x00000000042872ca */ /* 0x004fda00000e0000 */
[----:B------:R-:W-:Y:S02]  /*0fa0*/  USHF.R.S32.HI UR41, URZ, 0x1f, UR40 ;  /* 0x0000001f3f297899 */ /* 0x000fe40008011428 */
[----:B------:R-:W-:-:S04]  /*0fb0*/  @UP0 ULEA UR8, UP2, UR40, UR8, 0x2 ;  /* 0x0000000828080291 */ /* 0x000fc8000f84103f */
[----:B------:R-:W-:Y:S02]  /*0fc0*/  @UP0 ULEA.HI.X UR9, UR40, UR9, UR41, 0x2, UP2 ;  /* 0x0000000928090291 */ /* 0x000fe400090f1429 */
[----:B------:R-:W-:Y:S01]  /*0fd0*/  @UP1 ULEA UR10, UP0, UR40, UR10, 0x2 ;  /* 0x0000000a280a1291 */ /* 0x000fe2000f80103f */
[----:B------:R-:W-:-:S03]  /*0fe0*/  IMAD.U32 R4, RZ, RZ, UR8 ;  /* 0x00000008ff047e24 */ /* 0x000fc6000f8e00ff */
[----:B------:R-:W-:Y:S01]  /*0ff0*/  @UP1 ULEA.HI.X UR11, UR40, UR11, UR41, 0x2, UP0 ;  /* 0x0000000b280b1291 */ /* 0x000fe200080f1429 */
[----:B------:R-:W-:Y:S01]  /*1000*/  IMAD.U32 R5, RZ, RZ, UR9 ;  /* 0x00000009ff057e24 */ /* 0x000fe2000f8e00ff */
[----:B------:R-:W-:Y:S01]  /*1010*/  ULDC.64 UR8, c[0x0][0x418] ;  /* 0x0001060000087ab9 */ /* 0x000fe20000000a00 */
[----:B------:R-:W-:-:S03]  /*1020*/  IMAD.U32 R6, RZ, RZ, UR10 ;  /* 0x0000000aff067e24 */ /* 0x000fc6000f8e00ff */
[----:B---3--:R-:W-:Y:S01]  /*1030*/  IMAD.U32 R7, RZ, RZ, UR11 ;  /* 0x0000000bff077e24 */ /* 0x008fe2000f8e00ff */
[----:B------:R-:W2:Y:S04]  /*1040*/  @P0 LDG.E R4, desc[UR52][R4.64] ;  /* 0x0000003404040981 */ /* 0x000ea8000c1e1900 */
[----:B------:R-:W3:Y:S01]  /*1050*/  @P1 LDG.E R6, desc[UR52][R6.64] ;  /* 0x0000003406061981 */ /* 0x000ee2000c1e1900 */
[----:B------:R-:W-:Y:S01]  /*1060*/  UISETP.NE.U32.AND UP0, UPT, UR8, URZ, UPT ;  /* 0x0000003f0800728c */ /* 0x000fe2000bf05070 */
[----:B------:R-:W-:Y:S01]  /*1070*/  UMOV UR50, URZ ;  /* 0x0000003f00327c82 */ /* 0x000fe20008000000 */
[----:B------:R-:W-:Y:S02]  /*1080*/  ULOP3.LUT UR8, UR5, 0xff000000, URZ, 0xc0, !UPT ;  /* 0xff00000005087892 */ /* 0x000fe4000f8ec03f */
[----:B------:R-:W-:Y:S01]  /*1090*/  UISETP.NE.AND.EX UP0, UPT, UR9, URZ, UPT, UP0 ;  /* 0x0000003f0900728c */ /* 0x000fe2000bf05300 */
[----:B------:R-:W-:-:S03]  /*10a0*/  UMOV UR42, UR6 ;  /* 0x00000006002a7c82 */ /* 0x000fc60008000000 */
[----:B------:R-:W-:-:S04]  /*10b0*/  USEL UR4, UR4, 0x1, UP0 ;  /* 0x0000000104047887 */ /* 0x000fc80008000000 */
[----:B------:R-:W-:Y:S01]  /*10c0*/  UIMAD UR4, UR4, UR7, URZ ;  /* 0x00000007040472a4 */ /* 0x000fe2000f8e023f */
[----:B--2---:R-:W-:-:S06]  /*10d0*/  @P0 R2UR UR50, R4 ;  /* 0x00000000043202ca */ /* 0x004fcc00000e0000 */
[----:B---3--:R-:W-:Y:S01]  /*10e0*/  @P1 R2UR UR4, R6 ;  /* 0x00000000060412ca */ /* 0x008fe200000e0000 */
[----:B-----5:R-:W-:-:S14]  /*10f0*/  @P1 BRA `(.L_x_153) ;  /* 0x0000000000341947 */ /* 0x020fdc0003800000 */
[----:B------:R-:W-:Y:S02]  /*1100*/  ULDC.64 UR6, c[0x0][0xa08] ;  /* 0x0002820000067ab9 */ /* 0x000fe40000000a00 */
[----:B------:R-:W-:-:S04]  /*1110*/  ISETP.NE.U32.AND P0, PT, RZ, UR6, PT ;  /* 0x00000006ff007c0c */ /* 0x000fc8000bf05070 */
[----:B------:R-:W-:-:S13]  /*1120*/  ISETP.NE.AND.EX P0, PT, RZ, UR7, PT, P0 ;  /* 0x00000007ff007c0c */ /* 0x000fda000bf05300 */
[----:B------:R-:W-:Y:S05]  /*1130*/  @!P0 BRA `(.L_x_153) ;  /* 0x0000000000248947 */ /* 0x000fea0003800000 */
[----:B------:R-:W-:Y:S02]  /*1140*/  ULDC.64 UR6, c[0x0][0xa08] ;  /* 0x0002820000067ab9 */ /* 0x000fe40000000a00 */
[----:B------:R-:W-:-:S06]  /*1150*/  UIMAD.WIDE UR6, UR40, 0x4, UR6 ;  /* 0x00000004280678a5 */ /* 0x000fcc000f8e0206 */
[----:B------:R-:W-:Y:S02]  /*1160*/  IMAD.U32 R4, RZ, RZ, UR6 ;  /* 0x00000006ff047e24 */ /* 0x000fe4000f8e00ff */
[----:B------:R-:W-:-:S05]  /*1170*/  IMAD.U32 R5, RZ, RZ, UR7 ;  /* 0x00000007ff057e24 */ /* 0x000fca000f8e00ff */
[----:B------:R-:W2:Y:S04]  /*1180*/  LDG.E R3, desc[UR52][R4.64] ;  /* 0x0000003404037981 */ /* 0x000ea8000c1e1900 */
[----:B0-----:R-:W3:Y:S01]  /*1190*/  LDG.E R0, desc[UR52][R4.64+0x4] ;  /* 0x0000043404007981 */ /* 0x001ee2000c1e1900 */
[----:B--2---:R-:W-:Y:S02]  /*11a0*/  R2UR UR4, R3 ;  /* 0x00000000030472ca */ /* 0x004fe400000e0000 */
[----:B---3--:R-:W-:-:S13]  /*11b0*/  R2UR UR6, R0 ;  /* 0x00000000000672ca */ /* 0x008fda00000e0000 */
[----:B------:R-:W-:-:S12]  /*11c0*/  UIADD3 UR4, -UR4, UR6, URZ ;  /* 0x0000000604047290 */ /* 0x000fd8000fffe13f */
.L_x_153:
[----:B------:R-:W-:Y:S02]  /*11d0*/  UIADD3 UR50, -UR50, UR4, URZ ;  /* 0x0000000432327290 */ /* 0x000fe4000fffe13f */
[----:B------:R-:W-:Y:S02]  /*11e0*/  ULOP3.LUT UR4, UR5, 0xff0000, URZ, 0xc0, !UPT ;  /* 0x00ff000005047892 */ /* 0x000fe4000f8ec03f */
[----:B------:R-:W-:Y:S02]  /*11f0*/  UISETP.GE.AND UP0, UPT, UR50, 0x1, UPT ;  /* 0x000000013200788c */ /* 0x000fe4000bf06270 */
[----:B------:R-:W-:Y:S02]  /*1200*/  USHF.R.U32.HI UR8, URZ, 0x8, UR8 ;  /* 0x000000083f087899 */ /* 0x000fe40008011608 */
[----:B------:R-:W-:Y:S02]  /*1210*/  UIADD3 UR6, UR50, 0x7f, URZ ;  /* 0x0000007f32067890 */ /* 0x000fe4000fffe03f */
[----:B------:R-:W-:Y:S01]  /*1220*/  PLOP3.LUT P0, PT, PT, PT, UP0, 0x80, 0x0 ;  /* 0x000000000000781c */ /* 0x000fe20003f0f008 */
[----:B------:R-:W-:-:S02]  /*1230*/  ULEA.HI UR8, UR4, UR8, URZ, 0x10 ;  /* 0x0000000804087291 */ /* 0x000fc4000f8f803f */
[----:B------:R-:W-:Y:S02]  /*1240*/  USHF.R.S32.HI UR4, URZ, 0x1f, UR6 ;  /* 0x0000001f3f047899 */ /* 0x000fe40008011406 */
[----:B------:R-:W-:Y:S02]  /*1250*/  ULOP3.LUT UR43, UR8, 0xff, URZ, 0xc0, !UPT ;  /* 0x000000ff082b7892 */ /* 0x000fe4000f8ec03f */
[----:B------:R-:W-:Y:S02]  /*1260*/  ULEA.HI UR6, UR4, UR6, URZ, 0x7 ;  /* 0x0000000604067291 */ /* 0x000fe4000f8f383f */
[----:B------:R-:W-:Y:S01]  /*1270*/  ULOP3.LUT UR44, UR5, 0xffff, URZ, 0xc0, !UPT ;  /* 0x0000ffff052c7892 */ /* 0x000fe2000f8ec03f */
[----:B------:R-:W-:Y:S01]  /*1280*/  UMOV UR4, URZ ;  /* 0x0000003f00047c82 */ /* 0x000fe20008000000 */
[----:B------:R-:W-:Y:S02]  /*1290*/  USHF.R.U32.HI UR45, URZ, 0x10, UR8 ;  /* 0x000000103f2d7899 */ /* 0x000fe40008011608 */
[----:B------:R-:W-:Y:S01]  /*12a0*/  USHF.R.S32.HI UR9, URZ, 0x7, UR6 ;  /* 0x000000073f097899 */ /* 0x000fe20008011406 */
[----:B------:R-:W-:Y:S11]  /*12b0*/  @!P0 BRA `(.L_x_154) ;  /* 0x0000000000908947 */ /* 0x000ff60003800000 */
[----:B------:R-:W-:Y:S01]  /*12c0*/  UISETP.NE.AND UP0, UPT, UR45, URZ, UPT ;  /* 0x0000003f2d00728c */ /* 0x000fe2000bf05270 */
[----:B------:R-:W-:-:S03]  /*12d0*/  ULDC UR4, c[0x0][0x9f0] ;  /* 0x00027c0000047ab9 */ /* 0x000fc60000000800 */
[----:B------:R-:W-:-:S03]  /*12e0*/  USEL UR10, UR45, UR4, UP0 ;  /* 0x000000042d0a7287 */ /* 0x000fc60008000000 */
[----:B------:R-:W-:Y:S01]  /*12f0*/  UMOV UR4, URZ ;  /* 0x0000003f00047c82 */ /* 0x000fe20008000000 */
[----:B------:R-:W-:Y:S02]  /*1300*/  UIADD3 UR6, UR9, -0x1, UR10 ;  /* 0xffffffff09067890 */ /* 0x000fe4000fffe00a */
[----:B------:R-:W-:-:S04]  /*1310*/  IMAD.U32 R4, RZ, RZ, UR10 ;  /* 0x0000000aff047e24 */ /* 0x000fc8000f8e00ff */
[----:B------:R-:W-:Y:S01]  /*1320*/  IMAD.U32 R5, RZ, RZ, UR6 ;  /* 0x00000006ff057e24 */ /* 0x000fe2000f8e00ff */
[-C--:B0-----:R-:W-:Y:S01]  /*1330*/  IABS R0, R4.reuse ;  /* 0x0000000400007213 */ /* 0x081fe20000000000 */
[----:B------:R-:W-:Y:S01]  /*1340*/  ULOP3.LUT UR6, UR6, UR10, URZ, 0x3c, !UPT ;  /* 0x0000000a06067292 */ /* 0x000fe2000f8e3c3f */
[----:B------:R-:W-:Y:S02]  /*1350*/  IABS R6, R4 ;  /* 0x0000000400067213 */ /* 0x000fe40000000000 */
[----:B------:R-:W-:Y:S02]  /*1360*/  R2UR UR11, R0 ;  /* 0x00000000000b72ca */ /* 0x000fe400000e0000 */
[----:B------:R-:W-:-:S05]  /*1370*/  IABS R5, R5 ;  /* 0x0000000500057213 */ /* 0x000fca0000000000 */
[----:B------:R-:W-:-:S05]  /*1380*/  IMAD.MOV.U32 R4, RZ, RZ, R5 ;  /* 0x000000ffff047224 */ /* 0x000fca00078e0005 */
[----:B------:R-:W-:Y:S01]  /*1390*/  R2UR UR8, R4 ;  /* 0x00000000040872ca */ /* 0x000fe200000e0000 */
[----:B------:R-:W0:Y:S08]  /*13a0*/  I2F.RP R0, UR11 ;  /* 0x0000000b00007d06 */ /* 0x000e300008209400 */
[----:B0-----:R-:W0:Y:S02]  /*13b0*/  MUFU.RCP R0, R0 ;  /* 0x0000000000007308 */ /* 0x001e240000001000 */
[----:B0-----:R-:W-:-:S02]  /*13c0*/  VIADD R3, R0, 0xffffffe ;  /* 0x0ffffffe00037836 */ /* 0x001fc40000000000 */
[----:B------:R-:W-:-:S04]  /*13d0*/  IMAD.MOV R0, RZ, RZ, -R6 ;  /* 0x000000ffff007224 */ /* 0x000fc800078e0a06 */
        /* <DEDUP_REMOVED lines=18> */
.L_x_154:
[----:B------:R-:W-:Y:S01]  /*1500*/  UIMAD UR46, UR43, UR4, URZ ;  /* 0x000000042b2e72a4 */ /* 0x000fe2000f8e023f */
[----:B0-----:R-:W-:Y:S01]  /*1510*/  IMAD.U32 R0, RZ, RZ, UR9 ;  /* 0x00000009ff007e24 */ /* 0x001fe2000f8e00ff */
[----:B------:R-:W-:Y:S01]  /*1520*/  PLOP3.LUT P0, PT, PT, PT, PT, 0x80, 0x0 ;  /* 0x000000000000781c */ /* 0x000fe20003f0f070 */
[----:B------:R-:W-:Y:S01]  /*1530*/  IMAD.U32 R3, RZ, RZ, UR4 ;  /* 0x00000004ff037e24 */ /* 0x000fe2000f8e00ff */
[----:B------:R-:W-:Y:S02]  /*1540*/  CS2R R24, SRZ ;  /* 0x0000000000187805 */ /* 0x000fe4000001ff00 */
[----:B------:R-:W-:Y:S02]  /*1550*/  CS2R R42, SRZ ;  /* 0x00000000002a7805 */ /* 0x000fe4000001ff00 */
[----:B------:R-:W-:Y:S02]  /*1560*/  CS2R R40, SRZ ;  /* 0x0000000000287805 */ /* 0x000fe4000001ff00 */
[----:B------:R-:W-:-:S02]  /*1570*/  CS2R R4, SRZ ;  /* 0x0000000000047805 */ /* 0x000fc4000001ff00 */
[----:B------:R-:W-:Y:S01]  /*1580*/  VIADDMNMX R0, R3, UR46, R0, PT ;  /* 0x0000002e03007c46 */ /* 0x000fe2000b800100 */
[----:B------:R-:W-:Y:S01]  /*1590*/  IMAD.MOV.U32 R3, RZ, RZ, RZ ;  /* 0x000000ffff037224 */ /* 0x000fe200078e00ff */
[----:B------:R-:W-:Y:S01]  /*15a0*/  CS2R R6, SRZ ;  /* 0x0000000000067805 */ /* 0x000fe2000001ff00 */
[----:B------:R-:W-:Y:S01]  /*15b0*/  IMAD.MOV.U32 R95, RZ, RZ, RZ ;  /* 0x000000ffff5f7224 */ /* 0x000fe200078e00ff */
[----:B------:R-:W-:Y:S01]  /*15c0*/  R2UR UR48, R0 ;  /* 0x00000000003072ca */ /* 0x000fe200000e0000 */
[----:B------:R-:W-:Y:S01]  /*15d0*/  IMAD.MOV.U32 R0, RZ, RZ, RZ ;  /* 0x000000ffff007224 */ /* 0x000fe200078e00ff */
[----:B------:R-:W-:Y:S02]  /*15e0*/  CS2R R26, SRZ ;  /* 0x00000000001a7805 */ /* 0x000fe4000001ff00 */
[----:B------:R-:W-:Y:S02]  /*15f0*/  CS2R R102, SRZ ;  /* 0x0000000000667805 */ /* 0x000fe4000001ff00 */
[----:B------:R-:W-:-:S02]  /*1600*/  CS2R R34, SRZ ;  /* 0x0000000000227805 */ /* 0x000fc4000001ff00 */
[----:B------:R-:W-:Y:S01]  /*1610*/  CS2R R8, SRZ ;  /* 0x0000000000087805 */ /* 0x000fe2000001ff00 */
[----:B------:R-:W-:Y:S01]  /*1620*/  IMAD.MOV.U32 R97, RZ, RZ, RZ ;  /* 0x000000ffff617224 */ /* 0x000fe200078e00ff */
[----:B------:R-:W-:Y:S02]  /*1630*/  CS2R R10, SRZ ;  /* 0x00000000000a7805 */ /* 0x000fe4000001ff00 */
        /* <DEDUP_REMOVED lines=11> */
[----:B------:R-:W-:Y:S01]  /*16f0*/  PLOP3.LUT P1, PT, PT, PT, UP0, 0x80, 0x0 ;  /* 0x000000000000781c */ /* 0x000fe20003f2f008 */
[----:B------:R-:W-:Y:S01]  /*1700*/  IMAD.MOV.U32 R81, RZ, RZ, RZ ;  /* 0x000000ffff517224 */ /* 0x000fe200078e00ff */
[----:B------:R-:W-:Y:S01]  /*1710*/  CS2R R46, SRZ ;  /* 0x00000000002e7805 */ /* 0x000fe2000001ff00 */
[----:B------:R-:W-:Y:S01]  /*1720*/  IMAD.MOV.U32 R50, RZ, RZ, RZ ;  /* 0x000000ffff327224 */ /* 0x000fe200078e00ff */
[----:B------:R-:W-:Y:S01]  /*1730*/  CS2R R134, SRZ ;  /* 0x0000000000867805 */ /* 0x000fe2000001ff00 */
[----:B------:R-:W-:Y:S02]  /*1740*/  IMAD.MOV.U32 R52, RZ, RZ, RZ ;  /* 0x000000ffff347224 */ /* 0x000fe400078e00ff */
[----:B------:R-:W-:-:S02]  /*1750*/  IMAD.MOV.U32 R54, RZ, RZ, RZ ;  /* 0x000000ffff367224 */ /* 0x000fc400078e00ff */
[----:B------:R-:W-:-:S04]  /*1760*/  IMAD.MOV.U32 R56, RZ, RZ, RZ ;  /* 0x000000ffff387224 */ /* 0x000fc800078e00ff */
[----:B------:R-:W-:Y:S05]  /*1770*/  @!P1 BRA `(.L_x_155) ;  /* 0x0000005800b89947 */ /* 0x000fea0003800000 */
[----:B------:R-:W0:Y:S01]  /*1780*/  S2R R14, SR_TID.X ;  /* 0x00000000000e7919 */ /* 0x000e220000002100 */
[----:B------:R-:W1:Y:S01]  /*1790*/  S2UR UR49, SR_CgaCtaId ;  /* 0x00000000003179c3 */ /* 0x000e620000008800 */
[----:B------:R-:W-:Y:S02]  /*17a0*/  UMOV UR51, 0x400 ;  /* 0x0000040000337882 */ /* 0x000fe40000000000 */
[----:B-1----:R-:W-:Y:S01]  /*17b0*/  ULEA UR51, UR49, UR51, 0x18 ;  /* 0x0000003331337291 */ /* 0x002fe2000f8ec03f */
[----:B0-----:R-:W-:-:S05]  /*17c0*/  VIADD R15, R14, 0xffffff80 ;  /* 0xffffff800e0f7836 */ /* 0x001fca0000000000 */
[----:B------:R-:W-:-:S04]  /*17d0*/  SHF.R.S32.HI R14, RZ, 0x1f, R15 ;  /* 0x0000001fff0e7819 */ /* 0x000fc8000001140f */
[----:B------:R-:W-:-:S04]  /*17e0*/  LEA.HI R14, R14, R15, RZ, 0x7 ;  /* 0x0000000f0e0e7211 */ /* 0x000fc800078f38ff */
[----:B------:R-:W-:-:S05]  /*17f0*/  SHF.R.S32.HI R14, RZ, 0x7, R14 ;  /* 0x00000007ff0e7819 */ /* 0x000fca000001140e */
[----:B------:R-:W0:Y:S02]  /*1800*/  SHFL.IDX PT, R0, R14, RZ, 0x1f ;  /* 0x00001fff0e007589 */ /* 0x000e2400000e0000 */
[----:B0-----:R-:W-:-:S13]  /*1810*/  R2UR UR6, R0 ;  /* 0x00000000000672ca */ /* 0x001fda00000e0000 */
        /* <DEDUP_REMOVED lines=13> */
[----:B------:R-:W-:Y:S01]  /*18f0*/  IMAD.U32 R4, RZ, RZ, UR4 ;  /* 0x00000004ff047e24 */ /* 0x000fe2000f8e00ff */
[----:B------:R0:W1:Y:S01]  /*1900*/  LDC.64 R14, c[0x4][R0] ;  /* 0x01000000000e7b82 */ /* 0x0000620000000a00 */
[----:B------:R-:W-:Y:S01]  /*1910*/  IMAD.U32 R5, RZ, RZ, UR5 ;  /* 0x00000005ff057e24 */ /* 0x000fe2000f8e00ff */
[----:B------:R-:W-:Y:S01]  /*1920*/  ULDC.64 UR4, c[0x4][0xa0] ;  /* 0x0100280000047ab9 */ /* 0x000fe20000000a00 */
[----:B------:R-:W-:Y:S02]  /*1930*/  IMAD.U32 R10, RZ, RZ, UR6 ;  /* 0x00000006ff0a7e24 */ /* 0x000fe4000f8e00ff */
[----:B------:R-:W-:Y:S02]  /*1940*/  IMAD.U32 R6, RZ, RZ, UR4 ;  /* 0x00000004ff067e24 */ /* 0x000fe4000f8e00ff */
[----:B------:R-:W-:-:S02]  /*1950*/  IMAD.U32 R7, RZ, RZ, UR5 ;  /* 0x00000005ff077e24 */ /* 0x000fc4000f8e00ff */
[----:B------:R-:W-:Y:S02]  /*1960*/  IMAD.U32 R11, RZ, RZ, UR7 ;  /* 0x00000007ff0b7e24 */ /* 0x000fe4000f8e00ff */
[----:B------:R-:W-:Y:S02]  /*1970*/  IMAD.MOV.U32 R8, RZ, RZ, 0x70 ;  /* 0x00000070ff087424 */ /* 0x000fe400078e00ff */
[----:B------:R-:W-:Y:S02]  /*1980*/  IMAD.MOV.U32 R12, RZ, RZ, 0x1 ;  /* 0x00000001ff0c7424 */ /* 0x000fe400078e00ff */
[----:B0-----:R-:W-:-:S07]  /*1990*/  IMAD.MOV.U32 R13, RZ, RZ, RZ ;  /* 0x000000ffff0d7224 */ /* 0x001fce00078e00ff */
[----:B------:R-:W-:-:S07]  /*19a0*/  LEPC R20, `(.L_x_156) ;  /* 0x000000001014794e */ /* 0x000fce0000000000 */
[----:B-1----:R-:W-:Y:S05]  /*19b0*/  CALL.ABS.NOINC R14 ;  /* 0x000000000e007343 */ /* 0x002fea0003c00000 */
.L_x_156:
[----:B------:R-:W-:Y:S01]  /*19c0*/  ULDC.64 UR6, c[0x0][0x998] ;  /* 0x0002660000067ab9 */ /* 0x000fe20000000a00 */
[----:B------:R-:W-:Y:S01]  /*19d0*/  ULDC.64 UR4, c[0x0][0x990] ;  /* 0x0002640000047ab9 */ /* 0x000fe20000000a00 */
[----:B------:R-:W-:Y:S02]  /*19e0*/  ISETP.NE.U32.AND P1, PT, RZ, UR6, PT ;  /* 0x00000006ff007c0c */ /* 0x000fe4000bf25070 */
[----:B------:R-:W-:Y:S02]  /*19f0*/  ISETP.NE.U32.AND P0, PT, RZ, UR4, PT ;  /* 0x00000004ff007c0c */ /* 0x000fe4000bf05070 */
[----:B------:R-:W-:Y:S02]  /*1a00*/  ISETP.NE.AND.EX P1, PT, RZ, UR7, PT, P1 ;  /* 0x00000007ff007c0c */ /* 0x000fe4000bf25310 */
[----:B------:R-:W-:-:S11]  /*1a10*/  ISETP.NE.AND.EX P0, PT, RZ, UR5, PT, P0 ;  /* 0x00000005ff007c0c */ /* 0x000fd6000bf05300 */
[----:B------:R-:W0:Y:S08]  /*1a20*/  @P1 LDC.64 R8, c[0x0][0x9b8] ;  /* 0x00026e00ff081b82 */ /* 0x000e300000000a00 */
[----:B------:R-:W1:Y:S08]  /*1a30*/  @P0 LDC.64 R6, c[0x0][0x9a8] ;  /* 0x00026a00ff060b82 */ /* 0x000e700000000a00 */
[----:B------:R-:W2:Y:S08]  /*1a40*/  @P1 LDC.64 R12, c[0x0][0x9c0] ;  /* 0x00027000ff0c1b82 */ /* 0x000eb00000000a00 */
[----:B------:R-:W3:Y:S01]  /*1a50*/  @P0 LDC.64 R10, c[0x0][0x9b0] ;  /* 0x00026c00ff0a0b82 */ /* 0x000ee20000000a00 */
[----:B0-----:R-:W-:-:S04]  /*1a60*/  @P1 IMAD R4, R8, UR41, RZ ;  /* 0x0000002908041c24 */ /* 0x001fc8000f8e02ff */
[----:B------:R-:W-:Y:S02]  /*1a70*/  @P1 IMAD R9, R9, UR40, R4 ;  /* 0x0000002809091c24 */ /* 0x000fe4000f8e0204 */
[C---:B-1----:R-:W-:Y:S02]  /*1a80*/  @P0 IMAD R0, R6.reuse, UR41, RZ ;  /* 0x0000002906000c24 */ /* 0x042fe4000f8e02ff */
[----:B------:R-:W-:-:S04]  /*1a90*/  @P0 IMAD.WIDE.U32 R4, R6, UR40, RZ ;  /* 0x0000002806040c25 */ /* 0x000fc8000f8e00ff */
[----:B------:R-:W-:Y:S02]  /*1aa0*/  @P0 IMAD R3, R7, UR40, R0 ;  /* 0x0000002807030c24 */ /* 0x000fe4000f8e0200 */
[----:B------:R-:W-:-:S04]  /*1ab0*/  @P1 IMAD.WIDE.U32 R6, R8, UR40, RZ ;  /* 0x0000002808061c25 */ /* 0x000fc8000f8e00ff */
[----:B------:R-:W-:Y:S02]  /*1ac0*/  @P1 IMAD.IADD R7, R7, 0x1, R9 ;  /* 0x0000000107071824 */ /* 0x000fe400078e0209 */
[----:B------:R-:W-:Y:S02]  /*1ad0*/  @P0 IMAD.IADD R5, R5, 0x1, R3 ;  /* 0x0000000105050824 */ /* 0x000fe400078e0203 */
[----:B--2---:R-:W-:-:S04]  /*1ae0*/  @P1 IMAD.WIDE.U32 R8, R12, UR44, R6 ;  /* 0x0000002c0c081c25 */ /* 0x004fc8000f8e0006 */
[----:B---3--:R-:W-:Y:S01]  /*1af0*/  @P0 IMAD.WIDE.U32 R4, R10, UR44, R4 ;  /* 0x0000002c0a040c25 */ /* 0x008fe2000f8e0004 */
[----:B------:R-:W-:-:S03]  /*1b00*/  @P1 LEA R10, P3, R8, UR6, 0x2 ;  /* 0x00000006080a1c11 */ /* 0x000fc6000f8610ff */
[----:B------:R-:W-:Y:S01]  /*1b10*/  @P1 IMAD R3, R13, UR44, R9 ;  /* 0x0000002c0d031c24 */ /* 0x000fe2000f8e0209 */
[----:B------:R-:W-:Y:S01]  /*1b20*/  @P0 LEA R6, P2, R4, UR4, 0x2 ;  /* 0x0000000404060c11 */ /* 0x000fe2000f8410ff */
[----:B------:R-:W-:Y:S02]  /*1b30*/  @P0 IMAD R5, R11, UR44, R5 ;  /* 0x0000002c0b050c24 */ /* 0x000fe4000f8e0205 */
[----:B------:R-:W-:Y:S01]  /*1b40*/  IMAD.MOV.U32 R0, RZ, RZ, 0x3f800000 ;  /* 0x3f800000ff007424 */ /* 0x000fe200078e00ff */
[----:B------:R-:W-:Y:S01]  /*1b50*/  @P1 LEA.HI.X R11, R8, UR7, R3, 0x2, P3 ;  /* 0x00000007080b1c11 */ /* 0x000fe200098f1403 */
[----:B------:R-:W-:Y:S01]  /*1b60*/  IMAD.MOV.U32 R3, RZ, RZ, 0x3f800000 ;  /* 0x3f800000ff037424 */ /* 0x000fe200078e00ff */
[----:B------:R-:W-:-:S03]  /*1b70*/  @P0 LEA.HI.X R7, R4, UR5, R5, 0x2, P2 ;  /* 0x0000000504070c11 */ /* 0x000fc600090f1405 */
[----:B------:R-:W2:Y:S04]  /*1b80*/  @P1 LDG.E R0, desc[UR52][R10.64] ;  /* 0x000000340a001981 */ /* 0x000ea8000c1e1900 */
[----:B------:R-:W2:Y:S01]  /*1b90*/  @P0 LDG.E R3, desc[UR52][R6.64] ;  /* 0x0000003406030981 */ /* 0x000ea2000c1e1900 */
[----:B------:R-:W-:-:S04]  /*1ba0*/  ULEA.HI UR4, UR36, UR36, URZ, 0x1 ;  /* 0x0000002424047291 */ /* 0x000fc8000f8f083f */
[----:B------:R-:W-:-:S04]  /*1bb0*/  ULOP3.LUT UR4, UR4, 0xfffffffe, URZ, 0xc0, !UPT ;  /* 0xfffffffe04047892 */ /* 0x000fc8000f8ec03f */
[----:B------:R-:W-:-:S06]  /*1bc0*/  UIADD3 UR4, UR36, -UR4, URZ ;  /* 0x8000000424047290 */ /* 0x000fcc000fffe03f */
[----:B------:R-:W-:Y:S01]  /*1bd0*/  IMAD.U32 R4, RZ, RZ, UR4 ;  /* 0x00000004ff047e24 */ /* 0x000fe2000f8e00ff */
[----:B------:R-:W-:-:S04]  /*1be0*/  ULDC UR4, c[0x0][0x9d8] ;  /* 0x0002760000047ab9 */ /* 0x000fc80000000800 */
[----:B------:R-:W-:-:S04]  /*1bf0*/  SHF.L.U32 R4, R4, 0x1f, RZ ;  /* 0x0000001f04047819 */ /* 0x000fc800000006ff */
[----:B------:R-:W0:Y:S01]  /*1c00*/  SYNCS.PHASECHK.TRANS64.TRYWAIT P1, [UR51+0x19c00], R4 ;  /* 0x019c0004ff0075a7 */ /* 0x000e220008020173 */
[----:B------:R-:W-:-:S05]  /*1c10*/  IMAD.U32 R5, RZ, RZ, UR47 ;  /* 0x0000002fff057e24 */ /* 0x000fca000f8e00ff */
[----:B------:R-:W-:Y:S01]  /*1c20*/  ISETP.NE.AND P0, PT, R5, 0x3, PT ;  /* 0x000000030500780c */ /* 0x000fe20003f05270 */
[----:B--2---:R-:W-:-:S04]  /*1c30*/  FMUL.FTZ R0, R3, R0 ;  /* 0x0000000003007220 */ /* 0x004fc80000410000 */
[----:B------:R-:W-:Y:S01]  /*1c40*/  FMUL.FTZ R0, R0, UR4 ;  /* 0x0000000400007c20 */ /* 0x000fe20008410000 */
[----:B0-----:R-:W-:Y:S07]  /*1c50*/  @!P1 BRA `(.L_x_157) ;  /* 0x000000e400609947 */ /* 0x001fee0003800000 */
.L_x_293:
[----:B------:R-:W-:Y:S05]  /*1c60*/  @!P0 BRA `(.L_x_158) ;  /* 0x0000000000048947 */ /* 0x000fea0003800000 */
[----:B------:R-:W-:Y:S01]  /*1c70*/  BPT.TRAP 0x1 ;  /* 0x000000040000795c */ /* 0x000fe20000300000 */
.L_x_158:
[----:B0-----:R-:W-:Y:S02]  /*1c80*/  IMAD.U32 R3, RZ, RZ, UR38 ;  /* 0x00000026ff037e24 */ /* 0x001fe4000f8e00ff */
[----:B------:R-:W-:-:S03]  /*1c90*/  IMAD.U32 R4, RZ, RZ, UR37 ;  /* 0x00000025ff047e24 */ /* 0x000fc6000f8e00ff */
[----:B------:R-:W-:Y:S02]  /*1ca0*/  LEA R3, R3, UR51, 0x3 ;  /* 0x0000003303037c11 */ /* 0x000fe4000f8e18ff */
[----:B------:R-:W-:-:S04]  /*1cb0*/  SHF.L.U32 R4, R4, 0x1f, RZ ;  /* 0x0000001f04047819 */ /* 0x000fc800000006ff */
[----:B------:R0:W1:Y:S01]  /*1cc0*/  SYNCS.PHASECHK.TRANS64.TRYWAIT P1, [R3+URZ+0x19c30], R4 ;  /* 0x019c3004030075a7 */ /* 0x000062000802017f */
[----:B------:R-:W-:Y:S05]  /*1cd0*/  @!P0 BRA `(.L_x_159) ;  /* 0x0000000000048947 */ /* 0x000fea0003800000 */
[----:B------:R-:W-:Y:S01]  /*1ce0*/  BPT.TRAP 0x1 ;  /* 0x000000040000795c */ /* 0x000fe20000300000 */
.L_x_159:
[----:B------:R-:W-:Y:S01]  /*1cf0*/  IMAD.MOV.U32 R89, RZ, RZ, RZ ;  /* 0x000000ffff597224 */ /* 0x000fe200078e00ff */
[----:B-1----:R-:W-:Y:S06]  /*1d00*/  @P1 BRA `(.L_x_160) ;  /* 0x0000000000081947 */ /* 0x002fec0003800000 */
[----:B------:R-:W1:Y:S02]  /*1d10*/  SYNCS.PHASECHK.TRANS64.TRYWAIT P1, [R3+URZ+0x19c30], R4 ;  /* 0x019c3004030075a7 */ /* 0x000e64000802017f */
[----:B-1----:R-:W-:Y:S05]  /*1d20*/  @!P1 BRA `(.L_x_161) ;  /* 0x000000e400449947 */ /* 0x002fea0003800000 */
.L_x_160:
[----:B------:R-:W-:Y:S05]  /*1d30*/  WARPSYNC.ALL ;  /* 0x0000000000007948 */ /* 0x000fea0003800000 */
[----:B------:R-:W-:Y:S01]  /*1d40*/  UIADD3 UR51, UR51, 0x13800, URZ ;  /* 0x0001380033337890 */ /* 0x000fe2000fffe03f */
[----:B------:R-:W-:Y:S01]  /*1d50*/  WARPGROUP.ARRIVE ;  /* 0x00000000000079c5 */ /* 0x000fe20000000000 */
[----:B------:R-:W-:Y:S02]  /*1d60*/  ULOP3.LUT UR12, UR54, 0x10000, URZ, 0xfc, !UPT ;  /* 0x00010000360c7892 */ /* 0x000fe4000f8efc3f */
[----:B------:R-:W-:Y:S01]  /*1d70*/  USHF.R.U32.HI UR51, URZ, 0x4, UR51 ;  /* 0x000000043f337899 */ /* 0x000fe20008011633 */
[----:B------:R-:W-:Y:S01]  /*1d80*/  UMOV UR13, 0xc0000010 ;  /* 0xc0000010000d7882 */ /* 0x000fe20000000000 */
[----:B------:R-:W-:-:S02]  /*1d90*/  UMOV UR15, 0xc0000010 ;  /* 0xc0000010000f7882 */ /* 0x000fc40000000000 */
[----:B------:R-:W-:Y:S02]  /*1da0*/  ULOP3.LUT UR16, UR51, 0x3fff, URZ, 0xc0, !UPT ;  /* 0x00003fff33107892 */ /* 0x000fe4000f8ec03f */
[----:B------:R-:W-:Y:S02]  /*1db0*/  UIADD3 UR4, UR12, 0x180, URZ ;  /* 0x000001800c047890 */ /* 0x000fe4000fffe03f */
[----:B------:R-:W-:Y:S01]  /*1dc0*/  ULOP3.LUT UR16, UR16, 0x10000, URZ, 0xfc, !UPT ;  /* 0x0001000010107892 */ /* 0x000fe2000f8efc3f */
[----:B------:R-:W-:Y:S01]  /*1dd0*/  UMOV UR5, 0xc0000010 ;  /* 0xc000001000057882 */ /* 0x000fe20000000000 */
[----:B------:R-:W-:Y:S02]  /*1de0*/  UMOV UR7, 0xc0000010 ;  /* 0xc000001000077882 */ /* 0x000fe40000000000 */
[----:B------:R-:W-:Y:S02]  /*1df0*/  UIMAD UR14, UR38, 0x300, UR16 ;  /* 0x00000300260e78a4 */ /* 0x000fe4000f8e0210 */
[----:B------:R-:W-:-:S02]  /*1e00*/  UIADD3 UR8, UR12, 0x300, URZ ;  /* 0x000003000c087890 */ /* 0x000fc4000fffe03f */
[----:B------:R-:W-:Y:S02]  /*1e10*/  UIADD3 UR6, UR14, 0x100, URZ ;  /* 0x000001000e067890 */ /* 0x000fe4000fffe03f */
[----:B------:R-:W-:Y:S01]  /*1e20*/  UIADD3 UR10, UR14, 0x200, URZ ;  /* 0x000002000e0a7890 */ /* 0x000fe2000fffe03f */
[----:B------:R-:W-:Y:S02]  /*1e30*/  UMOV UR9, 0xc0000010 ;  /* 0xc000001000097882 */ /* 0x000fe40000000000 */
[----:B------:R-:W-:Y:S01]  /*1e40*/  QGMMA.64x128x32.F32.E4M3.E4M3 R24, gdesc[UR12], RZ, !UPT, gsb0 ;  /* 0x01e000000c1879f3 */ /* 0x000fe2000c0008ff */
[----:B------:R-:W-:Y:S02]  /*1e50*/  UMOV UR11, 0xc0000010 ;  /* 0xc0000010000b7882 */ /* 0x000fe40000000000 */
        /* <DEDUP_REMOVED lines=9> */
.L_x_162:
[----:B------:R-:W2:Y:S01]  /*1ef0*/  LDL R103, [R1+0x4] ;  /* 0x0000040001677983 */ /* 0x000ea20000100800 */
[C---:B------:R-:W-:Y:S01]  /*1f00*/  FMUL.FTZ R90, R0.reuse, R26 ;  /* 0x0000001a005a7220 */ /* 0x040fe20000410000 */
[C---:B------:R-:W-:Y:S01]  /*1f10*/  FMUL.FTZ R88, R0.reuse, R27 ;  /* 0x0000001b00587220 */ /* 0x040fe20000410000 */
[C---:B------:R-:W-:Y:S01]  /*1f20*/  FMUL.FTZ R7, R0.reuse, R37 ;  /* 0x0000002500077220 */ /* 0x040fe20000410000 */
[C---:B------:R-:W-:Y:S01]  /*1f30*/  FMUL.FTZ R93, R0.reuse, R30 ;  /* 0x0000001e005d7220 */ /* 0x040fe20000410000 */
[----:B------:R-:W-:Y:S02]  /*1f40*/  IMAD.U32 R37, RZ, RZ, UR50 ;  /* 0x00000032ff257e24 */ /* 0x000fe4000f8e00ff */
[C---:B------:R-:W-:Y:S01]  /*1f50*/  FMUL.FTZ R92, R0.reuse, R31 ;  /* 0x0000001f005c7220 */ /* 0x040fe20000410000 */
[----:B------:R-:W3:Y:S01]  /*1f60*/  MUFU.TANH R90, R90 ;  /* 0x0000005a005a7308 */ /* 0x000ee20000002400 */
[----:B------:R-:W-:Y:S01]  /*1f70*/  FMUL.FTZ R99, R0, R46 ;  /* 0x0000002e00637220 */ /* 0x000fe20000410000 */
[----:B------:R-:W-:-:S02]  /*1f80*/  IMAD.U32 R46, RZ, RZ, UR48 ;  /* 0x00000030ff2e7e24 */ /* 0x000fc4000f8e00ff */
[C---:B------:R-:W-:Y:S01]  /*1f90*/  FMUL.FTZ R96, R0.reuse, R34 ;  /* 0x0000002200607220 */ /* 0x040fe20000410000 */
[C---:B------:R-:W-:Y:S01]  /*1fa0*/  FMUL.FTZ R20, R0.reuse, R24 ;  /* 0x0000001800147220 */ /* 0x040fe20000410000 */
[C---:B------:R-:W-:Y:S01]  /*1fb0*/  FMUL.FTZ R35, R0.reuse, R35 ;  /* 0x0000002300237220 */ /* 0x040fe20000410000 */
[C---:B01----:R-:W-:Y:S01]  /*1fc0*/  FMUL.FTZ R4, R0.reuse, R25 ;  /* 0x0000001900047220 */ /* 0x043fe20000410000 */
        /* <DEDUP_REMOVED lines=16> */
[C---:B------:R-:W-:Y:S01]  /*20d0*/  FMUL.FTZ R21, R0.reuse, R36 ;  /* 0x0000002400157220 */ /* 0x040fe20000410000 */
[----:B------:R-:W4:Y:S01]  /*20e0*/  MUFU.TANH R92, R92 ;  /* 0x0000005c005c7308 */ /* 0x000f220000002400 */
[C---:B------:R-:W-:Y:S01]  /*20f0*/  FMUL.FTZ R8, R0.reuse, R41 ;  /* 0x0000002900087220 */ /* 0x040fe20000410000 */
[C---:B------:R-:W-:Y:S01]  /*2100*/  FMUL.FTZ R41, R0.reuse, R47 ;  /* 0x0000002f00297220 */ /* 0x040fe20000410000 */
[C---:B------:R-:W-:Y:S01]  /*2110*/  FMUL.FTZ R28, R0.reuse, R56 ;  /* 0x00000038001c7220 */ /* 0x040fe20000410000 */
[C---:B------:R-:W-:Y:S01]  /*2120*/  FMUL.FTZ R101, R0.reuse, R54 ;  /* 0x0000003600657220 */ /* 0x040fe20000410000 */
[C---:B------:R-:W-:Y:S01]  /*2130*/  FMUL.FTZ R12, R0.reuse, R57 ;  /* 0x00000039000c7220 */ /* 0x040fe20000410000 */
[C---:B------:R-:W-:Y:S01]  /*2140*/  FMUL.FTZ R9, R0.reuse, R45 ;  /* 0x0000002d00097220 */ /* 0x040fe20000410000 */
[C---:B------:R-:W-:Y:S01]  /*2150*/  FMUL.FTZ R102, R0.reuse, R58 ;  /* 0x0000003a00667220 */ /* 0x040fe20000410000 */
[----:B------:R-:W5:Y:S01]  /*2160*/  MUFU.TANH R96, R96 ;  /* 0x0000006000607308 */ /* 0x000f620000002400 */
        /* <DEDUP_REMOVED lines=28> */
[----:B------:R-:W-:Y:S01]  /*2330*/  ULDC UR18, c[0x0][0x988] ;  /* 0x0002620000127ab9 */ /* 0x000fe20000000800 */
[----:B------:R-:W-:Y:S01]  /*2340*/  P2R R95, PR, RZ, 0x1 ;  /* 0x00000001ff5f7803 */ /* 0x000fe20000000000 */
[C---:B------:R-:W-:Y:S01]  /*2350*/  FMUL.FTZ R78, R0.reuse, R76 ;  /* 0x0000004c004e7220 */ /* 0x040fe20000410000 */
[----:B------:R-:W5:Y:S01]  /*2360*/  MUFU.TANH R97, R97 ;  /* 0x0000006100617308 */ /* 0x000f620000002400 */
[C---:B------:R-:W-:Y:S01]  /*2370*/  FMUL.FTZ R72, R0.reuse, R77 ;  /* 0x0000004d00487220 */ /* 0x040fe20000410000 */
[C---:B------:R-:W-:Y:S01]  /*2380*/  FMUL.FTZ R76, R0.reuse, R80 ;  /* 0x00000050004c7220 */ /* 0x040fe20000410000 */
[C---:B------:R-:W-:Y:S01]  /*2390*/  FMUL.FTZ R73, R0.reuse, R81 ;  /* 0x0000005100497220 */ /* 0x040fe20000410000 */
[C---:B------:R-:W-:Y:S01]  /*23a0*/  FMUL.FTZ R74, R0.reuse, R84 ;  /* 0x00000054004a7220 */ /* 0x040fe20000410000 */
[----:B------:R-:W-:Y:S01]  /*23b0*/  FMUL.FTZ R75, R0, R85 ;  /* 0x00000055004b7220 */ /* 0x000fe20000410000 */
[----:B------:R-:W-:Y:S01]  /*23c0*/  R2UR UR6, R3 ;  /* 0x00000000030672ca */ /* 0x000fe200000e0000 */
[----:B------:R-:W-:Y:S01]  /*23d0*/  UIADD3 UR17, UR48, -0x2, URZ ;  /* 0xfffffffe30117890 */ /* 0x000fe2000fffe03f */
[----:B------:R-:W5:Y:S01]  /*23e0*/  MUFU.TANH R14, R14 ;  /* 0x0000000e000e7308 */ /* 0x000f620000002400 */
[----:B------:R-:W-:-:S02]  /*23f0*/  IMAD.MOV.U32 R105, RZ, RZ, R89 ;  /* 0x000000ffff697224 */ /* 0x000fc400078e0059 */
[----:B------:R-:W-:Y:S01]  /*2400*/  UISETP.GE.AND UP0, UPT, UR17, UR46, UPT ;  /* 0x0000002e1100728c */ /* 0x000fe2000bf06270 */
[--C-:B------:R-:W-:Y:S02]  /*2410*/  IMAD.MOV.U32 R104, RZ, RZ, R89.reuse ;  /* 0x000000ffff687224 */ /* 0x100fe400078e0059 */
[--C-:B------:R-:W-:Y:S02]  /*2420*/  IMAD.MOV.U32 R107, RZ, RZ, R89.reuse ;  /* 0x000000ffff6b7224 */ /* 0x100fe400078e0059 */
[----:B------:R-:W5:Y:S01]  /*2430*/  MUFU.TANH R91, R91 ;  /* 0x0000005b005b7308 */ /* 0x000f620000002400 */
[--C-:B------:R-:W-:Y:S02]  /*2440*/  IMAD.MOV.U32 R106, RZ, RZ, R89.reuse ;  /* 0x000000ffff6a7224 */ /* 0x100fe400078e0059 */
[----:B------:R-:W-:Y:S01]  /*2450*/  UIADD3 UR6, UR6, 0x19c40, URZ ;  /* 0x00019c4006067890 */ /* 0x000fe2000fffe03f */
[--C-:B------:R-:W-:Y:S02]  /*2460*/  IMAD.MOV.U32 R109, RZ, RZ, R89.reuse ;  /* 0x000000ffff6d7224 */ /* 0x100fe400078e0059 */
[--C-:B------:R-:W-:Y:S01]  /*2470*/  IMAD.MOV.U32 R108, RZ, RZ, R89.reuse ;  /* 0x000000ffff6c7224 */ /* 0x100fe200078e0059 */
[----:B------:R-:W-:Y:S01]  /*2480*/  UPRMT UR6, UR49, 0x654, UR6 ;  /* 0x0000065431067896 */ /* 0x000fe20008000006 */
[----:B------:R-:W5:Y:S01]  /*2490*/  MUFU.TANH R5, R5 ;  /* 0x0000000500057308 */ /* 0x000f620000002400 */
[----:B------:R-:W-:-:S02]  /*24a0*/  IMAD.MOV.U32 R111, RZ, RZ, R89 ;  /* 0x000000ffff6f7224 */ /* 0x000fc400078e0059 */
[--C-:B------:R-:W-:Y:S02]  /*24b0*/  IMAD.MOV.U32 R110, RZ, RZ, R89.reuse ;  /* 0x000000ffff6e7224 */ /* 0x100fe400078e0059 */
[--C-:B------:R-:W-:Y:S02]  /*24c0*/  IMAD.MOV.U32 R113, RZ, RZ, R89.reuse ;  /* 0x000000ffff717224 */ /* 0x100fe400078e0059 */
[--C-:B------:R-:W-:Y:S01]  /*24d0*/  IMAD.MOV.U32 R112, RZ, RZ, R89.reuse ;  /* 0x000000ffff707224 */ /* 0x100fe200078e0059 */
[----:B------:R-:W5:Y:S01]  /*24e0*/  MUFU.TANH R98, R98 ;  /* 0x0000006200627308 */ /* 0x000f620000002400 */
[----:B------:R-:W-:Y:S01]  /*24f0*/  SYNCS.ARRIVE.TRANS64.RED.A1T0 RZ, [UR6], RZ ;  /* 0x000000ffffff79a7 */ /* 0x000fe20008100406 */
[--C-:B------:R-:W-:Y:S02]  /*2500*/  IMAD.MOV.U32 R115, RZ, RZ, R89.reuse ;  /* 0x000000ffff737224 */ /* 0x100fe400078e0059 */
[--C-:B------:R-:W-:Y:S02]  /*2510*/  IMAD.MOV.U32 R114, RZ, RZ, R89.reuse ;  /* 0x000000ffff727224 */ /* 0x100fe400078e0059 */
[----:B------:R-:W-:-:S02]  /*2520*/  IMAD.MOV.U32 R117, RZ, RZ, R89 ;  /* 0x000000ffff757224 */ /* 0x000fc400078e0059 */
[----:B------:R-:W5:Y:S01]  /*2530*/  MUFU.TANH R15, R15 ;  /* 0x0000000f000f7308 */ /* 0x000f620000002400 */
[--C-:B------:R-:W-:Y:S02]  /*2540*/  IMAD.MOV.U32 R116, RZ, RZ, R89.reuse ;  /* 0x000000ffff747224 */ /* 0x100fe400078e0059 */
[--C-:B------:R-:W-:Y:S02]  /*2550*/  IMAD.MOV.U32 R119, RZ, RZ, R89.reuse ;  /* 0x000000ffff777224 */ /* 0x100fe400078e0059 */
[--C-:B------:R-:W-:Y:S02]  /*2560*/  IMAD.MOV.U32 R118, RZ, RZ, R89.reuse ;  /* 0x000000ffff767224 */ /* 0x100fe400078e0059 */
[--C-:B------:R-:W-:Y:S01]  /*2570*/  IMAD.MOV.U32 R121, RZ, RZ, R89.reuse ;  /* 0x000000ffff797224 */ /* 0x100fe200078e0059 */
[----:B------:R-:W5:Y:S01]  /*2580*/  MUFU.TANH R94, R94 ;  /* 0x0000005e005e7308 */ /* 0x000f620000002400 */
[--C-:B------:R-:W-:Y:S02]  /*2590*/  IMAD.MOV.U32 R120, RZ, RZ, R89.reuse ;  /* 0x000000ffff787224 */ /* 0x100fe400078e0059 */
[----:B------:R-:W-:-:S02]  /*25a0*/  IMAD.MOV.U32 R123, RZ, RZ, R89 ;  /* 0x000000ffff7b7224 */ /* 0x000fc400078e0059 */
[--C-:B------:R-:W-:Y:S02]  /*25b0*/  IMAD.MOV.U32 R122, RZ, RZ, R89.reuse ;  /* 0x000000ffff7a7224 */ /* 0x100fe400078e0059 */
[--C-:B------:R-:W-:Y:S01]  /*25c0*/  IMAD.MOV.U32 R125, RZ, RZ, R89.reuse ;  /* 0x000000ffff7d7224 */ /* 0x100fe200078e0059 */
[----:B------:R-:W5:Y:S01]  /*25d0*/  MUFU.TANH R6, R6 ;  /* 0x0000000600067308 */ /* 0x000f620000002400 */
[--C-:B------:R-:W-:Y:S02]  /*25e0*/  IMAD.MOV.U32 R124, RZ, RZ, R89.reuse ;  /* 0x000000ffff7c7224 */ /* 0x100fe400078e0059 */
[--C-:B------:R-:W-:Y:S02]  /*25f0*/  IMAD.MOV.U32 R127, RZ, RZ, R89.reuse ;  /* 0x000000ffff7f7224 */ /* 0x100fe400078e0059 */
[--C-:B------:R-:W-:Y:S02]  /*2600*/  IMAD.MOV.U32 R126, RZ, RZ, R89.reuse ;  /* 0x000000ffff7e7224 */ /* 0x100fe400078e0059 */
[--C-:B------:R-:W-:Y:S01]  /*2610*/  IMAD.MOV.U32 R129, RZ, RZ, R89.reuse ;  /* 0x000000ffff817224 */ /* 0x100fe200078e0059 */
[----:B------:R-:W5:Y:S01]  /*2620*/  MUFU.TANH R99, R99 ;  /* 0x0000006300637308 */ /* 0x000f620000002400 */
[----:B------:R-:W-:-:S02]  /*2630*/  IMAD.MOV.U32 R128, RZ, RZ, R89 ;  /* 0x000000ffff807224 */ /* 0x000fc400078e0059 */
[--C-:B------:R-:W-:Y:S02]  /*2640*/  IMAD.MOV.U32 R131, RZ, RZ, R89.reuse ;  /* 0x000000ffff837224 */ /* 0x100fe400078e0059 */
[--C-:B------:R-:W-:Y:S02]  /*2650*/  IMAD.MOV.U32 R130, RZ, RZ, R89.reuse ;  /* 0x000000ffff827224 */ /* 0x100fe400078e0059 */
[--C-:B------:R-:W-:Y:S01]  /*2660*/  IMAD.MOV.U32 R133, RZ, RZ, R89.reuse ;  /* 0x000000ffff857224 */ /* 0x100fe200078e0059 */
[----:B------:R-:W5:Y:S01]  /*2670*/  MUFU.TANH R21, R21 ;  /* 0x0000001500157308 */ /* 0x000f620000002400 */
[--C-:B------:R-:W-:Y:S02]  /*2680*/  IMAD.MOV.U32 R132, RZ, RZ, R89.reuse ;  /* 0x000000ffff847224 */ /* 0x100fe400078e0059 */
[--C-:B------:R-:W-:Y:S02]  /*2690*/  IMAD.MOV.U32 R135, RZ, RZ, R89.reuse ;  /* 0x000000ffff877224 */ /* 0x100fe400078e0059 */
[----:B------:R-:W-:-:S03]  /*26a0*/  IMAD.MOV.U32 R134, RZ, RZ, R89 ;  /* 0x000000ffff867224 */ /* 0x000fc600078e0059 */
[----:B------:R-:W5:Y:S08]  /*26b0*/  MUFU.TANH R41, R41 ;  /* 0x0000002900297308 */ /* 0x000f700000002400 */
        /* <DEDUP_REMOVED lines=17> */
[----:B------:R-:W5:Y:S01]  /*27d0*/  MUFU.TANH R62, R62 ;  /* 0x0000003e003e7308 */ /* 0x000f620000002400 */
[----:B--2---:R-:W-:Y:S01]  /*27e0*/  IADD3 R37, R37, 0x80, -R103 ;  /* 0x0000008025257810 */ /* 0x004fe20007ffe867 */
[----:B------:R-:W-:-:S06]  /*27f0*/  IMAD.MOV.U32 R103, RZ, RZ, R89 ;  /* 0x000000ffff677224 */ /* 0x000fcc00078e0059 */
[----:B------:R-:W2:Y:S01]  /*2800*/  MUFU.TANH R28, R28 ;  /* 0x0000001c001c7308 */ /* 0x000ea20000002400 */
[----:B------:R-:W-:Y:S02]  /*2810*/  IMAD R37, R46, -0x80, R37 ;  /* 0xffffff802e257824 */ /* 0x000fe400078e0225 */
[----:B------:R-:W-:-:S03]  /*2820*/  FMUL.FTZ R46, R0, R83 ;  /* 0x00000053002e7220 */ /* 0x000fc60000410000 */
[C---:B------:R-:W-:Y:S02]  /*2830*/  ISETP.GT.AND P2, PT, R37.reuse, RZ, PT ;  /* 0x000000ff2500720c */ /* 0x040fe40003f44270 */
[----:B------:R-:W2:Y:S01]  /*2840*/  MUFU.TANH R42, R42 ;  /* 0x0000002a002a7308 */ /* 0x000ea20000002400 */
[C---:B------:R-:W-:Y:S02]  /*2850*/  ISETP.GT.AND P1, PT, R37.reuse, 0x1, PT ;  /* 0x000000012500780c */ /* 0x040fe40003f24270 */
[C---:B------:R-:W-:Y:S02]  /*2860*/  ISETP.GT.AND P6, PT, R37.reuse, 0x8, PT ;  /* 0x000000082500780c */ /* 0x040fe40003fc4270 */
[----:B---3--:R-:W-:Y:S02]  /*2870*/  FSEL R90, R90, -INF , P2 ;  /* 0xff8000005a5a7808 */ /* 0x008fe40001000000 */
[----:B0-----:R-:W-:Y:S01]  /*2880*/  FSEL R51, R88, -INF , P1 ;  /* 0xff80000058337808 */ /* 0x001fe20000800000 */
[----:B------:R-:W0:Y:S01]  /*2890*/  MUFU.TANH R12, R12 ;  /* 0x0000000c000c7308 */ /* 0x000e220000002400 */
[----:B------:R-:W-:Y:S01]  /*28a0*/  ISETP.GT.AND P5, PT, R37, 0x9, PT ;  /* 0x000000092500780c */ /* 0x000fe20003fa4270 */
[----:B------:R-:W-:Y:S01]  /*28b0*/  IMAD.MOV.U32 R88, RZ, RZ, R89 ;  /* 0x000000ffff587224 */ /* 0x000fe200078e0059 */
[----:B-1----:R-:W-:-:S02]  /*28c0*/  FSEL R93, R93, -INF , P6 ;  /* 0xff8000005d5d7808 */ /* 0x002fc40003000000 */
[----:B------:R-:W-:Y:S02]  /*28d0*/  FMNMX.FTZ R50, R90, R51, !PT ;  /* 0x000000335a327209 */ /* 0x000fe40007810000 */
[----:B------:R-:W-:Y:S01]  /*28e0*/  ISETP.GT.AND P4, PT, R37, 0x10, PT ;  /* 0x000000102500780c */ /* 0x000fe20003f84270 */
[----:B------:R-:W1:Y:S01]  /*28f0*/  MUFU.TANH R63, R63 ;  /* 0x0000003f003f7308 */ /* 0x000e620000002400 */
[----:B----4-:R-:W-:Y:S02]  /*2900*/  FSEL R92, R92, -INF , P5 ;  /* 0xff8000005c5c7808 */ /* 0x010fe40002800000 */
[----:B------:R-:W-:Y:S02]  /*2910*/  FMNMX.FTZ R55, R93, R50, !PT ;  /* 0x000000325d377209 */ /* 0x000fe40007810000 */
[----:B------:R-:W-:Y:S02]  /*2920*/  ISETP.GT.AND P3, PT, R37, 0x11, PT ;  /* 0x000000112500780c */ /* 0x000fe40003f64270 */
[----:B-----5:R-:W-:Y:S01]  /*2930*/  FSEL R50, R96, -INF , P4 ;  /* 0xff80000060327808 */ /* 0x020fe20002000000 */
[----:B------:R-:W3:Y:S01]  /*2940*/  MUFU.TANH R29, R29 ;  /* 0x0000001d001d7308 */ /* 0x000ee20000002400 */
[----:B------:R-:W-:Y:S01]  /*2950*/  FMNMX.FTZ R55, R92, R55, !PT ;  /* 0x000000375c377209 */ /* 0x000fe20007810000 */
[----:B------:R-:W-:Y:S01]  /*2960*/  IMAD.MOV.U32 R96, RZ, RZ, R89 ;  /* 0x000000ffff607224 */ /* 0x000fe200078e0059 */
[----:B------:R-:W-:-:S02]  /*2970*/  FSEL R20, R20, -INF , P2 ;  /* 0xff80000014147808 */ /* 0x000fc40001000000 */
[----:B------:R-:W-:Y:S02]  /*2980*/  ISETP.GT.AND P2, PT, R37, 0x18, PT ;  /* 0x000000182500780c */ /* 0x000fe40003f44270 */
[----:B------:R-:W-:Y:S01]  /*2990*/  FSEL R52, R35, -INF , P3 ;  /* 0xff80000023347808 */ /* 0x000fe20001800000 */
[----:B------:R-:W4:Y:S01]  /*29a0*/  MUFU.TANH R38, R38 ;  /* 0x0000002600267308 */ /* 0x000f220000002400 */
[----:B------:R-:W-:Y:S02]  /*29b0*/  FMNMX.FTZ R55, R50, R55, !PT ;  /* 0x0000003732377209 */ /* 0x000fe40007810000 */
[----:B------:R-:W-:Y:S02]  /*29c0*/  FSEL R35, R4, -INF , P1 ;  /* 0xff80000004237808 */ /* 0x000fe40000800000 */
[----:B------:R-:W-:Y:S02]  /*29d0*/  ISETP.GT.AND P1, PT, R37, 0x19, PT ;  /* 0x000000192500780c */ /* 0x000fe40003f24270 */
[----:B------:R-:W-:Y:S01]  /*29e0*/  FSEL R4, R97, -INF , P2 ;  /* 0xff80000061047808 */ /* 0x000fe20001000000 */
[----:B------:R-:W5:Y:S01]  /*29f0*/  MUFU.TANH R13, R13 ;  /* 0x0000000d000d7308 */ /* 0x000f620000002400 */
[----:B------:R-:W-:Y:S01]  /*2a00*/  FMNMX.FTZ R55, R52, R55, !PT ;  /* 0x0000003734377209 */ /* 0x000fe20007810000 */
[----:B------:R-:W-:Y:S01]  /*2a10*/  IMAD.MOV.U32 R97, RZ, RZ, R89 ;  /* 0x000000ffff617224 */ /* 0x000fe200078e0059 */
[----:B------:R-:W-:-:S02]  /*2a20*/  FSEL R14, R14, -INF , P6 ;  /* 0xff8000000e0e7808 */ /* 0x000fc40003000000 */
[----:B------:R-:W-:Y:S02]  /*2a30*/  ISETP.GT.AND P6, PT, R37, 0x20, PT ;  /* 0x000000202500780c */ /* 0x000fe40003fc4270 */
[----:B------:R-:W-:Y:S01]  /*2a40*/  FSEL R91, R91, -INF , P1 ;  /* 0xff8000005b5b7808 */ /* 0x000fe20000800000 */
[----:B------:R-:W5:Y:S01]  /*2a50*/  MUFU.TANH R64, R64 ;  /* 0x0000004000407308 */ /* 0x000f620000002400 */
        /* <DEDUP_REMOVED lines=57> */
[----:B------:R-:W-:Y:S02]  /*2df0*/  FSEL R44, R61, -INF , P2 ;  /* 0xff8000003d2c7808 */ /* 0x000fe40001000000 */
[----:B------:R-:W-:Y:S01]  /*2e00*/  ISETP.GT.AND P1, PT, R37, 0x49, PT ;  /* 0x000000492500780c */ /* 0x000fe20003f24270 */
[----:B------:R-:W5:Y:S01]  /*2e10*/  MUFU.TANH R36, R36 ;  /* 0x0000002400247308 */ /* 0x000f620000002400 */
[----:B------:R-:W-:-:S02]  /*2e20*/  FMNMX.FTZ R61, R43, R66, !PT ;  /* 0x000000422b3d7209 */ /* 0x000fc40007810000 */
[----:B------:R-:W-:Y:S02]  /*2e30*/  FSEL R27, R27, -INF , P6 ;  /* 0xff8000001b1b7808 */ /* 0x000fe40003000000 */
[----:B------:R-:W-:Y:S02]  /*2e40*/  ISETP.GT.AND P6, PT, R37, 0x50, PT ;  /* 0x000000502500780c */ /* 0x000fe40003fc4270 */
[----:B------:R-:W-:Y:S01]  /*2e50*/  FSEL R39, R39, -INF , P1 ;  /* 0xff80000027277808 */ /* 0x000fe20000800000 */
[----:B------:R-:W5:Y:S01]  /*2e60*/  MUFU.TANH R53, R53 ;  /* 0x0000003500357308 */ /* 0x000f620000002400 */
[----:B------:R-:W-:Y:S02]  /*2e70*/  FMNMX.FTZ R66, R44, R61, !PT ;  /* 0x0000003d2c427209 */ /* 0x000fe40007810000 */
[----:B------:R-:W-:Y:S02]  /*2e80*/  FSEL R11, R11, -INF , P5 ;  /* 0xff8000000b0b7808 */ /* 0x000fe40002800000 */
[----:B------:R-:W-:-:S02]  /*2e90*/  ISETP.GT.AND P5, PT, R37, 0x51, PT ;  /* 0x000000512500780c */ /* 0x000fc40003fa4270 */
[----:B------:R-:W-:Y:S01]  /*2ea0*/  FSEL R61, R62, -INF , P6 ;  /* 0xff8000003e3d7808 */ /* 0x000fe20003000000 */
[----:B------:R-:W5:Y:S01]  /*2eb0*/  MUFU.TANH R54, R54 ;  /* 0x0000003600367308 */ /* 0x000f620000002400 */
[----:B------:R-:W-:Y:S02]  /*2ec0*/  FMNMX.FTZ R66, R39, R66, !PT ;  /* 0x0000004227427209 */ /* 0x000fe40007810000 */
[----:B--2---:R-:W-:Y:S02]  /*2ed0*/  FSEL R28, R28, -INF , P4 ;  /* 0xff8000001c1c7808 */ /* 0x004fe40002000000 */
[----:B------:R-:W-:Y:S02]  /*2ee0*/  ISETP.GT.AND P4, PT, R37, 0x58, PT ;  /* 0x000000582500780c */ /* 0x000fe40003f84270 */
[----:B------:R-:W-:Y:S01]  /*2ef0*/  FSEL R42, R42, -INF , P5 ;  /* 0xff8000002a2a7808 */ /* 0x000fe20002800000 */
[----:B------:R-:W-:Y:S01]  /*2f00*/  MUFU.TANH R78, R78 ;  /* 0x0000004e004e7308 */ /* 0x000fe20000002400 */
[----:B------:R-:W-:-:S02]  /*2f10*/  FMNMX.FTZ R65, R61, R66, !PT ;  /* 0x000000423d417209 */ /* 0x000fc40007810000 */
[----:B0-----:R-:W-:Y:S02]  /*2f20*/  FSEL R12, R12, -INF , P3 ;  /* 0xff8000000c0c7808 */ /* 0x001fe40001800000 */
[----:B------:R-:W-:Y:S02]  /*2f30*/  ISETP.GT.AND P3, PT, R37, 0x59, PT ;  /* 0x000000592500780c */ /* 0x000fe40003f64270 */
[----:B-1----:R-:W-:Y:S01]  /*2f40*/  FSEL R62, R63, -INF , P4 ;  /* 0xff8000003f3e7808 */ /* 0x002fe20002000000 */
[----:B------:R-:W-:Y:S01]  /*2f50*/  MUFU.TANH R72, R72 ;  /* 0x0000004800487308 */ /* 0x000fe20000002400 */
[----:B------:R-:W-:Y:S02]  /*2f60*/  FMNMX.FTZ R65, R42, R65, !PT ;  /* 0x000000412a417209 */ /* 0x000fe40007810000 */
[----:B---3--:R-:W-:Y:S02]  /*2f70*/  FSEL R29, R29, -INF , P2 ;  /* 0xff8000001d1d7808 */ /* 0x008fe40001000000 */
[----:B------:R-:W-:-:S02]  /*2f80*/  ISETP.GT.AND P2, PT, R37, 0x60, PT ;  /* 0x000000602500780c */ /* 0x000fc40003f44270 */
[----:B----4-:R-:W-:Y:S01]  /*2f90*/  FSEL R38, R38, -INF , P3 ;  /* 0xff80000026267808 */ /* 0x010fe20001800000 */
[----:B------:R-:W-:Y:S01]  /*2fa0*/  MUFU.TANH R76, R76 ;  /* 0x0000004c004c7308 */ /* 0x000fe20000002400 */
[----:B------:R-:W-:Y:S02]  /*2fb0*/  FMNMX.FTZ R65, R62, R65, !PT ;  /* 0x000000413e417209 */ /* 0x000fe40007810000 */
[----:B-----5:R-:W-:Y:S02]  /*2fc0*/  FSEL R13, R13, -INF , P1 ;  /* 0xff8000000d0d7808 */ /* 0x020fe40000800000 */
[----:B------:R-:W-:Y:S02]  /*2fd0*/  ISETP.GT.AND P1, PT, R37, 0x61, PT ;  /* 0x000000612500780c */ /* 0x000fe40003f24270 */
[----:B------:R-:W-:Y:S01]  /*2fe0*/  FSEL R64, R64, -INF , P2 ;  /* 0xff80000040407808 */ /* 0x000fe20001000000 */
[----:B------:R-:W0:Y:S01]  /*2ff0*/  MUFU.TANH R73, R73 ;  /* 0x0000004900497308 */ /* 0x000e220000002400 */
[----:B------:R-:W-:-:S02]  /*3000*/  FMNMX.FTZ R65, R38, R65, !PT ;  /* 0x0000004126417209 */ /* 0x000fc40007810000 */
[----:B------:R-:W-:Y:S02]  /*3010*/  FSEL R30, R30, -INF , P6 ;  /* 0xff8000001e1e7808 */ /* 0x000fe40003000000 */
[----:B------:R-:W-:Y:S02]  /*3020*/  FSEL R63, R48, -INF , P1 ;  /* 0xff800000303f7808 */ /* 0x000fe40000800000 */
[----:B------:R-:W-:Y:S01]  /*3030*/  ISETP.GT.AND P6, PT, R37, 0x68, PT ;  /* 0x000000682500780c */ /* 0x000fe20003fc4270 */
[----:B------:R-:W1:Y:S01]  /*3040*/  MUFU.TANH R74, R74 ;  /* 0x0000004a004a7308 */ /* 0x000e620000002400 */
[----:B------:R-:W-:Y:S02]  /*3050*/  FMNMX.FTZ R48, R64, R65, !PT ;  /* 0x0000004140307209 */ /* 0x000fe40007810000 */
[----:B------:R-:W-:Y:S02]  /*3060*/  FSEL R31, R31, -INF , P5 ;  /* 0xff8000001f1f7808 */ /* 0x000fe40002800000 */
[----:B------:R-:W-:-:S02]  /*3070*/  ISETP.GT.AND P5, PT, R37, 0x69, PT ;  /* 0x000000692500780c */ /* 0x000fc40003fa4270 */
[----:B------:R-:W-:Y:S01]  /*3080*/  FSEL R65, R49, -INF , P6 ;  /* 0xff80000031417808 */ /* 0x000fe20003000000 */
[----:B------:R-:W2:Y:S01]  /*3090*/  MUFU.TANH R75, R75 ;  /* 0x0000004b004b7308 */ /* 0x000ea20000002400 */
[----:B------:R-:W-:Y:S02]  /*30a0*/  FMNMX.FTZ R48, R63, R48, !PT ;  /* 0x000000303f307209 */ /* 0x000fe40007810000 */
[----:B------:R-:W-:Y:S02]  /*30b0*/  FSEL R32, R32, -INF , P4 ;  /* 0xff80000020207808 */ /* 0x000fe40002000000 */
[----:B------:R-:W-:Y:S02]  /*30c0*/  FSEL R66, R45, -INF , P5 ;  /* 0xff8000002d427808 */ /* 0x000fe40002800000 */
[----:B------:R-:W-:Y:S02]  /*30d0*/  ISETP.GT.AND P4, PT, R37, 0x70, PT ;  /* 0x000000702500780c */ /* 0x000fe40003f84270 */
[----:B------:R-:W-:-:S02]  /*30e0*/  FMNMX.FTZ R45, R65, R48, !PT ;  /* 0x00000030412d7209 */ /* 0x000fc40007810000 */
[----:B------:R-:W-:Y:S02]  /*30f0*/  FSEL R33, R33, -INF , P3 ;  /* 0xff80000021217808 */ /* 0x000fe40001800000 */
[----:B------:R-:W-:Y:S02]  /*3100*/  ISETP.GT.AND P3, PT, R37, 0x71, PT ;  /* 0x000000712500780c */ /* 0x000fe40003f64270 */
[----:B------:R-:W-:Y:S02]  /*3110*/  FSEL R68, R47, -INF , P4 ;  /* 0xff8000002f447808 */ /* 0x000fe40002000000 */
[----:B------:R-:W-:Y:S02]  /*3120*/  FMNMX.FTZ R45, R66, R45, !PT ;  /* 0x0000002d422d7209 */ /* 0x000fe40007810000 */
[----:B------:R-:W-:Y:S02]  /*3130*/  FSEL R34, R34, -INF , P2 ;  /* 0xff80000022227808 */ /* 0x000fe40001000000 */
[----:B------:R-:W-:-:S02]  /*3140*/  FSEL R67, R46, -INF , P3 ;  /* 0xff8000002e437808 */ /* 0x000fc40001800000 */
[C---:B------:R-:W-:Y:S02]  /*3150*/  ISETP.GT.AND P2, PT, R37.reuse, 0x78, PT ;  /* 0x000000782500780c */ /* 0x040fe40003f44270 */
[----:B------:R-:W-:Y:S02]  /*3160*/  FMNMX.FTZ R46, R68, R45, !PT ;  /* 0x0000002d442e7209 */ /* 0x000fe40007810000 */
[----:B------:R-:W-:Y:S02]  /*3170*/  FSEL R36, R36, -INF , P1 ;  /* 0xff80000024247808 */ /* 0x000fe40000800000 */
[----:B------:R-:W-:Y:S02]  /*3180*/  ISETP.GT.AND P1, PT, R37, 0x79, PT ;  /* 0x000000792500780c */ /* 0x000fe40003f24270 */
[----:B------:R-:W-:Y:S02]  /*3190*/  FSEL R70, R53, -INF , P2 ;  /* 0xff80000035467808 */ /* 0x000fe40001000000 */
[----:B------:R-:W-:-:S02]  /*31a0*/  FMNMX.FTZ R37, R67, R46, !PT ;  /* 0x0000002e43257209 */ /* 0x000fc40007810000 */
[----:B------:R-:W-:Y:S02]  /*31b0*/  FSEL R69, R54, -INF , P1 ;  /* 0xff80000036457808 */ /* 0x000fe40000800000 */
[----:B------:R-:W-:Y:S02]  /*31c0*/  FMNMX.FTZ R46, R70, R37, !PT ;  /* 0x00000025462e7209 */ /* 0x000fe40007810000 */
[----:B------:R-:W-:Y:S02]  /*31d0*/  FMNMX.FTZ R49, R20, R35, !PT ;  /* 0x0000002314317209 */ /* 0x000fe40007810000 */
[----:B------:R-:W-:Y:S02]  /*31e0*/  FMNMX.FTZ R46, R69, R46, !PT ;  /* 0x0000002e452e7209 */ /* 0x000fe40007810000 */
[----:B------:R-:W-:Y:S02]  /*31f0*/  FMNMX.FTZ R54, R14, R49, !PT ;  /* 0x000000310e367209 */ /* 0x000fe40007810000 */
[----:B0-----:R-:W-:Y:S01]  /*3200*/  FSEL R73, R73, -INF , P3 ;  /* 0xff80000049497808 */ /* 0x001fe20001800000 */
[----:B------:R-:W0:Y:S01]  /*3210*/  SHFL.BFLY PT, R37, R46, 0x2, 0x1f ;  /* 0x0c401f002e257f89 */ /* 0x000e2200000e0000 */
[----:B------:R-:W-:-:S02]  /*3220*/  FMNMX.FTZ R54, R5, R54, !PT ;  /* 0x0000003605367209 */ /* 0x000fc40007810000 */
[----:B-1----:R-:W-:Y:S02]  /*3230*/  FSEL R74, R74, -INF , P2 ;  /* 0xff8000004a4a7808 */ /* 0x002fe40001000000 */
[----:B--2---:R-:W-:Y:S02]  /*3240*/  FSEL R75, R75, -INF , P1 ;  /* 0xff8000004b4b7808 */ /* 0x004fe40000800000 */
[----:B0-----:R-:W-:-:S05]  /*3250*/  FMNMX.FTZ R37, R46, R37, !PT ;  /* 0x000000252e257209 */ /* 0x001fca0007810000 */
[----:B------:R-:W0:Y:S02]  /*3260*/  SHFL.BFLY PT, R48, R37, 0x1, 0x1f ;  /* 0x0c201f0025307f89 */ /* 0x000e2400000e0000 */
[----:B0-----:R-:W-:Y:S01]  /*3270*/  FMNMX.FTZ R47, R37, R48, !PT ;  /* 0x00000030252f7209 */ /* 0x001fe20007810000 */
[----:B------:R-:W-:-:S03]  /*3280*/  IMAD.U32 R48, RZ, RZ, UR18 ;  /* 0x00000012ff307e24 */ /* 0x000fc6000f8e00ff */
[C---:B------:R-:W-:Y:S01]  /*3290*/  FSETP.NEU.FTZ.AND P0, PT, R47.reuse, -INF , PT ;  /* 0xff8000002f00780b */ /* 0x040fe20003f1d000 */
[----:B------:R-:W-:-:S05]  /*32a0*/  FFMA.FTZ R71, R47, R48, -8 ;  /* 0xc10000002f477423 */ /* 0x000fca0000010030 */
[----:B------:R-:W-:Y:S02]  /*32b0*/  FSEL R71, R71, RZ, P0 ;  /* 0x000000ff47477208 */ /* 0x000fe40000000000 */
[----:B------:R-:W-:Y:S01]  /*32c0*/  ISETP.NE.AND P0, PT, R95, RZ, PT ;  /* 0x000000ff5f00720c */ /* 0x000fe20003f05270 */
[----:B------:R-:W-:Y:S02]  /*32d0*/  IMAD.MOV.U32 R95, RZ, RZ, R89 ;  /* 0x000000ffff5f7224 */ /* 0x000fe400078e0059 */
[----:B------:R-:W-:-:S01]  /*32e0*/  FFMA.FTZ R46, R51, UR18, -R71 ;  /* 0x00000012332e7c23 */ /* 0x000fc20008010847 */
[----:B------:R-:W-:Y:S01]  /*32f0*/  FMNMX.FTZ R51, R15, R54, !PT ;  /* 0x000000360f337209 */ /* 0x000fe20007810000 */
[----:B------:R-:W-:-:S01]  /*3300*/  FFMA.FTZ R49, R50, UR18, -R71 ;  /* 0x0000001232317c23 */ /* 0x000fc20008010847 */
[--C-:B------:R-:W-:Y:S01]  /*3310*/  FFMA.FTZ R54, R52, UR18, -R71.reuse ;  /* 0x0000001234367c23 */ /* 0x100fe20008010847 */
[----:B------:R-:W-:-:S01]  /*3320*/  FFMA.FTZ R79, R57, UR18, -R71 ;  /* 0x00000012394f7c23 */ /* 0x000fc20008010847 */
[----:B------:R-:W-:Y:S01]  /*3330*/  FMNMX.FTZ R50, R6, R51, !PT ;  /* 0x0000003306327209 */ /* 0x000fe20007810000 */
[----:B------:R-:W-:-:S01]  /*3340*/  FFMA.FTZ R37, R90, UR18, -R71 ;  /* 0x000000125a257c23 */ /* 0x000fc20008010847 */
[--C-:B------:R-:W-:Y:S01]  /*3350*/  FFMA.FTZ R45, R93, UR18, -R71.reuse ;  /* 0x000000125d2d7c23 */ /* 0x100fe20008010847 */
[----:B------:R-:W-:Y:S01]  /*3360*/  MUFU.EX2 R46, R46 ;  /* 0x0000002e002e7308 */ /* 0x000fe20000000800 */
[----:B------:R-:W-:Y:S01]  /*3370*/  FMNMX.FTZ R52, R21, R50, !PT ;  /* 0x0000003215347209 */ /* 0x000fe20007810000 */
[--C-:B------:R-:W-:Y:S01]  /*3380*/  FFMA.FTZ R48, R92, UR18, -R71.reuse ;  /* 0x000000125c307c23 */ /* 0x100fe20008010847 */
[----:B------:R-:W-:-:S01]  /*3390*/  FFMA.FTZ R4, R4, UR18, -R71 ;  /* 0x0000001204047c23 */ /* 0x000fc20008010847 */
[--C-:B------:R-:W-:Y:S01]  /*33a0*/  FFMA.FTZ R58, R58, UR18, -R71.reuse ;  /* 0x000000123a3a7c23 */ /* 0x100fe20008010847 */
[----:B------:R-:W-:Y:S01]  /*33b0*/  FMNMX.FTZ R51, R7, R52, !PT ;  /* 0x0000003407337209 */ /* 0x000fe20007810000 */
[--C-:B------:R-:W-:Y:S01]  /*33c0*/  FFMA.FTZ R40, R40, UR18, -R71.reuse ;  /* 0x0000001228287c23 */ /* 0x100fe20008010847 */
[----:B------:R-:W-:-:S01]  /*33d0*/  FFMA.FTZ R43, R43, UR18, -R71 ;  /* 0x000000122b2b7c23 */ /* 0x000fc20008010847 */
[----:B------:R0:W-:Y:S01]  /*33e0*/  MUFU.EX2 R50, R54 ;  /* 0x0000003600327308 */ /* 0x0001e20000000800 */
[----:B------:R-:W-:Y:S01]  /*33f0*/  FMNMX.FTZ R51, R24, R51, !PT ;  /* 0x0000003318337209 */ /* 0x000fe20007810000 */
[--C-:B------:R-:W-:Y:S01]  /*3400*/  FFMA.FTZ R44, R44, UR18, -R71.reuse ;  /* 0x000000122c2c7c23 */ /* 0x100fe20008010847 */
[----:B------:R-:W-:-:S01]  /*3410*/  FFMA.FTZ R42, R42, UR18, -R71 ;  /* 0x000000122a2a7c23 */ /* 0x000fc20008010847 */
[--C-:B------:R-:W-:Y:S01]  /*3420*/  FFMA.FTZ R64, R64, UR18, -R71.reuse ;  /* 0x0000001240407c23 */ /* 0x100fe20008010847 */
[----:B------:R-:W-:Y:S01]  /*3430*/  FMNMX.FTZ R52, R8, R51, !PT ;  /* 0x0000003308347209 */ /* 0x000fe20007810000 */
[--C-:B------:R-:W-:Y:S01]  /*3440*/  FFMA.FTZ R51, R91, UR18, -R71.reuse ;  /* 0x000000125b337c23 */ /* 0x100fe20008010847 */
[----:B------:R-:W-:-:S01]  /*3450*/  FFMA.FTZ R63, R63, UR18, -R71 ;  /* 0x000000123f3f7c23 */ /* 0x000fc20008010847 */
[----:B------:R-:W-:Y:S01]  /*3460*/  MUFU.EX2 R37, R37 ;  /* 0x0000002500257308 */ /* 0x000fe20000000800 */
[----:B------:R-:W-:Y:S01]  /*3470*/  FMNMX.FTZ R52, R25, R52, !PT ;  /* 0x0000003419347209 */ /* 0x000fe20007810000 */
[--C-:B------:R-:W-:Y:S01]  /*3480*/  FFMA.FTZ R67, R67, UR18, -R71.reuse ;  /* 0x0000001243437c23 */ /* 0x100fe20008010847 */
[----:B------:R-:W-:-:S01]  /*3490*/  FFMA.FTZ R69, R69, UR18, -R71 ;  /* 0x0000001245457c23 */ /* 0x000fc20008010847 */
[----:B------:R-:W-:Y:S01]  /*34a0*/  IMAD.MOV.U32 R91, RZ, RZ, R89 ;  /* 0x000000ffff5b7224 */ /* 0x000fe200078e0059 */
[----:B------:R-:W-:Y:S01]  /*34b0*/  FMNMX.FTZ R53, R9, R52, !PT ;  /* 0x0000003409357209 */ /* 0x000fe20007810000 */
[----:B------:R-:W-:Y:S01]  /*34c0*/  FFMA.FTZ R52, R55, UR18, -R71 ;  /* 0x0000001237347c23 */ /* 0x000fe20008010847 */
[--C-:B------:R-:W-:Y:S01]  /*34d0*/  IMAD.MOV.U32 R90, RZ, RZ, R89.reuse ;  /* 0x000000ffff5a7224 */ /* 0x100fe200078e0059 */
[----:B------:R-:W-:Y:S01]  /*34e0*/  MUFU.EX2 R45, R45 ;  /* 0x0000002d002d7308 */ /* 0x000fe20000000800 */
[----:B------:R-:W-:Y:S01]  /*34f0*/  FMNMX.FTZ R53, R26, R53, !PT ;  /* 0x000000351a357209 */ /* 0x000fe20007810000 */
[----:B------:R-:W-:-:S02]  /*3500*/  IMAD.MOV.U32 R93, RZ, RZ, R89 ;  /* 0x000000ffff5d7224 */ /* 0x000fc400078e0059 */
[----:B------:R-:W-:Y:S01]  /*3510*/  IMAD.MOV.U32 R92, RZ, RZ, R89 ;  /* 0x000000ffff5c7224 */ /* 0x000fe200078e0059 */
[----:B0-----:R-:W-:Y:S01]  /*3520*/  FMNMX.FTZ R54, R10, R53, !PT ;  /* 0x000000350a367209 */ /* 0x001fe20007810000 */
[----:B------:R-:W-:-:S01]  /*3530*/  FFMA.FTZ R53, R94, UR18, -R71 ;  /* 0x000000125e357c23 */ /* 0x000fc20008010847 */
[----:B------:R-:W-:Y:S01]  /*3540*/  IMAD.MOV.U32 R94, RZ, RZ, R89 ;  /* 0x000000ffff5e7224 */ /* 0x000fe200078e0059 */
[----:B------:R-:W0:Y:S01]  /*3550*/  MUFU.EX2 R48, R48 ;  /* 0x0000003000307308 */ /* 0x000e220000000800 */
[----:B------:R-:W-:-:S04]  /*3560*/  FMNMX.FTZ R54, R27, R54, !PT ;  /* 0x000000361b367209 */ /* 0x000fc80007810000 */
[----:B------:R-:W-:Y:S01]  /*3570*/  FMNMX.FTZ R55, R11, R54, !PT ;  /* 0x000000360b377209 */ /* 0x000fe20007810000 */
[----:B------:R-:W-:-:S02]  /*3580*/  FFMA.FTZ R54, R56, UR18, -R71 ;  /* 0x0000001238367c23 */ /* 0x000fc40008010847 */
[----:B------:R-:W-:Y:S01]  /*3590*/  MUFU.EX2 R49, R49 ;  /* 0x0000003100317308 */ /* 0x000fe20000000800 */
[----:B------:R-:W-:-:S04]  /*35a0*/  FMNMX.FTZ R55, R28, R55, !PT ;  /* 0x000000371c377209 */ /* 0x000fc80007810000 */
[----:B------:R-:W-:Y:S01]  /*35b0*/  FMNMX.FTZ R56, R12, R55, !PT ;  /* 0x000000370c387209 */ /* 0x000fe20007810000 */
[----:B------:R-:W-:-:S02]  /*35c0*/  FFMA.FTZ R55, R41, UR18, -R71 ;  /* 0x0000001229377c23 */ /* 0x000fc40008010847 */
[----:B------:R-:W-:Y:S01]  /*35d0*/  MUFU.EX2 R4, R4 ;  /* 0x0000000400047308 */ /* 0x000fe20000000800 */
[----:B------:R-:W-:Y:S02]  /*35e0*/  FMNMX.FTZ R56, R29, R56, !PT ;  /* 0x000000381d387209 */ /* 0x000fe40007810000 */
[----:B0-----:R-:W-:Y:S02]  /*35f0*/  F2FP.SATFINITE.E4M3.F32.PACK_AB_MERGE_C R149, R48, R45, RZ ;  /* 0x0000002d3095723e */ /* 0x001fe400048070ff */
[----:B------:R-:W-:Y:S02]  /*3600*/  FMNMX.FTZ R41, R13, R56, !PT ;  /* 0x000000380d297209 */ /* 0x000fe40007810000 */
[----:B------:R-:W-:Y:S01]  /*3610*/  F2FP.SATFINITE.E4M3.F32.PACK_AB_MERGE_C R149, R46, R37, R149 ;  /* 0x000000252e95723e */ /* 0x000fe20004807095 */
[----:B------:R-:W0:Y:S01]  /*3620*/  MUFU.EX2 R51, R51 ;  /* 0x0000003300337308 */ /* 0x000e220000000800 */
[----:B------:R-:W-:-:S04]  /*3630*/  FMNMX.FTZ R56, R30, R41, !PT ;  /* 0x000000291e387209 */ /* 0x000fc80007810000 */
[----:B------:R-:W-:Y:S01]  /*3640*/  FMNMX.FTZ R57, R31, R56, !PT ;  /* 0x000000381f397209 */ /* 0x000fe20007810000 */
[----:B------:R-:W-:-:S01]  /*3650*/  FFMA.FTZ R56, R59, UR18, -R71 ;  /* 0x000000123b387c23 */ /* 0x000fc20008010847 */
[----:B------:R-:W-:Y:S01]  /*3660*/  FSEL R59, R78, -INF , P6 ;  /* 0xff8000004e3b7808 */ /* 0x000fe20003000000 */
[----:B------:R-:W-:Y:S01]  /*3670*/  MUFU.EX2 R41, R79 ;  /* 0x0000004f00297308 */ /* 0x000fe20000000800 */
[----:B------:R-:W-:-:S04]  /*3680*/  FMNMX.FTZ R80, R32, R57, !PT ;  /* 0x0000003920507209 */ /* 0x000fc80007810000 */
[----:B------:R-:W-:Y:S01]  /*3690*/  FMNMX.FTZ R57, R33, R80, !PT ;  /* 0x0000005021397209 */ /* 0x000fe20007810000 */
[----:B------:R-:W-:-:S01]  /*36a0*/  FFMA.FTZ R80, R60, UR18, -R71 ;  /* 0x000000123c507c23 */ /* 0x000fc20008010847 */
[----:B------:R-:W-:Y:S01]  /*36b0*/  FSEL R60, R72, -INF , P5 ;  /* 0xff800000483c7808 */ /* 0x000fe20002800000 */
[----:B------:R-:W-:Y:S01]  /*36c0*/  MUFU.EX2 R52, R52 ;  /* 0x0000003400347308 */ /* 0x000fe20000000800 */
[----:B------:R-:W-:Y:S02]  /*36d0*/  FMNMX.FTZ R77, R34, R57, !PT ;  /* 0x00000039224d7209 */ /* 0x000fe40007810000 */
[----:B------:R-:W-:Y:S02]  /*36e0*/  FSEL R72, R76, -INF , P4 ;  /* 0xff8000004c487808 */ /* 0x000fe40002000000 */
[----:B------:R-:W-:Y:S02]  /*36f0*/  FMNMX.FTZ R78, R36, R77, !PT ;  /* 0x0000004d244e7209 */ /* 0x000fe40007810000 */
[----:B0-----:R-:W-:Y:S01]  /*3700*/  F2FP.SATFINITE.E4M3.F32.PACK_AB_MERGE_C R151, R51, R4, RZ ;  /* 0x000000043397723e */ /* 0x001fe200048070ff */
[----:B------:R0:W-:Y:S01]  /*3710*/  MUFU.EX2 R57, R80 ;  /* 0x0000005000397308 */ /* 0x0001e20000000800 */
[----:B------:R-:W-:Y:S01]  /*3720*/  FMNMX.FTZ R77, R59, R78, !PT ;  /* 0x0000004e3b4d7209 */ /* 0x000fe20007810000 */
[----:B------:R-:W-:Y:S01]  /*3730*/  FFMA.FTZ R78, R38, UR18, -R71 ;  /* 0x00000012264e7c23 */ /* 0x000fe20008010847 */
[----:B------:R-:W-:-:S02]  /*3740*/  F2FP.SATFINITE.E4M3.F32.PACK_AB_MERGE_C R151, R50, R49, R151 ;  /* 0x000000313297723e */ /* 0x000fc40004807097 */
[----:B------:R-:W-:-:S03]  /*3750*/  FMNMX.FTZ R77, R60, R77, !PT ;  /* 0x0000004d3c4d7209 */ /* 0x000fc60007810000 */
[----:B------:R-:W-:Y:S01]  /*3760*/  MUFU.EX2 R53, R53 ;  /* 0x0000003500357308 */ /* 0x000fe20000000800 */
[----:B------:R-:W-:Y:S01]  /*3770*/  FMNMX.FTZ R76, R72, R77, !PT ;  /* 0x0000004d484c7209 */ /* 0x000fe20007810000 */
[----:B0-----:R-:W-:-:S03]  /*3780*/  FADD.FTZ R80, R37, R46 ;  /* 0x0000002e25507221 */ /* 0x001fc60000010000 */
[----:B------:R-:W-:-:S03]  /*3790*/  FMNMX.FTZ R77, R73, R76, !PT ;  /* 0x0000004c494d7209 */ /* 0x000fc60007810000 */
        /* <DEDUP_REMOVED lines=8> */
[--C-:B------:R-:W-:Y:S01]  /*3820*/  FFMA.FTZ R66, R68, UR18, -R71.reuse ;  /* 0x0000001244427c23 */ /* 0x100fe20008010847 */
[----:B------:R-:W-:-:S01]  /*3830*/  FFMA.FTZ R68, R70, UR18, -R71 ;  /* 0x0000001246447c23 */ /* 0x000fc20008010847 */
[----:B------:R-:W0:Y:S01]  /*3840*/  SHFL.BFLY PT, R79, R76, 0x2, 0x1f ;  /* 0x0c401f004c4f7f89 */ /* 0x000e2200000e0000 */
[----:B------:R-:W1:Y:S08]  /*3850*/  MUFU.EX2 R55, R55 ;  /* 0x0000003700377308 */ /* 0x000e700000000800 */
[----:B------:R-:W-:Y:S08]  /*3860*/  MUFU.EX2 R56, R56 ;  /* 0x0000003800387308 */ /* 0x000ff00000000800 */
[----:B------:R-:W2:Y:S01]  /*3870*/  MUFU.EX2 R58, R58 ;  /* 0x0000003a003a7308 */ /* 0x000ea20000000800 */
[----:B-1----:R-:W-:-:S04]  /*3880*/  F2FP.SATFINITE.E4M3.F32.PACK_AB_MERGE_C R137, R55, R54, RZ ;  /* 0x000000363789723e */ /* 0x002fc800048070ff */
[----:B------:R-:W-:Y:S02]  /*3890*/  F2FP.SATFINITE.E4M3.F32.PACK_AB_MERGE_C R137, R53, R52, R137 ;  /* 0x000000343589723e */ /* 0x000fe40004807089 */
[----:B0-----:R-:W-:Y:S01]  /*38a0*/  FMNMX.FTZ R79, R76, R79, !PT ;  /* 0x0000004f4c4f7209 */ /* 0x001fe20007810000 */
[----:B------:R-:W-:Y:S04]  /*38b0*/  MUFU.EX2 R40, R40 ;  /* 0x0000002800287308 */ /* 0x000fe80000000800 */
[----:B------:R-:W0:Y:S04]  /*38c0*/  SHFL.BFLY PT, R38, R79, 0x1, 0x1f ;  /* 0x0c201f004f267f89 */ /* 0x000e2800000e0000 */
[----:B------:R1:W-:Y:S01]  /*38d0*/  MUFU.EX2 R76, R78 ;  /* 0x0000004e004c7308 */ /* 0x0003e20000000800 */
[----:B--2---:R-:W-:-:S04]  /*38e0*/  F2FP.SATFINITE.E4M3.F32.PACK_AB_MERGE_C R139, R58, R57, RZ ;  /* 0x000000393a8b723e */ /* 0x004fc800048070ff */
[----:B------:R-:W-:-:S03]  /*38f0*/  F2FP.SATFINITE.E4M3.F32.PACK_AB_MERGE_C R139, R56, R41, R139 ;  /* 0x00000029388b723e */ /* 0x000fc6000480708b */
[----:B------:R-:W-:Y:S08]  /*3900*/  MUFU.EX2 R43, R43 ;  /* 0x0000002b002b7308 */ /* 0x000ff00000000800 */
[----:B------:R-:W-:Y:S01]  /*3910*/  MUFU.EX2 R44, R44 ;  /* 0x0000002c002c7308 */ /* 0x000fe20000000800 */
[----:B0-----:R-:W-:Y:S01]  /*3920*/  FMNMX.FTZ R38, R79, R38, !PT ;  /* 0x000000264f267209 */ /* 0x001fe20007810000 */
[----:B------:R-:W-:-:S03]  /*3930*/  IMAD.U32 R79, RZ, RZ, UR18 ;  /* 0x00000012ff4f7e24 */ /* 0x000fc6000f8e00ff */
[C---:B------:R-:W-:Y:S01]  /*3940*/  FSETP.NEU.FTZ.AND P1, PT, R38.reuse, -INF , PT ;  /* 0xff8000002600780b */ /* 0x040fe20003f3d000 */
[----:B------:R-:W-:-:S02]  /*3950*/  FFMA.FTZ R70, R38, R79, -8 ;  /* 0xc100000026467423 */ /* 0x000fc4000001004f */
[----:B------:R-:W-:Y:S03]  /*3960*/  MUFU.EX2 R77, R77 ;  /* 0x0000004d004d7308 */ /* 0x000fe60000000800 */
[----:B------:R-:W-:Y:S02]  /*3970*/  FSEL R70, R70, RZ, P1 ;  /* 0x000000ff46467208 */ /* 0x000fe40000800000 */
[----:B------:R-:W-:-:S03]  /*3980*/  PLOP3.LUT P1, PT, PT, PT, UP0, 0x80, 0x0 ;  /* 0x000000000000781c */ /* 0x000fc60003f2f008 */
[----:B------:R-:W-:Y:S01]  /*3990*/  MUFU.EX2 R39, R39 ;  /* 0x0000002700277308 */ /* 0x000fe20000000800 */
[----:B------:R-:W-:-:S01]  /*39a0*/  FFMA.FTZ R20, R20, UR18, -R70 ;  /* 0x0000001214147c23 */ /* 0x000fc20008010846 */
[--C-:B------:R-:W-:Y:S01]  /*39b0*/  FFMA.FTZ R35, R35, UR18, -R70.reuse ;  /* 0x0000001223237c23 */ /* 0x100fe20008010846 */
[----:B------:R-:W-:-:S01]  /*39c0*/  FFMA.FTZ R14, R14, UR18, -R70 ;  /* 0x000000120e0e7c23 */ /* 0x000fc20008010846 */
[--C-:B------:R-:W-:Y:S01]  /*39d0*/  FFMA.FTZ R71, R5, UR18, -R70.reuse ;  /* 0x0000001205477c23 */ /* 0x100fe20008010846 */
[----:B------:R-:W-:-:S01]  /*39e0*/  FFMA.FTZ R5, R15, UR18, -R70 ;  /* 0x000000120f057c23 */ /* 0x000fc20008010846 */
[--C-:B------:R-:W-:Y:S01]  /*39f0*/  FFMA.FTZ R6, R6, UR18, -R70.reuse ;  /* 0x0000001206067c23 */ /* 0x100fe20008010846 */
[----:B-1----:R-:W-:-:S01]  /*3a00*/  FFMA.FTZ R78, R7, UR18, -R70 ;  /* 0x00000012074e7c23 */ /* 0x002fc20008010846 */
        /* <DEDUP_REMOVED lines=8> */
[----:B------:R-:W0:Y:S01]  /*3a90*/  MUFU.EX2 R35, R35 ;  /* 0x0000002300237308 */ /* 0x000e220000000800 */
[----:B------:R-:W-:-:S01]  /*3aa0*/  FFMA.FTZ R21, R25, UR18, -R70 ;  /* 0x0000001219157c23 */ /* 0x000fc20008010846 */
[--C-:B------:R-:W-:Y:S01]  /*3ab0*/  FFMA.FTZ R25, R27, UR18, -R70.reuse ;  /* 0x000000121b197c23 */ /* 0x100fe20008010846 */
[----:B------:R-:W-:-:S01]  /*3ac0*/  FFMA.FTZ R27, R29, UR18, -R70 ;  /* 0x000000121d1b7c23 */ /* 0x000fc20008010846 */
[----:B------:R-:W-:Y:S01]  /*3ad0*/  FADD.FTZ R29, R45, R80 ;  /* 0x000000502d1d7221 */ /* 0x000fe20000010000 */
[----:B------:R-:W-:-:S01]  /*3ae0*/  FFMA.FTZ R8, R8, UR18, -R70 ;  /* 0x0000001208087c23 */ /* 0x000fc20008010846 */
[--C-:B------:R-:W-:Y:S01]  /*3af0*/  FFMA.FTZ R3, R32, UR18, -R70.reuse ;  /* 0x0000001220037c23 */ /* 0x100fe20008010846 */
[----:B------:R-:W-:-:S01]  /*3b00*/  FFMA.FTZ R32, R33, UR18, -R70 ;  /* 0x0000001221207c23 */ /* 0x000fc20008010846 */
[----:B------:R-:W1:Y:S01]  /*3b10*/  MUFU.EX2 R14, R14 ;  /* 0x0000000e000e7308 */ /* 0x000e620000000800 */
[----:B------:R-:W-:-:S01]  /*3b20*/  FFMA.FTZ R10, R10, UR18, -R70 ;  /* 0x000000120a0a7c23 */ /* 0x000fc20008010846 */
[--C-:B------:R-:W-:Y:S01]  /*3b30*/  FFMA.FTZ R12, R12, UR18, -R70.reuse ;  /* 0x000000120c0c7c23 */ /* 0x100fe20008010846 */
[----:B------:R-:W-:-:S01]  /*3b40*/  FFMA.FTZ R36, R36, UR18, -R70 ;  /* 0x0000001224247c23 */ /* 0x000fc20008010846 */
[--C-:B------:R-:W-:Y:S01]  /*3b50*/  FFMA.FTZ R59, R59, UR18, -R70.reuse ;  /* 0x000000123b3b7c23 */ /* 0x100fe20008010846 */
[----:B------:R-:W-:-:S01]  /*3b60*/  FFMA.FTZ R60, R60, UR18, -R70 ;  /* 0x000000123c3c7c23 */ /* 0x000fc20008010846 */
[--C-:B------:R-:W-:Y:S01]  /*3b70*/  FFMA.FTZ R72, R72, UR18, -R70.reuse ;  /* 0x0000001248487c23 */ /* 0x100fe20008010846 */
[----:B------:R-:W-:-:S01]  /*3b80*/  FFMA.FTZ R73, R73, UR18, -R70 ;  /* 0x0000001249497c23 */ /* 0x000fc20008010846 */
[----:B------:R-:W2:Y:S01]  /*3b90*/  MUFU.EX2 R71, R71 ;  /* 0x0000004700477308 */ /* 0x000ea20000000800 */
[----:B0-----:R-:W-:-:S01]  /*3ba0*/  FADD.FTZ R13, R20, R35 ;  /* 0x00000023140d7221 */ /* 0x001fc20000010000 */
[----:B------:R-:W-:Y:S01]  /*3bb0*/  FFMA.FTZ R74, R74, UR18, -R70 ;  /* 0x000000124a4a7c23 */ /* 0x000fe20008010846 */
[----:B------:R-:W-:-:S04]  /*3bc0*/  F2FP.SATFINITE.E4M3.F32.PACK_AB_MERGE_C R141, R77, R44, RZ ;  /* 0x0000002c4d8d723e */ /* 0x000fc800048070ff */
[----:B------:R-:W-:Y:S01]  /*3bd0*/  F2FP.SATFINITE.E4M3.F32.PACK_AB_MERGE_C R141, R43, R40, R141 ;  /* 0x000000282b8d723e */ /* 0x000fe2000480708d */
[----:B------:R-:W0:Y:S01]  /*3be0*/  MUFU.EX2 R5, R5 ;  /* 0x0000000500057308 */ /* 0x000e220000000800 */
[----:B-1----:R-:W-:-:S01]  /*3bf0*/  FADD.FTZ R80, R14, R13 ;  /* 0x0000000d0e507221 */ /* 0x002fc20000010000 */
[----:B------:R-:W-:Y:S01]  /*3c00*/  FFMA.FTZ R13, R30, UR18, -R70 ;  /* 0x000000121e0d7c23 */ /* 0x000fe20008010846 */
[----:B------:R-:W-:-:S04]  /*3c10*/  FADD.FTZ R30, R48, R29 ;  /* 0x0000001d301e7221 */ /* 0x000fc80000010000 */
[----:B------:R-:W-:Y:S01]  /*3c20*/  FADD.FTZ R79, R49, R30 ;  /* 0x0000001e314f7221 */ /* 0x000fe20000010000 */
[----:B------:R-:W1:Y:S01]  /*3c30*/  MUFU.EX2 R6, R6 ;  /* 0x0000000600067308 */ /* 0x000e620000000800 */
[----:B--2---:R-:W-:-:S01]  /*3c40*/  FADD.FTZ R80, R71, R80 ;  /* 0x0000005047507221 */ /* 0x004fc20000010000 */
[----:B------:R-:W-:Y:S01]  /*3c50*/  FFMA.FTZ R30, R31, UR18, -R70 ;  /* 0x000000121f1e7c23 */ /* 0x000fe20008010846 */
[----:B------:R-:W-:-:S01]  /*3c60*/  FADD.FTZ R79, R50, R79 ;  /* 0x0000004f324f7221 */ /* 0x000fc20000010000 */
[----:B------:R-:W-:-:S03]  /*3c70*/  F2FP.SATFINITE.E4M3.F32.PACK_AB_MERGE_C R148, R71, R14, RZ ;  /* 0x0000000e4794723e */ /* 0x000fc600048070ff */
[----:B------:R-:W-:Y:S01]  /*3c80*/  FADD.FTZ R82, R4, R79 ;  /* 0x0000004f04527221 */ /* 0x000fe20000010000 */
[----:B------:R-:W2:Y:S01]  /*3c90*/  MUFU.EX2 R15, R15 ;  /* 0x0000000f000f7308 */ /* 0x000ea20000000800 */
[----:B0-----:R-:W-:-:S01]  /*3ca0*/  FADD.FTZ R29, R5, R80 ;  /* 0x00000050051d7221 */ /* 0x001fc20000010000 */
[----:B------:R-:W-:Y:S01]  /*3cb0*/  F2FP.SATFINITE.E4M3.F32.PACK_AB_MERGE_C R148, R35, R20, R148 ;  /* 0x000000142394723e */ /* 0x000fe20004807094 */
[----:B------:R-:W-:-:S05]  /*3cc0*/  FADD.FTZ R33, R51, R82 ;  /* 0x0000005233217221 */ /* 0x000fca0000010000 */
[----:B------:R-:W0:Y:S01]  /*3cd0*/  MUFU.EX2 R78, R78 ;  /* 0x0000004e004e7308 */ /* 0x000e220000000800 */
[----:B-1----:R-:W-:-:S01]  /*3ce0*/  FADD.FTZ R80, R6, R29 ;  /* 0x0000001d06507221 */ /* 0x002fc20000010000 */
[--C-:B------:R-:W-:Y:S01]  /*3cf0*/  FFMA.FTZ R29, R34, UR18, -R70.reuse ;  /* 0x00000012221d7c23 */ /* 0x100fe20008010846 */
[----:B------:R-:W-:-:S05]  /*3d00*/  FFMA.FTZ R70, R75, UR18, -R70 ;  /* 0x000000124b467c23 */ /* 0x000fca0008010846 */
[----:B------:R-:W1:Y:S01]  /*3d10*/  MUFU.EX2 R7, R7 ;  /* 0x0000000700077308 */ /* 0x000e620000000800 */
[----:B--2---:R-:W-:-:S01]  /*3d20*/  FADD.FTZ R31, R15, R80 ;  /* 0x000000500f1f7221 */ /* 0x004fc20000010000 */
[----:B------:R-:W-:-:S04]  /*3d30*/  FADD.FTZ R80, R52, R33 ;  /* 0x0000002134507221 */ /* 0x000fc80000010000 */
[----:B------:R-:W-:Y:S02]  /*3d40*/  FADD.FTZ R33, R53, R80 ;  /* 0x0000005035217221 */ /* 0x000fe40000010000 */
[----:B------:R-:W2:Y:S01]  /*3d50*/  MUFU.EX2 R8, R8 ;  /* 0x0000000800087308 */ /* 0x000ea20000000800 */
[----:B0-----:R-:W-:-:S01]  /*3d60*/  FADD.FTZ R34, R78, R31 ;  /* 0x0000001f4e227221 */ /* 0x001fc20000010000 */
[----:B------:R-:W-:Y:S01]  /*3d70*/  FADD.FTZ R80, R54, R33 ;  /* 0x0000002136507221 */ /* 0x000fe20000010000 */
[----:B------:R-:W-:-:S03]  /*3d80*/  F2FP.SATFINITE.E4M3.F32.PACK_AB_MERGE_C R78, R78, R15, RZ ;  /* 0x0000000f4e4e723e */ /* 0x000fc600048070ff */
[----:B------:R-:W-:Y:S01]  /*3d90*/  FADD.FTZ R80, R55, R80 ;  /* 0x0000005037507221 */ /* 0x000fe20000010000 */
[----:B------:R-:W-:Y:S01]  /*3da0*/  F2FP.SATFINITE.E4M3.F32.PACK_AB_MERGE_C R150, R6, R5, R78 ;  /* 0x000000050696723e */ /* 0x000fe2000480704e */
[----:B------:R-:W0:Y:S01]  /*3db0*/  MUFU.EX2 R21, R21 ;  /* 0x0000001500157308 */ /* 0x000e220000000800 */
[----:B-1----:R-:W-:-:S01]  /*3dc0*/  FADD.FTZ R31, R7, R34 ;  /* 0x00000022071f7221 */ /* 0x002fc20000010000 */
[----:B------:R-:W-:-:S04]  /*3dd0*/  FADD.FTZ R33, R41, R80 ;  /* 0x0000005029217221 */ /* 0x000fc80000010000 */
[----:B------:R-:W-:Y:S02]  /*3de0*/  FADD.FTZ R48, R56, R33 ;  /* 0x0000002138307221 */ /* 0x000fe40000010000 */
[----:B------:R-:W1:Y:S01]  /*3df0*/  MUFU.EX2 R24, R24 ;  /* 0x0000001800187308 */ /* 0x000e620000000800 */
[----:B--2---:R-:W-:-:S01]  /*3e00*/  FADD.FTZ R34, R8, R31 ;  /* 0x0000001f08227221 */ /* 0x004fc20000010000 */
[----:B------:R-:W-:-:S04]  /*3e10*/  FADD.FTZ R33, R57, R48 ;  /* 0x0000003039217221 */ /* 0x000fc80000010000 */
[----:B------:R-:W-:Y:S02]  /*3e20*/  FADD.FTZ R33, R58, R33 ;  /* 0x000000213a217221 */ /* 0x000fe40000010000 */
[----:B------:R-:W2:Y:S01]  /*3e30*/  MUFU.EX2 R9, R9 ;  /* 0x0000000900097308 */ /* 0x000ea20000000800 */
[----:B0-----:R-:W-:-:S07]  /*3e40*/  FADD.FTZ R31, R21, R34 ;  /* 0x00000022151f7221 */ /* 0x001fce0000010000 */
[----:B------:R-:W0:Y:S01]  /*3e50*/  MUFU.EX2 R10, R10 ;  /* 0x0000000a000a7308 */ /* 0x000e220000000800 */
[----:B-1----:R-:W-:-:S07]  /*3e60*/  FADD.FTZ R34, R24, R31 ;  /* 0x0000001f18227221 */ /* 0x002fce0000010000 */
[----:B------:R-:W1:Y:S01]  /*3e70*/  MUFU.EX2 R25, R25 ;  /* 0x0000001900197308 */ /* 0x000e620000000800 */
[----:B--2---:R-:W-:-:S07]  /*3e80*/  FADD.FTZ R31, R9, R34 ;  /* 0x00000022091f7221 */ /* 0x004fce0000010000 */
[----:B------:R-:W2:Y:S01]  /*3e90*/  MUFU.EX2 R26, R26 ;  /* 0x0000001a001a7308 */ /* 0x000ea20000000800 */
[----:B0-----:R-:W-:-:S07]  /*3ea0*/  FADD.FTZ R34, R10, R31 ;  /* 0x0000001f0a227221 */ /* 0x001fce0000010000 */
[----:B------:R-:W0:Y:S01]  /*3eb0*/  MUFU.EX2 R11, R11 ;  /* 0x0000000b000b7308 */ /* 0x000e220000000800 */
[----:B-1----:R-:W-:-:S01]  /*3ec0*/  FADD.FTZ R31, R25, R34 ;  /* 0x00000022191f7221 */ /* 0x002fc20000010000 */
[----:B------:R-:W-:-:S06]  /*3ed0*/  FADD.FTZ R34, R40, R33 ;  /* 0x0000002128227221 */ /* 0x000fcc0000010000 */
[----:B------:R-:W1:Y:S01]  /*3ee0*/  MUFU.EX2 R12, R12 ;  /* 0x0000000c000c7308 */ /* 0x000e620000000800 */
[----:B--2---:R-:W-:-:S01]  /*3ef0*/  FADD.FTZ R14, R26, R31 ;  /* 0x0000001f1a0e7221 */ /* 0x004fc20000010000 */
[----:B------:R-:W-:Y:S01]  /*3f00*/  F2FP.SATFINITE.E4M3.F32.PACK_AB_MERGE_C R31, R24, R21, RZ ;  /* 0x00000015181f723e */ /* 0x000fe200048070ff */
[----:B------:R-:W-:-:S01]  /*3f10*/  FADD.FTZ R21, R43, R34 ;  /* 0x000000222b157221 */ /* 0x000fc20000010000 */
[----:B------:R-:W-:Y:S02]  /*3f20*/  F2FP.SATFINITE.E4M3.F32.PACK_AB_MERGE_C R25, R26, R25, RZ ;  /* 0x000000191a19723e */ /* 0x000fe400048070ff */
[----:B------:R-:W-:Y:S01]  /*3f30*/  F2FP.SATFINITE.E4M3.F32.PACK_AB_MERGE_C R136, R8, R7, R31 ;  /* 0x000000070888723e */ /* 0x000fe2000480701f */
[----:B------:R-:W-:Y:S01]  /*3f40*/  FADD.FTZ R24, R44, R21 ;  /* 0x000000152c187221 */ /* 0x000fe20000010000 */
[----:B------:R-:W2:Y:S01]  /*3f50*/  MUFU.EX2 R27, R27 ;  /* 0x0000001b001b7308 */ /* 0x000ea20000000800 */
[----:B0-----:R-:W-:-:S01]  /*3f60*/  FADD.FTZ R15, R11, R14 ;  /* 0x0000000e0b0f7221 */ /* 0x001fc20000010000 */
[----:B------:R-:W-:Y:S01]  /*3f70*/  F2FP.SATFINITE.E4M3.F32.PACK_AB_MERGE_C R138, R10, R9, R25 ;  /* 0x000000090a8a723e */ /* 0x000fe20004807019 */
[----:B------:R-:W-:-:S04]  /*3f80*/  FADD.FTZ R24, R77, R24 ;  /* 0x000000184d187221 */ /* 0x000fc80000010000 */
[----:B------:R-:W-:Y:S01]  /*3f90*/  FADD.FTZ R21, R39, R24 ;  /* 0x0000001827157221 */ /* 0x000fe20000010000 */
[----:B------:R-:W0:Y:S01]  /*3fa0*/  MUFU.EX2 R28, R28 ;  /* 0x0000001c001c7308 */ /* 0x000e220000000800 */
[----:B-1----:R-:W-:-:S07]  /*3fb0*/  FADD.FTZ R14, R12, R15 ;  /* 0x0000000f0c0e7221 */ /* 0x002fce0000010000 */
[----:B------:R-:W1:Y:S01]  /*3fc0*/  MUFU.EX2 R13, R13 ;  /* 0x0000000d000d7308 */ /* 0x000e620000000800 */
[----:B--2---:R-:W-:-:S07]  /*3fd0*/  FADD.FTZ R15, R27, R14 ;  /* 0x0000000e1b0f7221 */ /* 0x004fce0000010000 */
[----:B------:R-:W2:Y:S01]  /*3fe0*/  MUFU.EX2 R42, R42 ;  /* 0x0000002a002a7308 */ /* 0x000ea20000000800 */
[C---:B0-----:R-:W-:Y:S01]  /*3ff0*/  F2FP.SATFINITE.E4M3.F32.PACK_AB_MERGE_C R27, R28.reuse, R27, RZ ;  /* 0x0000001b1c1b723e */ /* 0x041fe200048070ff */
[----:B------:R-:W-:-:S03]  /*4000*/  FADD.FTZ R28, R28, R15 ;  /* 0x0000000f1c1c7221 */ /* 0x000fc60000010000 */
[----:B------:R-:W-:-:S03]  /*4010*/  F2FP.SATFINITE.E4M3.F32.PACK_AB_MERGE_C R140, R12, R11, R27 ;  /* 0x0000000b0c8c723e */ /* 0x000fc6000480701b */
        /* <DEDUP_REMOVED lines=8> */
[----:B------:R-:W-:-:S03]  /*40a0*/  F2FP.SATFINITE.E4M3.F32.PACK_AB_MERGE_C R143, R76, R61, RZ ;  /* 0x0000003d4c8f723e */ /* 0x000fc600048070ff */
[----:B------:R-:W-:Y:S01]  /*40b0*/  FADD.FTZ R21, R76, R21 ;  /* 0x000000154c157221 */ /* 0x000fe20000010000 */
[----:B------:R-:W-:Y:S02]  /*40c0*/  F2FP.SATFINITE.E4M3.F32.PACK_AB_MERGE_C R143, R42, R39, R143 ;  /* 0x000000272a8f723e */ /* 0x000fe4000480708f */
[----:B------:R-:W-:Y:S01]  /*40d0*/  MUFU.EX2 R62, R62 ;  /* 0x0000003e003e7308 */ /* 0x000fe20000000800 */
[----:B--2---:R-:W-:-:S07]  /*40e0*/  FADD.FTZ R15, R3, R14 ;  /* 0x0000000e030f7221 */ /* 0x004fce0000010000 */
[----:B------:R-:W1:Y:S01]  /*40f0*/  MUFU.EX2 R65, R65 ;  /* 0x0000004100417308 */ /* 0x000e620000000800 */
[C---:B0-----:R-:W-:Y:S01]  /*4100*/  F2FP.SATFINITE.E4M3.F32.PACK_AB_MERGE_C R24, R32.reuse, R3, RZ ;  /* 0x000000032018723e */ /* 0x041fe200048070ff */
[----:B------:R-:W-:-:S03]  /*4110*/  FADD.FTZ R32, R32, R15 ;  /* 0x0000000f20207221 */ /* 0x000fc60000010000 */
[----:B------:R-:W-:-:S03]  /*4120*/  F2FP.SATFINITE.E4M3.F32.PACK_AB_MERGE_C R142, R30, R13, R24 ;  /* 0x0000000d1e8e723e */ /* 0x000fc60004807018 */
        /* <DEDUP_REMOVED lines=12> */
[----:B0-----:R-:W-:-:S01]  /*41f0*/  FADD.FTZ R14, R4, R3 ;  /* 0x00000003040e7221 */ /* 0x001fc20000010000 */
[----:B------:R-:W-:-:S06]  /*4200*/  FADD.FTZ R65, R65, R62 ;  /* 0x0000003e41417221 */ /* 0x000fcc0000010000 */
[----:B------:R-:W-:Y:S01]  /*4210*/  MUFU.EX2 R68, R68 ;  /* 0x0000004400447308 */ /* 0x000fe20000000800 */
[----:B--2---:R-:W-:-:S07]  /*4220*/  FADD.FTZ R3, R59, R14 ;  /* 0x0000000e3b037221 */ /* 0x004fce0000010000 */
[----:B------:R-:W0:Y:S01]  /*4230*/  MUFU.EX2 R69, R69 ;  /* 0x0000004500457308 */ /* 0x000e220000000800 */
[----:B-1----:R-:W-:-:S01]  /*4240*/  FADD.FTZ R3, R60, R3 ;  /* 0x000000033c037221 */ /* 0x002fc20000010000 */
[----:B------:R-:W-:-:S04]  /*4250*/  F2FP.SATFINITE.E4M3.F32.PACK_AB_MERGE_C R59, R60, R59, RZ ;  /* 0x0000003b3c3b723e */ /* 0x000fc800048070ff */
[----:B------:R-:W-:Y:S02]  /*4260*/  F2FP.SATFINITE.E4M3.F32.PACK_AB_MERGE_C R144, R4, R29, R59 ;  /* 0x0000001d0490723e */ /* 0x000fe4000480703b */
        /* <DEDUP_REMOVED lines=12> */
[----:B-1----:R-:W-:-:S01]  /*4330*/  FADD.FTZ R3, R73, R6 ;  /* 0x0000000649037221 */ /* 0x002fc20000010000 */
[----:B0-----:R-:W-:-:S03]  /*4340*/  F2FP.SATFINITE.E4M3.F32.PACK_AB_MERGE_C R5, R15, R74, RZ ;  /* 0x0000004a0f05723e */ /* 0x001fc600048070ff */
[----:B------:R-:W-:Y:S01]  /*4350*/  FADD.FTZ R74, R74, R3 ;  /* 0x000000034a4a7221 */ /* 0x000fe20000010000 */
[----:B------:R-:W-:-:S01]  /*4360*/  FADD.FTZ R3, R69, R68 ;  /* 0x0000004445037221 */ /* 0x000fc20000010000 */
[----:B------:R-:W-:Y:S02]  /*4370*/  F2FP.SATFINITE.E4M3.F32.PACK_AB_MERGE_C R146, R73, R72, R5 ;  /* 0x000000484992723e */ /* 0x000fe40004807005 */
[----:B------:R-:W-:-:S01]  /*4380*/  FADD.FTZ R4, R15, R74 ;  /* 0x0000004a0f047221 */ /* 0x000fc20000010000 */
        /* <DEDUP_REMOVED lines=27> */
[----:B------:R-:W-:Y:S01]  /*4540*/  UMOV UR21, UR37 ;  /* 0x0000002500157c82 */ /* 0x000fe20008000000 */
[----:B------:R-:W-:Y:S01]  /*4550*/  UMOV UR22, UR38 ;  /* 0x0000002600167c82 */ /* 0x000fe20008000000 */
[----:B------:R-:W-:-:S05]  /*4560*/  ULDC UR18, c[0x0][0x988] ;  /* 0x0002620000127ab9 */ /* 0x000fca0000000800 */
.L_x_174:
[----:B------:R-:W-:-:S04]  /*4570*/  UISETP.NE.AND UP0, UPT, UR22, 0x1, UPT ;  /* 0x000000011600788c */ /* 0x000fc8000bf05270 */
[----:B------:R-:W-:-:S04]  /*4580*/  USEL UR37, URZ, 0x1, UP0 ;  /* 0x000000013f257887 */ /* 0x000fc80008000000 */
[----:B------:R-:W-:Y:S01]  /*4590*/  ULOP3.LUT UR37, UR21, UR37, URZ, 0x3c, !UPT ;  /* 0x0000002515257292 */ /* 0x000fe2000f8e3c3f */
[----:B------:R-:W-:Y:S11]  /*45a0*/  @!P0 BRA `(.L_x_164) ;  /* 0x0000000000048947 */ /* 0x000ff60003800000 */
[----:B------:R-:W-:Y:S01]  /*45b0*/  BPT.TRAP 0x1 ;  /* 0x000000040000795c */ /* 0x000fe20000300000 */
.L_x_164:
[----:B------:R-:W0:Y:S01]  /*45c0*/  S2UR UR19, SR_CgaCtaId ;  /* 0x00000000001379c3 */ /* 0x000e220000008800 */
[----:B------:R-:W-:Y:S01]  /*45d0*/  UIADD3 UR38, UR22, 0x1, URZ ;  /* 0x0000000116267890 */ /* 0x000fe2000fffe03f */
[----:B------:R-:W-:Y:S01]  /*45e0*/  IMAD.U32 R7, RZ, RZ, UR37 ;  /* 0x00000025ff077e24 */ /* 0x000fe2000f8e00ff */
[----:B------:R-:W-:Y:S02]  /*45f0*/  UMOV UR6, 0x400 ;  /* 0x0000040000067882 */ /* 0x000fe40000000000 */
[----:B------:R-:W-:Y:S02]  /*4600*/  UISETP.NE.AND UP0, UPT, UR38, 0x2, UPT ;  /* 0x000000022600788c */ /* 0x000fe4000bf05270 */
[----:B------:R-:W-:Y:S02]  /*4610*/  SHF.L.U32 R7, R7, 0x1f, RZ ;  /* 0x0000001f07077819 */ /* 0x000fe400000006ff */
[----:B------:R-:W-:Y:S02]  /*4620*/  USEL UR38, UR38, URZ, UP0 ;  /* 0x0000003f26267287 */ /* 0x000fe40008000000 */
[----:B0-----:R-:W-:-:S04]  /*4630*/  ULEA UR23, UR19, UR6, 0x18 ;  /* 0x0000000613177291 */ /* 0x001fc8000f8ec03f */
[----:B------:R-:W-:-:S09]  /*4640*/  ULEA UR20, UR38, UR23, 0x3 ;  /* 0x0000001726147291 */ /* 0x000fd2000f8e183f */
[----:B------:R0:W1:Y:S01]  /*4650*/  SYNCS.PHASECHK.TRANS64.TRYWAIT P1, [UR20+0x19c30], R7 ;  /* 0x019c3007ff0075a7 */ /* 0x0000620008020154 */
[----:B------:R-:W-:Y:S05]  /*4660*/  @!P0 BRA `(.L_x_165) ;  /* 0x0000000000048947 */ /* 0x000fea0003800000 */
[----:B------:R-:W-:Y:S01]  /*4670*/  BPT.TRAP 0x1 ;  /* 0x000000040000795c */ /* 0x000fe20000300000 */
.L_x_165:
[----:B-1----:R-:W-:Y:S05]  /*4680*/  @P1 BRA `(.L_x_166) ;  /* 0x0000000000081947 */ /* 0x002fea0003800000 */
[----:B------:R-:W1:Y:S02]  /*4690*/  SYNCS.PHASECHK.TRANS64.TRYWAIT P1, [UR20+0x19c30], R7 ;  /* 0x019c3007ff0075a7 */ /* 0x000e640008020154 */
[----:B-1----:R-:W-:Y:S05]  /*46a0*/  @!P1 BRA `(.L_x_167) ;  /* 0x000000b800f89947 */ /* 0x002fea0003800000 */
.L_x_166:
[----:B------:R-:W-:Y:S01]  /*46b0*/  UIMAD UR14, UR38, 0x300, UR16 ;  /* 0x00000300260e78a4 */ /* 0x000fe2000f8e0210 */
[----:B------:R-:W-:Y:S01]  /*46c0*/  WARPGROUP.ARRIVE ;  /* 0x00000000000079c5 */ /* 0x000fe20000000000 */
[----:B------:R-:W-:Y:S01]  /*46d0*/  UMOV UR15, 0xc0000010 ;  /* 0xc0000010000f7882 */ /* 0x000fe20000000000 */
[----:B------:R-:W-:Y:S01]  /*46e0*/  UMOV UR7, 0xc0000010 ;  /* 0xc000001000077882 */ /* 0x000fe20000000000 */
[----:B------:R-:W-:Y:S02]  /*46f0*/  UIADD3 UR6, UR14, 0x100, URZ ;  /* 0x000001000e067890 */ /* 0x000fe4000fffe03f */
[----:B------:R-:W-:Y:S01]  /*4700*/  UIADD3 UR10, UR14, 0x200, URZ ;  /* 0x000002000e0a7890 */ /* 0x000fe2000fffe03f */
[----:B------:R-:W-:Y:S02]  /*4710*/  UMOV UR11, 0xc0000010 ;  /* 0xc0000010000b7882 */ /* 0x000fe40000000000 */
[----:B------:R-:W-:Y:S03]  /*4720*/  QGMMA.64x128x32.F32.E4M3.E4M3 R24, gdesc[UR12], RZ, !UPT, gsb0 ;  /* 0x01e000000c1879f3 */ /* 0x000fe6000c0008ff */
[----:B------:R-:W-:-:S02]  /*4730*/  WARPGROUP.DEPBAR.LE gsb0, 0x0 ;  /* 0x00008000000079c5 */ /* 0x000fc40000010000 */
        /* <DEDUP_REMOVED lines=8> */
.L_x_168:
[----:B------:R-:W-:Y:S01]  /*47c0*/  ULEA UR11, UR22, UR23, 0x3 ;  /* 0x00000017160b7291 */ /* 0x000fe2000f8e183f */
[----:B01----:R-:W-:-:S05]  /*47d0*/  IMAD.U32 R7, RZ, RZ, UR21 ;  /* 0x00000015ff077e24 */ /* 0x003fca000f8e00ff */
[----:B------:R-:W-:-:S04]  /*47e0*/  SHF.L.U32 R7, R7, 0x1f, RZ ;  /* 0x0000001f07077819 */ /* 0x000fc800000006ff */
[----:B------:R0:W1:Y:S01]  /*47f0*/  SYNCS.PHASECHK.TRANS64.TRYWAIT P1, [UR11+0x19c50], R7 ;  /* 0x019c5007ff0075a7 */ /* 0x000062000802014b */
[----:B------:R-:W-:Y:S05]  /*4800*/  @!P0 BRA `(.L_x_169) ;  /* 0x0000000000048947 */ /* 0x000fea0003800000 */
[----:B------:R-:W-:Y:S01]  /*4810*/  BPT.TRAP 0x1 ;  /* 0x000000040000795c */ /* 0x000fe20000300000 */
.L_x_169:
[----:B-1----:R-:W-:Y:S05]  /*4820*/  @P1 BRA `(.L_x_170) ;  /* 0x0000000000081947 */ /* 0x002fea0003800000 */
[----:B------:R-:W1:Y:S02]  /*4830*/  SYNCS.PHASECHK.TRANS64.TRYWAIT P1, [UR11+0x19c50], R7 ;  /* 0x019c5007ff0075a7 */ /* 0x000e64000802014b */
[----:B-1----:R-:W-:Y:S05]  /*4840*/  @!P1 BRA `(.L_x_171) ;  /* 0x000000b800a89947 */ /* 0x002fea0003800000 */
.L_x_170:
        /* <DEDUP_REMOVED lines=23> */
[----:B------:R-:W-:Y:S03]  /*49c0*/  QGMMA.64x96x32.F32.E4M3.E4M3 R88, R144, gdesc[UR4], R88, gsb0 ;  /* 0x0160000490587df3 */ /* 0x000fe60008000858 */
[----:B------:R-:W-:Y:S02]  /*49d0*/  WARPGROUP.DEPBAR.LE gsb0, 0x0 ;  /* 0x00008000000079c5 */ /* 0x000fe40000010000 */
[----:B------:R-:W-:Y:S05]  /*49e0*/  @!P0 BRA `(.L_x_172) ;  /* 0x0000000000048947 */ /* 0x000fea0003800000 */
[----:B------:R-:W-:Y:S01]  /*49f0*/  BPT.TRAP 0x1 ;  /* 0x000000040000795c */ /* 0x000fe20000300000 */
.L_x_172:
[C---:B01----:R-:W-:Y:S01]  /*4a00*/  FMUL.FTZ R7, R0.reuse, R24 ;  /* 0x0000001800077220 */ /* 0x043fe20000410000 */
[C---:B------:R-:W-:Y:S01]  /*4a10*/  FMUL.FTZ R8, R0.reuse, R25 ;  /* 0x0000001900087220 */ /* 0x040fe20000410000 */
[C---:B------:R-:W-:Y:S01]  /*4a20*/  FMUL.FTZ R11, R0.reuse, R28 ;  /* 0x0000001c000b7220 */ /* 0x040fe20000410000 */
        /* <DEDUP_REMOVED lines=48> */
[----:B------:R-:W-:-:S03]  /*4d30*/  UIADD3 UR20, UR20, 0x19c40, URZ ;  /* 0x00019c4014147890 */ /* 0x000fc6000fffe03f */
[----:B------:R-:W0:Y:S01]  /*4d40*/  MUFU.TANH R25, R25 ;  /* 0x0000001900197308 */ /* 0x000e220000002400 */
[----:B-1----:R-:W-:Y:S01]  /*4d50*/  FMNMX.FTZ R45, R15, R44, !PT ;  /* 0x0000002c0f2d7209 */ /* 0x002fe20007810000 */
[----:B------:R-:W-:Y:S01]  /*4d60*/  FMUL.FTZ R44, R0, R65 ;  /* 0x00000041002c7220 */ /* 0x000fe20000410000 */
[----:B------:R-:W-:-:S05]  /*4d70*/  UPRMT UR20, UR19, 0x654, UR20 ;  /* 0x0000065413147896 */ /* 0x000fca0008000014 */
[----:B------:R-:W1:Y:S01]  /*4d80*/  MUFU.TANH R26, R26 ;  /* 0x0000001a001a7308 */ /* 0x000e620000002400 */
[----:B--2---:R-:W-:Y:S01]  /*4d90*/  FMNMX.FTZ R48, R20, R45, !PT ;  /* 0x0000002d14307209 */ /* 0x004fe20007810000 */
[----:B------:R-:W-:Y:S02]  /*4da0*/  FMUL.FTZ R45, R0, R68 ;  /* 0x00000044002d7220 */ /* 0x000fe40000410000 */
[----:B------:R-:W-:Y:S04]  /*4db0*/  SYNCS.ARRIVE.TRANS64.RED.A1T0 RZ, [UR20], RZ ;  /* 0x000000ffffff79a7 */ /* 0x000fe80008100414 */
        /* <DEDUP_REMOVED lines=15> */
[----:B0-----:R-:W-:Y:S01]  /*4eb0*/  FMNMX.FTZ R53, R31, R52, !PT ;  /* 0x000000341f357209 */ /* 0x001fe20007810000 */
[C---:B------:R-:W-:Y:S01]  /*4ec0*/  FMUL.FTZ R52, R0.reuse, R73 ;  /* 0x0000004900347220 */ /* 0x040fe20000410000 */
[----:B------:R-:W-:-:S05]  /*4ed0*/  FMUL.FTZ R73, R0, R78 ;  /* 0x0000004e00497220 */ /* 0x000fca0000410000 */
        /* <DEDUP_REMOVED lines=8> */
[----:B-1----:R-:W-:Y:S01]  /*4f60*/  FMNMX.FTZ R57, R35, R56, !PT ;  /* 0x0000003823397209 */ /* 0x002fe20007810000 */
[C---:B------:R-:W-:Y:S01]  /*4f70*/  FMUL.FTZ R56, R0.reuse, R77 ;  /* 0x0000004d00387220 */ /* 0x040fe20000410000 */
[----:B------:R-:W-:-:S05]  /*4f80*/  FMUL.FTZ R77, R0, R86 ;  /* 0x00000056004d7220 */ /* 0x000fca0000410000 */
        /* <DEDUP_REMOVED lines=35> */
[----:B------:R-:W-:-:S04]  /*51c0*/  FMUL.FTZ R69, R0, R47 ;  /* 0x0000002f00457220 */ /* 0x000fc80000410000 */
[----:B------:R-:W1:Y:S02]  /*51d0*/  SHFL.BFLY PT, R38, R68, 0x2, 0x1f ;  /* 0x0c401f0044267f89 */ /* 0x000e6400000e0000 */
[----:B------:R-:W3:Y:S08]  /*51e0*/  MUFU.TANH R13, R13 ;  /* 0x0000000d000d7308 */ /* 0x000ef00000002400 */
[----:B------:R-:W4:Y:S08]  /*51f0*/  MUFU.TANH R14, R14 ;  /* 0x0000000e000e7308 */ /* 0x000f300000002400 */
[----:B------:R-:W5:Y:S01]  /*5200*/  MUFU.TANH R21, R21 ;  /* 0x0000001500157308 */ /* 0x000f620000002400 */
[----:B-1----:R-:W-:-:S07]  /*5210*/  FMNMX.FTZ R38, R68, R38, !PT ;  /* 0x0000002644267209 */ /* 0x002fce0007810000 */
[----:B------:R-:W1:Y:S01]  /*5220*/  MUFU.TANH R24, R24 ;  /* 0x0000001800187308 */ /* 0x000e620000002400 */
[----:B------:R-:W2:Y:S07]  /*5230*/  SHFL.BFLY PT, R47, R38, 0x1, 0x1f ;  /* 0x0c201f00262f7f89 */ /* 0x000eae00000e0000 */
[----:B------:R-:W1:Y:S08]  /*5240*/  MUFU.TANH R65, R65 ;  /* 0x0000004100417308 */ /* 0x000e700000002400 */
[----:B------:R-:W1:Y:S08]  /*5250*/  MUFU.TANH R39, R39 ;  /* 0x0000002700277308 */ /* 0x000e700000002400 */
[----:B------:R-:W1:Y:S01]  /*5260*/  MUFU.TANH R42, R42 ;  /* 0x0000002a002a7308 */ /* 0x000e620000002400 */
[----:B--2---:R-:W-:-:S02]  /*5270*/  FMNMX.FTZ R38, R38, R47, !PT ;  /* 0x0000002f26267209 */ /* 0x004fc40007810000 */
[----:B------:R-:W-:-:S05]  /*5280*/  FMNMX.FTZ R47, R9, R5, !PT ;  /* 0x00000005092f7209 */ /* 0x000fca0007810000 */
[----:B------:R-:W2:Y:S01]  /*5290*/  MUFU.TANH R43, R43 ;  /* 0x0000002b002b7308 */ /* 0x000ea20000002400 */
[----:B0-----:R-:W-:Y:S01]  /*52a0*/  FMNMX.FTZ R68, R10, R47, !PT ;  /* 0x0000002f0a447209 */ /* 0x001fe20007810000 */
[----:B------:R-:W-:-:S03]  /*52b0*/  FADD.FTZ R6, -R38, R6 ;  /* 0x0000000626067221 */ /* 0x000fc60000010100 */
[----:B---3--:R-:W-:Y:S01]  /*52c0*/  FMNMX.FTZ R47, R13, R68, !PT ;  /* 0x000000440d2f7209 */ /* 0x008fe20007810000 */
[----:B------:R-:W-:Y:S02]  /*52d0*/  FMUL.FTZ R6, R6, UR18 ;  /* 0x0000001206067c20 */ /* 0x000fe40008410000 */
[----:B------:R-:W0:Y:S01]  /*52e0*/  MUFU.TANH R46, R46 ;  /* 0x0000002e002e7308 */ /* 0x000e220000002400 */
[----:B----4-:R-:W-:-:S04]  /*52f0*/  FMNMX.FTZ R68, R14, R47, !PT ;  /* 0x0000002f0e447209 */ /* 0x010fc80007810000 */
[----:B-----5:R-:W-:-:S03]  /*5300*/  FMNMX.FTZ R47, R21, R68, !PT ;  /* 0x00000044152f7209 */ /* 0x020fc60007810000 */
[----:B------:R-:W3:Y:S01]  /*5310*/  MUFU.TANH R69, R69 ;  /* 0x0000004500457308 */ /* 0x000ee20000002400 */
[----:B-1----:R-:W-:-:S04]  /*5320*/  FMNMX.FTZ R68, R24, R47, !PT ;  /* 0x0000002f18447209 */ /* 0x002fc80007810000 */
[----:B------:R-:W-:-:S03]  /*5330*/  FMNMX.FTZ R68, R65, R68, !PT ;  /* 0x0000004441447209 */ /* 0x000fc60007810000 */
[----:B------:R-:W1:Y:S01]  /*5340*/  MUFU.TANH R50, R50 ;  /* 0x0000003200327308 */ /* 0x000e620000002400 */
[----:B------:R-:W-:Y:S01]  /*5350*/  FMNMX.FTZ R47, R39, R68, !PT ;  /* 0x00000044272f7209 */ /* 0x000fe20007810000 */
[----:B------:R-:W-:-:S03]  /*5360*/  FMUL.FTZ R68, R0, R70 ;  /* 0x0000004600447220 */ /* 0x000fc60000410000 */
[----:B------:R-:W-:-:S03]  /*5370*/  FMNMX.FTZ R70, R42, R47, !PT ;  /* 0x0000002f2a467209 */ /* 0x000fc60007810000 */
[----:B------:R-:W4:Y:S01]  /*5380*/  MUFU.TANH R51, R51 ;  /* 0x0000003300337308 */ /* 0x000f220000002400 */
[----:B--2---:R-:W-:Y:S01]  /*5390*/  FMNMX.FTZ R47, R43, R70, !PT ;  /* 0x000000462b2f7209 */ /* 0x004fe20007810000 */
[C---:B------:R-:W-:Y:S01]  /*53a0*/  FMUL.FTZ R70, R0.reuse, R71 ;  /* 0x0000004700467220 */ /* 0x040fe20000410000 */
[----:B------:R-:W-:Y:S02]  /*53b0*/  FMUL.FTZ R71, R0, R74 ;  /* 0x0000004a00477220 */ /* 0x000fe40000410000 */
[----:B0-----:R-:W-:-:S03]  /*53c0*/  FMNMX.FTZ R72, R46, R47, !PT ;  /* 0x0000002f2e487209 */ /* 0x001fc60007810000 */
[----:B------:R-:W0:Y:S01]  /*53d0*/  MUFU.TANH R54, R54 ;  /* 0x0000003600367308 */ /* 0x000e220000002400 */
[----:B---3--:R-:W-:-:S04]  /*53e0*/  FMNMX.FTZ R47, R69, R72, !PT ;  /* 0x00000048452f7209 */ /* 0x008fc80007810000 */
[----:B-1----:R-:W-:-:S03]  /*53f0*/  FMNMX.FTZ R72, R50, R47, !PT ;  /* 0x0000002f32487209 */ /* 0x002fc60007810000 */
[----:B------:R-:W1:Y:S01]  /*5400*/  MUFU.TANH R55, R55 ;  /* 0x0000003700377308 */ /* 0x000e620000002400 */
[----:B----4-:R-:W-:Y:S01]  /*5410*/  FMNMX.FTZ R47, R51, R72, !PT ;  /* 0x00000048332f7209 */ /* 0x010fe20007810000 */
[C---:B------:R-:W-:Y:S01]  /*5420*/  FMUL.FTZ R72, R0.reuse, R75 ;  /* 0x0000004b00487220 */ /* 0x040fe20000410000 */
[----:B------:R-:W-:-:S05]  /*5430*/  FMUL.FTZ R75, R0, R82 ;  /* 0x00000052004b7220 */ /* 0x000fca0000410000 */
        /* <DEDUP_REMOVED lines=8> */
[----:B------:R-:W-:Y:S01]  /*54c0*/  FMUL.FTZ R74, R0, R79 ;  /* 0x0000004f004a7220 */ /* 0x000fe20000410000 */
[----:B------:R-:W-:-:S04]  /*54d0*/  IMAD.U32 R79, RZ, RZ, UR18 ;  /* 0x00000012ff4f7e24 */ /* 0x000fc8000f8e00ff */
[----:B------:R-:W-:Y:S01]  /*54e0*/  FFMA.FTZ R79, R38, R79, -8 ;  /* 0xc1000000264f7423 */ /* 0x000fe2000001004f */
[----:B------:R-:W0:Y:S01]  /*54f0*/  MUFU.TANH R66, R66 ;  /* 0x0000004200427308 */ /* 0x000e220000002400 */
[----:B-1----:R-:W-:Y:S02]  /*5500*/  FMNMX.FTZ R76, R62, R47, !PT ;  /* 0x0000002f3e4c7209 */ /* 0x002fe40007810000 */
[--C-:B------:R-:W-:Y:S01]  /*5510*/  FFMA.FTZ R8, R8, UR18, -R79.reuse ;  /* 0x0000001208087c23 */ /* 0x100fe2000801084f */
[----:B------:R-:W-:-:S01]  /*5520*/  FFMA.FTZ R7, R7, UR18, -R79 ;  /* 0x0000001207077c23 */ /* 0x000fc2000801084f */
[--C-:B------:R-:W-:Y:S01]  /*5530*/  FFMA.FTZ R11, R11, UR18, -R79.reuse ;  /* 0x000000120b0b7c23 */ /* 0x100fe2000801084f */
[----:B------:R-:W-:-:S01]  /*5540*/  FFMA.FTZ R12, R12, UR18, -R79 ;  /* 0x000000120c0c7c23 */ /* 0x000fc2000801084f */
[--C-:B------:R-:W-:Y:S01]  /*5550*/  FFMA.FTZ R15, R15, UR18, -R79.reuse ;  /* 0x000000120f0f7c23 */ /* 0x100fe2000801084f */
[----:B------:R-:W1:Y:S01]  /*5560*/  MUFU.TANH R67, R67 ;  /* 0x0000004300437308 */ /* 0x000e620000002400 */
[----:B--2---:R-:W-:Y:S01]  /*5570*/  FMNMX.FTZ R47, R63, R76, !PT ;  /* 0x0000004c3f2f7209 */ /* 0x004fe20007810000 */
[--C-:B------:R-:W-:Y:S01]  /*5580*/  FFMA.FTZ R20, R20, UR18, -R79.reuse ;  /* 0x0000001214147c23 */ /* 0x100fe2000801084f */
[----:B------:R-:W-:-:S01]  /*5590*/  FFMA.FTZ R25, R25, UR18, -R79 ;  /* 0x0000001219197c23 */ /* 0x000fc2000801084f */
[--C-:B------:R-:W-:Y:S01]  /*55a0*/  FFMA.FTZ R26, R26, UR18, -R79.reuse ;  /* 0x000000121a1a7c23 */ /* 0x100fe2000801084f */
[----:B------:R-:W-:-:S01]  /*55b0*/  FFMA.FTZ R27, R27, UR18, -R79 ;  /* 0x000000121b1b7c23 */ /* 0x000fc2000801084f */
[--C-:B------:R-:W-:Y:S01]  /*55c0*/  FFMA.FTZ R28, R28, UR18, -R79.reuse ;  /* 0x000000121c1c7c23 */ /* 0x100fe2000801084f */
[----:B------:R-:W-:-:S01]  /*55d0*/  FFMA.FTZ R29, R29, UR18, -R79 ;  /* 0x000000121d1d7c23 */ /* 0x000fc2000801084f */
[----:B------:R-:W2:Y:S01]  /*55e0*/  MUFU.TANH R68, R68 ;  /* 0x0000004400447308 */ /* 0x000ea20000002400 */
[----:B0-----:R-:W-:Y:S01]  /*55f0*/  FMNMX.FTZ R76, R66, R47, !PT ;  /* 0x0000002f424c7209 */ /* 0x001fe20007810000 */
[--C-:B------:R-:W-:Y:S01]  /*5600*/  FFMA.FTZ R30, R30, UR18, -R79.reuse ;  /* 0x000000121e1e7c23 */ /* 0x100fe2000801084f */
[----:B------:R-:W-:-:S01]  /*5610*/  FFMA.FTZ R31, R31, UR18, -R79 ;  /* 0x000000121f1f7c23 */ /* 0x000fc2000801084f */
[--C-:B------:R-:W-:Y:S01]  /*5620*/  FFMA.FTZ R32, R32, UR18, -R79.reuse ;  /* 0x0000001220207c23 */ /* 0x100fe2000801084f */
[----:B------:R-:W-:-:S01]  /*5630*/  FFMA.FTZ R33, R33, UR18, -R79 ;  /* 0x0000001221217c23 */ /* 0x000fc2000801084f */
[--C-:B------:R-:W-:Y:S01]  /*5640*/  FFMA.FTZ R34, R34, UR18, -R79.reuse ;  /* 0x0000001222227c23 */ /* 0x100fe2000801084f */
[----:B------:R-:W-:-:S01]  /*5650*/  FFMA.FTZ R35, R35, UR18, -R79 ;  /* 0x0000001223237c23 */ /* 0x000fc2000801084f */
[----:B------:R-:W0:Y:S01]  /*5660*/  MUFU.TANH R70, R70 ;  /* 0x0000004600467308 */ /* 0x000e220000002400 */
[----:B-1----:R-:W-:Y:S01]  /*5670*/  FMNMX.FTZ R47, R67, R76, !PT ;  /* 0x0000004c432f7209 */ /* 0x002fe20007810000 */
[----:B------:R-:W-:Y:S01]  /*5680*/  FMUL.FTZ R76, R0, R83 ;  /* 0x00000053004c7220 */ /* 0x000fe20000410000 */
[----:B------:R-:W-:-:S01]  /*5690*/  FFMA.FTZ R36, R36, UR18, -R79 ;  /* 0x0000001224247c23 */ /* 0x000fc2000801084f */
[--C-:B------:R-:W-:Y:S01]  /*56a0*/  FFMA.FTZ R37, R37, UR18, -R79.reuse ;  /* 0x0000001225257c23 */ /* 0x100fe2000801084f */
[----:B------:R-:W-:-:S01]  /*56b0*/  FFMA.FTZ R40, R40, UR18, -R79 ;  /* 0x0000001228287c23 */ /* 0x000fc2000801084f */
[--C-:B------:R-:W-:Y:S01]  /*56c0*/  FFMA.FTZ R41, R41, UR18, -R79.reuse ;  /* 0x0000001229297c23 */ /* 0x100fe2000801084f */
[----:B------:R-:W-:-:S01]  /*56d0*/  FFMA.FTZ R44, R44, UR18, -R79 ;  /* 0x000000122c2c7c23 */ /* 0x000fc2000801084f */
        /* <DEDUP_REMOVED lines=13> */
[----:B------:R-:W-:-:S03]  /*57b0*/  FFMA.FTZ R64, R64, UR18, -R79 ;  /* 0x0000001240407c23 */ /* 0x000fc6000801084f */
        /* <DEDUP_REMOVED lines=13> */
[----:B------:R0:W-:Y:S01]  /*5890*/  MUFU.EX2 R79, R8 ;  /* 0x00000008004f7308 */ /* 0x0001e20000000800 */
[----:B-1----:R-:W-:-:S07]  /*58a0*/  FMNMX.FTZ R47, R77, R80, !PT ;  /* 0x000000504d2f7209 */ /* 0x002fce0007810000 */
[----:B------:R-:W-:Y:S01]  /*58b0*/  MUFU.EX2 R11, R11 ;  /* 0x0000000b000b7308 */ /* 0x000fe20000000800 */
[----:B--2---:R-:W-:Y:S01]  /*58c0*/  FMNMX.FTZ R80, R78, R47, !PT ;  /* 0x0000002f4e507209 */ /* 0x004fe20007810000 */
[----:B0-----:R-:W-:-:S04]  /*58d0*/  IMAD.U32 R8, RZ, RZ, UR18 ;  /* 0x00000012ff087e24 */ /* 0x001fc8000f8e00ff */
[----:B------:R-:W0:Y:S02]  /*58e0*/  SHFL.BFLY PT, R47, R80, 0x2, 0x1f ;  /* 0x0c401f00502f7f89 */ /* 0x000e2400000e0000 */
[----:B------:R-:W-:Y:S08]  /*58f0*/  MUFU.EX2 R12, R12 ;  /* 0x0000000c000c7308 */ /* 0x000ff00000000800 */
[----:B------:R-:W-:Y:S08]  /*5900*/  MUFU.EX2 R15, R15 ;  /* 0x0000000f000f7308 */ /* 0x000ff00000000800 */
[----:B------:R-:W-:Y:S01]  /*5910*/  MUFU.EX2 R20, R20 ;  /* 0x0000001400147308 */ /* 0x000fe20000000800 */
[----:B0-----:R-:W-:-:S07]  /*5920*/  FMNMX.FTZ R81, R80, R47, !PT ;  /* 0x0000002f50517209 */ /* 0x001fce0007810000 */
[----:B------:R-:W-:Y:S01]  /*5930*/  MUFU.EX2 R25, R25 ;  /* 0x0000001900197308 */ /* 0x000fe20000000800 */
[----:B------:R-:W0:Y:S07]  /*5940*/  SHFL.BFLY PT, R82, R81, 0x1, 0x1f ;  /* 0x0c201f0051527f89 */ /* 0x000e2e00000e0000 */
[----:B------:R-:W-:Y:S08]  /*5950*/  MUFU.EX2 R26, R26 ;  /* 0x0000001a001a7308 */ /* 0x000ff00000000800 */
[----:B------:R-:W-:Y:S08]  /*5960*/  MUFU.EX2 R27, R27 ;  /* 0x0000001b001b7308 */ /* 0x000ff00000000800 */
[----:B------:R-:W-:Y:S01]  /*5970*/  MUFU.EX2 R28, R28 ;  /* 0x0000001c001c7308 */ /* 0x000fe20000000800 */
[----:B0-----:R-:W-:-:S05]  /*5980*/  FMNMX.FTZ R47, R81, R82, !PT ;  /* 0x00000052512f7209 */ /* 0x001fca0007810000 */
[----:B------:R-:W-:Y:S02]  /*5990*/  FADD.FTZ R5, -R47, R5 ;  /* 0x000000052f057221 */ /* 0x000fe40000010100 */
[----:B------:R-:W-:Y:S02]  /*59a0*/  MUFU.EX2 R81, R6 ;  /* 0x0000000600517308 */ /* 0x000fe40000000800 */
[----:B------:R-:W-:-:S06]  /*59b0*/  FMUL.FTZ R5, R5, UR18 ;  /* 0x0000001205057c20 */ /* 0x000fcc0008410000 */
[----:B------:R0:W-:Y:S08]  /*59c0*/  MUFU.EX2 R80, R5 ;  /* 0x0000000500507308 */ /* 0x0001f00000000800 */
[----:B------:R-:W1:Y:S01]  /*59d0*/  MUFU.EX2 R6, R7 ;  /* 0x0000000700067308 */ /* 0x000e620000000800 */
[----:B0-----:R-:W-:-:S04]  /*59e0*/  FFMA.FTZ R5, R47, R8, -8 ;  /* 0xc10000002f057423 */ /* 0x001fc80000010008 */
        /* <DEDUP_REMOVED lines=10> */
[--C-:B------:R-:W-:Y:S01]  /*5a90*/  FFMA.FTZ R43, R43, UR18, -R5.reuse ;  /* 0x000000122b2b7c23 */ /* 0x100fe20008010805 */
[----:B------:R-:W-:-:S01]  /*5aa0*/  FFMA.FTZ R46, R46, UR18, -R5 ;  /* 0x000000122e2e7c23 */ /* 0x000fc20008010805 */
[----:B-1----:R-:W-:Y:S01]  /*5ab0*/  FFMA.FTZ R4, R81, R4, R6 ;  /* 0x0000000451047223 */ /* 0x002fe20000010006 */
        /* <DEDUP_REMOVED lines=10> */
[----:B0-----:R-:W-:-:S01]  /*5b60*/  FFMA.FTZ R3, R80, R3, R9 ;  /* 0x0000000350037223 */ /* 0x001fc20000010009 */
        /* <DEDUP_REMOVED lines=12> */
[--C-:B------:R-:W-:Y:S01]  /*5c30*/  FFMA.FTZ R77, R77, UR18, -R5.reuse ;  /* 0x000000124d4d7c23 */ /* 0x100fe20008010805 */
[----:B------:R-:W-:-:S01]  /*5c40*/  FFMA.FTZ R5, R78, UR18, -R5 ;  /* 0x000000124e057c23 */ /* 0x000fc20008010805 */
[----:B------:R-:W3:Y:S01]  /*5c50*/  MUFU.EX2 R21, R21 ;  /* 0x0000001500157308 */ /* 0x000ee20000000800 */
[----:B------:R-:W-:-:S01]  /*5c60*/  FADD.FTZ R4, R79, R4 ;  /* 0x000000044f047221 */ /* 0x000fc20000010000 */
[----:B-1----:R-:W-:-:S03]  /*5c70*/  FADD.FTZ R78, R10, R3 ;  /* 0x000000030a4e7221 */ /* 0x002fc60000010000 */
[----:B------:R-:W-:Y:S01]  /*5c80*/  FADD.FTZ R3, R11, R4 ;  /* 0x000000040b037221 */ /* 0x000fe20000010000 */
[----:B--2---:R-:W-:-:S02]  /*5c90*/  FADD.FTZ R7, R13, R78 ;  /* 0x0000004e0d077221 */ /* 0x004fc40000010000 */
[----:B------:R-:W1:Y:S01]  /*5ca0*/  MUFU.EX2 R24, R24 ;  /* 0x0000001800187308 */ /* 0x000e620000000800 */
[----:B------:R-:W-:-:S01]  /*5cb0*/  FADD.FTZ R4, R12, R3 ;  /* 0x000000030c047221 */ /* 0x000fc20000010000 */
[----:B0-----:R-:W-:-:S03]  /*5cc0*/  FADD.FTZ R78, R14, R7 ;  /* 0x000000070e4e7221 */ /* 0x001fc60000010000 */
[----:B------:R-:W-:-:S03]  /*5cd0*/  FADD.FTZ R3, R15, R4 ;  /* 0x000000040f037221 */ /* 0x000fc60000010000 */
[----:B------:R-:W0:Y:S01]  /*5ce0*/  MUFU.EX2 R65, R65 ;  /* 0x0000004100417308 */ /* 0x000e220000000800 */
[----:B---3--:R-:W-:-:S01]  /*5cf0*/  FADD.FTZ R7, R21, R78 ;  /* 0x0000004e15077221 */ /* 0x008fc20000010000 */
[----:B------:R-:W-:-:S04]  /*5d00*/  FADD.FTZ R4, R20, R3 ;  /* 0x0000000314047221 */ /* 0x000fc80000010000 */
[----:B------:R-:W-:Y:S02]  /*5d10*/  FADD.FTZ R3, R25, R4 ;  /* 0x0000000419037221 */ /* 0x000fe40000010000 */
[----:B------:R-:W2:Y:S01]  /*5d20*/  MUFU.EX2 R8, R39 ;  /* 0x0000002700087308 */ /* 0x000ea20000000800 */
[----:B-1----:R-:W-:-:S01]  /*5d30*/  FADD.FTZ R78, R24, R7 ;  /* 0x00000007184e7221 */ /* 0x002fc20000010000 */
[----:B------:R-:W-:-:S04]  /*5d40*/  FADD.FTZ R4, R26, R3 ;  /* 0x000000031a047221 */ /* 0x000fc80000010000 */
[----:B------:R-:W-:Y:S02]  /*5d50*/  FADD.FTZ R3, R27, R4 ;  /* 0x000000041b037221 */ /* 0x000fe40000010000 */
[----:B------:R-:W1:Y:S01]  /*5d60*/  MUFU.EX2 R42, R42 ;  /* 0x0000002a002a7308 */ /* 0x000e620000000800 */
[----:B0-----:R-:W-:-:S01]  /*5d70*/  FADD.FTZ R7, R65, R78 ;  /* 0x0000004e41077221 */ /* 0x001fc20000010000 */
[----:B------:R-:W-:-:S06]  /*5d80*/  FADD.FTZ R78, R28, R3 ;  /* 0x000000031c4e7221 */ /* 0x000fcc0000010000 */
        /* <DEDUP_REMOVED lines=22> */
[----:B------:R-:W-:Y:S01]  /*5ef0*/  MUFU.EX2 R34, R34 ;  /* 0x0000002200227308 */ /* 0x000fe20000000800 */
[----:B0-----:R-:W-:-:S07]  /*5f00*/  FADD.FTZ R3, R33, R78 ;  /* 0x0000004e21037221 */ /* 0x001fce0000010000 */
[----:B------:R-:W0:Y:S01]  /*5f10*/  MUFU.EX2 R55, R55 ;  /* 0x0000003700377308 */ /* 0x000e220000000800 */
[----:B--2---:R-:W-:-:S07]  /*5f20*/  FADD.FTZ R4, R54, R39 ;  /* 0x0000002736047221 */ /* 0x004fce0000010000 */
[----:B------:R-:W-:Y:S08]  /*5f30*/  MUFU.EX2 R35, R35 ;  /* 0x0000002300237308 */ /* 0x000ff00000000800 */
[----:B------:R-:W1:Y:S01]  /*5f40*/  MUFU.EX2 R58, R58 ;  /* 0x0000003a003a7308 */ /* 0x000e620000000800 */
[----:B0-----:R-:W-:-:S07]  /*5f50*/  FADD.FTZ R39, R55, R4 ;  /* 0x0000000437277221 */ /* 0x001fce0000010000 */
[----:B------:R-:W-:Y:S08]  /*5f60*/  MUFU.EX2 R36, R36 ;  /* 0x0000002400247308 */ /* 0x000ff00000000800 */
[----:B------:R-:W0:Y:S01]  /*5f70*/  MUFU.EX2 R59, R59 ;  /* 0x0000003b003b7308 */ /* 0x000e220000000800 */
[----:B-1----:R-:W-:-:S07]  /*5f80*/  FADD.FTZ R4, R58, R39 ;  /* 0x000000273a047221 */ /* 0x002fce0000010000 */
[----:B------:R-:W-:Y:S08]  /*5f90*/  MUFU.EX2 R37, R37 ;  /* 0x0000002500257308 */ /* 0x000ff00000000800 */
[----:B------:R-:W1:Y:S01]  /*5fa0*/  MUFU.EX2 R62, R62 ;  /* 0x0000003e003e7308 */ /* 0x000e620000000800 */
[----:B0-----:R-:W-:-:S07]  /*5fb0*/  FADD.FTZ R39, R59, R4 ;  /* 0x000000043b277221 */ /* 0x001fce0000010000 */
[----:B------:R-:W0:Y:S08]  /*5fc0*/  MUFU.EX2 R40, R40 ;  /* 0x0000002800287308 */ /* 0x000e300000000800 */
[----:B------:R2:W-:Y:S01]  /*5fd0*/  MUFU.EX2 R7, R70 ;  /* 0x0000004600077308 */ /* 0x0005e20000000800 */
[----:B-1----:R-:W-:-:S07]  /*5fe0*/  FADD.FTZ R4, R62, R39 ;  /* 0x000000273e047221 */ /* 0x002fce0000010000 */
[----:B------:R-:W1:Y:S01]  /*5ff0*/  MUFU.EX2 R63, R63 ;  /* 0x0000003f003f7308 */ /* 0x000e620000000800 */
[----:B--2---:R-:W-:-:S04]  /*6000*/  FADD.FTZ R70, R34, R3 ;  /* 0x0000000322467221 */ /* 0x004fc80000010000 */
[----:B------:R-:W-:-:S03]  /*6010*/  FADD.FTZ R3, R35, R70 ;  /* 0x0000004623037221 */ /* 0x000fc60000010000 */
[----:B------:R-:W2:Y:S01]  /*6020*/  MUFU.EX2 R41, R41 ;  /* 0x0000002900297308 */ /* 0x000ea20000000800 */
[----:B------:R-:W-:-:S04]  /*6030*/  FADD.FTZ R70, R36, R3 ;  /* 0x0000000324467221 */ /* 0x000fc80000010000 */
[----:B------:R-:W-:-:S03]  /*6040*/  FADD.FTZ R3, R37, R70 ;  /* 0x0000004625037221 */ /* 0x000fc60000010000 */
[----:B------:R-:W3:Y:S01]  /*6050*/  MUFU.EX2 R66, R66 ;  /* 0x0000004200427308 */ /* 0x000ee20000000800 */
[----:B0-----:R-:W-:-:S01]  /*6060*/  FADD.FTZ R70, R40, R3 ;  /* 0x0000000328467221 */ /* 0x001fc20000010000 */
[----:B-1----:R-:W-:-:S06]  /*6070*/  FADD.FTZ R39, R63, R4 ;  /* 0x000000043f277221 */ /* 0x002fcc0000010000 */
[----:B------:R-:W0:Y:S01]  /*6080*/  MUFU.EX2 R44, R44 ;  /* 0x0000002c002c7308 */ /* 0x000e220000000800 */
[----:B--2---:R-:W-:-:S07]  /*6090*/  FADD.FTZ R3, R41, R70 ;  /* 0x0000004629037221 */ /* 0x004fce0000010000 */
[----:B------:R-:W1:Y:S01]  /*60a0*/  MUFU.EX2 R67, R67 ;  /* 0x0000004300437308 */ /* 0x000e620000000800 */
[----:B---3--:R-:W-:-:S07]  /*60b0*/  FADD.FTZ R4, R66, R39 ;  /* 0x0000002742047221 */ /* 0x008fce0000010000 */
        /* <DEDUP_REMOVED lines=9> */
[----:B------:R-:W0:Y:S01]  /*6150*/  MUFU.EX2 R71, R71 ;  /* 0x0000004700477308 */ /* 0x000e220000000800 */
[----:B-1----:R-:W-:-:S07]  /*6160*/  FADD.FTZ R70, R48, R3 ;  /* 0x0000000330467221 */ /* 0x002fce0000010000 */
[----:B------:R-:W1:Y:S01]  /*6170*/  MUFU.EX2 R52, R52 ;  /* 0x0000003400347308 */ /* 0x000e620000000800 */
[----:B--2---:R-:W-:-:S07]  /*6180*/  FADD.FTZ R3, R49, R70 ;  /* 0x0000004631037221 */ /* 0x004fce0000010000 */
        /* <DEDUP_REMOVED lines=25> */
[----:B0-----:R-:W-:-:S01]  /*6320*/  FADD.FTZ R39, R77, R78 ;  /* 0x0000004e4d277221 */ /* 0x001fc20000010000 */
[----:B-1----:R-:W-:-:S03]  /*6330*/  FADD.FTZ R4, R64, R3 ;  /* 0x0000000340047221 */ /* 0x002fc60000010000 */
[----:B--2---:R-:W-:Y:S01]  /*6340*/  FADD.FTZ R3, R70, R39 ;  /* 0x0000002746037221 */ /* 0x004fe20000010000 */
[----:B------:R-:W-:Y:S06]  /*6350*/  @!P0 BRA `(.L_x_173) ;  /* 0x0000000000048947 */ /* 0x000fec0003800000 */
[----:B------:R-:W-:Y:S01]  /*6360*/  BPT.TRAP 0x1 ;  /* 0x000000040000795c */ /* 0x000fe20000300000 */
.L_x_173:
        /* <DEDUP_REMOVED lines=8> */
[----:B------:R-:W-:Y:S01]  /*63f0*/  UMOV UR21, UR37 ;  /* 0x0000002500157c82 */ /* 0x000fe20008000000 */
[----:B------:R-:W-:Y:S01]  /*6400*/  F2FP.SATFINITE.E4M3.F32.PACK_AB_MERGE_C R8, R8, R65, RZ ;  /* 0x000000410808723e */ /* 0x000fe200048070ff */
[----:B------:R-:W-:Y:S01]  /*6410*/  UMOV UR22, UR38 ;  /* 0x0000002600167c82 */ /* 0x000fe20008000000 */
[----:B------:R-:W-:Y:S01]  /*6420*/  F2FP.SATFINITE.E4M3.F32.PACK_AB_MERGE_C R29, R30, R29, RZ ;  /* 0x0000001d1e1d723e */ /* 0x000fe200048070ff */
[-C--:B------:R-:W-:Y:S01]  /*6430*/  FMUL.FTZ R88, R88, R81.reuse ;  /* 0x0000005158587220 */ /* 0x080fe20000410000 */
[----:B------:R-:W-:Y:S01]  /*6440*/  F2FP.SATFINITE.E4M3.F32.PACK_AB_MERGE_C R46, R69, R46, RZ ;  /* 0x0000002e452e723e */ /* 0x000fe200048070ff */
[----:B------:R-:W-:Y:S01]  /*6450*/  FMUL.FTZ R89, R89, R81 ;  /* 0x0000005159597220 */ /* 0x000fe20000410000 */
[----:B------:R-:W-:Y:S01]  /*6460*/  F2FP.SATFINITE.E4M3.F32.PACK_AB_MERGE_C R33, R34, R33, RZ ;  /* 0x000000212221723e */ /* 0x000fe200048070ff */
[----:B------:R-:W-:Y:S01]  /*6470*/  SYNCS.ARRIVE.TRANS64.RED.A1T0 RZ, [UR6], RZ ;  /* 0x000000ffffff79a7 */ /* 0x000fe20008100406 */
[----:B------:R-:W-:Y:S01]  /*6480*/  F2FP.SATFINITE.E4M3.F32.PACK_AB_MERGE_C R54, R55, R54, RZ ;  /* 0x000000363736723e */ /* 0x000fe200048070ff */
[----:B------:R-:W-:Y:S01]  /*6490*/  FMUL.FTZ R92, R92, R81 ;  /* 0x000000515c5c7220 */ /* 0x000fe20000410000 */
[----:B------:R-:W-:Y:S01]  /*64a0*/  F2FP.SATFINITE.E4M3.F32.PACK_AB_MERGE_C R37, R40, R37, RZ ;  /* 0x000000252825723e */ /* 0x000fe200048070ff */
[-C--:B------:R-:W-:Y:S01]  /*64b0*/  FMUL.FTZ R93, R93, R81.reuse ;  /* 0x000000515d5d7220 */ /* 0x080fe20000410000 */
[----:B------:R-:W-:Y:S01]  /*64c0*/  F2FP.SATFINITE.E4M3.F32.PACK_AB_MERGE_C R62, R63, R62, RZ ;  /* 0x0000003e3f3e723e */ /* 0x000fe200048070ff */
[----:B------:R-:W-:Y:S01]  /*64d0*/  FMUL.FTZ R96, R96, R81 ;  /* 0x0000005160607220 */ /* 0x000fe20000410000 */
[----:B------:R-:W-:Y:S01]  /*64e0*/  F2FP.SATFINITE.E4M3.F32.PACK_AB_MERGE_C R45, R48, R45, RZ ;  /* 0x0000002d302d723e */ /* 0x000fe200048070ff */
[-C--:B------:R-:W-:Y:S01]  /*64f0*/  FMUL.FTZ R97, R97, R81.reuse ;  /* 0x0000005161617220 */ /* 0x080fe20000410000 */
        /* <DEDUP_REMOVED lines=10> */
[----:B------:R-:W-:Y:S01]  /*65a0*/  F2FP.SATFINITE.E4M3.F32.PACK_AB_MERGE_C R148, R79, R6, R11 ;  /* 0x000000064f94723e */ /* 0x000fe2000480700b */
[----:B------:R-:W-:Y:S01]  /*65b0*/  FMUL.FTZ R109, R109, R81 ;  /* 0x000000516d6d7220 */ /* 0x000fe20000410000 */
[----:B------:R-:W-:Y:S01]  /*65c0*/  F2FP.SATFINITE.E4M3.F32.PACK_AB_MERGE_C R149, R10, R9, R13 ;  /* 0x000000090a95723e */ /* 0x000fe2000480700d */
[----:B------:R-:W-:Y:S01]  /*65d0*/  FMUL.FTZ R112, R112, R81 ;  /* 0x0000005170707220 */ /* 0x000fe20000410000 */
[----:B------:R-:W-:Y:S01]  /*65e0*/  F2FP.SATFINITE.E4M3.F32.PACK_AB_MERGE_C R150, R20, R15, R25 ;  /* 0x0000000f1496723e */ /* 0x000fe20004807019 */
[----:B------:R-:W-:Y:S01]  /*65f0*/  FMUL.FTZ R113, R113, R81 ;  /* 0x0000005171717220 */ /* 0x000fe20000410000 */
[----:B------:R-:W-:Y:S01]  /*6600*/  F2FP.SATFINITE.E4M3.F32.PACK_AB_MERGE_C R151, R24, R21, R8 ;  /* 0x000000151897723e */ /* 0x000fe20004807008 */
[----:B------:R-:W-:Y:S01]  /*6610*/  FMUL.FTZ R116, R116, R81 ;  /* 0x0000005174747220 */ /* 0x000fe20000410000 */
[----:B------:R-:W-:Y:S01]  /*6620*/  F2FP.SATFINITE.E4M3.F32.PACK_AB_MERGE_C R136, R28, R27, R29 ;  /* 0x0000001b1c88723e */ /* 0x000fe2000480701d */
[-C--:B------:R-:W-:Y:S01]  /*6630*/  FMUL.FTZ R117, R117, R81.reuse ;  /* 0x0000005175757220 */ /* 0x080fe20000410000 */
        /* <DEDUP_REMOVED lines=15> */
[----:B------:R-:W-:Y:S01]  /*6730*/  FMUL.FTZ R133, R133, R81 ;  /* 0x0000005185857220 */ /* 0x000fe20000410000 */
[----:B------:R-:W-:Y:S01]  /*6740*/  F2FP.SATFINITE.E4M3.F32.PACK_AB_MERGE_C R145, R72, R71, R73 ;  /* 0x000000474891723e */ /* 0x000fe20004807049 */
[-C--:B------:R-:W-:Y:S01]  /*6750*/  FMUL.FTZ R90, R90, R80.reuse ;  /* 0x000000505a5a7220 */ /* 0x080fe20000410000 */
[----:B------:R-:W-:Y:S01]  /*6760*/  F2FP.SATFINITE.E4M3.F32.PACK_AB_MERGE_C R146, R60, R57, R61 ;  /* 0x000000393c92723e */ /* 0x000fe2000480703d */
[-C--:B------:R-:W-:Y:S01]  /*6770*/  FMUL.FTZ R91, R91, R80.reuse ;  /* 0x000000505b5b7220 */ /* 0x080fe20000410000 */
[----:B------:R-:W-:Y:S01]  /*6780*/  F2FP.SATFINITE.E4M3.F32.PACK_AB_MERGE_C R147, R76, R75, R70 ;  /* 0x0000004b4c93723e */ /* 0x000fe20004807046 */
        /* <DEDUP_REMOVED lines=22> */
[----:B------:R-:W-:-:S02]  /*68f0*/  IMAD.MOV.U32 R5, RZ, RZ, R47 ;  /* 0x000000ffff057224 */ /* 0x000fc400078e002f */
[----:B------:R-:W-:Y:S01]  /*6900*/  IMAD.MOV.U32 R6, RZ, RZ, R38 ;  /* 0x000000ffff067224 */ /* 0x000fe200078e0026 */
[----:B------:R-:W-:Y:S06]  /*6910*/  @P1 BRA `(.L_x_174) ;  /* 0xffffffdc00141947 */ /* 0x000fec000383ffff */
.L_x_163:
[----:B------:R-:W-:Y:S06]  /*6920*/  BAR.ARV 0x8, 0x200 ;  /* 0x0208000000007b1d */ /* 0x000fec0000002000 */
[----:B------:R-:W-:Y:S05]  /*6930*/  @!P0 BRA `(.L_x_175) ;  /* 0x0000000000048947 */ /* 0x000fea0003800000 */
[----:B------:R-:W-:Y:S01]  /*6940*/  BPT.TRAP 0x1 ;  /* 0x000000040000795c */ /* 0x000fe20000300000 */
.L_x_175:
[----:B------:R-:W0:Y:S01]  /*6950*/  S2UR UR8, SR_CgaCtaId ;  /* 0x00000000000879c3 */ /* 0x000e220000008800 */
[----:B------:R-:W-:Y:S01]  /*6960*/  UMOV UR4, 0x400 ;  /* 0x0000040000047882 */ /* 0x000fe20000000000 */
[----:B------:R-:W-:-:S05]  /*6970*/  IMAD.U32 R0, RZ, RZ, UR37 ;  /* 0x00000025ff007e24 */ /* 0x000fca000f8e00ff */
[----:B------:R-:W-:Y:S01]  /*6980*/  SHF.L.U32 R0, R0, 0x1f, RZ ;  /* 0x0000001f00007819 */ /* 0x000fe200000006ff */
[----:B0-----:R-:W-:-:S04]  /*6990*/  ULEA UR4, UR8, UR4, 0x18 ;  /* 0x0000000408047291 */ /* 0x001fc8000f8ec03f */
[----:B------:R-:W-:-:S09]  /*69a0*/  ULEA UR5, UR38, UR4, 0x3 ;  /* 0x0000000426057291 */ /* 0x000fd2000f8e183f */
[----:B------:R0:W1:Y:S01]  /*69b0*/  SYNCS.PHASECHK.TRANS64.TRYWAIT P1, [UR5+0x19c50], R0 ;  /* 0x019c5000ff0075a7 */ /* 0x0000620008020145 */
[----:B------:R-:W-:Y:S05]  /*69c0*/  @!P0 BRA `(.L_x_176) ;  /* 0x0000000000048947 */ /* 0x000fea0003800000 */
[----:B------:R-:W-:Y:S01]  /*69d0*/  BPT.TRAP 0x1 ;  /* 0x000000040000795c */ /* 0x000fe20000300000 */
.L_x_176:
[----:B-1----:R-:W-:Y:S05]  /*69e0*/  @P1 BRA `(.L_x_177) ;  /* 0x0000000000081947 */ /* 0x002fea0003800000 */
[----:B------:R-:W1:Y:S02]  /*69f0*/  SYNCS.PHASECHK.TRANS64.TRYWAIT P1, [UR5+0x19c50], R0 ;  /* 0x019c5000ff0075a7 */ /* 0x000e640008020145 */
[----:B-1----:R-:W-:Y:S05]  /*6a00*/  @!P1 BRA `(.L_x_178) ;  /* 0x0000009800509947 */ /* 0x002fea0003800000 */
.L_x_177:
[----:B------:R-:W-:Y:S01]  /*6a10*/  UIADD3 UR4, UR4, 0x3000, URZ ;  /* 0x0000300004047890 */ /* 0x000fe2000fffe03f */
[----:B------:R-:W-:Y:S01]  /*6a20*/  WARPGROUP.ARRIVE ;  /* 0x00000000000079c5 */ /* 0x000fe20000000000 */
[----:B------:R-:W-:Y:S01]  /*6a30*/  ULDC.64 UR10, c[0x0][0x9a0] ;  /* 0x00026800000a7ab9 */ /* 0x000fe20000000a00 */
[----:B------:R-:W-:Y:S01]  /*6a40*/  UMOV UR7, 0x40000040 ;  /* 0x4000004000077882 */ /* 0x000fe20000000000 */
[----:B------:R-:W-:Y:S01]  /*6a50*/  USHF.R.U32.HI UR4, URZ, 0x4, UR4 ;  /* 0x000000043f047899 */ /* 0x000fe20008011604 */
[----:B------:R-:W-:-:S03]  /*6a60*/  ISETP.NE.U32.AND P1, PT, RZ, UR10, PT ;  /* 0x0000000aff007c0c */ /* 0x000fc6000bf25070 */
[----:B------:R-:W-:Y:S01]  /*6a70*/  ULOP3.LUT UR4, UR4, 0x3fff, URZ, 0xc0, !UPT ;  /* 0x00003fff04047892 */ /* 0x000fe2000f8ec03f */
[----:B------:R-:W-:-:S03]  /*6a80*/  ISETP.NE.AND.EX P1, PT, RZ, UR11, PT, P1 ;  /* 0x0000000bff007c0c */ /* 0x000fc6000bf25310 */
[----:B------:R-:W-:-:S04]  /*6a90*/  ULOP3.LUT UR4, UR4, 0x10000, URZ, 0xfc, !UPT ;  /* 0x0001000004047892 */ /* 0x000fc8000f8efc3f */
[----:B------:R-:W-:-:S06]  /*6aa0*/  UIMAD UR4, UR38, 0x300, UR4 ;  /* 0x00000300260478a4 */ /* 0x000fcc000f8e0204 */
[----:B------:R-:W0:Y:S01]  /*6ab0*/  @P1 LDC.64 R8, c[0x0][0x9c8] ;  /* 0x00027200ff081b82 */ /* 0x000e220000000a00 */
[----:B------:R-:W-:Y:S02]  /*6ac0*/  UMOV UR6, UR4 ;  /* 0x0000000400067c82 */ /* 0x000fe40008000000 */
[----:B------:R-:W-:Y:S05]  /*6ad0*/  QGMMA.64x96x32.F32.E4M3.E4M3 R88, R148, gdesc[UR4], R88, gsb0 ;  /* 0x0160000494587df3 */ /* 0x000fea0008000858 */
[----:B------:R-:W2:Y:S01]  /*6ae0*/  @P1 LDC.64 R6, c[0x0][0x9d0] ;  /* 0x00027400ff061b82 */ /* 0x000ea20000000a00 */
[----:B01----:R-:W-:-:S04]  /*6af0*/  @P1 IMAD R0, R8, UR41, RZ ;  /* 0x0000002908001c24 */ /* 0x003fc8000f8e02ff */
[----:B------:R-:W-:Y:S02]  /*6b00*/  @P1 IMAD R5, R9, UR40, R0 ;  /* 0x0000002809051c24 */ /* 0x000fe4000f8e0200 */
[----:B------:R-:W-:-:S04]  /*6b10*/  @P1 IMAD.WIDE.U32 R8, R8, UR40, RZ ;  /* 0x0000002808081c25 */ /* 0x000fc8000f8e00ff */
[----:B------:R-:W-:Y:S02]  /*6b20*/  @P1 IMAD.IADD R9, R9, 0x1, R5 ;  /* 0x0000000109091824 */ /* 0x000fe400078e0205 */
[----:B------:R-:W-:Y:S02]  /*6b30*/  IMAD.MOV.U32 R5, RZ, RZ, 0x3f800000 ;  /* 0x3f800000ff057424 */ /* 0x000fe400078e00ff */
[----:B--2---:R-:W-:-:S04]  /*6b40*/  @P1 IMAD.WIDE.U32 R8, R6, UR44, R8 ;  /* 0x0000002c06081c25 */ /* 0x004fc8000f8e0008 */
[----:B------:R-:W-:Y:S01]  /*6b50*/  @P1 IMAD R7, R7, UR44, R9 ;  /* 0x0000002c07071c24 */ /* 0x000fe2000f8e0209 */
[----:B------:R-:W-:-:S04]  /*6b60*/  @P1 LEA R6, P2, R8, UR10, 0x2 ;  /* 0x0000000a08061c11 */ /* 0x000fc8000f8410ff */
[----:B------:R-:W-:-:S05]  /*6b70*/  @P1 LEA.HI.X R7, R8, UR11, R7, 0x2, P2 ;  /* 0x0000000b08071c11 */ /* 0x000fca00090f1407 */
[----:B------:R0:W2:Y:S01]  /*6b80*/  @P1 LDG.E R5, desc[UR52][R6.64] ;  /* 0x0000003406051981 */ /* 0x0000a2000c1e1900 */
[----:B------:R-:W-:Y:S01]  /*6b90*/  UIADD3 UR6, UR4, 0x2, URZ ;  /* 0x0000000204067890 */ /* 0x000fe2000fffe03f */
[----:B------:R-:W-:Y:S01]  /*6ba0*/  UMOV UR7, 0x40000040 ;  /* 0x4000004000077882 */ /* 0x000fe20000000000 */
[----:B------:R-:W-:Y:S02]  /*6bb0*/  WARPGROUP.DEPBAR.LE gsb0, 0x0 ;  /* 0x00008000000079c5 */ /* 0x000fe40000010000 */
[----:B------:R-:W-:-:S06]  /*6bc0*/  WARPGROUP.ARRIVE ;  /* 0x00000000000079c5 */ /* 0x000fcc0000000000 */
[----:B------:R-:W-:Y:S01]  /*6bd0*/  QGMMA.64x96x32.F32.E4M3.E4M3 R88, R136, gdesc[UR4], R88, gsb0 ;  /* 0x0160000488587df3 */ /* 0x000fe20008000858 */
[----:B------:R-:W-:Y:S01]  /*6be0*/  UIADD3 UR6, UR4, 0x4, URZ ;  /* 0x0000000404067890 */ /* 0x000fe2000fffe03f */
[----:B------:R-:W-:Y:S01]  /*6bf0*/  UMOV UR7, 0x40000040 ;  /* 0x4000004000077882 */ /* 0x000fe20000000000 */
[----:B------:R-:W1:Y:S01]  /*6c00*/  SHFL.BFLY PT, R9, R4, 0x2, 0x1f ;  /* 0x0c401f0004097f89 */ /* 0x000e6200000e0000 */
[----:B------:R-:W-:-:S03]  /*6c10*/  UIADD3 UR4, UR4, 0x6, URZ ;  /* 0x0000000604047890 */ /* 0x000fc6000fffe03f */
[----:B------:R-:W3:Y:S01]  /*6c20*/  SHFL.BFLY PT, R8, R3, 0x2, 0x1f ;  /* 0x0c401f0003087f89 */ /* 0x000ee200000e0000 */
[----:B------:R-:W-:Y:S02]  /*6c30*/  WARPGROUP.DEPBAR.LE gsb0, 0x0 ;  /* 0x00008000000079c5 */ /* 0x000fe40000010000 */
[----:B------:R-:W-:-:S06]  /*6c40*/  WARPGROUP.ARRIVE ;  /* 0x00000000000079c5 */ /* 0x000fcc0000000000 */
[----:B------:R-:W-:Y:S01]  /*6c50*/  QGMMA.64x96x32.F32.E4M3.E4M3 R88, R140, gdesc[UR4], R88, gsb0 ;  /* 0x016000048c587df3 */ /* 0x000fe20008000858 */
[----:B------:R-:W-:Y:S01]  /*6c60*/  UMOV UR6, UR4 ;  /* 0x0000000400067c82 */ /* 0x000fe20008000000 */
[----:B------:R-:W-:Y:S01]  /*6c70*/  UMOV UR7, 0x40000040 ;  /* 0x4000004000077882 */ /* 0x000fe20000000000 */
[----:B-1----:R-:W-:-:S01]  /*6c80*/  FADD.FTZ R9, R9, R4 ;  /* 0x0000000409097221 */ /* 0x002fc20000010000 */
[----:B---3--:R-:W-:-:S04]  /*6c90*/  FADD.FTZ R8, R8, R3 ;  /* 0x0000000308087221 */ /* 0x008fc80000010000 */
[----:B------:R-:W1:Y:S04]  /*6ca0*/  SHFL.BFLY PT, R0, R9, 0x1, 0x1f ;  /* 0x0c201f0009007f89 */ /* 0x000e6800000e0000 */
[----:B0-----:R-:W0:Y:S01]  /*6cb0*/  SHFL.BFLY PT, R7, R8, 0x1, 0x1f ;  /* 0x0c201f0008077f89 */ /* 0x001e2200000e0000 */
[----:B------:R-:W-:Y:S02]  /*6cc0*/  IMAD.MOV.U32 R4, RZ, RZ, RZ ;  /* 0x000000ffff047224 */ /* 0x000fe400078e00ff */
[----:B-1----:R-:W-:Y:S01]  /*6cd0*/  FADD.FTZ R10, R9, R0 ;  /* 0x00000000090a7221 */ /* 0x002fe20000010000 */
[----:B0-----:R-:W-:-:S04]  /*6ce0*/  FADD.FTZ R11, R8, R7 ;  /* 0x00000007080b7221 */ /* 0x001fc80000010000 */
        /* <DEDUP_REMOVED lines=14> */
[----:B------:R-:W-:-:S02]  /*6dd0*/  IMAD.U32 R7, RZ, RZ, UR18 ;  /* 0x00000012ff077e24 */ /* 0x000fc4000f8e00ff */
[----:B------:R-:W-:Y:S02]  /*6de0*/  IMAD.U32 R13, RZ, RZ, UR18 ;  /* 0x00000012ff0d7e24 */ /* 0x000fe4000f8e00ff */
[----:B0-----:R-:W-:Y:S01]  /*6df0*/  @P2 FMUL.FTZ R6, R6, 0.69314718246459960938 ;  /* 0x3f31721806062820 */ /* 0x001fe20000410000 */
        /* <DEDUP_REMOVED lines=12> */
.L_x_179:
[----:B------:R-:W-:Y:S01]  /*6ec0*/  UIADD3 UR4, UR5, 0x19c60, URZ ;  /* 0x00019c6005047890 */ /* 0x000fe2000fffe03f */
[-C--:B------:R-:W-:Y:S01]  /*6ed0*/  FMUL.FTZ R24, R88, R54.reuse ;  /* 0x0000003658187220 */ /* 0x080fe20000410000 */
[----:B------:R-:W-:Y:S01]  /*6ee0*/  UIADD3 UR38, UR38, 0x1, URZ ;  /* 0x0000000126267890 */ /* 0x000fe2000fffe03f */
[-C--:B------:R-:W-:Y:S01]  /*6ef0*/  FMUL.FTZ R4, R93, R54.reuse ;  /* 0x000000365d047220 */ /* 0x080fe20000410000 */
[----:B------:R-:W-:Y:S01]  /*6f00*/  UPRMT UR4, UR8, 0x654, UR4 ;  /* 0x0000065408047896 */ /* 0x000fe20008000004 */
[-C--:B------:R-:W-:Y:S01]  /*6f10*/  FMUL.FTZ R26, R96, R54.reuse ;  /* 0x00000036601a7220 */ /* 0x080fe20000410000 */
[----:B------:R-:W-:Y:S01]  /*6f20*/  UISETP.NE.AND UP0, UPT, UR38, 0x2, UPT ;  /* 0x000000022600788c */ /* 0x000fe2000bf05270 */
        /* <DEDUP_REMOVED lines=39> */
[----:B------:R-:W-:Y:S01]  /*71a0*/  USEL UR4, URZ, 0x1, UP0 ;  /* 0x000000013f047887 */ /* 0x000fe20008000000 */
[-C--:B------:R-:W-:Y:S01]  /*71b0*/  FMUL.FTZ R44, R118, R56.reuse ;  /* 0x00000038762c7220 */ /* 0x080fe20000410000 */
[-C--:B------:R-:W-:Y:S01]  /*71c0*/  FMUL.FTZ R48, R115, R56.reuse ;  /* 0x0000003873307220 */ /* 0x080fe20000410000 */
[-C--:B------:R-:W-:Y:S01]  /*71d0*/  FMUL.FTZ R81, R126, R56.reuse ;  /* 0x000000387e517220 */ /* 0x080fe20000410000 */
[-C--:B------:R-:W-:Y:S01]  /*71e0*/  FMUL.FTZ R52, R123, R56.reuse ;  /* 0x000000387b347220 */ /* 0x080fe20000410000 */
[----:B------:R-:W-:Y:S01]  /*71f0*/  FMUL.FTZ R134, R134, R56 ;  /* 0x0000003886867220 */ /* 0x000fe20000410000 */
[----:B------:R-:W-:Y:S01]  /*7200*/  FMUL.FTZ R54, R129, R54 ;  /* 0x0000003681367220 */ /* 0x000fe20000410000 */
[----:B------:R-:W-:Y:S01]  /*7210*/  PLOP3.LUT P0, PT, PT, PT, PT, 0x8, 0x0 ;  /* 0x000000000000781c */ /* 0x000fe20003f0e170 */
[----:B------:R-:W-:Y:S01]  /*7220*/  FMUL.FTZ R56, R131, R56 ;  /* 0x0000003883387220 */ /* 0x000fe20000410000 */
[----:B------:R-:W-:-:S02]  /*7230*/  UIADD3 UR36, UR36, 0x1, URZ ;  /* 0x0000000124247890 */ /* 0x000fc4000fffe03f */
[----:B------:R-:W-:Y:S02]  /*7240*/  USEL UR38, UR38, URZ, UP0 ;  /* 0x0000003f26267287 */ /* 0x000fe40008000000 */
[----:B------:R-:W-:-:S12]  /*7250*/  ULOP3.LUT UR37, UR37, UR4, URZ, 0x3c, !UPT ;  /* 0x0000000425257292 */ /* 0x000fd8000f8e3c3f */
.L_x_155:
[----:B------:R-:W0:Y:S01]  /*7260*/  S2R R15, SR_CgaCtaId ;  /* 0x00000000000f7919 */ /* 0x000e220000008800 */
[----:B------:R-:W-:Y:S01]  /*7270*/  MOV R80, 0x400 ;  /* 0x0000040000507802 */ /* 0x000fe20000000f00 */
[----:B------:R-:W-:Y:S01]  /*7280*/  UISETP.NE.AND UP0, UPT, UR45, URZ, UPT ;  /* 0x0000003f2d00728c */ /* 0x000fe2000bf05270 */
[----:B------:R-:W-:Y:S01]  /*7290*/  BSSY B0, `(.L_x_180) ;  /* 0x0000337000007945 */ /* 0x000fe20003800000 */
[----:B------:R-:W-:Y:S09]  /*72a0*/  BAR.SYNC.DEFER_BLOCKING 0x5, 0x200 ;  /* 0x0148000000007b1d */ /* 0x000ff20000010000 */
[----:B------:R-:W-:Y:S01]  /*72b0*/  @!UP0 ULDC UR45, c[0x0][0xad4] ;  /* 0x0002b500002d8ab9 */ /* 0x000fe20000000800 */
[----:B0-----:R-:W-:-:S05]  /*72c0*/  LEA R80, R15, R80, 0x18 ;  /* 0x000000500f507211 */ /* 0x001fca00078ec0ff */
[----:B------:R-:W0:Y:S02]  /*72d0*/  LDS.128 R36, [R80+0x19cd0] ;  /* 0x019cd00050247984 */ /* 0x000e240000000c00 */
[----:B0-----:R-:W-:Y:S02]  /*72e0*/  R2UR UR6, R37 ;  /* 0x00000000250672ca */ /* 0x001fe400000e0000 */
[----:B------:R-:W-:Y:S01]  /*72f0*/  R2UR UR5, R38 ;  /* 0x00000000260572ca */ /* 0x000fe200000e0000 */
[----:B------:R-:W-:Y:S06]  /*7300*/  BAR.ARV 0x4, 0x200 ;  /* 0x0108000000007b1d */ /* 0x000fec0000002000 */
[----:B------:R-:W-:Y:S08]  /*7310*/  @P0 BRA `(.L_x_181) ;  /* 0x0000002400e00947 */ /* 0x000ff00003800000 */
[----:B------:R-:W0:Y:S01]  /*7320*/  S2R R49, SR_TID.X ;  /* 0x0000000000317919 */ /* 0x000e220000002100 */
[----:B------:R-:W-:Y:S01]  /*7330*/  ULDC.64 UR8, c[0x4][0x38] ;  /* 0x01000e0000087ab9 */ /* 0x000fe20000000a00 */
[----:B------:R-:W2:Y:S01]  /*7340*/  LDL R38, [R1+0x34] ;  /* 0x0000340001267983 */ /* 0x000ea20000100800 */
[----:B------:R-:W-:Y:S01]  /*7350*/  USHF.L.U32 UR4, UR40, 0x2, URZ ;  /* 0x0000000228047899 */ /* 0x000fe2000800063f */
[----:B------:R-:W-:Y:S02]  /*7360*/  ULDC.64 UR10, c[0x0][0xc00] ;  /* 0x00030000000a7ab9 */ /* 0x000fe40000000a00 */
[----:B------:R-:W3:Y:S01]  /*7370*/  LDL R86, [R1+0x30] ;  /* 0x0000300001567983 */ /* 0x000ee20000100800 */
[----:B0-----:R-:W-:-:S05]  /*7380*/  IMAD.SHL.U32 R14, R49, 0x4, RZ ;  /* 0x00000004310e7824 */ /* 0x001fca00078e00ff */
[----:B------:R-:W-:Y:S01]  /*7390*/  LOP3.LUT R14, R14, 0xc, RZ, 0xc0, !PT ;  /* 0x0000000c0e0e7812 */ /* 0x000fe200078ec0ff */
[----:B------:R-:W-:Y:S03]  /*73a0*/  BAR.SYNC.DEFER_BLOCKING 0x1, 0x180 ;  /* 0x0046000000007b1d */ /* 0x000fe60000010000 */
[----:B------:R-:W-:-:S05]  /*73b0*/  IADD3 R14, P0, R14, UR8, RZ ;  /* 0x000000080e0e7c10 */ /* 0x000fca000ff1e0ff */
[----:B------:R-:W-:-:S05]  /*73c0*/  IMAD.X R15, RZ, RZ, UR9, P0 ;  /* 0x00000009ff0f7e24 */ /* 0x000fca00080e06ff */
[----:B------:R0:W4:Y:S01]  /*73d0*/  LDG.E.CONSTANT R14, desc[UR52][R14.64] ;  /* 0x000000340e0e7981 */ /* 0x000122000c1e9900 */
[----:B------:R-:W-:-:S04]  /*73e0*/  LOP3.LUT P0, R36, R49, 0x3, RZ, 0xc0, !PT ;  /* 0x0000000331247812 */ /* 0x000fc8000780c0ff */
[----:B------:R-:W-:-:S04]  /*73f0*/  ISETP.EQ.OR P0, PT, R36, 0x3, !P0 ;  /* 0x000000032400780c */ /* 0x000fc80004702670 */
[----:B------:R-:W-:Y:S02]  /*7400*/  SEL R49, R24, R5, P0 ;  /* 0x0000000518317207 */ /* 0x000fe40000000000 */
[----:B------:R-:W-:Y:S02]  /*7410*/  SEL R24, R5, R24, P0 ;  /* 0x0000001805187207 */ /* 0x000fe40000000000 */
[----:B------:R-:W1:Y:S01]  /*7420*/  S2R R5, SR_SWINHI ;  /* 0x0000000000057919 */ /* 0x000e620000002f00 */
        /* <DEDUP_REMOVED lines=10> */
[----:B------:R-:W-:Y:S02]  /*74d0*/  MOV R20, R80 ;  /* 0x0000005000147202 */ /* 0x000fe40000000f00 */
[----:B-1----:R-:W-:Y:S02]  /*74e0*/  MOV R21, R5 ;  /* 0x0000000500157202 */ /* 0x002fe40000000f00 */
[----:B------:R-:W-:Y:S02]  /*74f0*/  SEL R51, R25, R4, P0 ;  /* 0x0000000419337207 */ /* 0x000fe40000000000 */
[----:B------:R-:W-:Y:S02]  /*7500*/  SEL R25, R4, R25, P0 ;  /* 0x0000001904197207 */ /* 0x000fe40000000000 */
[----:B------:R-:W-:Y:S02]  /*7510*/  SEL R85, R106, R107, P0 ;  /* 0x0000006b6a557207 */ /* 0x000fe40000000000 */
[----:B------:R-:W-:-:S02]  /*7520*/  SEL R37, R107, R106, P0 ;  /* 0x0000006a6b257207 */ /* 0x000fc40000000000 */
[----:B------:R-:W-:Y:S02]  /*7530*/  SEL R57, R7, R12, P0 ;  /* 0x0000000c07397207 */ /* 0x000fe40000000000 */
[----:B0-----:R-:W-:Y:S02]  /*7540*/  SEL R15, R12, R7, P0 ;  /* 0x000000070c0f7207 */ /* 0x001fe40000000000 */
        /* <DEDUP_REMOVED lines=29> */
[----:B------:R-:W-:Y:S01]  /*7720*/  SEL R47, R56, R47, P0 ;  /* 0x0000002f382f7207 */ /* 0x000fe20000000000 */
[----:B------:R-:W-:Y:S02]  /*7730*/  USHF.L.U64.HI UR12, UR40, 0x2, UR41 ;  /* 0x00000002280c7899 */ /* 0x000fe40008010229 */
[----:B------:R-:W-:-:S04]  /*7740*/  UIADD3 UR7, UP0, UR4, UR10, URZ ;  /* 0x0000000a04077290 */ /* 0x000fc8000ff1e03f */
[----:B------:R-:W-:Y:S02]  /*7750*/  UIADD3.X UR8, UR12, UR11, URZ, UP0, !UPT ;  /* 0x0000000b0c087290 */ /* 0x000fe400087fe43f */
[----:B------:R-:W-:Y:S02]  /*7760*/  IMAD.U32 R78, RZ, RZ, UR7 ;  /* 0x00000007ff4e7e24 */ /* 0x000fe4000f8e00ff */
[----:B--2---:R-:W-:-:S03]  /*7770*/  IMAD.WIDE R10, R38, 0x2, R20 ;  /* 0x00000002260a7825 */ /* 0x004fc600078e0214 */
[----:B------:R-:W-:-:S04]  /*7780*/  IADD3 R81, P5, R10, 0x20, RZ ;  /* 0x000000200a517810 */ /* 0x000fc80007fbe0ff */
[----:B------:R-:W-:Y:S02]  /*7790*/  LOP3.LUT R4, R81, 0x180, RZ, 0xc0, !PT ;  /* 0x0000018051047812 */ /* 0x000fe400078ec0ff */
[----:B------:R-:W-:Y:S02]  /*77a0*/  IADD3 R101, P4, R10, 0x3000, RZ ;  /* 0x000030000a657810 */ /* 0x000fe40007f9e0ff */
[----:B------:R-:W-:Y:S02]  /*77b0*/  SHF.R.U64 R4, R4, 0x3, RZ ;  /* 0x0000000304047819 */ /* 0x000fe400000012ff */
[----:B------:R-:W-:Y:S02]  /*77c0*/  IADD3 R107, P1, R10, 0x6020, RZ ;  /* 0x000060200a6b7810 */ /* 0x000fe40007f3e0ff */
[----:B------:R-:W-:Y:S02]  /*77d0*/  LOP3.LUT R12, R4, R81, RZ, 0x3c, !PT ;  /* 0x00000051040c7212 */ /* 0x000fe400078e3cff */
[----:B------:R-:W-:-:S02]  /*77e0*/  LOP3.LUT R5, R10, 0x180, RZ, 0xc0, !PT ;  /* 0x000001800a057812 */ /* 0x000fc400078ec0ff */
[C---:B------:R-:W-:Y:S02]  /*77f0*/  IADD3 R103, P3, R10.reuse, 0x3020, RZ ;  /* 0x000030200a677810 */ /* 0x040fe40007f7e0ff */
[----:B------:R-:W-:Y:S02]  /*7800*/  IADD3 R105, P2, R10, 0x6000, RZ ;  /* 0x000060000a697810 */ /* 0x000fe40007f5e0ff */
[----:B------:R-:W-:Y:S02]  /*7810*/  LOP3.LUT R4, R101, 0x180, RZ, 0xc0, !PT ;  /* 0x0000018065047812 */ /* 0x000fe400078ec0ff */
[----:B------:R-:W-:Y:S02]  /*7820*/  LOP3.LUT R48, R107, 0x180, RZ, 0xc0, !PT ;  /* 0x000001806b307812 */ /* 0x000fe400078ec0ff */
[----:B------:R-:W-:Y:S02]  /*7830*/  SHF.R.U64 R5, R5, 0x3, RZ ;  /* 0x0000000305057819 */ /* 0x000fe400000012ff */
[----:B------:R-:W-:-:S02]  /*7840*/  LOP3.LUT R6, R103, 0x180, RZ, 0xc0, !PT ;  /* 0x0000018067067812 */ /* 0x000fc400078ec0ff */
[----:B------:R-:W-:Y:S02]  /*7850*/  LOP3.LUT R38, R105, 0x180, RZ, 0xc0, !PT ;  /* 0x0000018069267812 */ /* 0x000fe400078ec0ff */
[----:B------:R-:W-:Y:S02]  /*7860*/  SHF.R.U64 R4, R4, 0x3, RZ ;  /* 0x0000000304047819 */ /* 0x000fe400000012ff */
[----:B------:R-:W-:Y:S01]  /*7870*/  SHF.R.U64 R48, R48, 0x3, RZ ;  /* 0x0000000330307819 */ /* 0x000fe200000012ff */
[----:B------:R-:W-:Y:S01]  /*7880*/  IMAD.X R13, RZ, RZ, R11, P5 ;  /* 0x000000ffff0d7224 */ /* 0x000fe200028e060b */
[----:B------:R-:W-:Y:S02]  /*7890*/  LOP3.LUT R10, R5, R10, RZ, 0x3c, !PT ;  /* 0x0000000a050a7212 */ /* 0x000fe400078e3cff */
[----:B------:R-:W-:Y:S02]  /*78a0*/  SHF.R.U64 R6, R6, 0x3, RZ ;  /* 0x0000000306067819 */ /* 0x000fe400000012ff */
[----:B------:R-:W-:-:S02]  /*78b0*/  SHF.R.U64 R38, R38, 0x3, RZ ;  /* 0x0000000326267819 */ /* 0x000fc400000012ff */
[----:B------:R-:W-:Y:S02]  /*78c0*/  LOP3.LUT R8, R4, R101, RZ, 0x3c, !PT ;  /* 0x0000006504087212 */ /* 0x000fe400078e3cff */
[----:B------:R-:W-:Y:S01]  /*78d0*/  LOP3.LUT R4, R48, R107, RZ, 0x3c, !PT ;  /* 0x0000006b30047212 */ /* 0x000fe200078e3cff */
[--C-:B------:R-:W-:Y:S01]  /*78e0*/  IMAD.X R83, RZ, RZ, R11.reuse, P2 ;  /* 0x000000ffff537224 */ /* 0x100fe200010e060b */
[----:B----4-:R-:W-:Y:S01]  /*78f0*/  LOP3.LUT R48, R14, 0x2, RZ, 0x3c, !PT ;  /* 0x000000020e307812 */ /* 0x010fe200078e3cff */
[--C-:B------:R-:W-:Y:S01]  /*7900*/  IMAD.X R9, RZ, RZ, R11.reuse, P4 ;  /* 0x000000ffff097224 */ /* 0x100fe200020e060b */
[----:B------:R-:W-:Y:S01]  /*7910*/  LOP3.LUT R6, R6, R103, RZ, 0x3c, !PT ;  /* 0x0000006706067212 */ /* 0x000fe200078e3cff */
[--C-:B------:R-:W-:Y:S01]  /*7920*/  IMAD.X R7, RZ, RZ, R11.reuse, P3 ;  /* 0x000000ffff077224 */ /* 0x100fe200018e060b */
[----:B------:R-:W-:Y:S01]  /*7930*/  LOP3.LUT R82, R38, R105, RZ, 0x3c, !PT ;  /* 0x0000006926527212 */ /* 0x000fe200078e3cff */
[----:B------:R-:W-:Y:S01]  /*7940*/  IMAD.X R5, RZ, RZ, R11, P1 ;  /* 0x000000ffff057224 */ /* 0x000fe200008e060b */
[----:B------:R-:W-:Y:S01]  /*7950*/  MOV R10, R10 ;  /* 0x0000000a000a7202 */ /* 0x000fe20000000f00 */
[----:B------:R-:W-:Y:S01]  /*7960*/  SHFL.IDX PT, R52, R57, R14, 0x1c1f ;  /* 0x001c1f0e39347589 */ /* 0x000fe200000e0000 */
[----:B------:R-:W-:-:S03]  /*7970*/  MOV R11, R12 ;  /* 0x0000000c000b7202 */ /* 0x000fc60000000f00 */
[----:B------:R-:W-:Y:S01]  /*7980*/  SHFL.IDX PT, R13, R55, R14, 0x1c1f ;  /* 0x001c1f0e370d7589 */ /* 0x000fe200000e0000 */
[----:B------:R-:W-:-:S03]  /*7990*/  MOV R82, R82 ;  /* 0x0000005200527202 */ /* 0x000fc60000000f00 */
[----:B------:R-:W-:Y:S01]  /*79a0*/  SHFL.IDX PT, R55, R77, R14, 0x1c1f ;  /* 0x001c1f0e4d377589 */ /* 0x000fe200000e0000 */
[----:B------:R-:W-:-:S03]  /*79b0*/  MOV R38, R8 ;  /* 0x0000000800267202 */ /* 0x000fc60000000f00 */
[----:B------:R-:W-:Y:S01]  /*79c0*/  SHFL.IDX PT, R57, R97, R14, 0x1c1f ;  /* 0x001c1f0e61397589 */ /* 0x000fe200000e0000 */
[----:B------:R-:W-:-:S03]  /*79d0*/  MOV R81, R6 ;  /* 0x0000000600517202 */ /* 0x000fc60000000f00 */
[----:B------:R-:W0:Y:S01]  /*79e0*/  SHFL.IDX PT, R74, R135, R48, 0x1c1f ;  /* 0x001c1f30874a7589 */ /* 0x000e2200000e0000 */
[----:B------:R-:W-:-:S03]  /*79f0*/  MOV R83, R4 ;  /* 0x0000000400537202 */ /* 0x000fc60000000f00 */
        /* <DEDUP_REMOVED lines=9> */
[----:B------:R-:W1:Y:S04]  /*7a90*/  SHFL.IDX PT, R24, R24, R48, 0x1c1f ;  /* 0x001c1f3018187589 */ /* 0x000e6800000e0000 */
[----:B------:R-:W2:Y:S04]  /*7aa0*/  SHFL.IDX PT, R56, R41, R48, 0x1c1f ;  /* 0x001c1f3029387589 */ /* 0x000ea800000e0000 */
[----:B------:R-:W4:Y:S04]  /*7ab0*/  SHFL.IDX PT, R42, R42, R48, 0x1c1f ;  /* 0x001c1f302a2a7589 */ /* 0x000f2800000e0000 */
[----:B------:R-:W3:Y:S04]  /*7ac0*/  SHFL.IDX PT, R66, R40, R48, 0x1c1f ;  /* 0x001c1f3028427589 */ /* 0x000ee800000e0000 */
[----:B------:R-:W-:Y:S04]  /*7ad0*/  SHFL.IDX PT, R53, R53, R14, 0x1c1f ;  /* 0x001c1f0e35357589 */ /* 0x000fe800000e0000 */
[----:B------:R-:W-:Y:S04]  /*7ae0*/  SHFL.IDX PT, R79, R79, R14, 0x1c1f ;  /* 0x001c1f0e4f4f7589 */ /* 0x000fe800000e0000 */
[----:B------:R-:W-:Y:S04]  /*7af0*/  SHFL.IDX PT, R64, R89, R14, 0x1c1f ;  /* 0x001c1f0e59407589 */ /* 0x000fe800000e0000 */
[----:B------:R-:W-:Y:S04]  /*7b00*/  SHFL.IDX PT, R54, R27, R48, 0x1c1f ;  /* 0x001c1f301b367589 */ /* 0x000fe800000e0000 */
[----:B------:R-:W3:Y:S04]  /*7b10*/  SHFL.IDX PT, R26, R26, R48, 0x1c1f ;  /* 0x001c1f301a1a7589 */ /* 0x000ee800000e0000 */
[----:B------:R-:W-:Y:S04]  /*7b20*/  SHFL.IDX PT, R69, R31, R48, 0x1c1f ;  /* 0x001c1f301f457589 */ /* 0x000fe800000e0000 */
[----:B------:R-:W3:Y:S04]  /*7b30*/  SHFL.IDX PT, R58, R36, R48, 0x1c1f ;  /* 0x001c1f30243a7589 */ /* 0x000ee800000e0000 */
[----:B------:R-:W3:Y:S04]  /*7b40*/  SHFL.IDX PT, R65, R43, R48, 0x1c1f ;  /* 0x001c1f302b417589 */ /* 0x000ee800000e0000 */
        /* <DEDUP_REMOVED lines=10> */
[----:B------:R-:W3:Y:S04]  /*7bf0*/  SHFL.IDX PT, R15, R15, R48, 0x1c1f ;  /* 0x001c1f300f0f7589 */ /* 0x000ee800000e0000 */
[----:B------:R-:W3:Y:S04]  /*7c00*/  SHFL.IDX PT, R77, R33, R48, 0x1c1f ;  /* 0x001c1f30214d7589 */ /* 0x000ee800000e0000 */
[----:B------:R-:W-:Y:S04]  /*7c10*/  SHFL.IDX PT, R14, R32, R48, 0x1c1f ;  /* 0x001c1f30200e7589 */ /* 0x000fe800000e0000 */
[----:B------:R-:W3:Y:S04]  /*7c20*/  SHFL.IDX PT, R27, R44, R48, 0x1c1f ;  /* 0x001c1f302c1b7589 */ /* 0x000ee800000e0000 */
[----:B------:R-:W3:Y:S04]  /*7c30*/  SHFL.IDX PT, R25, R34, R48, 0x1c1f ;  /* 0x001c1f3022197589 */ /* 0x000ee800000e0000 */
[----:B------:R0:W-:Y:S04]  /*7c40*/  SHFL.IDX PT, R61, R29, R48, 0x1c1f ;  /* 0x001c1f301d3d7589 */ /* 0x0001e800000e0000 */
[----:B------:R-:W3:Y:S04]  /*7c50*/  SHFL.IDX PT, R70, R37, R48, 0x1c1f ;  /* 0x001c1f3025467589 */ /* 0x000ee800000e0000 */
[----:B------:R-:W3:Y:S04]  /*7c60*/  SHFL.IDX PT, R28, R28, R48, 0x1c1f ;  /* 0x001c1f301c1c7589 */ /* 0x000ee800000e0000 */
[----:B------:R-:W3:Y:S04]  /*7c70*/  SHFL.IDX PT, R71, R45, R48, 0x1c1f ;  /* 0x001c1f302d477589 */ /* 0x000ee800000e0000 */
[----:B------:R-:W3:Y:S04]  /*7c80*/  SHFL.IDX PT, R30, R30, R48, 0x1c1f ;  /* 0x001c1f301e1e7589 */ /* 0x000ee800000e0000 */
[----:B------:R2:W3:Y:S04]  /*7c90*/  SHFL.IDX PT, R89, R46, R48, 0x1c1f ;  /* 0x001c1f302e597589 */ /* 0x0004e800000e0000 */
[----:B------:R4:W3:Y:S01]  /*7ca0*/  SHFL.IDX PT, R91, R47, R48, 0x1c1f ;  /* 0x001c1f302f5b7589 */ /* 0x0008e200000e0000 */
[----:B0-----:R-:W-:-:S02]  /*7cb0*/  SEL R29, R57, R74, P0 ;  /* 0x0000004a391d7207 */ /* 0x001fc40000000000 */
[----:B------:R-:W-:Y:S02]  /*7cc0*/  SEL R31, R74, R57, P0 ;  /* 0x000000394a1f7207 */ /* 0x000fe40000000000 */
[----:B-1----:R-:W-:Y:S02]  /*7cd0*/  SEL R32, R49, R24, P0 ;  /* 0x0000001831207207 */ /* 0x002fe40000000000 */
[----:B--2---:R-:W-:Y:S02]  /*7ce0*/  SEL R46, R55, R62, P0 ;  /* 0x0000003e372e7207 */ /* 0x004fe40000000000 */
[----:B------:R-:W-:Y:S02]  /*7cf0*/  SEL R34, R24, R49, P0 ;  /* 0x0000003118227207 */ /* 0x000fe40000000000 */
[----:B----4-:R-:W-:Y:S02]  /*7d00*/  SEL R48, R62, R55, P0 ;  /* 0x000000373e307207 */ /* 0x010fe40000000000 */
[----:B------:R-:W-:-:S02]  /*7d10*/  SEL R33, R51, R50, P0 ;  /* 0x0000003233217207 */ /* 0x000fc40000000000 */
[----:B------:R-:W-:Y:S02]  /*7d20*/  SEL R35, R50, R51, P0 ;  /* 0x0000003332237207 */ /* 0x000fe40000000000 */
[----:B------:R-:W-:Y:S02]  /*7d30*/  SEL R36, R73, R56, P0 ;  /* 0x0000003849247207 */ /* 0x000fe40000000000 */
[----:B------:R-:W-:Y:S02]  /*7d40*/  SEL R40, R56, R73, P0 ;  /* 0x0000004938287207 */ /* 0x000fe40000000000 */
[----:B------:R-:W-:Y:S02]  /*7d50*/  SEL R37, R75, R42, P0 ;  /* 0x0000002a4b257207 */ /* 0x000fe40000000000 */
[----:B------:R-:W-:Y:S02]  /*7d60*/  SEL R41, R42, R75, P0 ;  /* 0x0000004b2a297207 */ /* 0x000fe40000000000 */
[----:B---3--:R-:W-:-:S02]  /*7d70*/  SEL R55, R87, R66, P0 ;  /* 0x0000004257377207 */ /* 0x008fc40000000000 */
        /* <DEDUP_REMOVED lines=21> */
[----:B------:R-:W-:Y:S02]  /*7ed0*/  F2FP.BF16.F32.PACK_AB R12, R33, R32 ;  /* 0x00000020210c723e */ /* 0x000fe400000010ff */
[----:B------:R-:W-:Y:S02]  /*7ee0*/  F2FP.BF16.F32.PACK_AB R13, R37, R36 ;  /* 0x00000024250d723e */ /* 0x000fe400000010ff */
[----:B------:R-:W-:-:S02]  /*7ef0*/  F2FP.BF16.F32.PACK_AB R14, R35, R34 ;  /* 0x00000022230e723e */ /* 0x000fc400000010ff */
[----:B------:R-:W-:Y:S02]  /*7f00*/  F2FP.BF16.F32.PACK_AB R15, R41, R40 ;  /* 0x00000028290f723e */ /* 0x000fe400000010ff */
[----:B------:R-:W-:Y:S02]  /*7f10*/  SEL R54, R85, R70, P0 ;  /* 0x0000004655367207 */ /* 0x000fe40000000000 */
[----:B------:R-:W-:Y:S02]  /*7f20*/  SEL R56, R70, R85, P0 ;  /* 0x0000005546387207 */ /* 0x000fe40000000000 */
[----:B------:R-:W-:Y:S02]  /*7f30*/  SEL R58, R60, R61, P0 ;  /* 0x0000003d3c3a7207 */ /* 0x000fe40000000000 */
[----:B------:R-:W-:Y:S02]  /*7f40*/  F2FP.BF16.F32.PACK_AB R24, R43, R42 ;  /* 0x0000002a2b18723e */ /* 0x000fe400000010ff */
[----:B------:R-:W-:-:S02]  /*7f50*/  F2FP.BF16.F32.PACK_AB R25, R47, R46 ;  /* 0x0000002e2f19723e */ /* 0x000fc400000010ff */
[----:B------:R-:W-:Y:S02]  /*7f60*/  F2FP.BF16.F32.PACK_AB R26, R45, R44 ;  /* 0x0000002c2d1a723e */ /* 0x000fe400000010ff */
[----:B------:R-:W-:Y:S02]  /*7f70*/  F2FP.BF16.F32.PACK_AB R27, R49, R48 ;  /* 0x00000030311b723e */ /* 0x000fe400000010ff */
[----:B------:R-:W-:Y:S02]  /*7f80*/  SEL R51, R9, R28, P0 ;  /* 0x0000001c09337207 */ /* 0x000fe40000000000 */
[----:B------:R-:W-:Y:S02]  /*7f90*/  SEL R53, R28, R9, P0 ;  /* 0x000000091c357207 */ /* 0x000fe40000000000 */
[----:B------:R-:W-:Y:S02]  /*7fa0*/  SEL R60, R61, R60, P0 ;  /* 0x0000003c3d3c7207 */ /* 0x000fe40000000000 */
[----:B------:R-:W-:-:S02]  /*7fb0*/  SEL R70, R72, R71, P0 ;  /* 0x0000004748467207 */ /* 0x000fc40000000000 */
[----:B------:R-:W-:Y:S02]  /*7fc0*/  SEL R59, R7, R30, P0 ;  /* 0x0000001e073b7207 */ /* 0x000fe40000000000 */
[----:B------:R-:W-:Y:S02]  /*7fd0*/  SEL R61, R30, R7, P0 ;  /* 0x000000071e3d7207 */ /* 0x000fe40000000000 */
[----:B------:R-:W-:Y:S01]  /*7fe0*/  SEL R72, R71, R72, P0 ;  /* 0x0000004847487207 */ /* 0x000fe20000000000 */
[----:B------:R0:W-:Y:S01]  /*7ff0*/  STSM.16.M88.4 [R10], R12 ;  /* 0x0000000c0a007844 */ /* 0x0001e20000000200 */
[----:B------:R-:W-:Y:S02]  /*8000*/  SEL R71, R8, R89, P0 ;  /* 0x0000005908477207 */ /* 0x000fe40000000000 */
[----:B------:R-:W-:Y:S01]  /*8010*/  SEL R73, R89, R8, P0 ;  /* 0x0000000859497207 */ /* 0x000fe20000000000 */
[----:B------:R1:W-:Y:S01]  /*8020*/  STSM.16.M88.4 [R11], R24 ;  /* 0x000000180b007844 */ /* 0x0003e20000000200 */
[----:B------:R-:W-:-:S02]  /*8030*/  SEL R28, R6, R91, P0 ;  /* 0x0000005b061c7207 */ /* 0x000fc40000000000 */
[----:B------:R-:W-:Y:S02]  /*8040*/  SEL R30, R91, R6, P0 ;  /* 0x000000065b1e7207 */ /* 0x000fe40000000000 */
[----:B------:R-:W-:Y:S02]  /*8050*/  F2FP.BF16.F32.PACK_AB R4, R51, R50 ;  /* 0x000000323304723e */ /* 0x000fe400000010ff */
[----:B------:R-:W-:Y:S02]  /*8060*/  F2FP.BF16.F32.PACK_AB R5, R55, R54 ;  /* 0x000000363705723e */ /* 0x000fe400000010ff */
[----:B------:R-:W-:Y:S02]  /*8070*/  F2FP.BF16.F32.PACK_AB R6, R53, R52 ;  /* 0x000000343506723e */ /* 0x000fe400000010ff */
[----:B------:R-:W-:Y:S02]  /*8080*/  F2FP.BF16.F32.PACK_AB R7, R57, R56 ;  /* 0x000000383907723e */ /* 0x000fe400000010ff */
[----:B------:R-:W-:-:S02]  /*8090*/  F2FP.BF16.F32.PACK_AB R8, R59, R58 ;  /* 0x0000003a3b08723e */ /* 0x000fc400000010ff */
[----:B------:R-:W-:Y:S02]  /*80a0*/  F2FP.BF16.F32.PACK_AB R9, R63, R62 ;  /* 0x0000003e3f09723e */ /* 0x000fe400000010ff */
[----:B0-----:R-:W-:Y:S02]  /*80b0*/  F2FP.BF16.F32.PACK_AB R10, R61, R60 ;  /* 0x0000003c3d0a723e */ /* 0x001fe400000010ff */
[----:B-1----:R-:W-:Y:S02]  /*80c0*/  F2FP.BF16.F32.PACK_AB R11, R65, R64 ;  /* 0x00000040410b723e */ /* 0x002fe400000010ff */
[----:B------:R-:W-:Y:S02]  /*80d0*/  F2FP.BF16.F32.PACK_AB R12, R67, R66 ;  /* 0x00000042430c723e */ /* 0x000fe400000010ff */
[----:B------:R-:W-:Y:S02]  /*80e0*/  F2FP.BF16.F32.PACK_AB R13, R71, R70 ;  /* 0x00000046470d723e */ /* 0x000fe400000010ff */
[----:B------:R-:W-:-:S02]  /*80f0*/  F2FP.BF16.F32.PACK_AB R14, R69, R68 ;  /* 0x00000044450e723e */ /* 0x000fc400000010ff */
[----:B------:R-:W-:Y:S02]  /*8100*/  F2FP.BF16.F32.PACK_AB R15, R73, R72 ;  /* 0x00000048490f723e */ /* 0x000fe400000010ff */
[----:B------:R-:W-:Y:S02]  /*8110*/  F2FP.BF16.F32.PACK_AB R24, R75, R74 ;  /* 0x0000004a4b18723e */ /* 0x000fe400000010ff */
[----:B------:R-:W-:Y:S02]  /*8120*/  F2FP.BF16.F32.PACK_AB R25, R29, R28 ;  /* 0x0000001c1d19723e */ /* 0x000fe400000010ff */
[----:B------:R-:W-:Y:S02]  /*8130*/  F2FP.BF16.F32.PACK_AB R26, R77, R76 ;  /* 0x0000004c4d1a723e */ /* 0x000fe400000010ff */
[----:B------:R-:W-:Y:S01]  /*8140*/  F2FP.BF16.F32.PACK_AB R27, R31, R30 ;  /* 0x0000001e1f1b723e */ /* 0x000fe200000010ff */
[----:B------:R-:W-:Y:S04]  /*8150*/  STSM.16.M88.4 [R38], R4 ;  /* 0x0000000426007844 */ /* 0x000fe80000000200 */
[----:B------:R0:W-:Y:S04]  /*8160*/  STSM.16.M88.4 [R81], R8 ;  /* 0x0000000851007844 */ /* 0x0001e80000000200 */
[----:B------:R1:W-:Y:S04]  /*8170*/  STSM.16.M88.4 [R82], R12 ;  /* 0x0000000c52007844 */ /* 0x0003e80000000200 */
[----:B------:R2:W-:Y:S01]  /*8180*/  STSM.16.M88.4 [R83], R24 ;  /* 0x0000001853007844 */ /* 0x0005e20000000200 */
[----:B------:R-:W-:Y:S01]  /*8190*/  BAR.SYNC.DEFER_BLOCKING 0x1, 0x180 ;  /* 0x0046000000007b1d */ /* 0x000fe20000010000 */
[----:B------:R-:W-:-:S04]  /*81a0*/  ISETP.NE.U32.AND P0, PT, RZ, UR10, PT ;  /* 0x0000000aff007c0c */ /* 0x000fc8000bf05070 */
[----:B------:R-:W-:Y:S01]  /*81b0*/  ISETP.NE.AND.EX P0, PT, RZ, UR11, PT, P0 ;  /* 0x0000000bff007c0c */ /* 0x000fe2000bf05300 */
[----:B------:R-:W-:Y:S02]  /*81c0*/  IMAD.U32 R79, RZ, RZ, UR8 ;  /* 0x00000008ff4f7e24 */ /* 0x000fe4000f8e00ff */
[----:B0-----:R-:W0:Y:S01]  /*81d0*/  LDC R81, c[0x0][0xbe8] ;  /* 0x0002fa00ff517b82 */ /* 0x001e220000000800 */
[----:B------:R-:W-:-:S09]  /*81e0*/  ULDC.64 UR8, c[0x0][0xc08] ;  /* 0x0003020000087ab9 */ /* 0x000fd20000000a00 */
[----:B------:R-:W3:Y:S01]  /*81f0*/  @P0 LDG.E R84, desc[UR52][R78.64] ;  /* 0x000000344e540981 */ /* 0x000ee2000c1e1900 */
[----:B------:R-:W-:-:S04]  /*8200*/  UISETP.NE.U32.AND UP0, UPT, UR8, URZ, UPT ;  /* 0x0000003f0800728c */ /* 0x000fc8000bf05070 */
[----:B------:R-:W-:Y:S01]  /*8210*/  UISETP.NE.AND.EX UP0, UPT, UR9, URZ, UPT, UP0 ;  /* 0x0000003f0900728c */ /* 0x000fe2000bf05300 */
[----:B0-----:R-:W-:Y:S01]  /*8220*/  ISETP.NE.AND P1, PT, R81, 0x1, PT ;  /* 0x000000015100780c */ /* 0x001fe20003f25270 */
[----:B------:R-:W-:-:S09]  /*8230*/  UMOV UR16, 0x9b8 ;  /* 0x000009b800107882 */ /* 0x000fd20000000000 */
[----:B------:R-:W-:-:S03]  /*8240*/  @UP0 UIADD3 UR8, UP1, UR4, UR8, URZ ;  /* 0x0000000804080290 */ /* 0x000fc6000ff3e03f */
[----:B------:R-:W0:Y:S01]  /*8250*/  @P1 LDC R6, c[0x0][0xbec] ;  /* 0x0002fb00ff061b82 */ /* 0x000e220000000800 */
[----:B------:R-:W-:Y:S02]  /*8260*/  @UP0 UIADD3.X UR9, UR12, UR9, URZ, UP1, !UPT ;  /* 0x000000090c090290 */ /* 0x000fe40008ffe43f */
[----:B------:R-:W-:-:S05]  /*8270*/  UISETP.GT.AND UP1, UPT, UR45, 0x1, UPT ;  /* 0x000000012d00788c */ /* 0x000fca000bf24270 */
[----:B------:R-:W4:Y:S01]  /*8280*/  @P1 LDC R9, c[0x0][0xbf0] ;  /* 0x0002fc00ff091b82 */ /* 0x000f220000000800 */
[----:B------:R-:W-:Y:S01]  /*8290*/  USEL UR16, UR16, 0x978, UP1 ;  /* 0x0000097810107887 */ /* 0x000fe20008800000 */
[----:B------:R-:W-:Y:S01]  /*82a0*/  PLOP3.LUT P4, PT, PT, PT, UP0, 0x80, 0x0 ;  /* 0x000000000000781c */ /* 0x000fe20003f8f008 */
[----:B------:R-:W-:Y:S01]  /*82b0*/  UISETP.NE.U32.AND UP0, UPT, UR10, URZ, UPT ;  /* 0x0000003f0a00728c */ /* 0x000fe2000bf05070 */
[----:B------:R-:W-:Y:S01]  /*82c0*/  IMAD.U32 R11, RZ, RZ, UR42 ;  /* 0x0000002aff0b7e24 */ /* 0x000fe2000f8e00ff */
[----:B------:R-:W-:Y:S01]  /*82d0*/  ULDC UR4, c[0x0][0xa88] ;  /* 0x0002a20000047ab9 */ /* 0x000fe20000000800 */
[----:B------:R-:W-:Y:S01]  /*82e0*/  IMAD.U32 R4, RZ, RZ, UR8 ;  /* 0x00000008ff047e24 */ /* 0x000fe2000f8e00ff */
[----:B------:R-:W-:Y:S01]  /*82f0*/  UISETP.NE.AND.EX UP0, UPT, UR11, URZ, UPT, UP0 ;  /* 0x0000003f0b00728c */ /* 0x000fe2000bf05300 */
[----:B------:R-:W-:Y:S01]  /*8300*/  IMAD.U32 R38, RZ, RZ, UR4 ;  /* 0x00000004ff267e24 */ /* 0x000fe2000f8e00ff */
[----:B------:R-:W-:Y:S01]  /*8310*/  UMOV UR4, URZ ;  /* 0x0000003f00047c82 */ /* 0x000fe20008000000 */
[----:B------:R-:W-:Y:S01]  /*8320*/  IMAD.U32 R5, RZ, RZ, UR9 ;  /* 0x00000009ff057e24 */ /* 0x000fe2000f8e00ff */
[----:B------:R-:W-:Y:S01]  /*8330*/  USEL UR7, UR43, URZ, UP1 ;  /* 0x0000003f2b077287 */ /* 0x000fe20008800000 */
[----:B------:R-:W-:Y:S01]  /*8340*/  IMAD R11, R11, 0xc0, R86 ;  /* 0x000000c00b0b7824 */ /* 0x000fe200078e0256 */
[----:B------:R-:W-:Y:S01]  /*8350*/  ULDC.64 UR10, c[0x0][UR16+0x218] ;  /* 0x00008600100a7abb */ /* 0x000fe20008000a00 */
[----:B------:R-:W-:Y:S01]  /*8360*/  ULDC.64 UR14, c[0x0][UR16+0x228] ;  /* 0x00008a00100e7abb */ /* 0x000fe20008000a00 */
[----:B------:R-:W-:Y:S01]  /*8370*/  USEL UR40, UR40, URZ, !UP0 ;  /* 0x0000003f28287287 */ /* 0x000fe2000c000000 */
[----:B------:R0:W5:Y:S01]  /*8380*/  @P4 LDG.E R38, desc[UR52][R4.64] ;  /* 0x0000003404264981 */ /* 0x000162000c1e1900 */
[----:B------:R-:W-:Y:S01]  /*8390*/  ULDC.64 UR12, c[0x0][UR16+0x220] ;  /* 0x00008800100c7abb */ /* 0x000fe20008000a00 */
[----:B------:R-:W-:-:S02]  /*83a0*/  UIMAD.WIDE.U32 UR8, UR10, UR44, URZ ;  /* 0x0000002c0a0872a5 */ /* 0x000fc4000f8e003f */
[----:B------:R-:W-:Y:S02]  /*83b0*/  UIMAD.WIDE.U32 UR18, UR14, UR7, URZ ;  /* 0x000000070e1272a5 */ /* 0x000fe4000f8e003f */
[----:B------:R-:W-:Y:S02]  /*83c0*/  UIMAD UR10, UR11, UR44, URZ ;  /* 0x0000002c0b0a72a4 */ /* 0x000fe4000f8e023f */
[----:B------:R-:W-:Y:S01]  /*83d0*/  UIMAD UR14, UR15, UR7, URZ ;  /* 0x000000070f0e72a4 */ /* 0x000fe2000f8e023f */
[----:B0-----:R-:W-:Y:S01]  /*83e0*/  @P1 IMAD.HI.U32 R4, R11, R6, RZ ;  /* 0x000000060b041227 */ /* 0x001fe200078e00ff */
[----:B------:R-:W-:Y:S02]  /*83f0*/  USEL UR41, UR41, URZ, !UP0 ;  /* 0x0000003f29297287 */ /* 0x000fe4000c000000 */
[----:B------:R-:W-:Y:S01]  /*8400*/  UIMAD UR7, UR13, UR40, URZ ;  /* 0x000000280d0772a4 */ /* 0x000fe2000f8e023f */
[----:B------:R-:W-:Y:S01]  /*8410*/  IMAD.MOV.U32 R7, RZ, RZ, R11 ;  /* 0x000000ffff077224 */ /* 0x000fe200078e000b */
[----:B------:R-:W-:Y:S01]  /*8420*/  UIADD3 UR9, UR9, UR10, URZ ;  /* 0x0000000a09097290 */ /* 0x000fe2000fffe03f */
[----:B----4-:R-:W-:Y:S01]  /*8430*/  @P1 SHF.R.U32.HI R7, RZ, R9, R4 ;  /* 0x00000009ff071219 */ /* 0x010fe20000011604 */
[----:B------:R-:W-:-:S02]  /*8440*/  UIMAD.WIDE.U32 UR10, UR12, UR40, URZ ;  /* 0x000000280c0a72a5 */ /* 0x000fc4000f8e003f */
[----:B------:R-:W-:Y:S02]  /*8450*/  UIMAD UR7, UR12, UR41, UR7 ;  /* 0x000000290c0772a4 */ /* 0x000fe4000f8e0207 */
[----:B------:R-:W-:Y:S01]  /*8460*/  UIADD3 UR14, UR19, UR14, URZ ;  /* 0x0000000e130e7290 */ /* 0x000fe2000fffe03f */
[----:B------:R-:W-:Y:S01]  /*8470*/  IMAD.U32 R4, RZ, RZ, UR18 ;  /* 0x00000012ff047e24 */ /* 0x000fe2000f8e00ff */
[----:B------:R-:W-:Y:S01]  /*8480*/  UIADD3 UR7, UR11, UR7, URZ ;  /* 0x000000070b077290 */ /* 0x000fe2000fffe03f */
[--C-:B------:R-:W-:Y:S02]  /*8490*/  IMAD.MOV R6, RZ, RZ, -R7.reuse ;  /* 0x000000ffff067224 */ /* 0x100fe400078e0a07 */
[----:B------:R-:W-:Y:S01]  /*84a0*/  IMAD.U32 R5, RZ, RZ, UR19 ;  /* 0x00000013ff057e24 */ /* 0x000fe2000f8e00ff */
[----:B------:R-:W-:Y:S01]  /*84b0*/  SHF.R.S32.HI R5, RZ, 0x1f, R7 ;  /* 0x0000001fff057819 */ /* 0x000fe20000011407 */
[----:B------:R-:W-:Y:S02]  /*84c0*/  IMAD R9, R81, R6, R11 ;  /* 0x0000000651097224 */ /* 0x000fe400078e020b */
[----:B------:R-:W-:-:S03]  /*84d0*/  IMAD.U32 R8, RZ, RZ, UR14 ;  /* 0x0000000eff087e24 */ /* 0x000fc6000f8e00ff */
[----:B------:R-:W-:Y:S01]  /*84e0*/  SHF.R.S32.HI R6, RZ, 0x1f, R9 ;  /* 0x0000001fff067819 */ /* 0x000fe20000011409 */
[----:B-1----:R-:W-:Y:S01]  /*84f0*/  IMAD.U32 R13, RZ, RZ, UR42 ;  /* 0x0000002aff0d7e24 */ /* 0x002fe2000f8e00ff */
[----:B---3--:R-:W-:-:S13]  /*8500*/  @P0 R2UR UR4, R84 ;  /* 0x00000000540402ca */ /* 0x008fda00000e0000 */
[----:B------:R-:W-:Y:S02]  /*8510*/  UIADD3 UR8, UP0, UP2, UR10, UR8, UR4 ;  /* 0x000000080a087290 */ /* 0x000fe4000fa1e004 */
[----:B------:R-:W-:Y:S01]  /*8520*/  USHF.R.S32.HI UR12, URZ, 0x1f, UR4 ;  /* 0x0000001f3f0c7899 */ /* 0x000fe20008011404 */
[----:B------:R-:W-:Y:S01]  /*8530*/  ULDC.64 UR10, c[0x0][0xba8] ;  /* 0x0002ea00000a7ab9 */ /* 0x000fe20000000a00 */
[----:B------:R-:W-:Y:S02]  /*8540*/  @!UP1 ULDC UR10, c[0x0][0xb50] ;  /* 0x0002d400000a9ab9 */ /* 0x000fe40000000800 */
[----:B------:R-:W-:Y:S01]  /*8550*/  UIADD3.X UR7, UR7, UR9, UR12, UP0, UP2 ;  /* 0x0000000907077290 */ /* 0x000fe200087e440c */
[----:B------:R-:W-:Y:S01]  /*8560*/  IADD3 R4, P2, P3, R7, UR8, R4 ;  /* 0x0000000807047c10 */ /* 0x000fe2000fb5e004 */
[----:B------:R-:W-:Y:S01]  /*8570*/  @!UP1 ULDC UR11, c[0x0][0xb54] ;  /* 0x0002d500000b9ab9 */ /* 0x000fe20000000800 */
[----:B------:R-:W-:Y:S02]  /*8580*/  ULDC.64 UR8, c[0x0][UR16+0x210] ;  /* 0x0000840010087abb */ /* 0x000fe40008000a00 */
[----:B------:R-:W-:Y:S01]  /*8590*/  IMAD R7, R9, UR9, RZ ;  /* 0x0000000909077c24 */ /* 0x000fe2000f8e02ff */
[----:B------:R-:W-:-:S03]  /*85a0*/  IADD3.X R5, R5, UR7, R8, P2, P3 ;  /* 0x0000000705057c10 */ /* 0x000fc600097e6408 */
[----:B------:R-:W-:Y:S02]  /*85b0*/  IMAD R7, R6, UR8, R7 ;  /* 0x0000000806077c24 */ /* 0x000fe4000f8e0207 */
[----:B------:R-:W-:-:S04]  /*85c0*/  IMAD.WIDE.U32 R4, R9, UR8, R4 ;  /* 0x0000000809047c25 */ /* 0x000fc8000f8e0004 */
[----:B------:R-:W-:Y:S01]  /*85d0*/  IMAD.IADD R5, R5, 0x1, R7 ;  /* 0x0000000105057824 */ /* 0x000fe200078e0207 */
[----:B------:R-:W-:-:S04]  /*85e0*/  LEA R8, P2, R4, UR10, 0x2 ;  /* 0x0000000a04087c11 */ /* 0x000fc8000f8410ff */
[----:B------:R-:W-:Y:S01]  /*85f0*/  LEA.HI.X R10, R4, UR11, R5, 0x2, P2 ;  /* 0x0000000b040a7c11 */ /* 0x000fe200090f1405 */
[----:B--2---:R-:W-:Y:S08]  /*8600*/  @P4 BRA `(.L_x_182) ;  /* 0x0000000000104947 */ /* 0x004ff00003800000 */
[----:B------:R-:W-:Y:S05]  /*8610*/  @!P0 BRA `(.L_x_182) ;  /* 0x00000000000c8947 */ /* 0x000fea0003800000 */
[----:B------:R-:W2:Y:S04]  /*8620*/  LDG.E R5, desc[UR52][R78.64] ;  /* 0x000000344e057981 */ /* 0x000ea8000c1e1900 */
[----:B-----5:R-:W2:Y:S02]  /*8630*/  LDG.E R38, desc[UR52][R78.64+0x4] ;  /* 0x000004344e267981 */ /* 0x020ea4000c1e1900 */
[----:B--2---:R-:W-:-:S07]  /*8640*/  IMAD.IADD R38, R38, 0x1, -R5 ;  /* 0x0000000126267824 */ /* 0x004fce00078e0a05 */
.L_x_182:
[----:B------:R-:W2:Y:S01]  /*8650*/  LDL R12, [R1+0x2c] ;  /* 0x00002c00010c7983 */ /* 0x000ea20000100800 */
[----:B------:R-:W0:Y:S03]  /*8660*/  S2R R4, SR_TID.X ;  /* 0x0000000000047919 */ /* 0x000e260000002100 */
[----:B------:R-:W-:Y:S04]  /*8670*/  SHFL.IDX PT, R5, R10, RZ, 0x1c1f ;  /* 0x001c1fff0a057589 */ /* 0x000fe800000e0000 */
[----:B------:R-:W-:Y:S04]  /*8680*/  SHFL.IDX PT, R6, R8, 0x1, 0x1c1f ;  /* 0x003c1f0008067f89 */ /* 0x000fe800000e0000 */
[----:B------:R-:W-:Y:S01]  /*8690*/  SHFL.IDX PT, R7, R10, 0x1, 0x1c1f ;  /* 0x003c1f000a077f89 */ /* 0x000fe200000e0000 */
[----:B0-----:R-:W-:-:S05]  /*86a0*/  VIADD R14, R4, 0xffffff80 ;  /* 0xffffff80040e7836 */ /* 0x001fca0000000000 */
[----:B------:R-:W-:-:S04]  /*86b0*/  SHF.R.S32.HI R9, RZ, 0x1f, R14 ;  /* 0x0000001fff097819 */ /* 0x000fc8000001140e */
[----:B------:R-:W-:-:S04]  /*86c0*/  LEA.HI R9, R9, R14, RZ, 0x7 ;  /* 0x0000000e09097211 */ /* 0x000fc800078f38ff */
[----:B------:R-:W-:Y:S01]  /*86d0*/  LOP3.LUT R9, R9, 0xffffff80, RZ, 0xc0, !PT ;  /* 0xffffff8009097812 */ /* 0x000fe200078ec0ff */
[----:B------:R-:W0:Y:S04]  /*86e0*/  SHFL.IDX PT, R4, R8, RZ, 0x1c1f ;  /* 0x001c1fff08047589 */ /* 0x000e2800000e0000 */
[----:B------:R-:W-:Y:S02]  /*86f0*/  IMAD.IADD R9, R14, 0x1, -R9 ;  /* 0x000000010e097824 */ /* 0x000fe400078e0a09 */
[----:B-----5:R-:W-:-:S03]  /*8700*/  IMAD R38, R38, R81, RZ ;  /* 0x0000005126267224 */ /* 0x020fc600078e02ff */
[----:B------:R-:W-:Y:S02]  /*8710*/  LOP3.LUT P0, RZ, R9, 0x3, RZ, 0xc0, !PT ;  /* 0x0000000309ff7812 */ /* 0x000fe4000780c0ff */
[----:B------:R-:W-:Y:S01]  /*8720*/  PLOP3.LUT P3, PT, PT, PT, UP1, 0x80, 0x0 ;  /* 0x000000000000781c */ /* 0x000fe20003f6f018 */
[----:B--2---:R-:W-:-:S04]  /*8730*/  IMAD R13, R13, 0xc0, R12 ;  /* 0x000000c00d0d7824 */ /* 0x004fc800078e020c */
[C---:B------:R-:W-:Y:S01]  /*8740*/  VIADD R9, R13.reuse, 0x8 ;  /* 0x000000080d097836 */ /* 0x040fe20000000000 */
[----:B------:R-:W-:-:S04]  /*8750*/  ISETP.GE.OR P2, PT, R13, R38, P0 ;  /* 0x000000260d00720c */ /* 0x000fc80000746670 */
[----:B------:R-:W-:-:S09]  /*8760*/  ISETP.GE.OR P0, PT, R9, R38, P0 ;  /* 0x000000260900720c */ /* 0x000fd20000706670 */
[----:B0-----:R0:W-:Y:S01]  /*8770*/  @!P2 ST.E desc[UR52][R4.64], R0 ;  /* 0x000000000400a985 */ /* 0x0011e2000c101934 */
[----:B------:R-:W-:-:S03]  /*8780*/  ISETP.GE.AND P2, PT, R13, R38, PT ;  /* 0x000000260d00720c */ /* 0x000fc60003f46270 */
[----:B------:R0:W-:Y:S01]  /*8790*/  @!P0 ST.E desc[UR52][R6.64], R3 ;  /* 0x0000000306008985 */ /* 0x0001e2000c101934 */
[----:B------:R-:W-:Y:S01]  /*87a0*/  ISETP.GE.AND P0, PT, R9, R38, PT ;  /* 0x000000260900720c */ /* 0x000fe20003f06270 */
[----:B------:R-:W-:-:S12]  /*87b0*/  @P3 BRA `(.L_x_183) ;  /* 0x0000000800243947 */ /* 0x000fd80003800000 */
[----:B------:R-:W1:Y:S01]  /*87c0*/  S2R R12, SR_TID.X ;  /* 0x00000000000c7919 */ /* 0x000e620000002100 */
[----:B------:R-:W2:Y:S01]  /*87d0*/  @P1 LDC R36, c[0x0][0xbec] ;  /* 0x0002fb00ff241b82 */ /* 0x000ea20000000800 */
[----:B------:R-:W-:Y:S01]  /*87e0*/  ULDC.64 UR10, c[0x0][0xaa0] ;  /* 0x0002a800000a7ab9 */ /* 0x000fe20000000a00 */
[----:B-1----:R-:W-:-:S05]  /*87f0*/  VIADD R79, R12, 0xffffff80 ;  /* 0xffffff800c4f7836 */ /* 0x002fca0000000000 */
[----:B------:R-:W-:-:S04]  /*8800*/  SHF.R.S32.HI R78, RZ, 0x1f, R79 ;  /* 0x0000001fff4e7819 */ /* 0x000fc8000001144f */
[----:B------:R-:W-:-:S04]  /*8810*/  LEA.HI R78, R78, R79, RZ, 0x2 ;  /* 0x0000004f4e4e7211 */ /* 0x000fc800078f10ff */
[----:B------:R-:W-:-:S05]  /*8820*/  SHF.R.S32.HI R78, RZ, 0x2, R78 ;  /* 0x00000002ff4e7819 */ /* 0x000fca000001144e */
[----:B0-----:R-:W-:-:S04]  /*8830*/  IMAD R3, R78, 0x20, R2 ;  /* 0x000000204e037824 */ /* 0x001fc800078e0202 */
[----:B------:R-:W-:-:S03]  /*8840*/  IMAD.WIDE R20, R3, 0x2, R20 ;  /* 0x0000000203147825 */ /* 0x000fc600078e0214 */
[C---:B------:R-:W-:Y:S02]  /*8850*/  IADD3 R9, P0, R20.reuse, 0x1800, RZ ;  /* 0x0000180014097810 */ /* 0x040fe40007f1e0ff */
[C---:B------:R-:W-:Y:S02]  /*8860*/  IADD3 R13, P2, R20.reuse, 0x3000, RZ ;  /* 0x00003000140d7810 */ /* 0x040fe40007f5e0ff */
[C---:B------:R-:W-:Y:S02]  /*8870*/  IADD3 R25, P3, R20.reuse, 0x4800, RZ ;  /* 0x0000480014197810 */ /* 0x040fe40007f7e0ff */
[C---:B------:R-:W-:Y:S02]  /*8880*/  IADD3 R29, P4, R20.reuse, 0x6000, RZ ;  /* 0x00006000141d7810 */ /* 0x040fe40007f9e0ff */
[----:B------:R-:W-:Y:S02]  /*8890*/  LOP3.LUT R5, R20, 0x180, RZ, 0xc0, !PT ;  /* 0x0000018014057812 */ /* 0x000fe400078ec0ff */
[----:B------:R-:W-:-:S02]  /*88a0*/  LOP3.LUT R8, R9, 0x180, RZ, 0xc0, !PT ;  /* 0x0000018009087812 */ /* 0x000fc400078ec0ff */
[----:B------:R-:W-:Y:S02]  /*88b0*/  LOP3.LUT R12, R13, 0x180, RZ, 0xc0, !PT ;  /* 0x000001800d0c7812 */ /* 0x000fe400078ec0ff */
[----:B------:R-:W-:Y:S02]  /*88c0*/  LOP3.LUT R24, R25, 0x180, RZ, 0xc0, !PT ;  /* 0x0000018019187812 */ /* 0x000fe400078ec0ff */
[----:B------:R-:W-:Y:S02]  /*88d0*/  LOP3.LUT R28, R29, 0x180, RZ, 0xc0, !PT ;  /* 0x000001801d1c7812 */ /* 0x000fe400078ec0ff */
[----:B------:R-:W-:Y:S02]  /*88e0*/  SHF.R.U64 R5, R5, 0x3, RZ ;  /* 0x0000000305057819 */ /* 0x000fe400000012ff */
[----:B------:R-:W-:Y:S02]  /*88f0*/  IADD3 R3, P5, R20, 0x7800, RZ ;  /* 0x0000780014037810 */ /* 0x000fe40007fbe0ff */
[----:B------:R-:W-:-:S02]  /*8900*/  SHF.R.S32.HI R37, RZ, 0x1f, R79 ;  /* 0x0000001fff257819 */ /* 0x000fc4000001144f */
[----:B------:R-:W-:Y:S01]  /*8910*/  SHF.R.U64 R8, R8, 0x3, RZ ;  /* 0x0000000308087819 */ /* 0x000fe200000012ff */
[----:B------:R-:W-:Y:S01]  /*8920*/  IMAD.X R33, RZ, RZ, R21, P5 ;  /* 0x000000ffff217224 */ /* 0x000fe200028e0615 */
[----:B------:R-:W-:Y:S02]  /*8930*/  SHF.R.U64 R12, R12, 0x3, RZ ;  /* 0x000000030c0c7819 */ /* 0x000fe400000012ff */
[----:B------:R-:W-:Y:S02]  /*8940*/  SHF.R.U64 R24, R24, 0x3, RZ ;  /* 0x0000000318187819 */ /* 0x000fe400000012ff */
[----:B------:R-:W-:Y:S02]  /*8950*/  SHF.R.U64 R28, R28, 0x3, RZ ;  /* 0x000000031c1c7819 */ /* 0x000fe400000012ff */
[----:B------:R-:W-:Y:S02]  /*8960*/  LOP3.LUT R20, R5, R20, RZ, 0x3c, !PT ;  /* 0x0000001405147212 */ /* 0x000fe400078e3cff */
[----:B------:R-:W-:-:S02]  /*8970*/  LEA.HI R37, R37, R79, RZ, 0x2 ;  /* 0x0000004f25257211 */ /* 0x000fc400078f10ff */
[----:B------:R-:W-:Y:S01]  /*8980*/  LOP3.LUT R8, R8, R9, RZ, 0x3c, !PT ;  /* 0x0000000908087212 */ /* 0x000fe200078e3cff */
[--C-:B------:R-:W-:Y:S01]  /*8990*/  IMAD.X R9, RZ, RZ, R21.reuse, P0 ;  /* 0x000000ffff097224 */ /* 0x100fe200000e0615 */
[----:B------:R-:W-:Y:S01]  /*89a0*/  LOP3.LUT R12, R12, R13, RZ, 0x3c, !PT ;  /* 0x0000000d0c0c7212 */ /* 0x000fe200078e3cff */
[--C-:B------:R-:W-:Y:S01]  /*89b0*/  IMAD.X R13, RZ, RZ, R21.reuse, P2 ;  /* 0x000000ffff0d7224 */ /* 0x100fe200010e0615 */
[----:B------:R-:W-:Y:S01]  /*89c0*/  LOP3.LUT R24, R24, R25, RZ, 0x3c, !PT ;  /* 0x0000001918187212 */ /* 0x000fe200078e3cff */
[--C-:B------:R-:W-:Y:S01]  /*89d0*/  IMAD.X R25, RZ, RZ, R21.reuse, P3 ;  /* 0x000000ffff197224 */ /* 0x100fe200018e0615 */
[----:B------:R-:W-:Y:S01]  /*89e0*/  LOP3.LUT R28, R28, R29, RZ, 0x3c, !PT ;  /* 0x0000001d1c1c7212 */ /* 0x000fe200078e3cff */
[----:B------:R-:W-:Y:S01]  /*89f0*/  IMAD.X R29, RZ, RZ, R21, P4 ;  /* 0x000000ffff1d7224 */ /* 0x000fe200020e0615 */
[----:B------:R0:W5:Y:S01]  /*8a00*/  LD.E.128 R4, desc[UR52][R20.64] ;  /* 0x0000003414047980 */ /* 0x000162000c101d00 */
[----:B------:R-:W-:Y:S02]  /*8a10*/  LOP3.LUT R0, R3, 0x180, RZ, 0xc0, !PT ;  /* 0x0000018003007812 */ /* 0x000fe400078ec0ff */
[----:B------:R-:W-:Y:S01]  /*8a20*/  LOP3.LUT R37, R37, 0xfffffffc, RZ, 0xc0, !PT ;  /* 0xfffffffc25257812 */ /* 0x000fe200078ec0ff */
[----:B------:R-:W-:Y:S01]  /*8a30*/  UIMAD UR7, UR12, UR10, URZ ;  /* 0x0000000a0c0772a4 */ /* 0x000fe2000f8e023f */
[----:B------:R-:W-:Y:S01]  /*8a40*/  SHF.R.U64 R0, R0, 0x3, RZ ;  /* 0x0000000300007819 */ /* 0x000fe200000012ff */
[----:B------:R-:W-:Y:S01]  /*8a50*/  UIMAD.WIDE.U32 UR8, UR4, UR10, URZ ;  /* 0x0000000a040872a5 */ /* 0x000fe2000f8e003f */
[----:B------:R-:W5:Y:S01]  /*8a60*/  LD.E.128 R8, desc[UR52][R8.64] ;  /* 0x0000003408087980 */ /* 0x000f62000c101d00 */
[----:B0-----:R-:W0:Y:S01]  /*8a70*/  @P1 LDC R21, c[0x0][0xbf0] ;  /* 0x0002fc00ff151b82 */ /* 0x001e220000000800 */
[----:B------:R-:W-:Y:S01]  /*8a80*/  IMAD.IADD R37, R79, 0x1, -R37 ;  /* 0x000000014f257824 */ /* 0x000fe200078e0a25 */
[----:B------:R-:W-:Y:S01]  /*8a90*/  LOP3.LUT R32, R0, R3, RZ, 0x3c, !PT ;  /* 0x0000000300207212 */ /* 0x000fe200078e3cff */
[----:B------:R-:W-:Y:S01]  /*8aa0*/  UIMAD UR7, UR4, UR11, UR7 ;  /* 0x0000000b040772a4 */ /* 0x000fe2000f8e0207 */
[----:B------:R-:W5:Y:S01]  /*8ab0*/  LD.E.128 R12, desc[UR52][R12.64] ;  /* 0x000000340c0c7980 */ /* 0x000f62000c101d00 */
[----:B------:R-:W-:Y:S01]  /*8ac0*/  IMAD R0, R37, 0x60, R78 ;  /* 0x0000006025007824 */ /* 0x000fe200078e024e */
[----:B------:R-:W-:Y:S01]  /*8ad0*/  ULDC.64 UR10, c[0x0][0xae8] ;  /* 0x0002ba00000a7ab9 */ /* 0x000fe20000000a00 */
[----:B------:R-:W-:Y:S01]  /*8ae0*/  IMAD.U32 R37, RZ, RZ, UR42 ;  /* 0x0000002aff257e24 */ /* 0x000fe2000f8e00ff */
[----:B------:R-:W-:Y:S01]  /*8af0*/  UIADD3 UR9, UR9, UR7, URZ ;  /* 0x0000000709097290 */ /* 0x000fe2000fffe03f */
[----:B------:R-:W5:Y:S01]  /*8b00*/  LD.E.128 R24, desc[UR52][R24.64] ;  /* 0x0000003418187980 */ /* 0x000f62000c101d00 */
[----:B------:R-:W-:Y:S01]  /*8b10*/  USHF.R.S32.HI UR4, URZ, 0x1f, UR40 ;  /* 0x0000001f3f047899 */ /* 0x000fe20008011428 */
[----:B------:R-:W-:Y:S01]  /*8b20*/  IMAD R37, R37, 0xc0, R0 ;  /* 0x000000c025257824 */ /* 0x000fe200078e0200 */
[----:B------:R-:W-:Y:S01]  /*8b30*/  UIMAD.WIDE.U32 UR8, UR44, UR10, UR8 ;  /* 0x0000000a2c0872a5 */ /* 0x000fe2000f8e0008 */
[----:B------:R-:W5:Y:S01]  /*8b40*/  LD.E.128 R28, desc[UR52][R28.64] ;  /* 0x000000341c1c7980 */ /* 0x000f62000c101d00 */
[----:B------:R-:W-:Y:S01]  /*8b50*/  ULDC.64 UR12, c[0x0][0xaf0] ;  /* 0x0002bc00000c7ab9 */ /* 0x000fe20000000a00 */
[----:B--2---:R-:W-:Y:S01]  /*8b60*/  @P1 IMAD.HI.U32 R0, R37, R36, RZ ;  /* 0x0000002425001227 */ /* 0x004fe200078e00ff */
[----:B------:R-:W-:Y:S01]  /*8b70*/  UIMAD UR4, UR4, UR12, URZ ;  /* 0x0000000c040472a4 */ /* 0x000fe2000f8e023f */
[----:B------:R-:W5:Y:S01]  /*8b80*/  LD.E.128 R32, desc[UR52][R32.64] ;  /* 0x0000003420207980 */ /* 0x000f62000c101d00 */
[----:B------:R-:W-:Y:S01]  /*8b90*/  UIMAD UR9, UR44, UR11, UR9 ;  /* 0x0000000b2c0972a4 */ /* 0x000fe2000f8e0209 */
[----:B------:R-:W-:Y:S01]  /*8ba0*/  IMAD.MOV.U32 R3, RZ, RZ, R37 ;  /* 0x000000ffff037224 */ /* 0x000fe200078e0025 */
[----:B------:R-:W-:Y:S01]  /*8bb0*/  UIMAD UR4, UR40, UR13, UR4 ;  /* 0x0000000d280472a4 */ /* 0x000fe2000f8e0204 */
[----:B------:R-:W-:Y:S01]  /*8bc0*/  @!PT LDS RZ, [RZ] ;  /* 0x00000000fffff984 */ /* 0x000fe20000000800 */
[----:B------:R-:W-:Y:S01]  /*8bd0*/  @!PT LDS RZ, [RZ] ;  /* 0x00000000fffff984 */ /* 0x000fe20000000800 */
[----:B------:R-:W-:Y:S01]  /*8be0*/  @!PT LDS RZ, [RZ] ;  /* 0x00000000fffff984 */ /* 0x000fe20000000800 */
[----:B------:R-:W-:Y:S01]  /*8bf0*/  @!PT LDS RZ, [RZ] ;  /* 0x00000000fffff984 */ /* 0x000fe20000000800 */
[----:B------:R1:W-:Y:S06]  /*8c00*/  MEMBAR.ALL.CTA ;  /* 0x0000000000007992 */ /* 0x0003ec0000008000 */
[----:B-1----:R-:W1:Y:S01]  /*8c10*/  FENCE.VIEW.ASYNC.S ;  /* 0x00000000000073c6 */ /* 0x002e620000000000 */
[----:B------:R-:W-:Y:S01]  /*8c20*/  UIMAD.WIDE.U32 UR40, UR40, UR12, UR8 ;  /* 0x0000000c282872a5 */ /* 0x000fe2000f8e0008 */
[----:B0-----:R-:W-:-:S02]  /*8c30*/  @P1 SHF.R.U32.HI R3, RZ, R21, R0 ;  /* 0x00000015ff031219 */ /* 0x001fc40000011600 */
[----:B------:R-:W-:Y:S01]  /*8c40*/  ULDC.64 UR8, c[0x0][0xae0] ;  /* 0x0002b80000087ab9 */ /* 0x000fe20000000a00 */
[----:B------:R-:W-:Y:S01]  /*8c50*/  UIADD3 UR4, UR41, UR4, URZ ;  /* 0x0000000429047290 */ /* 0x000fe2000fffe03f */
[--C-:B------:R-:W-:Y:S01]  /*8c60*/  SHF.R.S32.HI R0, RZ, 0x1f, R3.reuse ;  /* 0x0000001fff007819 */ /* 0x100fe20000011403 */
[----:B------:R-:W-:Y:S02]  /*8c70*/  IMAD.MOV R36, RZ, RZ, -R3 ;  /* 0x000000ffff247224 */ /* 0x000fe400078e0a03 */
[----:B------:R-:W-:Y:S02]  /*8c80*/  IMAD.U32 R21, RZ, RZ, UR41 ;  /* 0x00000029ff157e24 */ /* 0x000fe4000f8e00ff */
[----:B------:R-:W-:Y:S02]  /*8c90*/  IMAD R0, R0, UR8, RZ ;  /* 0x0000000800007c24 */ /* 0x000fe4000f8e02ff */
[----:B------:R-:W-:Y:S02]  /*8ca0*/  IMAD R81, R81, R36, R37 ;  /* 0x0000002451517224 */ /* 0x000fe400078e0225 */
[----:B------:R-:W-:-:S02]  /*8cb0*/  IMAD.U32 R20, RZ, RZ, UR40 ;  /* 0x00000028ff147e24 */ /* 0x000fc4000f8e00ff */
[----:B------:R-:W-:Y:S02]  /*8cc0*/  IMAD.U32 R21, RZ, RZ, UR4 ;  /* 0x00000004ff157e24 */ /* 0x000fe4000f8e00ff */
[C---:B------:R-:W-:Y:S01]  /*8cd0*/  IMAD R37, R3.reuse, UR9, R0 ;  /* 0x0000000903257c24 */ /* 0x040fe2000f8e0200 */
[----:B------:R-:W-:Y:S01]  /*8ce0*/  SHF.R.S32.HI R0, RZ, 0x1f, R81 ;  /* 0x0000001fff007819 */ /* 0x000fe20000011451 */
[----:B------:R-:W-:Y:S01]  /*8cf0*/  IMAD.WIDE.U32 R20, R3, UR8, R20 ;  /* 0x0000000803147c25 */ /* 0x000fe2000f8e0014 */
[----:B------:R-:W-:-:S03]  /*8d00*/  ULDC.64 UR8, c[0x0][0xad8] ;  /* 0x0002b60000087ab9 */ /* 0x000fc60000000a00 */
[----:B------:R-:W-:Y:S02]  /*8d10*/  IMAD.U32 R45, RZ, RZ, UR42 ;  /* 0x0000002aff2d7e24 */ /* 0x000fe4000f8e00ff */
[----:B------:R-:W-:Y:S02]  /*8d20*/  IMAD.IADD R21, R21, 0x1, R37 ;  /* 0x0000000115157824 */ /* 0x000fe400078e0225 */
[----:B------:R-:W-:Y:S02]  /*8d30*/  IMAD R0, R0, UR8, RZ ;  /* 0x0000000800007c24 */ /* 0x000fe4000f8e02ff */
[----:B------:R-:W-:Y:S02]  /*8d40*/  IMAD R45, R45, 0xc0, R78 ;  /* 0x000000c02d2d7824 */ /* 0x000fe400078e024e */
[C---:B------:R-:W-:Y:S02]  /*8d50*/  IMAD R3, R81.reuse, UR9, R0 ;  /* 0x0000000951037c24 */ /* 0x040fe4000f8e0200 */
[----:B------:R-:W-:Y:S01]  /*8d60*/  IMAD.WIDE.U32 R20, R81, UR8, R20 ;  /* 0x0000000851147c25 */ /* 0x000fe2000f8e0014 */
[----:B------:R-:W-:Y:S01]  /*8d70*/  ISETP.GE.AND P0, PT, R45, R38, PT ;  /* 0x000000262d00720c */ /* 0x000fe20003f06270 */
[----:B------:R-:W-:-:S02]  /*8d80*/  ULDC.64 UR8, c[0x0][0xa80] ;  /* 0x0002a00000087ab9 */ /* 0x000fc40000000a00 */
[----:B------:R-:W-:Y:S01]  /*8d90*/  IMAD.IADD R3, R21, 0x1, R3 ;  /* 0x0000000115037824 */ /* 0x000fe200078e0203 */
[----:B------:R-:W-:Y:S01]  /*8da0*/  LEA R0, P1, R20, UR8, 0x1 ;  /* 0x0000000814007c11 */ /* 0x000fe2000f8208ff */
[----:B------:R-:W-:-:S03]  /*8db0*/  VIADD R80, R80, 0x19c20 ;  /* 0x00019c2050507836 */ /* 0x000fc60000000000 */
[----:B------:R-:W-:Y:S02]  /*8dc0*/  LEA.HI.X R44, R20, UR9, R3, 0x1, P1 ;  /* 0x00000009142c7c11 */ /* 0x000fe400088f0c03 */
[----:B------:R-:W-:Y:S01]  /*8dd0*/  PRMT R80, RZ, 0x654, R80 ;  /* 0x00000654ff507816 */ /* 0x000fe20000000050 */
[----:B-1----:R0:W1:Y:S01]  /*8de0*/  SHFL.IDX PT, R36, R0, RZ, 0x1c1f ;  /* 0x001c1fff00247589 */ /* 0x00206200000e0000 */
[----:B------:R-:W-:Y:S02]  /*8df0*/  BSSY B1, `(.L_x_184) ;  /* 0x0000012000017945 */ /* 0x000fe40003800000 */
[----:B------:R0:W-:Y:S01]  /*8e00*/  SYNCS.ARRIVE.TRANS64.RED.A1T0 RZ, [R80+URZ], RZ ;  /* 0x000000ff50ff79a7 */ /* 0x0001e2000810043f */
[----:B------:R0:W2:Y:S01]  /*8e10*/  SHFL.IDX PT, R37, R44, RZ, 0x1c1f ;  /* 0x001c1fff2c257589 */ /* 0x0000a200000e0000 */
[----:B------:R-:W-:Y:S02]  /*8e20*/  SHF.R.S32.HI R46, RZ, 0x1f, R17 ;  /* 0x0000001fff2e7819 */ /* 0x000fe40000011411 */
[----:B------:R-:W-:Y:S01]  /*8e30*/  SHF.R.S32.HI R47, RZ, 0x1f, R16 ;  /* 0x0000001fff2f7819 */ /* 0x000fe20000011410 */
[----:B------:R-:W-:Y:S06]  /*8e40*/  @P0 BRA `(.L_x_185) ;  /* 0x0000000000300947 */ /* 0x000fec0003800000 */
[----:B------:R-:W-:Y:S02]  /*8e50*/  ULDC UR4, c[0x0][0xac8] ;  /* 0x0002b20000047ab9 */ /* 0x000fe40000000800 */
[----:B------:R-:W-:Y:S02]  /*8e60*/  ISETP.GE.AND P1, PT, R16, UR4, PT ;  /* 0x0000000410007c0c */ /* 0x000fe4000bf26270 */
[----:B------:R-:W-:Y:S02]  /*8e70*/  ISETP.GE.AND P2, PT, R17, UR4, PT ;  /* 0x0000000411007c0c */ /* 0x000fe4000bf46270 */
[----:B------:R-:W-:-:S09]  /*8e80*/  ISETP.GE.AND P0, PT, R2, UR4, PT ;  /* 0x0000000402007c0c */ /* 0x000fd2000bf06270 */
[-C--:B-1----:R-:W-:Y:S02]  /*8e90*/  @!P1 LEA R40, P3, R16, R36.reuse, 0x1 ;  /* 0x0000002410289211 */ /* 0x082fe400078608ff */
[C---:B------:R-:W-:Y:S02]  /*8ea0*/  @!P2 LEA R42, P4, R17.reuse, R36, 0x1 ;  /* 0x00000024112aa211 */ /* 0x040fe400078808ff */
[----:B--2---:R-:W-:Y:S01]  /*8eb0*/  @!P0 IMAD.WIDE R20, R2, 0x2, R36 ;  /* 0x0000000202148825 */ /* 0x004fe200078e0224 */
[-C--:B------:R-:W-:Y:S02]  /*8ec0*/  @!P1 LEA.HI.X R41, R16, R37.reuse, R47, 0x1, P3 ;  /* 0x0000002510299211 */ /* 0x080fe400018f0c2f */
[----:B------:R-:W-:Y:S02]  /*8ed0*/  @!P2 LEA.HI.X R43, R17, R37, R46, 0x1, P4 ;  /* 0x00000025112ba211 */ /* 0x000fe400020f0c2e */
[----:B-----5:R3:W-:Y:S04]  /*8ee0*/  @!P0 ST.E.128 desc[UR52][R20.64], R4 ;  /* 0x0000000414008985 */ /* 0x0207e8000c101d34 */
[----:B------:R3:W-:Y:S04]  /*8ef0*/  @!P1 ST.E.128 desc[UR52][R40.64], R12 ;  /* 0x0000000c28009985 */ /* 0x0007e8000c101d34 */
[----:B------:R3:W-:Y:S02]  /*8f00*/  @!P2 ST.E.128 desc[UR52][R42.64], R28 ;  /* 0x0000001c2a00a985 */ /* 0x0007e4000c101d34 */
.L_x_185:
[----:B------:R-:W-:Y:S05]  /*8f10*/  BSYNC B1 ;  /* 0x0000000000017941 */ /* 0x000fea0003800000 */
.L_x_184:
[----:B------:R-:W-:Y:S01]  /*8f20*/  VIADD R3, R45, 0x60 ;  /* 0x000000602d037836 */ /* 0x000fe20000000000 */
[----:B---3-5:R3:W4:Y:S04]  /*8f30*/  SHFL.IDX PT, R7, R44, 0x1, 0x1c1f ;  /* 0x003c1f002c077f89 */ /* 0x02872800000e0000 */
[----:B------:R-:W-:Y:S01]  /*8f40*/  ISETP.GE.AND P0, PT, R3, R38, PT ;  /* 0x000000260300720c */ /* 0x000fe20003f06270 */
[----:B------:R3:W0:-:S12]  /*8f50*/  SHFL.IDX PT, R6, R0, 0x1, 0x1c1f ;  /* 0x003c1f0000067f89 */ /* 0x00061800000e0000 */
[----:B---3--:R-:W-:Y:S05]  /*8f60*/  @P0 BRA `(.L_x_186) ;  /* 0x0000001400a40947 */ /* 0x008fea0003800000 */
[----:B------:R-:W-:Y:S02]  /*8f70*/  ULDC UR4, c[0x0][0xac8] ;  /* 0x0002b20000047ab9 */ /* 0x000fe40000000800 */
[----:B------:R-:W-:Y:S02]  /*8f80*/  ISETP.GE.AND P2, PT, R16, UR4, PT ;  /* 0x0000000410007c0c */ /* 0x000fe4000bf46270 */
[----:B------:R-:W-:-:S11]  /*8f90*/  ISETP.GE.AND P1, PT, R2, UR4, PT ;  /* 0x0000000402007c0c */ /* 0x000fd6000bf26270 */
[----:B0-----:R-:W-:Y:S02]  /*8fa0*/  @!P2 LEA R12, P0, R16, R6, 0x1 ;  /* 0x00000006100ca211 */ /* 0x001fe400078008ff */
[----:B----4-:R-:W-:Y:S02]  /*8fb0*/  @!P1 IMAD.WIDE R4, R2, 0x2, R6 ;  /* 0x0000000202049825 */ /* 0x010fe400078e0206 */
[----:B------:R-:W-:Y:S02]  /*8fc0*/  @!P2 LEA.HI.X R13, R16, R7, R47, 0x1, P0 ;  /* 0x00000007100da211 */ /* 0x000fe400000f0c2f */
[----:B------:R-:W-:Y:S01]  /*8fd0*/  ISETP.GE.AND P0, PT, R17, UR4, PT ;  /* 0x0000000411007c0c */ /* 0x000fe2000bf06270 */
[----:B------:R0:W-:Y:S04]  /*8fe0*/  @!P1 ST.E.128 desc[UR52][R4.64], R8 ;  /* 0x0000000804009985 */ /* 0x0001e8000c101d34 */
[----:B------:R0:W-:Y:S08]  /*8ff0*/  @!P2 ST.E.128 desc[UR52][R12.64], R24 ;  /* 0x000000180c00a985 */ /* 0x0001f0000c101d34 */
[----:B------:R-:W-:Y:S05]  /*9000*/  @P0 BRA `(.L_x_186) ;  /* 0x00000014007c0947 */ /* 0x000fea0003800000 */
[----:B0-----:R-:W-:-:S04]  /*9010*/  LEA R4, P0, R17, R6, 0x1 ;  /* 0x0000000611047211 */ /* 0x001fc800078008ff */
[----:B------:R-:W-:-:S05]  /*9020*/  LEA.HI.X R5, R17, R7, R46, 0x1, P0 ;  /* 0x0000000711057211 */ /* 0x000fca00000f0c2e */
[----:B------:R0:W-:Y:S01]  /*9030*/  ST.E.128 desc[UR52][R4.64], R32 ;  /* 0x0000002004007985 */ /* 0x0001e2000c101d34 */
[----:B------:R-:W-:Y:S05]  /*9040*/  BRA `(.L_x_186) ;  /* 0x00000014006c7947 */ /* 0x000fea0003800000 */
.L_x_183:
[----:B------:R1:W5:Y:S01]  /*9050*/  LDL R85, [R1+0x4] ;  /* 0x0000040001557983 */ /* 0x0003620000100800 */
[----:B------:R-:W-:Y:S01]  /*9060*/  ULDC.64 UR10, c[0x0][0xb08] ;  /* 0x0002c200000a7ab9 */ /* 0x000fe20000000a00 */
[----:B0-----:R-:W0:Y:S02]  /*9070*/  @P1 LDC R0, c[0x0][0xbec] ;  /* 0x0002fb00ff001b82 */ /* 0x001e240000000800 */
[----:B------:R1:W5:Y:S04]  /*9080*/  LDL R84, [R1+0x28] ;  /* 0x0000280001547983 */ /* 0x0003680000100800 */
[----:B------:R1:W5:Y:S01]  /*9090*/  LDL R83, [R1] ;  /* 0x0000000001537983 */ /* 0x0003620000100800 */
[----:B------:R-:W-:Y:S01]  /*90a0*/  UIMAD UR7, UR12, UR10, URZ ;  /* 0x0000000a0c0772a4 */ /* 0x000fe2000f8e023f */
[----:B------:R-:W2:Y:S01]  /*90b0*/  @P1 LDC R5, c[0x0][0xbf0] ;  /* 0x0002fc00ff051b82 */ /* 0x000ea20000000800 */
[----:B------:R-:W-:Y:S01]  /*90c0*/  UIMAD.WIDE.U32 UR8, UR4, UR10, URZ ;  /* 0x0000000a040872a5 */ /* 0x000fe2000f8e003f */
[----:B------:R-:W-:Y:S01]  /*90d0*/  IMAD.MOV.U32 R3, RZ, RZ, R11 ;  /* 0x000000ffff037224 */ /* 0x000fe200078e000b */
[----:B------:R-:W-:Y:S01]  /*90e0*/  UIMAD UR7, UR4, UR11, UR7 ;  /* 0x0000000b040772a4 */ /* 0x000fe2000f8e0207 */
[----:B------:R-:W-:Y:S01]  /*90f0*/  VIADD R80, R80, 0x19c20 ;  /* 0x00019c2050507836 */ /* 0x000fe20000000000 */
[----:B------:R-:W-:Y:S01]  /*9100*/  USHF.R.S32.HI UR4, URZ, 0x1f, UR40 ;  /* 0x0000001f3f047899 */ /* 0x000fe20008011428 */
[----:B------:R-:W-:Y:S01]  /*9110*/  BSSY B1, `(.L_x_187) ;  /* 0x0000063000017945 */ /* 0x000fe20003800000 */
[----:B------:R-:W-:Y:S01]  /*9120*/  UIADD3 UR9, UR9, UR7, URZ ;  /* 0x0000000709097290 */ /* 0x000fe2000fffe03f */
[----:B------:R-:W-:Y:S01]  /*9130*/  SHF.R.S32.HI R24, RZ, 0x1f, R18 ;  /* 0x0000001fff187819 */ /* 0x000fe20000011412 */
[----:B------:R-:W-:Y:S01]  /*9140*/  ULDC.64 UR10, c[0x0][0xb38] ;  /* 0x0002ce00000a7ab9 */ /* 0x000fe20000000a00 */
[----:B------:R-:W-:Y:S01]  /*9150*/  PRMT R80, RZ, 0x654, R80 ;  /* 0x00000654ff507816 */ /* 0x000fe20000000050 */
[----:B------:R-:W-:Y:S01]  /*9160*/  UIMAD.WIDE.U32 UR8, UR44, UR10, UR8 ;  /* 0x0000000a2c0872a5 */ /* 0x000fe2000f8e0008 */
[----:B------:R-:W-:-:S02]  /*9170*/  SHF.R.S32.HI R25, RZ, 0x1f, R19 ;  /* 0x0000001fff197819 */ /* 0x000fc40000011413 */
[----:B------:R1:W-:Y:S01]  /*9180*/  SYNCS.ARRIVE.TRANS64.RED.A1T0 RZ, [R80+URZ], RZ ;  /* 0x000000ff50ff79a7 */ /* 0x0003e2000810043f */
[----:B------:R-:W-:Y:S01]  /*9190*/  UIMAD UR9, UR44, UR11, UR9 ;  /* 0x0000000b2c0972a4 */ /* 0x000fe2000f8e0209 */
[----:B0-----:R-:W-:Y:S01]  /*91a0*/  @P1 IMAD.HI.U32 R0, R11, R0, RZ ;  /* 0x000000000b001227 */ /* 0x001fe200078e00ff */
[----:B------:R-:W-:Y:S01]  /*91b0*/  SHF.R.S32.HI R26, RZ, 0x1f, R22 ;  /* 0x0000001fff1a7819 */ /* 0x000fe20000011416 */
[----:B------:R-:W-:Y:S01]  /*91c0*/  ULDC.64 UR10, c[0x0][0xb40] ;  /* 0x0002d000000a7ab9 */ /* 0x000fe20000000a00 */
[----:B------:R-:W-:Y:S01]  /*91d0*/  SHF.R.S32.HI R27, RZ, 0x1f, R23 ;  /* 0x0000001fff1b7819 */ /* 0x000fe20000011417 */
[----:B------:R-:W-:Y:S01]  /*91e0*/  UIMAD UR4, UR4, UR10, URZ ;  /* 0x0000000a040472a4 */ /* 0x000fe2000f8e023f */
[----:B------:R-:W-:Y:S02]  /*91f0*/  SHF.R.S32.HI R20, RZ, 0x1f, R152 ;  /* 0x0000001fff147819 */ /* 0x000fe40000011498 */
[----:B------:R-:W-:Y:S01]  /*9200*/  SHF.R.S32.HI R21, RZ, 0x1f, R153 ;  /* 0x0000001fff157819 */ /* 0x000fe20000011499 */
[----:B------:R-:W-:Y:S01]  /*9210*/  UIMAD UR4, UR40, UR11, UR4 ;  /* 0x0000000b280472a4 */ /* 0x000fe2000f8e0204 */
[----:B--2---:R-:W-:Y:S01]  /*9220*/  @P1 SHF.R.U32.HI R3, RZ, R5, R0 ;  /* 0x00000005ff031219 */ /* 0x004fe20000011600 */
[----:B------:R-:W-:Y:S01]  /*9230*/  UIMAD.WIDE.U32 UR40, UR40, UR10, UR8 ;  /* 0x0000000a282872a5 */ /* 0x000fe2000f8e0008 */
[----:B------:R-:W-:-:S02]  /*9240*/  SHF.R.S32.HI R38, RZ, 0x1f, R154 ;  /* 0x0000001fff267819 */ /* 0x000fc4000001149a */
[----:B------:R-:W-:Y:S01]  /*9250*/  ULDC.64 UR10, c[0x0][0xb48] ;  /* 0x0002d200000a7ab9 */ /* 0x000fe20000000a00 */
[----:B------:R-:W-:Y:S01]  /*9260*/  UIADD3 UR9, UR41, UR4, URZ ;  /* 0x0000000429097290 */ /* 0x000fe2000fffe03f */
[--C-:B------:R-:W-:Y:S01]  /*9270*/  SHF.R.S32.HI R0, RZ, 0x1f, R3.reuse ;  /* 0x0000001fff007819 */ /* 0x100fe20000011403 */
[----:B------:R-:W-:Y:S01]  /*9280*/  IMAD.MOV R4, RZ, RZ, -R3 ;  /* 0x000000ffff047224 */ /* 0x000fe200078e0a03 */
[----:B------:R-:W-:Y:S01]  /*9290*/  UMOV UR8, UR40 ;  /* 0x0000002800087c82 */ /* 0x000fe20008000000 */
[----:B------:R-:W-:Y:S01]  /*92a0*/  SHF.R.S32.HI R78, RZ, 0x1f, R155 ;  /* 0x0000001fff4e7819 */ /* 0x000fe2000001149b */
[----:B------:R-:W-:Y:S01]  /*92b0*/  UIMAD.WIDE.U32 UR8, UR43, UR10, UR8 ;  /* 0x0000000a2b0872a5 */ /* 0x000fe2000f8e0008 */
[----:B------:R-:W-:Y:S01]  /*92c0*/  IMAD R81, R81, R4, R11 ;  /* 0x0000000451517224 */ /* 0x000fe200078e020b */
[----:B------:R-:W-:Y:S02]  /*92d0*/  SHF.R.S32.HI R79, RZ, 0x1f, R156 ;  /* 0x0000001fff4f7819 */ /* 0x000fe4000001149c */
[----:B------:R-:W-:Y:S01]  /*92e0*/  UIMAD UR43, UR43, UR11, UR9 ;  /* 0x0000000b2b2b72a4 */ /* 0x000fe2000f8e0209 */
[----:B------:R-:W-:Y:S01]  /*92f0*/  SHF.R.S32.HI R82, RZ, 0x1f, R157 ;  /* 0x0000001fff527819 */ /* 0x000fe2000001149d */
[----:B------:R-:W-:Y:S01]  /*9300*/  IMAD.U32 R5, RZ, RZ, UR9 ;  /* 0x00000009ff057e24 */ /* 0x000fe2000f8e00ff */
[----:B------:R-:W-:Y:S01]  /*9310*/  ULDC.64 UR10, c[0x0][0xb30] ;  /* 0x0002cc00000a7ab9 */ /* 0x000fe20000000a00 */
[----:B------:R-:W-:Y:S01]  /*9320*/  IMAD.U32 R4, RZ, RZ, UR8 ;  /* 0x00000008ff047e24 */ /* 0x000fe2000f8e00ff */
[----:B------:R-:W-:Y:S01]  /*9330*/  ULDC.64 UR8, c[0x0][0xb28] ;  /* 0x0002ca0000087ab9 */ /* 0x000fe20000000a00 */
[----:B------:R-:W-:-:S02]  /*9340*/  IMAD R0, R0, UR10, RZ ;  /* 0x0000000a00007c24 */ /* 0x000fc4000f8e02ff */
[----:B------:R-:W-:Y:S02]  /*9350*/  IMAD.U32 R5, RZ, RZ, UR43 ;  /* 0x0000002bff057e24 */ /* 0x000fe4000f8e00ff */
[C---:B------:R-:W-:Y:S01]  /*9360*/  IMAD R7, R3.reuse, UR11, R0 ;  /* 0x0000000b03077c24 */ /* 0x040fe2000f8e0200 */
[----:B------:R-:W-:Y:S01]  /*9370*/  SHF.R.S32.HI R0, RZ, 0x1f, R81 ;  /* 0x0000001fff007819 */ /* 0x000fe20000011451 */
[----:B------:R-:W-:-:S04]  /*9380*/  IMAD.WIDE.U32 R4, R3, UR10, R4 ;  /* 0x0000000a03047c25 */ /* 0x000fc8000f8e0004 */
[----:B------:R-:W-:Y:S02]  /*9390*/  IMAD R0, R0, UR8, RZ ;  /* 0x0000000800007c24 */ /* 0x000fe4000f8e02ff */
[----:B------:R-:W-:Y:S02]  /*93a0*/  IMAD.IADD R5, R5, 0x1, R7 ;  /* 0x0000000105057824 */ /* 0x000fe400078e0207 */
[C---:B------:R-:W-:Y:S02]  /*93b0*/  IMAD R3, R81.reuse, UR9, R0 ;  /* 0x0000000951037c24 */ /* 0x040fe4000f8e0200 */
[----:B------:R-:W-:Y:S01]  /*93c0*/  IMAD.WIDE.U32 R4, R81, UR8, R4 ;  /* 0x0000000851047c25 */ /* 0x000fe2000f8e0004 */
[----:B------:R-:W-:-:S03]  /*93d0*/  ULDC.64 UR8, c[0x0][0xb00] ;  /* 0x0002c00000087ab9 */ /* 0x000fc60000000a00 */
[----:B------:R-:W-:Y:S01]  /*93e0*/  IMAD.IADD R3, R5, 0x1, R3 ;  /* 0x0000000105037824 */ /* 0x000fe200078e0203 */
[----:B------:R-:W-:-:S04]  /*93f0*/  LEA R0, P1, R4, UR8, 0x2 ;  /* 0x0000000804007c11 */ /* 0x000fc8000f8210ff */
[----:B------:R-:W-:Y:S01]  /*9400*/  LEA.HI.X R3, R4, UR9, R3, 0x2, P1 ;  /* 0x0000000904037c11 */ /* 0x000fe200088f1403 */
[----:B------:R1:W0:Y:S04]  /*9410*/  SHFL.IDX PT, R6, R0, RZ, 0x1c1f ;  /* 0x001c1fff00067589 */ /* 0x00022800000e0000 */
[----:B------:R1:W2:Y:S01]  /*9420*/  SHFL.IDX PT, R7, R3, RZ, 0x1c1f ;  /* 0x001c1fff03077589 */ /* 0x0002a200000e0000 */
[----:B------:R-:W-:Y:S05]  /*9430*/  @P2 BRA `(.L_x_188) ;  /* 0x0000000000c02947 */ /* 0x000fea0003800000 */
[----:B------:R-:W-:Y:S02]  /*9440*/  ULDC UR4, c[0x0][0xac8] ;  /* 0x0002b20000047ab9 */ /* 0x000fe40000000800 */
[----:B-----5:R-:W-:Y:S02]  /*9450*/  ISETP.GE.AND P1, PT, R85, UR4, PT ;  /* 0x0000000455007c0c */ /* 0x020fe4000bf26270 */
[----:B------:R-:W-:Y:S02]  /*9460*/  ISETP.GE.AND P2, PT, R83, UR4, PT ;  /* 0x0000000453007c0c */ /* 0x000fe4000bf46270 */
[----:B------:R-:W-:Y:S02]  /*9470*/  ISETP.GE.AND P5, PT, R157, UR4, PT ;  /* 0x000000049d007c0c */ /* 0x000fe4000bfa6270 */
[----:B------:R-:W-:-:S07]  /*9480*/  ISETP.GE.AND P4, PT, R156, UR4, PT ;  /* 0x000000049c007c0c */ /* 0x000fce000bf86270 */
[----:B0-2---:R-:W-:Y:S02]  /*9490*/  @!P1 IMAD.WIDE R4, R85, 0x4, R6 ;  /* 0x0000000455049825 */ /* 0x005fe400078e0206 */
[----:B------:R-:W-:-:S03]  /*94a0*/  @!P2 LEA R8, P3, R83, R6, 0x2 ;  /* 0x000000065308a211 */ /* 0x000fc600078610ff */
[----:B------:R0:W-:Y:S01]  /*94b0*/  @!P1 ST.E.64 desc[UR52][R4.64], R32 ;  /* 0x0000002004009985 */ /* 0x0001e2000c101b34 */
[----:B------:R-:W-:Y:S02]  /*94c0*/  ISETP.GE.AND P1, PT, R155, UR4, PT ;  /* 0x000000049b007c0c */ /* 0x000fe4000bf26270 */
[-C--:B------:R-:W-:Y:S02]  /*94d0*/  @!P2 LEA.HI.X R9, R83, R7.reuse, R84, 0x2, P3 ;  /* 0x000000075309a211 */ /* 0x080fe400018f1454 */
[CC--:B------:R-:W-:Y:S02]  /*94e0*/  @!P5 LEA R10, P3, R157.reuse, R6.reuse, 0x2 ;  /* 0x000000069d0ad211 */ /* 0x0c0fe400078610ff */
[----:B------:R-:W-:Y:S01]  /*94f0*/  @!P4 LEA R12, P6, R156, R6, 0x2 ;  /* 0x000000069c0cc211 */ /* 0x000fe200078c10ff */
[----:B------:R2:W-:Y:S01]  /*9500*/  @!P2 ST.E.64 desc[UR52][R8.64], R34 ;  /* 0x000000220800a985 */ /* 0x0005e2000c101b34 */
[----:B------:R-:W-:Y:S02]  /*9510*/  @!P5 LEA.HI.X R11, R157, R7, R82, 0x2, P3 ;  /* 0x000000079d0bd211 */ /* 0x000fe400018f1452 */
[----:B------:R-:W-:-:S02]  /*9520*/  ISETP.GE.AND P2, PT, R154, UR4, PT ;  /* 0x000000049a007c0c */ /* 0x000fc4000bf46270 */
[----:B------:R-:W-:Y:S01]  /*9530*/  ISETP.GE.AND P3, PT, R153, UR4, PT ;  /* 0x0000000499007c0c */ /* 0x000fe2000bf66270 */
[----:B------:R3:W-:Y:S01]  /*9540*/  @!P5 ST.E.64 desc[UR52][R10.64], R42 ;  /* 0x0000002a0a00d985 */ /* 0x0007e2000c101b34 */
[----:B------:R-:W-:Y:S02]  /*9550*/  @!P4 LEA.HI.X R13, R156, R7, R79, 0x2, P6 ;  /* 0x000000079c0dc211 */ /* 0x000fe400030f144f */
[----:B------:R-:W-:-:S03]  /*9560*/  @!P1 LEA R14, P5, R155, R6, 0x2 ;  /* 0x000000069b0e9211 */ /* 0x000fc600078a10ff */
[----:B------:R4:W-:Y:S01]  /*9570*/  @!P4 ST.E.64 desc[UR52][R12.64], R44 ;  /* 0x0000002c0c00c985 */ /* 0x0009e2000c101b34 */
[-C--:B------:R-:W-:Y:S02]  /*9580*/  @!P1 LEA.HI.X R15, R155, R7.reuse, R78, 0x2, P5 ;  /* 0x000000079b0f9211 */ /* 0x080fe400028f144e */
[----:B------:R-:W-:Y:S02]  /*9590*/  ISETP.GE.AND P4, PT, R152, UR4, PT ;  /* 0x0000000498007c0c */ /* 0x000fe4000bf86270 */
[CC--:B0-----:R-:W-:Y:S01]  /*95a0*/  @!P2 LEA R4, P6, R154.reuse, R6.reuse, 0x2 ;  /* 0x000000069a04a211 */ /* 0x0c1fe200078c10ff */
[----:B------:R0:W-:Y:S01]  /*95b0*/  @!P1 ST.E.64 desc[UR52][R14.64], R50 ;  /* 0x000000320e009985 */ /* 0x0001e2000c101b34 */
[----:B------:R-:W-:Y:S02]  /*95c0*/  ISETP.GE.AND P1, PT, R23, UR4, PT ;  /* 0x0000000417007c0c */ /* 0x000fe4000bf26270 */
[----:B--2---:R-:W-:Y:S02]  /*95d0*/  @!P3 LEA R8, P5, R153, R6, 0x2 ;  /* 0x000000069908b211 */ /* 0x004fe400078a10ff */
[----:B------:R-:W-:-:S02]  /*95e0*/  @!P2 LEA.HI.X R5, R154, R7, R38, 0x2, P6 ;  /* 0x000000079a05a211 */ /* 0x000fc400030f1426 */
[-C--:B------:R-:W-:Y:S02]  /*95f0*/  @!P3 LEA.HI.X R9, R153, R7.reuse, R21, 0x2, P5 ;  /* 0x000000079909b211 */ /* 0x080fe400028f1415 */
[----:B------:R-:W-:Y:S01]  /*9600*/  ISETP.GE.AND P5, PT, R22, UR4, PT ;  /* 0x0000000416007c0c */ /* 0x000fe2000bfa6270 */
[----:B------:R2:W-:Y:S01]  /*9610*/  @!P2 ST.E.64 desc[UR52][R4.64], R52 ;  /* 0x000000340400a985 */ /* 0x0005e2000c101b34 */
[----:B---3--:R-:W-:Y:S02]  /*9620*/  @!P4 LEA R10, P2, R152, R6, 0x2 ;  /* 0x00000006980ac211 */ /* 0x008fe400078410ff */
[----:B------:R-:W-:Y:S01]  /*9630*/  ISETP.GE.AND P6, PT, R19, UR4, PT ;  /* 0x0000000413007c0c */ /* 0x000fe2000bfc6270 */
[----:B------:R3:W-:Y:S01]  /*9640*/  @!P3 ST.E.64 desc[UR52][R8.64], R58 ;  /* 0x0000003a0800b985 */ /* 0x0007e2000c101b34 */
[----:B------:R-:W-:Y:S02]  /*9650*/  ISETP.GE.AND P3, PT, R18, UR4, PT ;  /* 0x0000000412007c0c */ /* 0x000fe4000bf66270 */
[----:B------:R-:W-:-:S02]  /*9660*/  @!P4 LEA.HI.X R11, R152, R7, R20, 0x2, P2 ;  /* 0x00000007980bc211 */ /* 0x000fc400010f1414 */
[----:B----4-:R-:W-:-:S03]  /*9670*/  @!P1 LEA R12, P2, R23, R6, 0x2 ;  /* 0x00000006170c9211 */ /* 0x010fc600078410ff */
[----:B------:R3:W-:Y:S01]  /*9680*/  @!P4 ST.E.64 desc[UR52][R10.64], R60 ;  /* 0x0000003c0a00c985 */ /* 0x0007e2000c101b34 */
[----:B------:R-:W-:Y:S02]  /*9690*/  @!P1 LEA.HI.X R13, R23, R7, R27, 0x2, P2 ;  /* 0x00000007170d9211 */ /* 0x000fe400010f141b */
[----:B0-----:R-:W-:-:S03]  /*96a0*/  @!P5 LEA R14, P2, R22, R6, 0x2 ;  /* 0x00000006160ed211 */ /* 0x001fc600078410ff */
[----:B------:R3:W-:Y:S01]  /*96b0*/  @!P1 ST.E.64 desc[UR52][R12.64], R66 ;  /* 0x000000420c009985 */ /* 0x0007e2000c101b34 */
[CC--:B--2---:R-:W-:Y:S02]  /*96c0*/  @!P6 LEA R4, P1, R19.reuse, R6.reuse, 0x2 ;  /* 0x000000061304e211 */ /* 0x0c4fe400078210ff */
[----:B------:R-:W-:Y:S02]  /*96d0*/  @!P3 LEA R6, P4, R18, R6, 0x2 ;  /* 0x000000061206b211 */ /* 0x000fe400078810ff */
[-C--:B------:R-:W-:Y:S02]  /*96e0*/  @!P5 LEA.HI.X R15, R22, R7.reuse, R26, 0x2, P2 ;  /* 0x00000007160fd211 */ /* 0x080fe400010f141a */
[-C--:B------:R-:W-:Y:S02]  /*96f0*/  @!P6 LEA.HI.X R5, R19, R7.reuse, R25, 0x2, P1 ;  /* 0x000000071305e211 */ /* 0x080fe400008f1419 */
[----:B------:R-:W-:Y:S01]  /*9700*/  @!P3 LEA.HI.X R7, R18, R7, R24, 0x2, P4 ;  /* 0x000000071207b211 */ /* 0x000fe200020f1418 */
[----:B------:R3:W-:Y:S04]  /*9710*/  @!P5 ST.E.64 desc[UR52][R14.64], R68 ;  /* 0x000000440e00d985 */ /* 0x0007e8000c101b34 */
[----:B------:R3:W-:Y:S04]  /*9720*/  @!P6 ST.E.64 desc[UR52][R4.64], R74 ;  /* 0x0000004a0400e985 */ /* 0x0007e8000c101b34 */
[----:B------:R3:W-:Y:S02]  /*9730*/  @!P3 ST.E.64 desc[UR52][R6.64], R76 ;  /* 0x0000004c0600b985 */ /* 0x0007e4000c101b34 */
.L_x_188:
[----:B------:R-:W-:Y:S05]  /*9740*/  BSYNC B1 ;  /* 0x0000000000017941 */ /* 0x000fea0003800000 */
.L_x_187:
[----:B--23--:R2:W3:Y:S04]  /*9750*/  SHFL.IDX PT, R7, R3, 0x1, 0x1c1f ;  /* 0x003c1f0003077f89 */ /* 0x00c4e800000e0000 */
[----:B0-----:R2:W0:Y:S01]  /*9760*/  SHFL.IDX PT, R6, R0, 0x1, 0x1c1f ;  /* 0x003c1f0000067f89 */ /* 0x00142200000e0000 */
[----:B------:R-:W-:Y:S05]  /*9770*/  @P0 BRA `(.L_x_186) ;  /* 0x0000000c00a00947 */ /* 0x000fea0003800000 */
[----:B------:R-:W-:Y:S02]  /*9780*/  ULDC UR4, c[0x0][0xac8] ;  /* 0x0002b20000047ab9 */ /* 0x000fe40000000800 */
[----:B-----5:R-:W-:Y:S02]  /*9790*/  ISETP.GE.AND P5, PT, R83, UR4, PT ;  /* 0x0000000453007c0c */ /* 0x020fe4000bfa6270 */
[----:B------:R-:W-:Y:S02]  /*97a0*/  ISETP.GE.AND P1, PT, R85, UR4, PT ;  /* 0x0000000455007c0c */ /* 0x000fe4000bf26270 */
[----:B------:R-:W-:Y:S02]  /*97b0*/  ISETP.GE.AND P2, PT, R157, UR4, PT ;  /* 0x000000049d007c0c */ /* 0x000fe4000bf46270 */
[----:B------:R-:W-:Y:S02]  /*97c0*/  ISETP.GE.AND P4, PT, R156, UR4, PT ;  /* 0x000000049c007c0c */ /* 0x000fe4000bf86270 */
[----:B------:R-:W-:-:S05]  /*97d0*/  ISETP.GE.AND P3, PT, R155, UR4, PT ;  /* 0x000000049b007c0c */ /* 0x000fca000bf66270 */
[-C--:B0-----:R-:W-:Y:S02]  /*97e0*/  @!P5 LEA R8, P0, R83, R6.reuse, 0x2 ;  /* 0x000000065308d211 */ /* 0x081fe400078010ff */
[----:B---3--:R-:W-:Y:S02]  /*97f0*/  @!P1 IMAD.WIDE R4, R85, 0x4, R6 ;  /* 0x0000000455049825 */ /* 0x008fe400078e0206 */
[----:B------:R-:W-:Y:S02]  /*9800*/  @!P5 LEA.HI.X R9, R83, R7, R84, 0x2, P0 ;  /* 0x000000075309d211 */ /* 0x000fe400000f1454 */
[----:B------:R-:W-:Y:S01]  /*9810*/  ISETP.GE.AND P0, PT, R154, UR4, PT ;  /* 0x000000049a007c0c */ /* 0x000fe2000bf06270 */
[----:B------:R0:W-:Y:S01]  /*9820*/  @!P1 ST.E.64 desc[UR52][R4.64], R36 ;  /* 0x0000002404009985 */ /* 0x0001e2000c101b34 */
[-C--:B------:R-:W-:Y:S02]  /*9830*/  @!P2 LEA R10, P1, R157, R6.reuse, 0x2 ;  /* 0x000000069d0aa211 */ /* 0x080fe400078210ff */
[-C--:B------:R-:W-:Y:S01]  /*9840*/  @!P3 LEA R14, P6, R155, R6.reuse, 0x2 ;  /* 0x000000069b0eb211 */ /* 0x080fe200078c10ff */
[----:B------:R3:W-:Y:S01]  /*9850*/  @!P5 ST.E.64 desc[UR52][R8.64], R40 ;  /* 0x000000280800d985 */ /* 0x0007e2000c101b34 */
[----:B------:R-:W-:-:S02]  /*9860*/  @!P4 LEA R12, P5, R156, R6, 0x2 ;  /* 0x000000069c0cc211 */ /* 0x000fc400078a10ff */
[-C--:B------:R-:W-:Y:S02]  /*9870*/  @!P2 LEA.HI.X R11, R157, R7.reuse, R82, 0x2, P1 ;  /* 0x000000079d0ba211 */ /* 0x080fe400008f1452 */
[-C--:B------:R-:W-:Y:S02]  /*9880*/  @!P4 LEA.HI.X R13, R156, R7.reuse, R79, 0x2, P5 ;  /* 0x000000079c0dc211 */ /* 0x080fe400028f144f */
[----:B------:R-:W-:Y:S01]  /*9890*/  ISETP.GE.AND P1, PT, R153, UR4, PT ;  /* 0x0000000499007c0c */ /* 0x000fe2000bf26270 */
[----:B------:R4:W-:Y:S01]  /*98a0*/  @!P2 ST.E.64 desc[UR52][R10.64], R46 ;  /* 0x0000002e0a00a985 */ /* 0x0009e2000c101b34 */
[----:B------:R-:W-:Y:S02]  /*98b0*/  @!P3 LEA.HI.X R15, R155, R7, R78, 0x2, P6 ;  /* 0x000000079b0fb211 */ /* 0x000fe400030f144e */
[----:B------:R-:W-:Y:S01]  /*98c0*/  ISETP.GE.AND P2, PT, R152, UR4, PT ;  /* 0x0000000498007c0c */ /* 0x000fe2000bf46270 */
[----:B------:R1:W-:Y:S01]  /*98d0*/  @!P4 ST.E.64 desc[UR52][R12.64], R48 ;  /* 0x000000300c00c985 */ /* 0x0003e2000c101b34 */
[----:B0-----:R-:W-:-:S02]  /*98e0*/  @!P0 LEA R4, P4, R154, R6, 0x2 ;  /* 0x000000069a048211 */ /* 0x001fc400078810ff */
[----:B------:R-:W-:Y:S01]  /*98f0*/  ISETP.GE.AND P5, PT, R23, UR4, PT ;  /* 0x0000000417007c0c */ /* 0x000fe2000bfa6270 */
[----:B------:R0:W-:Y:S01]  /*9900*/  @!P3 ST.E.64 desc[UR52][R14.64], R54 ;  /* 0x000000360e00b985 */ /* 0x0001e2000c101b34 */
[----:B------:R-:W-:Y:S02]  /*9910*/  @!P0 LEA.HI.X R5, R154, R7, R38, 0x2, P4 ;  /* 0x000000079a058211 */ /* 0x000fe400020f1426 */
[----:B------:R-:W-:Y:S02]  /*9920*/  ISETP.GE.AND P4, PT, R22, UR4, PT ;  /* 0x0000000416007c0c */ /* 0x000fe4000bf86270 */
[----:B------:R-:W-:Y:S01]  /*9930*/  ISETP.GE.AND P3, PT, R19, UR4, PT ;  /* 0x0000000413007c0c */ /* 0x000fe2000bf66270 */
[----:B------:R2:W-:Y:S01]  /*9940*/  @!P0 ST.E.64 desc[UR52][R4.64], R56 ;  /* 0x0000003804008985 */ /* 0x0005e2000c101b34 */
[----:B---3--:R-:W-:-:S04]  /*9950*/  @!P1 LEA R8, P6, R153, R6, 0x2 ;  /* 0x0000000699089211 */ /* 0x008fc800078c10ff */
[-C--:B------:R-:W-:Y:S02]  /*9960*/  @!P1 LEA.HI.X R9, R153, R7.reuse, R21, 0x2, P6 ;  /* 0x0000000799099211 */ /* 0x080fe400030f1415 */
[CC--:B----4-:R-:W-:Y:S02]  /*9970*/  @!P2 LEA R10, P6, R152.reuse, R6.reuse, 0x2 ;  /* 0x00000006980aa211 */ /* 0x0d0fe400078c10ff */
[-C--:B-1----:R-:W-:Y:S01]  /*9980*/  @!P5 LEA R12, P0, R23, R6.reuse, 0x2 ;  /* 0x00000006170cd211 */ /* 0x082fe200078010ff */
[----:B------:R2:W-:Y:S01]  /*9990*/  @!P1 ST.E.64 desc[UR52][R8.64], R62 ;  /* 0x0000003e08009985 */ /* 0x0005e2000c101b34 */
[-C--:B------:R-:W-:Y:S02]  /*99a0*/  @!P2 LEA.HI.X R11, R152, R7.reuse, R20, 0x2, P6 ;  /* 0x00000007980ba211 */ /* 0x080fe400030f1414 */
[-C--:B0-----:R-:W-:Y:S02]  /*99b0*/  @!P4 LEA R14, P1, R22, R6.reuse, 0x2 ;  /* 0x00000006160ec211 */ /* 0x081fe400078210ff */
[----:B------:R-:W-:Y:S01]  /*99c0*/  @!P3 LEA R20, P6, R19, R6, 0x2 ;  /* 0x000000061314b211 */ /* 0x000fe200078c10ff */
[----:B------:R2:W-:Y:S01]  /*99d0*/  @!P2 ST.E.64 desc[UR52][R10.64], R64 ;  /* 0x000000400a00a985 */ /* 0x0005e2000c101b34 */
[----:B------:R-:W-:-:S02]  /*99e0*/  @!P5 LEA.HI.X R13, R23, R7, R27, 0x2, P0 ;  /* 0x00000007170dd211 */ /* 0x000fc400000f141b */
[-C--:B------:R-:W-:Y:S02]  /*99f0*/  @!P4 LEA.HI.X R15, R22, R7.reuse, R26, 0x2, P1 ;  /* 0x00000007160fc211 */ /* 0x080fe400008f141a */
[----:B------:R-:W-:Y:S01]  /*9a00*/  @!P3 LEA.HI.X R21, R19, R7, R25, 0x2, P6 ;  /* 0x000000071315b211 */ /* 0x000fe200030f1419 */
[----:B------:R2:W-:Y:S01]  /*9a10*/  @!P5 ST.E.64 desc[UR52][R12.64], R70 ;  /* 0x000000460c00d985 */ /* 0x0005e2000c101b34 */
[----:B------:R-:W-:-:S03]  /*9a20*/  ISETP.GE.AND P0, PT, R18, UR4, PT ;  /* 0x0000000412007c0c */ /* 0x000fc6000bf06270 */
[----:B------:R2:W-:Y:S04]  /*9a30*/  @!P4 ST.E.64 desc[UR52][R14.64], R72 ;  /* 0x000000480e00c985 */ /* 0x0005e8000c101b34 */
[----:B------:R2:W-:Y:S06]  /*9a40*/  @!P3 ST.E.64 desc[UR52][R20.64], R28 ;  /* 0x0000001c1400b985 */ /* 0x0005ec000c101b34 */
[----:B------:R-:W-:Y:S05]  /*9a50*/  @P0 BRA `(.L_x_186) ;  /* 0x0000000800e80947 */ /* 0x000fea0003800000 */
[----:B--2---:R-:W-:-:S04]  /*9a60*/  LEA R4, P0, R18, R6, 0x2 ;  /* 0x0000000612047211 */ /* 0x004fc800078010ff */
[----:B------:R-:W-:-:S05]  /*9a70*/  LEA.HI.X R5, R18, R7, R24, 0x2, P0 ;  /* 0x0000000712057211 */ /* 0x000fca00000f1418 */
[----:B------:R0:W-:Y:S01]  /*9a80*/  ST.E.64 desc[UR52][R4.64], R30 ;  /* 0x0000001e04007985 */ /* 0x0001e2000c101b34 */
[----:B------:R-:W-:Y:S05]  /*9a90*/  BRA `(.L_x_186) ;  /* 0x0000000800d87947 */ /* 0x000fea0003800000 */
.L_x_181:
[----:B------:R-:W-:Y:S02]  /*9aa0*/  ULDC.64 UR8, c[0x0][0xc00] ;  /* 0x0003000000087ab9 */ /* 0x000fe40000000a00 */
[----:B------:R-:W-:-:S04]  /*9ab0*/  UISETP.NE.U32.AND UP0, UPT, UR8, URZ, UPT ;  /* 0x0000003f0800728c */ /* 0x000fc8000bf05070 */
[----:B------:R-:W-:-:S03]  /*9ac0*/  UISETP.NE.AND.EX UP0, UPT, UR9, URZ, UPT, UP0 ;  /* 0x0000003f0900728c */ /* 0x000fc6000bf05300 */
[----:B------:R-:W-:Y:S02]  /*9ad0*/  ULDC.64 UR8, c[0x0][0xc00] ;  /* 0x0003000000087ab9 */ /* 0x000fe40000000a00 */
[----:B------:R-:W-:Y:S01]  /*9ae0*/  UIMAD.WIDE UR8, UR40, 0x4, UR8 ;  /* 0x00000004280878a5 */ /* 0x000fe2000f8e0208 */
[----:B------:R-:W-:-:S05]  /*9af0*/  PLOP3.LUT P1, PT, PT, PT, UP0, 0x80, 0x0 ;  /* 0x000000000000781c */ /* 0x000fca0003f2f008 */
[----:B------:R-:W-:Y:S02]  /*9b00*/  IMAD.U32 R4, RZ, RZ, UR8 ;  /* 0x00000008ff047e24 */ /* 0x000fe4000f8e00ff */
[----:B------:R-:W-:Y:S01]  /*9b10*/  IMAD.U32 R5, RZ, RZ, UR9 ;  /* 0x00000009ff057e24 */ /* 0x000fe2000f8e00ff */
[----:B------:R-:W-:Y:S02]  /*9b20*/  ULDC.64 UR8, c[0x0][0xc08] ;  /* 0x0003020000087ab9 */ /* 0x000fe40000000a00 */
[----:B------:R-:W-:-:S03]  /*9b30*/  UISETP.NE.U32.AND UP1, UPT, UR8, URZ, UPT ;  /* 0x0000003f0800728c */ /* 0x000fc6000bf25070 */
[----:B------:R-:W2:Y:S01]  /*9b40*/  @P1 LDG.E R3, desc[UR52][R4.64] ;  /* 0x0000003404031981 */ /* 0x000ea2000c1e1900 */
[----:B------:R-:W-:Y:S01]  /*9b50*/  UISETP.NE.AND.EX UP1, UPT, UR9, URZ, UPT, UP1 ;  /* 0x0000003f0900728c */ /* 0x000fe2000bf25310 */
[----:B------:R-:W-:Y:S01]  /*9b60*/  ULDC UR4, c[0x0][0xa88] ;  /* 0x0002a20000047ab9 */ /* 0x000fe20000000800 */
[----:B------:R-:W0:Y:S01]  /*9b70*/  S2R R8, SR_TID.X ;  /* 0x0000000000087919 */ /* 0x000e220000002100 */
[----:B------:R-:W-:-:S03]  /*9b80*/  IMAD.U32 R0, RZ, RZ, UR4 ;  /* 0x00000004ff007e24 */ /* 0x000fc6000f8e00ff */
[----:B------:R-:W-:-:S05]  /*9b90*/  PLOP3.LUT P2, PT, PT, PT, UP1, 0x80, 0x0 ;  /* 0x000000000000781c */ /* 0x000fca0003f4f018 */
[----:B------:R-:W-:Y:S02]  /*9ba0*/  @UP1 ULDC.64 UR8, c[0x0][0xc08] ;  /* 0x0003020000081ab9 */ /* 0x000fe40000000a00 */
[----:B------:R-:W-:-:S06]  /*9bb0*/  @UP1 UIMAD.WIDE UR8, UR40, 0x4, UR8 ;  /* 0x00000004280818a5 */ /* 0x000fcc000f8e0208 */
[----:B------:R-:W-:Y:S02]  /*9bc0*/  IMAD.U32 R6, RZ, RZ, UR8 ;  /* 0x00000008ff067e24 */ /* 0x000fe4000f8e00ff */
[----:B------:R-:W-:-:S05]  /*9bd0*/  IMAD.U32 R7, RZ, RZ, UR9 ;  /* 0x00000009ff077e24 */ /* 0x000fca000f8e00ff */
[----:B------:R1:W5:Y:S01]  /*9be0*/  @P2 LDG.E R0, desc[UR52][R6.64] ;  /* 0x0000003406002981 */ /* 0x000362000c1e1900 */
[----:B------:R-:W-:Y:S01]  /*9bf0*/  UMOV UR4, URZ ;  /* 0x0000003f00047c82 */ /* 0x000fe20008000000 */
[----:B0-----:R-:W-:-:S05]  /*9c00*/  VIADD R12, R8, 0xffffff80 ;  /* 0xffffff80080c7836 */ /* 0x001fca0000000000 */
[----:B------:R-:W-:Y:S02]  /*9c10*/  ISETP.GT.AND P0, PT, R12, 0xbf, PT ;  /* 0x000000bf0c00780c */ /* 0x000fe40003f04270 */
[----:B--2---:R-:W-:-:S13]  /*9c20*/  @P1 R2UR UR4, R3 ;  /* 0x00000000030412ca */ /* 0x004fda00000e0000 */
[----:B------:R-:W-:Y:S01]  /*9c30*/  USHF.R.S32.HI UR16, URZ, 0x1f, UR4 ;  /* 0x0000001f3f107899 */ /* 0x000fe20008011404 */
[----:B-1----:R-:W-:Y:S11]  /*9c40*/  @P2 BRA `(.L_x_189) ;  /* 0x0000000000102947 */ /* 0x002ff60003800000 */
[----:B------:R-:W-:Y:S05]  /*9c50*/  @!P1 BRA `(.L_x_189) ;  /* 0x00000000000c9947 */ /* 0x000fea0003800000 */
[----:B------:R-:W2:Y:S04]  /*9c60*/  LDG.E R3, desc[UR52][R4.64] ;  /* 0x0000003404037981 */ /* 0x000ea8000c1e1900 */
[----:B-----5:R-:W2:Y:S02]  /*9c70*/  LDG.E R0, desc[UR52][R4.64+0x4] ;  /* 0x0000043404007981 */ /* 0x020ea4000c1e1900 */
[----:B--2---:R-:W-:-:S07]  /*9c80*/  IMAD.IADD R0, R0, 0x1, -R3 ;  /* 0x0000000100007824 */ /* 0x004fce00078e0a03 */
.L_x_189:
[----:B------:R-:W-:Y:S01]  /*9c90*/  USEL UR40, UR40, URZ, !UP0 ;  /* 0x0000003f28287287 */ /* 0x000fe2000c000000 */
[----:B------:R-:W-:Y:S01]  /*9ca0*/  BSSY B1, `(.L_x_190) ;  /* 0x0000038000017945 */ /* 0x000fe20003800000 */
[----:B------:R-:W-:-:S03]  /*9cb0*/  USEL UR41, UR41, URZ, !UP0 ;  /* 0x0000003f29297287 */ /* 0x000fc6000c000000 */
[----:B------:R-:W-:Y:S09]  /*9cc0*/  @P0 BRA `(.L_x_191) ;  /* 0x0000000000d40947 */ /* 0x000ff20003800000 */
[----:B------:R-:W0:Y:S01]  /*9cd0*/  LDC R9, c[0x0][0xbe8] ;  /* 0x0002fa00ff097b82 */ /* 0x000e220000000800 */
[----:B------:R-:W-:-:S04]  /*9ce0*/  IMAD.U32 R3, RZ, RZ, UR42 ;  /* 0x0000002aff037e24 */ /* 0x000fc8000f8e00ff */
[----:B------:R-:W-:-:S04]  /*9cf0*/  IMAD R3, R3, 0xc0, R8 ;  /* 0x000000c003037824 */ /* 0x000fc800078e0208 */
[----:B------:R-:W-:Y:S02]  /*9d00*/  VIADD R6, R3, 0xffffff80 ;  /* 0xffffff8003067836 */ /* 0x000fe40000000000 */
[----:B0----5:R-:W-:-:S05]  /*9d10*/  IMAD R4, R0, R9, RZ ;  /* 0x0000000900047224 */ /* 0x021fca00078e02ff */
[----:B------:R-:W-:-:S13]  /*9d20*/  ISETP.GE.AND P0, PT, R6, R4, PT ;  /* 0x000000040600720c */ /* 0x000fda0003f06270 */
[----:B------:R-:W-:Y:S05]  /*9d30*/  @P0 BRA `(.L_x_191) ;  /* 0x0000000000b80947 */ /* 0x000fea0003800000 */
[----:B------:R-:W-:Y:S01]  /*9d40*/  ISETP.NE.AND P0, PT, R9, 0x1, PT ;  /* 0x000000010900780c */ /* 0x000fe20003f05270 */
[----:B------:R-:W-:Y:S01]  /*9d50*/  UISETP.GT.AND UP2, UPT, UR45, 0x1, UPT ;  /* 0x000000012d00788c */ /* 0x000fe2000bf44270 */
[----:B------:R-:W-:-:S03]  /*9d60*/  UMOV UR7, 0x9b8 ;  /* 0x000009b800077882 */ /* 0x000fc60000000000 */
[----:B------:R-:W-:Y:S02]  /*9d70*/  USEL UR17, UR7, 0x978, UP2 ;  /* 0x0000097807117887 */ /* 0x000fe40009000000 */
[----:B------:R-:W-:-:S06]  /*9d80*/  USEL UR19, UR43, URZ, UP2 ;  /* 0x0000003f2b137287 */ /* 0x000fcc0009000000 */
[----:B------:R-:W0:Y:S04]  /*9d90*/  @P0 LDC R3, c[0x0][0xbec] ;  /* 0x0002fb00ff030b82 */ /* 0x000e280000000800 */
[----:B------:R-:W-:Y:S01]  /*9da0*/  ULDC.64 UR10, c[0x0][UR17+0x220] ;  /* 0x00008800110a7abb */ /* 0x000fe20008000a00 */
[----:B------:R-:W-:Y:S01]  /*9db0*/  ULDC.64 UR8, c[0x0][UR17+0x218] ;  /* 0x0000860011087abb */ /* 0x000fe20008000a00 */
[----:B------:R-:W-:Y:S01]  /*9dc0*/  ULDC.64 UR12, c[0x0][UR17+0x228] ;  /* 0x00008a00110c7abb */ /* 0x000fe20008000a00 */
[----:B------:R-:W-:Y:S01]  /*9dd0*/  UIMAD UR7, UR11, UR40, URZ ;  /* 0x000000280b0772a4 */ /* 0x000fe2000f8e023f */
[----:B------:R-:W1:Y:S01]  /*9de0*/  @P0 LDC R5, c[0x0][0xbf0] ;  /* 0x0002fc00ff050b82 */ /* 0x000e620000000800 */
[----:B------:R-:W-:Y:S02]  /*9df0*/  UIMAD.WIDE.U32 UR14, UR8, UR44, URZ ;  /* 0x0000002c080e72a5 */ /* 0x000fe4000f8e003f */
[----:B------:R-:W-:-:S02]  /*9e00*/  UIMAD UR18, UR9, UR44, URZ ;  /* 0x0000002c091272a4 */ /* 0x000fc4000f8e023f */
[----:B------:R-:W-:Y:S02]  /*9e10*/  UIMAD.WIDE.U32 UR8, UR10, UR40, URZ ;  /* 0x000000280a0872a5 */ /* 0x000fe4000f8e003f */
[----:B------:R-:W-:Y:S02]  /*9e20*/  UIMAD.WIDE.U32 UR20, UR12, UR19, URZ ;  /* 0x000000130c1472a5 */ /* 0x000fe4000f8e003f */
[----:B------:R-:W-:Y:S02]  /*9e30*/  UIMAD UR12, UR13, UR19, URZ ;  /* 0x000000130d0c72a4 */ /* 0x000fe4000f8e023f */
[----:B------:R-:W-:Y:S02]  /*9e40*/  UIMAD UR7, UR10, UR41, UR7 ;  /* 0x000000290a0772a4 */ /* 0x000fe4000f8e0207 */
[----:B------:R-:W-:Y:S02]  /*9e50*/  UIADD3 UR14, UP0, UP1, UR8, UR14, UR4 ;  /* 0x0000000e080e7290 */ /* 0x000fe4000f91e004 */
[----:B------:R-:W-:Y:S01]  /*9e60*/  UIADD3 UR8, UR12, UR21, URZ ;  /* 0x000000150c087290 */ /* 0x000fe2000fffe03f */
[----:B0-----:R-:W-:Y:S01]  /*9e70*/  @P0 IMAD.HI.U32 R4, R6, R3, RZ ;  /* 0x0000000306040227 */ /* 0x001fe200078e00ff */
[----:B------:R-:W-:-:S02]  /*9e80*/  UIADD3 UR11, UR18, UR15, URZ ;  /* 0x0000000f120b7290 */ /* 0x000fc4000fffe03f */
[----:B------:R-:W-:Y:S01]  /*9e90*/  UIADD3 UR7, UR9, UR7, URZ ;  /* 0x0000000709077290 */ /* 0x000fe2000fffe03f */
[----:B------:R-:W-:Y:S02]  /*9ea0*/  IMAD.MOV.U32 R3, RZ, RZ, R6 ;  /* 0x000000ffff037224 */ /* 0x000fe400078e0006 */
[----:B------:R-:W-:Y:S01]  /*9eb0*/  IMAD.U32 R8, RZ, RZ, UR8 ;  /* 0x00000008ff087e24 */ /* 0x000fe2000f8e00ff */
[----:B------:R-:W-:Y:S01]  /*9ec0*/  UIADD3.X UR7, UR7, UR11, UR16, UP0, UP1 ;  /* 0x0000000b07077290 */ /* 0x000fe200087e2410 */
[----:B-1----:R-:W-:Y:S01]  /*9ed0*/  @P0 SHF.R.U32.HI R3, RZ, R5, R4 ;  /* 0x00000005ff030219 */ /* 0x002fe20000011604 */
[----:B------:R-:W-:Y:S01]  /*9ee0*/  IMAD.U32 R4, RZ, RZ, UR20 ;  /* 0x00000014ff047e24 */ /* 0x000fe2000f8e00ff */
[----:B------:R-:W-:Y:S01]  /*9ef0*/  ULDC.64 UR8, c[0x0][UR17+0x210] ;  /* 0x0000840011087abb */ /* 0x000fe20008000a00 */
[----:B------:R-:W-:Y:S01]  /*9f00*/  IMAD.U32 R5, RZ, RZ, UR21 ;  /* 0x00000015ff057e24 */ /* 0x000fe2000f8e00ff */
[--C-:B------:R-:W-:Y:S01]  /*9f10*/  SHF.R.S32.HI R5, RZ, 0x1f, R3.reuse ;  /* 0x0000001fff057819 */ /* 0x100fe20000011403 */
[----:B------:R-:W-:Y:S01]  /*9f20*/  IMAD.MOV R7, RZ, RZ, -R3 ;  /* 0x000000ffff077224 */ /* 0x000fe200078e0a03 */
[----:B------:R-:W-:Y:S01]  /*9f30*/  IADD3 R4, P0, P1, R3, UR14, R4 ;  /* 0x0000000e03047c10 */ /* 0x000fe2000f91e004 */
[----:B------:R-:W-:Y:S01]  /*9f40*/  ULDC.64 UR10, c[0x0][0xba8] ;  /* 0x0002ea00000a7ab9 */ /* 0x000fe20000000a00 */
[----:B------:R-:W-:Y:S01]  /*9f50*/  @!UP2 ULDC UR10, c[0x0][0xb50] ;  /* 0x0002d400000aaab9 */ /* 0x000fe20000000800 */
[----:B------:R-:W-:Y:S01]  /*9f60*/  IMAD R7, R9, R7, R6 ;  /* 0x0000000709077224 */ /* 0x000fe200078e0206 */
[----:B------:R-:W-:Y:S01]  /*9f70*/  IADD3.X R5, R5, UR7, R8, P0, P1 ;  /* 0x0000000705057c10 */ /* 0x000fe200087e2408 */
[----:B------:R-:W-:-:S02]  /*9f80*/  @!UP2 ULDC UR11, c[0x0][0xb54] ;  /* 0x0002d500000baab9 */ /* 0x000fc40000000800 */
[C---:B------:R-:W-:Y:S01]  /*9f90*/  IMAD R6, R7.reuse, UR9, RZ ;  /* 0x0000000907067c24 */ /* 0x040fe2000f8e02ff */
[----:B------:R-:W-:Y:S01]  /*9fa0*/  SHF.R.S32.HI R3, RZ, 0x1f, R7 ;  /* 0x0000001fff037819 */ /* 0x000fe20000011407 */
[----:B------:R-:W-:-:S04]  /*9fb0*/  IMAD.WIDE.U32 R4, R7, UR8, R4 ;  /* 0x0000000807047c25 */ /* 0x000fc8000f8e0004 */
[----:B------:R-:W-:Y:S01]  /*9fc0*/  IMAD R3, R3, UR8, R6 ;  /* 0x0000000803037c24 */ /* 0x000fe2000f8e0206 */
[----:B------:R-:W-:-:S03]  /*9fd0*/  LEA R6, P0, R4, UR10, 0x2 ;  /* 0x0000000a04067c11 */ /* 0x000fc6000f8010ff */
[----:B------:R-:W-:-:S05]  /*9fe0*/  IMAD.IADD R3, R5, 0x1, R3 ;  /* 0x0000000105037824 */ /* 0x000fca00078e0203 */
[----:B------:R-:W-:Y:S01]  /*9ff0*/  LEA.HI.X R7, R4, UR11, R3, 0x2, P0 ;  /* 0x0000000b04077c11 */ /* 0x000fe200080f1403 */
[----:B------:R-:W-:-:S05]  /*a000*/  IMAD.MOV.U32 R3, RZ, RZ, -0x800000 ;  /* 0xff800000ff037424 */ /* 0x000fca00078e00ff */
[----:B------:R0:W-:Y:S02]  /*a010*/  STG.E desc[UR52][R6.64], R3 ;  /* 0x0000000306007986 */ /* 0x0001e4000c101934 */
.L_x_191:
[----:B------:R-:W-:Y:S05]  /*a020*/  BSYNC B1 ;  /* 0x0000000000017941 */ /* 0x000fea0003800000 */
.L_x_190:
[----:B------:R-:W-:-:S06]  /*a030*/  UISETP.GT.AND UP0, UPT, UR45, 0x1, UPT ;  /* 0x000000012d00788c */ /* 0x000fcc000bf04270 */
[----:B------:R-:W-:-:S13]  /*a040*/  PLOP3.LUT P0, PT, PT, PT, UP0, 0x80, 0x0 ;  /* 0x000000000000781c */ /* 0x000fda0003f0f008 */
[----:B------:R-:W-:Y:S05]  /*a050*/  @P0 BRA `(.L_x_186) ;  /* 0x0000000400680947 */ /* 0x000fea0003800000 */
[----:B------:R-:W1:Y:S01]  /*a060*/  LDC R11, c[0x0][0xbe8] ;  /* 0x0002fa00ff0b7b82 */ /* 0x000e620000000800 */
[--C-:B0-----:R-:W-:Y:S01]  /*a070*/  SHF.R.S32.HI R3, RZ, 0x1f, R12.reuse ;  /* 0x0000001fff037819 */ /* 0x101fe2000001140c */
[----:B------:R-:W-:Y:S01]  /*a080*/  ULDC.64 UR10, c[0x0][0xaa0] ;  /* 0x0002a800000a7ab9 */ /* 0x000fe20000000a00 */
[----:B------:R-:W-:Y:S01]  /*a090*/  SHF.R.S32.HI R10, RZ, 0x1f, R12 ;  /* 0x0000001fff0a7819 */ /* 0x000fe2000001140c */
[----:B------:R-:W-:Y:S01]  /*a0a0*/  UIMAD UR7, UR16, UR10, URZ ;  /* 0x0000000a100772a4 */ /* 0x000fe2000f8e023f */
[-C--:B------:R-:W-:Y:S01]  /*a0b0*/  LEA.HI R3, R3, R12.reuse, RZ, 0x2 ;  /* 0x0000000c03037211 */ /* 0x080fe200078f10ff */
[----:B------:R-:W-:Y:S01]  /*a0c0*/  UIMAD.WIDE.U32 UR8, UR4, UR10, URZ ;  /* 0x0000000a040872a5 */ /* 0x000fe2000f8e003f */
[----:B------:R-:W-:Y:S01]  /*a0d0*/  LEA.HI R10, R10, R12, RZ, 0x2 ;  /* 0x0000000c0a0a7211 */ /* 0x000fe200078f10ff */
[----:B------:R-:W-:Y:S01]  /*a0e0*/  UIMAD UR7, UR4, UR11, UR7 ;  /* 0x0000000b040772a4 */ /* 0x000fe2000f8e0207 */
[----:B------:R-:W-:Y:S01]  /*a0f0*/  LOP3.LUT R3, R3, 0xfffffffc, RZ, 0xc0, !PT ;  /* 0xfffffffc03037812 */ /* 0x000fe200078ec0ff */
[----:B------:R-:W-:Y:S01]  /*a100*/  IMAD.U32 R6, RZ, RZ, UR42 ;  /* 0x0000002aff067e24 */ /* 0x000fe2000f8e00ff */
[----:B------:R-:W-:Y:S01]  /*a110*/  SHF.R.S32.HI R10, RZ, 0x2, R10 ;  /* 0x00000002ff0a7819 */ /* 0x000fe2000001140a */
[----:B------:R-:W-:Y:S01]  /*a120*/  UIADD3 UR9, UR9, UR7, URZ ;  /* 0x0000000709097290 */ /* 0x000fe2000fffe03f */
[----:B------:R-:W-:Y:S01]  /*a130*/  IMAD.U32 R8, RZ, RZ, UR42 ;  /* 0x0000002aff087e24 */ /* 0x000fe2000f8e00ff */
[----:B------:R-:W-:Y:S01]  /*a140*/  ULDC.64 UR10, c[0x0][0xae8] ;  /* 0x0002ba00000a7ab9 */ /* 0x000fe20000000a00 */
[----:B------:R-:W-:Y:S01]  /*a150*/  IMAD.IADD R3, R12, 0x1, -R3 ;  /* 0x000000010c037824 */ /* 0x000fe200078e0a03 */
[----:B------:R-:W-:Y:S01]  /*a160*/  UIMAD.WIDE.U32 UR8, UR44, UR10, UR8 ;  /* 0x0000000a2c0872a5 */ /* 0x000fe2000f8e0008 */
[----:B------:R-:W-:Y:S01]  /*a170*/  BSSY B1, `(.L_x_192) ;  /* 0x0000037000017945 */ /* 0x000fe20003800000 */
[----:B------:R-:W-:Y:S01]  /*a180*/  SHF.R.S32.HI R20, RZ, 0x1f, R17 ;  /* 0x0000001fff147819 */ /* 0x000fe20000011411 */
[----:B------:R-:W-:Y:S01]  /*a190*/  IMAD R3, R3, 0x60, R10 ;  /* 0x0000006003037824 */ /* 0x000fe200078e020a */
[----:B------:R-:W-:Y:S01]  /*a1a0*/  UIMAD UR9, UR44, UR11, UR9 ;  /* 0x0000000b2c0972a4 */ /* 0x000fe2000f8e0209 */
[----:B------:R-:W-:-:S02]  /*a1b0*/  SHF.R.S32.HI R21, RZ, 0x1f, R16 ;  /* 0x0000001fff157819 */ /* 0x000fc40000011410 */
[----:B------:R-:W-:Y:S01]  /*a1c0*/  IMAD R6, R6, 0xc0, R3 ;  /* 0x000000c006067824 */ /* 0x000fe200078e0203 */
[----:B-1----:R-:W-:Y:S01]  /*a1d0*/  ISETP.NE.AND P0, PT, R11, 0x1, PT ;  /* 0x000000010b00780c */ /* 0x002fe20003f05270 */
[----:B------:R-:W-:Y:S02]  /*a1e0*/  ULDC.64 UR10, c[0x0][0xaf0] ;  /* 0x0002bc00000a7ab9 */ /* 0x000fe40000000a00 */
[----:B------:R-:W-:Y:S01]  /*a1f0*/  UIMAD UR41, UR41, UR10, URZ ;  /* 0x0000000a292972a4 */ /* 0x000fe2000f8e023f */
[----:B------:R-:W-:-:S03]  /*a200*/  IMAD.MOV.U32 R3, RZ, RZ, R6 ;  /* 0x000000ffff037224 */ /* 0x000fc600078e0006 */
[----:B------:R-:W-:Y:S02]  /*a210*/  UIMAD UR4, UR40, UR11, UR41 ;  /* 0x0000000b280472a4 */ /* 0x000fe4000f8e0229 */
[----:B------:R-:W-:-:S03]  /*a220*/  UIMAD.WIDE.U32 UR40, UR40, UR10, UR8 ;  /* 0x0000000a282872a5 */ /* 0x000fc6000f8e0008 */
[----:B------:R-:W-:Y:S01]  /*a230*/  ULDC.64 UR8, c[0x0][0xae0] ;  /* 0x0002b80000087ab9 */ /* 0x000fe20000000a00 */
[----:B------:R-:W0:Y:S01]  /*a240*/  @P0 LDC R5, c[0x0][0xbec] ;  /* 0x0002fb00ff050b82 */ /* 0x000e220000000800 */
[----:B------:R-:W-:-:S07]  /*a250*/  UIADD3 UR4, UR41, UR4, URZ ;  /* 0x0000000429047290 */ /* 0x000fce000fffe03f */
[----:B------:R-:W1:Y:S01]  /*a260*/  @P0 LDC R7, c[0x0][0xbf0] ;  /* 0x0002fc00ff070b82 */ /* 0x000e620000000800 */
[----:B0-----:R-:W-:-:S04]  /*a270*/  @P0 IMAD.HI.U32 R4, R6, R5, RZ ;  /* 0x0000000506040227 */ /* 0x001fc800078e00ff */
[----:B------:R-:W-:Y:S02]  /*a280*/  IMAD.U32 R5, RZ, RZ, UR41 ;  /* 0x00000029ff057e24 */ /* 0x000fe4000f8e00ff */
[----:B------:R-:W-:Y:S01]  /*a290*/  IMAD.U32 R5, RZ, RZ, UR4 ;  /* 0x00000004ff057e24 */ /* 0x000fe2000f8e00ff */
[----:B-1----:R-:W-:-:S04]  /*a2a0*/  @P0 SHF.R.U32.HI R3, RZ, R7, R4 ;  /* 0x00000007ff030219 */ /* 0x002fc80000011604 */
[--C-:B------:R-:W-:Y:S01]  /*a2b0*/  SHF.R.S32.HI R4, RZ, 0x1f, R3.reuse ;  /* 0x0000001fff047819 */ /* 0x100fe20000011403 */
[----:B------:R-:W-:-:S04]  /*a2c0*/  IMAD.MOV R7, RZ, RZ, -R3 ;  /* 0x000000ffff077224 */ /* 0x000fc800078e0a03 */
[----:B------:R-:W-:Y:S02]  /*a2d0*/  IMAD R7, R11, R7, R6 ;  /* 0x000000070b077224 */ /* 0x000fe400078e0206 */
[----:B------:R-:W-:Y:S02]  /*a2e0*/  IMAD R6, R4, UR8, RZ ;  /* 0x0000000804067c24 */ /* 0x000fe4000f8e02ff */
[----:B------:R-:W-:Y:S02]  /*a2f0*/  IMAD.U32 R4, RZ, RZ, UR40 ;  /* 0x00000028ff047e24 */ /* 0x000fe4000f8e00ff */
[C---:B------:R-:W-:Y:S01]  /*a300*/  IMAD R9, R3.reuse, UR9, R6 ;  /* 0x0000000903097c24 */ /* 0x040fe2000f8e0206 */
[----:B------:R-:W-:Y:S01]  /*a310*/  SHF.R.S32.HI R6, RZ, 0x1f, R7 ;  /* 0x0000001fff067819 */ /* 0x000fe20000011407 */
[----:B------:R-:W-:Y:S01]  /*a320*/  IMAD.WIDE.U32 R4, R3, UR8, R4 ;  /* 0x0000000803047c25 */ /* 0x000fe2000f8e0004 */
[----:B------:R-:W-:-:S03]  /*a330*/  ULDC.64 UR8, c[0x0][0xad8] ;  /* 0x0002b60000087ab9 */ /* 0x000fc60000000a00 */
[----:B------:R-:W-:Y:S02]  /*a340*/  IMAD R6, R6, UR8, RZ ;  /* 0x0000000806067c24 */ /* 0x000fe4000f8e02ff */
[----:B------:R-:W-:Y:S02]  /*a350*/  IMAD.IADD R5, R5, 0x1, R9 ;  /* 0x0000000105057824 */ /* 0x000fe400078e0209 */
[----:B-----5:R-:W-:Y:S02]  /*a360*/  IMAD R11, R0, R11, RZ ;  /* 0x0000000b000b7224 */ /* 0x020fe400078e02ff */
[----:B------:R-:W-:Y:S02]  /*a370*/  IMAD R0, R8, 0xc0, R10 ;  /* 0x000000c008007824 */ /* 0x000fe400078e020a */
[C---:B------:R-:W-:Y:S02]  /*a380*/  IMAD R3, R7.reuse, UR9, R6 ;  /* 0x0000000907037c24 */ /* 0x040fe4000f8e0206 */
[----:B------:R-:W-:Y:S01]  /*a390*/  IMAD.WIDE.U32 R4, R7, UR8, R4 ;  /* 0x0000000807047c25 */ /* 0x000fe2000f8e0004 */
[----:B------:R-:W-:Y:S01]  /*a3a0*/  ISETP.GE.AND P0, PT, R0, R11, PT ;  /* 0x0000000b0000720c */ /* 0x000fe20003f06270 */
[----:B------:R-:W-:-:S02]  /*a3b0*/  ULDC.64 UR8, c[0x0][0xa80] ;  /* 0x0002a00000087ab9 */ /* 0x000fc40000000a00 */
[----:B------:R-:W-:Y:S01]  /*a3c0*/  IMAD.IADD R3, R5, 0x1, R3 ;  /* 0x0000000105037824 */ /* 0x000fe200078e0203 */
[----:B------:R-:W-:-:S04]  /*a3d0*/  LEA R6, P1, R4, UR8, 0x1 ;  /* 0x0000000804067c11 */ /* 0x000fc8000f8208ff */
[----:B------:R-:W-:Y:S02]  /*a3e0*/  LEA.HI.X R3, R4, UR9, R3, 0x1, P1 ;  /* 0x0000000904037c11 */ /* 0x000fe400088f0c03 */
[----:B------:R0:W1:Y:S04]  /*a3f0*/  SHFL.IDX PT, R4, R6, RZ, 0x1c1f ;  /* 0x001c1fff06047589 */ /* 0x00006800000e0000 */
[----:B------:R0:W2:Y:S01]  /*a400*/  SHFL.IDX PT, R5, R3, RZ, 0x1c1f ;  /* 0x001c1fff03057589 */ /* 0x0000a200000e0000 */
[----:B------:R-:W-:Y:S05]  /*a410*/  @P0 BRA `(.L_x_193) ;  /* 0x0000000000300947 */ /* 0x000fea0003800000 */
        /* <DEDUP_REMOVED lines=9> */
[----:B------:R3:W-:Y:S04]  /*a4b0*/  @!P2 ST.E.128 desc[UR52][R8.64], RZ ;  /* 0x000000ff0800a985 */ /* 0x0007e8000c101d34 */
[----:B------:R3:W-:Y:S04]  /*a4c0*/  @!P3 ST.E.128 desc[UR52][R12.64], RZ ;  /* 0x000000ff0c00b985 */ /* 0x0007e8000c101d34 */
[----:B------:R3:W-:Y:S02]  /*a4d0*/  @!P4 ST.E.128 desc[UR52][R14.64], RZ ;  /* 0x000000ff0e00c985 */ /* 0x0007e4000c101d34 */
.L_x_193:
[----:B------:R-:W-:Y:S05]  /*a4e0*/  BSYNC B1 ;  /* 0x0000000000017941 */ /* 0x000fea0003800000 */
.L_x_192:
[----:B------:R-:W-:Y:S01]  /*a4f0*/  VIADD R0, R0, 0x60 ;  /* 0x0000006000007836 */ /* 0x000fe20000000000 */
[----:B--2---:R2:W4:Y:S04]  /*a500*/  SHFL.IDX PT, R5, R3, 0x1, 0x1c1f ;  /* 0x003c1f0003057f89 */ /* 0x00452800000e0000 */
[----:B------:R-:W-:Y:S01]  /*a510*/  ISETP.GE.AND P0, PT, R0, R11, PT ;  /* 0x0000000b0000720c */ /* 0x000fe20003f06270 */
[----:B-1----:R2:W1:-:S12]  /*a520*/  SHFL.IDX PT, R4, R6, 0x1, 0x1c1f ;  /* 0x003c1f0006047f89 */ /* 0x00245800000e0000 */
[----:B--2---:R-:W-:Y:S05]  /*a530*/  @P0 BRA `(.L_x_186) ;  /* 0x0000000000300947 */ /* 0x004fea0003800000 */
[----:B------:R-:W-:Y:S02]  /*a540*/  ULDC UR4, c[0x0][0xac8] ;  /* 0x0002b20000047ab9 */ /* 0x000fe40000000800 */
[----:B------:R-:W-:Y:S02]  /*a550*/  ISETP.GE.AND P3, PT, R16, UR4, PT ;  /* 0x0000000410007c0c */ /* 0x000fe4000bf66270 */
[----:B------:R-:W-:Y:S02]  /*a560*/  ISETP.GE.AND P4, PT, R17, UR4, PT ;  /* 0x0000000411007c0c */ /* 0x000fe4000bf86270 */
[----:B------:R-:W-:-:S09]  /*a570*/  ISETP.GE.AND P2, PT, R2, UR4, PT ;  /* 0x0000000402007c0c */ /* 0x000fd2000bf46270 */
[-C--:B-1-3--:R-:W-:Y:S02]  /*a580*/  @!P3 LEA R8, P0, R16, R4.reuse, 0x1 ;  /* 0x000000041008b211 */ /* 0x08afe400078008ff */
[C---:B------:R-:W-:Y:S02]  /*a590*/  @!P4 LEA R10, P1, R17.reuse, R4, 0x1 ;  /* 0x00000004110ac211 */ /* 0x040fe400078208ff */
[----:B0---4-:R-:W-:Y:S01]  /*a5a0*/  @!P2 IMAD.WIDE R6, R2, 0x2, R4 ;  /* 0x000000020206a825 */ /* 0x011fe200078e0204 */
[-C--:B------:R-:W-:Y:S02]  /*a5b0*/  @!P3 LEA.HI.X R9, R16, R5.reuse, R21, 0x1, P0 ;  /* 0x000000051009b211 */ /* 0x080fe400000f0c15 */
[----:B------:R-:W-:Y:S02]  /*a5c0*/  @!P4 LEA.HI.X R11, R17, R5, R20, 0x1, P1 ;  /* 0x00000005110bc211 */ /* 0x000fe400008f0c14 */
[----:B------:R2:W-:Y:S04]  /*a5d0*/  @!P2 ST.E.128 desc[UR52][R6.64], RZ ;  /* 0x000000ff0600a985 */ /* 0x0005e8000c101d34 */
[----:B------:R2:W-:Y:S04]  /*a5e0*/  @!P3 ST.E.128 desc[UR52][R8.64], RZ ;  /* 0x000000ff0800b985 */ /* 0x0005e8000c101d34 */
[----:B------:R2:W-:Y:S02]  /*a5f0*/  @!P4 ST.E.128 desc[UR52][R10.64], RZ ;  /* 0x000000ff0a00c985 */ /* 0x0005e4000c101d34 */
.L_x_186:
[----:B------:R-:W-:Y:S05]  /*a600*/  BSYNC B0 ;  /* 0x0000000000007941 */ /* 0x000fea0003800000 */
.L_x_180:
[----:B------:R-:W-:Y:S02]  /*a610*/  ULDC UR4, c[0x0][0xc3c] ;  /* 0x00030f0000047ab9 */ /* 0x000fe40000000800 */
[----:B------:R-:W-:-:S13]  /*a620*/  ISETP.GE.AND P0, PT, R39, UR4, PT ;  /* 0x0000000427007c0c */ /* 0x000fda000bf06270 */
[----:B------:R-:W-:Y:S05]  /*a630*/  @!P0 BRA `(.L_x_194) ;  /* 0xffffff6800208947 */ /* 0x000fea000383ffff */
[----:B------:R-:W-:Y:S05]  /*a640*/  EXIT ;  /* 0x000000000000794d */ /* 0x000fea0003800000 */
.L_x_151:
[----:B------:R-:W-:-:S08]  /*a650*/  NOP ;  /* 0x0000000000007918 */ /* 0x000fd00000000000 */
[----:B------:R-:W0:-:S00]  /*a660*/  USETMAXREG.DEALLOC.CTAPOOL 0x20 ;  /* 0x00000020000079c8 */ /* 0x000e0000080e0500 */
[----:B0-----:R-:W-:Y:S02]  /*a670*/  LOP3.LUT R3, R0, 0x3, RZ, 0xc0, !PT ;  /* 0x0000000300037812 */ /* 0x001fe400078ec0ff */
[----:B------:R-:W-:-:S04]  /*a680*/  LOP3.LUT R28, R28, 0xffffffdf, RZ, 0xc0, !PT ;  /* 0xffffffdf1c1c7812 */ /* 0x000fc800078ec0ff */
[----:B------:R-:W0:Y:S02]  /*a690*/  SHFL.IDX PT, R3, R3, RZ, 0x1f ;  /* 0x00001fff03037589 */ /* 0x000e2400000e0000 */
[----:B0-----:R-:W-:-:S13]  /*a6a0*/  ISETP.NE.AND P0, PT, R3, RZ, PT ;  /* 0x000000ff0300720c */ /* 0x001fda0003f05270 */
[----:B------:R-:W-:Y:S01]  /*a6b0*/  @P0 BAR.SYNC.DEFER_BLOCKING 0x5, 0x200 ;  /* 0x0148000000000b1d */ /* 0x000fe20000010000 */
[----:B------:R-:W-:Y:S02]  /*a6c0*/  @P0 MOV R3, 0x400 ;  /* 0x0000040000030802 */ /* 0x000fe40000000f00 */
[----:B------:R-:W-:Y:S02]  /*a6d0*/  @P0 LOP3.LUT R28, R28, 0x20, RZ, 0xfc, !PT ;  /* 0x000000201c1c0812 */ /* 0x000fe400078efcff */
[----:B------:R-:W-:-:S05]  /*a6e0*/  @P0 LEA R2, R2, R3, 0x18 ;  /* 0x0000000302020211 */ /* 0x000fca00078ec0ff */
[----:B------:R-:W0:Y:S02]  /*a6f0*/  @P0 LDS.128 R24, [R2+0x19cd0] ;  /* 0x019cd00002180984 */ /* 0x000e240000000c00 */
[----:B0-----:R-:W-:Y:S01]  /*a700*/  @P0 R2UR UR40, R27 ;  /* 0x000000001b2802ca */ /* 0x001fe200000e0000 */
[----:B------:R-:W-:Y:S06]  /*a710*/  @P0 BAR.ARV 0x4, 0x200 ;  /* 0x0108000000000b1d */ /* 0x000fec0000002000 */
[----:B------:R-:W-:Y:S08]  /*a720*/  @P0 BRA `(.L_x_195) ;  /* 0x0000000800b40947 */ /* 0x000ff00003800000 */
[----:B------:R-:W0:Y:S01]  /*a730*/  S2R R4, SR_TID.X ;  /* 0x0000000000047919 */ /* 0x000e220000002100 */
[----:B------:R-:W-:Y:S01]  /*a740*/  ULDC UR4, c[0x0][0xc3c] ;  /* 0x00030f0000047ab9 */ /* 0x000fe20000000800 */
[----:B------:R-:W-:Y:S01]  /*a750*/  IMAD.MOV.U32 R6, RZ, RZ, RZ ;  /* 0x000000ffff067224 */ /* 0x000fe200078e00ff */
[----:B------:R-:W1:Y:S01]  /*a760*/  LDC R24, c[0x0][0xc38] ;  /* 0x00030e00ff187b82 */ /* 0x000e620000000800 */
[----:B------:R-:W-:Y:S01]  /*a770*/  IMAD.MOV.U32 R9, RZ, RZ, RZ ;  /* 0x000000ffff097224 */ /* 0x000fe200078e00ff */
[----:B0-----:R-:W-:-:S04]  /*a780*/  LOP3.LUT R7, R4, 0x1f, RZ, 0xc0, !PT ;  /* 0x0000001f04077812 */ /* 0x001fc800078ec0ff */
[----:B------:R-:W-:-:S04]  /*a790*/  ISETP.NE.AND P0, PT, R7, 0x1f, PT ;  /* 0x0000001f0700780c */ /* 0x000fc80003f05270 */
[----:B------:R-:W-:-:S13]  /*a7a0*/  ISETP.GE.OR P1, PT, R7, UR4, !P0 ;  /* 0x0000000407007c0c */ /* 0x000fda000c726670 */
[----:B------:R-:W0:Y:S08]  /*a7b0*/  @!P1 LDC.64 R4, c[0x0][0xc80] ;  /* 0x00032000ff049b82 */ /* 0x000e300000000a00 */
[----:B------:R-:W2:Y:S01]  /*a7c0*/  @!P1 LDC.64 R2, c[0x0][0xc78] ;  /* 0x00031e00ff029b82 */ /* 0x000ea20000000a00 */
[----:B0-----:R-:W-:-:S05]  /*a7d0*/  @!P1 IMAD.WIDE.U32 R4, R7, 0x4, R4 ;  /* 0x0000000407049825 */ /* 0x001fca00078e0004 */
[----:B------:R-:W3:Y:S01]  /*a7e0*/  @!P1 LDG.E R6, desc[UR52][R4.64] ;  /* 0x0000003404069981 */ /* 0x000ee2000c1e1900 */
[----:B--2---:R-:W-:-:S05]  /*a7f0*/  @!P1 IMAD.WIDE.U32 R2, R7, 0x4, R2 ;  /* 0x0000000407029825 */ /* 0x004fca00078e0002 */
[----:B------:R-:W3:Y:S01]  /*a800*/  @!P1 LDG.E R9, desc[UR52][R2.64] ;  /* 0x0000003402099981 */ /* 0x000ee2000c1e1900 */
[C---:B------:R-:W-:Y:S02]  /*a810*/  ISETP.NE.AND P1, PT, R7.reuse, RZ, PT ;  /* 0x000000ff0700720c */ /* 0x040fe40003f25270 */
[C---:B------:R-:W-:Y:S02]  /*a820*/  ISETP.GE.U32.AND P2, PT, R7.reuse, 0x2, PT ;  /* 0x000000020700780c */ /* 0x040fe40003f46070 */
[C---:B------:R-:W-:Y:S02]  /*a830*/  ISETP.GE.U32.AND P3, PT, R7.reuse, 0x4, PT ;  /* 0x000000040700780c */ /* 0x040fe40003f66070 */
[C---:B------:R-:W-:Y:S02]  /*a840*/  ISETP.GE.U32.AND P4, PT, R7.reuse, 0x8, PT ;  /* 0x000000080700780c */ /* 0x040fe40003f86070 */
[----:B------:R-:W-:Y:S01]  /*a850*/  ISETP.GE.U32.AND P5, PT, R7, 0x10, PT ;  /* 0x000000100700780c */ /* 0x000fe20003fa6070 */
[----:B------:R-:W-:Y:S01]  /*a860*/  UMOV UR4, URZ ;  /* 0x0000003f00047c82 */ /* 0x000fe20008000000 */
[----:B---3--:R-:W-:-:S05]  /*a870*/  IMAD R8, R6, R9, RZ ;  /* 0x0000000906087224 */ /* 0x008fca00078e02ff */
[----:B------:R-:W0:Y:S02]  /*a880*/  SHFL.UP PT, R10, R8, 0x1, RZ ;  /* 0x04200000080a7989 */ /* 0x000e2400000e00ff */
[----:B0-----:R-:W-:-:S05]  /*a890*/  SEL R11, R10, RZ, P1 ;  /* 0x000000ff0a0b7207 */ /* 0x001fca0000800000 */
[----:B------:R-:W-:-:S05]  /*a8a0*/  IMAD.IADD R11, R8, 0x1, R11 ;  /* 0x00000001080b7824 */ /* 0x000fca00078e020b */
        /* <DEDUP_REMOVED lines=9> */
[----:B------:R-:W0:Y:S01]  /*a940*/  SHFL.UP PT, R4, R2, 0x10, RZ ;  /* 0x0600000002047989 */ /* 0x000e2200000e00ff */
[----:B------:R-:W2:Y:S01]  /*a950*/  S2R R11, SR_CTAID.X ;  /* 0x00000000000b7919 */ /* 0x000ea20000002500 */
[----:B0-----:R-:W-:-:S05]  /*a960*/  SEL R5, R4, RZ, P5 ;  /* 0x000000ff04057207 */ /* 0x001fca0002800000 */
[----:B------:R-:W-:-:S05]  /*a970*/  IMAD.IADD R5, R2, 0x1, R5 ;  /* 0x0000000102057824 */ /* 0x000fca00078e0205 */
[----:B------:R-:W1:Y:S02]  /*a980*/  SHFL.IDX PT, R13, R5, 0x1f, 0x1f ;  /* 0x03e01f00050d7f89 */ /* 0x000e6400000e0000 */
[----:B-1----:R-:W-:-:S05]  /*a990*/  IMAD R8, R13, R24, RZ ;  /* 0x000000180d087224 */ /* 0x002fca00078e02ff */
[----:B--2---:R-:W-:Y:S01]  /*a9a0*/  ISETP.GT.AND P6, PT, R8, R11, PT ;  /* 0x0000000b0800720c */ /* 0x004fe20003fc4270 */
[----:B------:R-:W-:-:S12]  /*a9b0*/  IMAD.MOV.U32 R3, RZ, RZ, R8 ;  /* 0x000000ffff037224 */ /* 0x000fd800078e0008 */
[----:B------:R-:W-:Y:S05]  /*a9c0*/  @P6 BRA `(.L_x_196) ;  /* 0x0000000000a06947 */ /* 0x000fea0003800000 */
[----:B------:R-:W-:Y:S01]  /*a9d0*/  IMAD.MOV.U32 R8, RZ, RZ, R3 ;  /* 0x000000ffff087224 */ /* 0x000fe200078e0003 */
[----:B------:R-:W-:Y:S01]  /*a9e0*/  UMOV UR4, URZ ;  /* 0x0000003f00047c82 */ /* 0x000fe20008000000 */
[----:B------:R-:W-:-:S05]  /*a9f0*/  ULDC UR5, c[0x0][0xc3c] ;  /* 0x00030f0000057ab9 */ /* 0x000fca0000000800 */
.L_x_198:
[----:B------:R-:W-:-:S04]  /*aa00*/  UIADD3 UR4, UR4, 0x1f, URZ ;  /* 0x0000001f04047890 */ /* 0x000fc8000fffe03f */
[----:B------:R-:W-:-:S06]  /*aa10*/  UISETP.GE.AND UP0, UPT, UR4, UR5, UPT ;  /* 0x000000050400728c */ /* 0x000fcc000bf06270 */
[----:B------:R-:W-:-:S13]  /*aa20*/  PLOP3.LUT P6, PT, PT, PT, UP0, 0x40, 0x0 ;  /* 0x000000000000781c */ /* 0x000fda0003fce808 */
[----:B------:R-:W-:Y:S05]  /*aa30*/  @!P6 BRA `(.L_x_197) ;  /* 0x0000000400c4e947 */ /* 0x000fea0003800000 */
[----:B------:R-:W-:Y:S01]  /*aa40*/  VIADD R9, R7, UR4 ;  /* 0x0000000407097c36 */ /* 0x000fe20008000000 */
[----:B------:R-:W0:Y:S01]  /*aa50*/  LDC R24, c[0x0][0xc38] ;  /* 0x00030e00ff187b82 */ /* 0x000e220000000800 */
[----:B------:R-:W-:-:S03]  /*aa60*/  IMAD.MOV.U32 R6, RZ, RZ, RZ ;  /* 0x000000ffff067224 */ /* 0x000fc600078e00ff */
[----:B------:R-:W-:-:S13]  /*aa70*/  ISETP.GE.OR P6, PT, R9, UR5, !P0 ;  /* 0x0000000509007c0c */ /* 0x000fda000c7c6670 */
[----:B------:R-:W1:Y:S08]  /*aa80*/  @!P6 LDC.64 R4, c[0x0][0xc80] ;  /* 0x00032000ff04eb82 */ /* 0x000e700000000a00 */
[----:B------:R-:W2:Y:S01]  /*aa90*/  @!P6 LDC.64 R2, c[0x0][0xc78] ;  /* 0x00031e00ff02eb82 */ /* 0x000ea20000000a00 */
[----:B-1----:R-:W-:-:S05]  /*aaa0*/  @!P6 IMAD.WIDE R4, R9, 0x4, R4 ;  /* 0x000000040904e825 */ /* 0x002fca00078e0204 */
[----:B------:R-:W3:Y:S01]  /*aab0*/  @!P6 LDG.E R6, desc[UR52][R4.64] ;  /* 0x000000340406e981 */ /* 0x000ee2000c1e1900 */
[----:B--2---:R-:W-:-:S04]  /*aac0*/  @!P6 IMAD.WIDE R2, R9, 0x4, R2 ;  /* 0x000000040902e825 */ /* 0x004fc800078e0202 */
[----:B------:R-:W-:-:S06]  /*aad0*/  IMAD.MOV.U32 R9, RZ, RZ, RZ ;  /* 0x000000ffff097224 */ /* 0x000fcc00078e00ff */
[----:B------:R-:W3:Y:S02]  /*aae0*/  @!P6 LDG.E R9, desc[UR52][R2.64] ;  /* 0x000000340209e981 */ /* 0x000ee4000c1e1900 */
[----:B---3--:R-:W-:-:S05]  /*aaf0*/  IMAD R15, R6, R9, RZ ;  /* 0x00000009060f7224 */ /* 0x008fca00078e02ff */
[----:B------:R-:W1:Y:S02]  /*ab00*/  SHFL.UP PT, R10, R15, 0x1, RZ ;  /* 0x042000000f0a7989 */ /* 0x000e6400000e00ff */
[----:B-1----:R-:W-:-:S05]  /*ab10*/  SEL R10, R10, RZ, P1 ;  /* 0x000000ff0a0a7207 */ /* 0x002fca0000800000 */
[----:B------:R-:W-:-:S05]  /*ab20*/  IMAD.IADD R10, R15, 0x1, R10 ;  /* 0x000000010f0a7824 */ /* 0x000fca00078e020a */
        /* <DEDUP_REMOVED lines=12> */
[----:B------:R-:W0:Y:S02]  /*abf0*/  SHFL.IDX PT, R15, R5, 0x1f, 0x1f ;  /* 0x03e01f00050f7f89 */ /* 0x000e2400000e0000 */
[----:B0-----:R-:W-:-:S04]  /*ac00*/  IMAD R15, R15, R24, RZ ;  /* 0x000000180f0f7224 */ /* 0x001fc800078e02ff */
[----:B------:R-:W-:-:S05]  /*ac10*/  IMAD.IADD R8, R15, 0x1, R8 ;  /* 0x000000010f087824 */ /* 0x000fca00078e0208 */
[----:B------:R-:W-:-:S13]  /*ac20*/  ISETP.GT.AND P6, PT, R8, R11, PT ;  /* 0x0000000b0800720c */ /* 0x000fda0003fc4270 */
[----:B------:R-:W-:Y:S05]  /*ac30*/  @!P6 BRA `(.L_x_198) ;  /* 0xfffffffc0070e947 */ /* 0x000fea000383ffff */
[----:B------:R-:W-:-:S07]  /*ac40*/  IMAD.MOV.U32 R3, RZ, RZ, R15 ;  /* 0x000000ffff037224 */ /* 0x000fce00078e000f */
.L_x_196:
[----:B------:R-:W-:-:S04]  /*ac50*/  IMAD.IADD R10, R8, 0x1, -R3 ;  /* 0x00000001080a7824 */ /* 0x000fc800078e0a03 */
[----:B------:R-:W-:-:S05]  /*ac60*/  IMAD R2, R5, R24, R10 ;  /* 0x0000001805027224 */ /* 0x000fca00078e020a */
[----:B------:R-:W-:-:S13]  /*ac70*/  ISETP.GT.AND P0, PT, R2, R11, PT ;  /* 0x0000000b0200720c */ /* 0x000fda0003f04270 */
[----:B------:R-:W-:Y:S02]  /*ac80*/  VOTEU.ANY UR5, UPT, !P0 ;  /* 0x0000000000057886 */ /* 0x000fe400040e0100 */
[----:B------:R-:W-:Y:S02]  /*ac90*/  UPOPC UR40, UR5 ;  /* 0x00000005002872bf */ /* 0x000fe40008000000 */
[----:B------:R-:W-:-:S04]  /*aca0*/  ISETP.NE.AND P0, PT, RZ, UR5, PT ;  /* 0x00000005ff007c0c */ /* 0x000fc8000bf05270 */
[----:B------:R-:W-:Y:S02]  /*acb0*/  IMAD.U32 R13, RZ, RZ, UR40 ;  /* 0x00000028ff0d7e24 */ /* 0x000fe4000f8e00ff */
[----:B------:R-:W-:-:S03]  /*acc0*/  IMAD.U32 R12, RZ, RZ, UR40 ;  /* 0x00000028ff0c7e24 */ /* 0x000fc6000f8e00ff */
[----:B------:R0:W1:Y:S04]  /*acd0*/  SHFL.IDX PT, R6, R6, R13, 0x1f ;  /* 0x00001f0d06067589 */ /* 0x00006800000e0000 */
[----:B------:R2:W3:Y:S01]  /*ace0*/  SHFL.IDX PT, R9, R9, R12, 0x1f ;  /* 0x00001f0c09097589 */ /* 0x0004e200000e0000 */
[----:B0-----:R-:W-:Y:S01]  /*acf0*/  IMAD.MOV.U32 R13, RZ, RZ, RZ ;  /* 0x000000ffff0d7224 */ /* 0x001fe200078e00ff */
[----:B-1----:R-:W-:-:S04]  /*ad00*/  IABS R4, R6 ;  /* 0x0000000600047213 */ /* 0x002fc80000000000 */
[----:B------:R-:W0:Y:S08]  /*ad10*/  I2F.RP R8, R4 ;  /* 0x0000000400087306 */ /* 0x000e300000209400 */
[----:B0-----:R-:W0:Y:S02]  /*ad20*/  MUFU.RCP R8, R8 ;  /* 0x0000000800087308 */ /* 0x001e240000001000 */
[----:B0-----:R-:W-:-:S06]  /*ad30*/  VIADD R2, R8, 0xffffffe ;  /* 0x0ffffffe08027836 */ /* 0x001fcc0000000000 */
[----:B------:R-:W0:Y:S02]  /*ad40*/  F2I.FTZ.U32.TRUNC.NTZ R3, R2 ;  /* 0x0000000200037305 */ /* 0x000e24000021f000 */
[----:B0-----:R-:W-:Y:S01]  /*ad50*/  IMAD.MOV R14, RZ, RZ, -R3 ;  /* 0x000000ffff0e7224 */ /* 0x001fe200078e0a03 */
[----:B--23--:R-:W-:Y:S06]  /*ad60*/  @!P0 BRA `(.L_x_199) ;  /* 0x00000000000c8947 */ /* 0x00cfec0003800000 */
[----:B------:R-:W-:-:S06]  /*ad70*/  UIADD3 UR5, UR40, -0x1, URZ ;  /* 0xffffffff28057890 */ /* 0x000fcc000fffe03f */
[----:B------:R-:W-:-:S05]  /*ad80*/  IMAD.U32 R8, RZ, RZ, UR5 ;  /* 0x00000005ff087e24 */ /* 0x000fca000f8e00ff */
[----:B------:R0:W1:Y:S02]  /*ad90*/  SHFL.IDX PT, R13, R5, R8, 0x1f ;  /* 0x00001f08050d7589 */ /* 0x00006400000e0000 */
.L_x_199:
[----:B-1----:R-:W-:Y:S01]  /*ada0*/  IMAD R24, R13, R24, R10 ;  /* 0x000000180d187224 */ /* 0x002fe200078e020a */
[----:B------:R-:W-:Y:S01]  /*adb0*/  IABS R2, R9 ;  /* 0x0000000900027213 */ /* 0x000fe20000000000 */
[----:B0-----:R-:W-:Y:S01]  /*adc0*/  IMAD.MOV.U32 R5, RZ, RZ, R14 ;  /* 0x000000ffff057224 */ /* 0x001fe200078e000e */
[----:B------:R-:W-:Y:S01]  /*add0*/  IABS R12, R6 ;  /* 0x00000006000c7213 */ /* 0x000fe20000000000 */
[----:B------:R-:W-:Y:S01]  /*ade0*/  IMAD.IADD R25, R11, 0x1, -R24 ;  /* 0x000000010b197824 */ /* 0x000fe200078e0a18 */
[----:B------:R-:W-:Y:S01]  /*adf0*/  UIADD3 UR40, UR40, UR4, URZ ;  /* 0x0000000428287290 */ /* 0x000fe2000fffe03f */
[----:B------:R-:W-:Y:S02]  /*ae00*/  IMAD R11, R5, R4, RZ ;  /* 0x00000004050b7224 */ /* 0x000fe400078e02ff */
[----:B------:R-:W-:Y:S01]  /*ae10*/  IMAD.MOV.U32 R5, RZ, RZ, R2 ;  /* 0x000000ffff057224 */ /* 0x000fe200078e0002 */
[----:B------:R-:W-:Y:S01]  /*ae20*/  IABS R10, R25 ;  /* 0x00000019000a7213 */ /* 0x000fe20000000000 */
[----:B------:R-:W-:-:S02]  /*ae30*/  IMAD.MOV.U32 R2, RZ, RZ, RZ ;  /* 0x000000ffff027224 */ /* 0x000fc400078e00ff */
[----:B------:R-:W0:Y:S01]  /*ae40*/  I2F.RP R8, R5 ;  /* 0x0000000500087306 */ /* 0x000e220000209400 */
[----:B------:R-:W-:Y:S02]  /*ae50*/  IMAD.MOV R12, RZ, RZ, -R12 ;  /* 0x000000ffff0c7224 */ /* 0x000fe400078e0a0c */
[----:B------:R-:W-:-:S04]  /*ae60*/  IMAD.HI.U32 R2, R3, R11, R2 ;  /* 0x0000000b03027227 */ /* 0x000fc800078e0002 */
[----:B------:R-:W-:Y:S02]  /*ae70*/  IMAD.MOV.U32 R3, RZ, RZ, R10 ;  /* 0x000000ffff037224 */ /* 0x000fe400078e000a */
[----:B------:R-:W-:Y:S02]  /*ae80*/  IMAD.MOV.U32 R10, RZ, RZ, R12 ;  /* 0x000000ffff0a7224 */ /* 0x000fe400078e000c */
[----:B------:R-:W-:-:S04]  /*ae90*/  IMAD.HI.U32 R2, R2, R3, RZ ;  /* 0x0000000302027227 */ /* 0x000fc800078e00ff */
[----:B------:R-:W-:Y:S01]  /*aea0*/  IMAD R3, R2, R10, R3 ;  /* 0x0000000a02037224 */ /* 0x000fe200078e0203 */
[----:B0-----:R-:W0:Y:S04]  /*aeb0*/  MUFU.RCP R8, R8 ;  /* 0x0000000800087308 */ /* 0x001e280000001000 */
[----:B------:R-:W-:-:S13]  /*aec0*/  ISETP.GT.U32.AND P1, PT, R4, R3, PT ;  /* 0x000000030400720c */ /* 0x000fda0003f24070 */
[----:B------:R-:W-:Y:S02]  /*aed0*/  @!P1 IMAD.IADD R3, R3, 0x1, -R4 ;  /* 0x0000000103039824 */ /* 0x000fe400078e0a04 */
[----:B0-----:R-:W-:Y:S02]  /*aee0*/  VIADD R10, R8, 0xffffffe ;  /* 0x0ffffffe080a7836 */ /* 0x001fe40000000000 */
[----:B------:R-:W-:Y:S01]  /*aef0*/  @!P1 VIADD R2, R2, 0x1 ;  /* 0x0000000102029836 */ /* 0x000fe20000000000 */
[----:B------:R-:W-:Y:S02]  /*af00*/  ISETP.GE.U32.AND P0, PT, R3, R4, PT ;  /* 0x000000040300720c */ /* 0x000fe40003f06070 */
[----:B------:R-:W-:Y:S01]  /*af10*/  LOP3.LUT R4, R25, R6, RZ, 0x3c, !PT ;  /* 0x0000000619047212 */ /* 0x000fe200078e3cff */
[----:B------:R0:W1:Y:S01]  /*af20*/  F2I.FTZ.U32.TRUNC.NTZ R3, R10 ;  /* 0x0000000a00037305 */ /* 0x000062000021f000 */
[----:B------:R-:W-:Y:S02]  /*af30*/  ISETP.NE.AND P1, PT, R6, RZ, PT ;  /* 0x000000ff0600720c */ /* 0x000fe40003f25270 */
[----:B------:R-:W-:-:S02]  /*af40*/  ISETP.GE.AND P2, PT, R4, RZ, PT ;  /* 0x000000ff0400720c */ /* 0x000fc40003f46270 */
[----:B0-----:R-:W-:-:S05]  /*af50*/  IABS R10, R9 ;  /* 0x00000009000a7213 */ /* 0x001fca0000000000 */
[----:B------:R-:W-:-:S04]  /*af60*/  @P0 VIADD R2, R2, 0x1 ;  /* 0x0000000102020836 */ /* 0x000fc80000000000 */
[----:B------:R-:W-:Y:S02]  /*af70*/  IMAD.MOV.U32 R8, RZ, RZ, R2 ;  /* 0x000000ffff087224 */ /* 0x000fe400078e0002 */
[----:B-1----:R-:W-:Y:S02]  /*af80*/  IMAD.MOV R2, RZ, RZ, -R3 ;  /* 0x000000ffff027224 */ /* 0x002fe400078e0a03 */
[----:B------:R-:W-:Y:S01]  /*af90*/  @!P2 IMAD.MOV R8, RZ, RZ, -R8 ;  /* 0x000000ffff08a224 */ /* 0x000fe200078e0a08 */
[----:B------:R-:W-:Y:S01]  /*afa0*/  @!P1 LOP3.LUT R8, RZ, R6, RZ, 0x33, !PT ;  /* 0x00000006ff089212 */ /* 0x000fe200078e33ff */
[----:B------:R-:W-:Y:S02]  /*afb0*/  IMAD R11, R2, R5, RZ ;  /* 0x00000005020b7224 */ /* 0x000fe400078e02ff */
[----:B------:R-:W-:Y:S01]  /*afc0*/  IMAD.MOV.U32 R2, RZ, RZ, RZ ;  /* 0x000000ffff027224 */ /* 0x000fe200078e00ff */
[----:B------:R-:W-:Y:S01]  /*afd0*/  IABS R4, R8 ;  /* 0x0000000800047213 */ /* 0x000fe20000000000 */
[----:B------:R-:W-:-:S02]  /*afe0*/  IMAD.MOV R10, RZ, RZ, -R10 ;  /* 0x000000ffff0a7224 */ /* 0x000fc400078e0a0a */
[----:B------:R-:W-:-:S04]  /*aff0*/  IMAD.HI.U32 R2, R3, R11, R2 ;  /* 0x0000000b03027227 */ /* 0x000fc800078e0002 */
[----:B------:R-:W-:Y:S02]  /*b000*/  IMAD.MOV.U32 R3, RZ, RZ, R4 ;  /* 0x000000ffff037224 */ /* 0x000fe400078e0004 */
[----:B------:R-:W-:Y:S02]  /*b010*/  IMAD.MOV.U32 R4, RZ, RZ, R10 ;  /* 0x000000ffff047224 */ /* 0x000fe400078e000a */
[----:B------:R-:W-:-:S04]  /*b020*/  IMAD.HI.U32 R2, R2, R3, RZ ;  /* 0x0000000302027227 */ /* 0x000fc800078e00ff */
[----:B------:R-:W-:Y:S01]  /*b030*/  IMAD R4, R2, R4, R3 ;  /* 0x0000000402047224 */ /* 0x000fe200078e0203 */
[----:B------:R-:W-:Y:S01]  /*b040*/  LOP3.LUT R3, R8, R9, RZ, 0x3c, !PT ;  /* 0x0000000908037212 */ /* 0x000fe200078e3cff */
[----:B------:R-:W-:-:S03]  /*b050*/  IMAD R6, R6, R8, RZ ;  /* 0x0000000806067224 */ /* 0x000fc600078e02ff */
[----:B------:R-:W-:Y:S01]  /*b060*/  ISETP.GT.U32.AND P1, PT, R5, R4, PT ;  /* 0x000000040500720c */ /* 0x000fe20003f24070 */
[----:B------:R-:W-:Y:S01]  /*b070*/  IMAD.IADD R25, R25, 0x1, -R6 ;  /* 0x0000000119197824 */ /* 0x000fe200078e0a06 */
[----:B------:R-:W-:-:S11]  /*b080*/  ISETP.GE.AND P2, PT, R3, RZ, PT ;  /* 0x000000ff0300720c */ /* 0x000fd60003f46270 */
[----:B------:R-:W-:Y:S02]  /*b090*/  @!P1 IMAD.IADD R4, R4, 0x1, -R5 ;  /* 0x0000000104049824 */ /* 0x000fe400078e0a05 */
[----:B------:R-:W-:Y:S01]  /*b0a0*/  @!P1 VIADD R2, R2, 0x1 ;  /* 0x0000000102029836 */ /* 0x000fe20000000000 */
[----:B------:R-:W-:Y:S02]  /*b0b0*/  ISETP.NE.AND P1, PT, R9, RZ, PT ;  /* 0x000000ff0900720c */ /* 0x000fe40003f25270 */
[----:B------:R-:W-:-:S13]  /*b0c0*/  ISETP.GE.U32.AND P0, PT, R4, R5, PT ;  /* 0x000000050400720c */ /* 0x000fda0003f06070 */
[----:B------:R-:W-:-:S04]  /*b0d0*/  @P0 VIADD R2, R2, 0x1 ;  /* 0x0000000102020836 */ /* 0x000fc80000000000 */
[----:B------:R-:W-:Y:S01]  /*b0e0*/  @!P2 IMAD.MOV R2, RZ, RZ, -R2 ;  /* 0x000000ffff02a224 */ /* 0x000fe200078e0a02 */
[----:B------:R-:W-:-:S05]  /*b0f0*/  @!P1 LOP3.LUT R2, RZ, R9, RZ, 0x33, !PT ;  /* 0x00000009ff029212 */ /* 0x000fca00078e33ff */
[----:B------:R-:W-:-:S04]  /*b100*/  IMAD.MOV R26, RZ, RZ, -R2 ;  /* 0x000000ffff1a7224 */ /* 0x000fc800078e0a02 */
[C---:B------:R-:W-:Y:S02]  /*b110*/  IMAD R26, R9.reuse, R26, R8 ;  /* 0x0000001a091a7224 */ /* 0x040fe400078e0208 */
[----:B------:R-:W-:-:S04]  /*b120*/  IMAD R9, R9, 0x1000000, R2 ;  /* 0x0100000009097824 */ /* 0x000fc800078e0202 */
[----:B------:R-:W-:Y:S01]  /*b130*/  IMAD R26, R26, 0x10000, R9 ;  /* 0x000100001a1a7824 */ /* 0x000fe200078e0209 */
[----:B------:R-:W-:Y:S06]  /*b140*/  BRA `(.L_x_200) ;  /* 0x0000000000107947 */ /* 0x000fec0003800000 */
.L_x_197:
[----:B------:R-:W-:Y:S01]  /*b150*/  IMAD.MOV.U32 R24, RZ, RZ, R11 ;  /* 0x000000ffff187224 */ /* 0x000fe200078e000b */
[----:B------:R-:W-:Y:S01]  /*b160*/  ULDC UR40, c[0x0][0xc3c] ;  /* 0x00030f0000287ab9 */ /* 0x000fe20000000800 */
[----:B------:R-:W-:Y:S02]  /*b170*/  IMAD.MOV.U32 R25, RZ, RZ, RZ ;  /* 0x000000ffff197224 */ /* 0x000fe400078e00ff */
[----:B------:R-:W-:-:S07]  /*b180*/  IMAD.MOV.U32 R26, RZ, RZ, RZ ;  /* 0x000000ffff1a7224 */ /* 0x000fce00078e00ff */
.L_x_200:
[----:B------:R-:W-:Y:S01]  /*b190*/  ISETP.NE.AND P0, PT, R7, RZ, PT ;  /* 0x000000ff0700720c */ /* 0x000fe20003f05270 */
[----:B------:R-:W-:-:S12]  /*b1a0*/  IMAD.U32 R27, RZ, RZ, UR40 ;  /* 0x00000028ff1b7e24 */ /* 0x000fd8000f8e00ff */
[----:B------:R-:W0:Y:S01]  /*b1b0*/  @!P0 S2R R3, SR_CgaCtaId ;  /* 0x0000000000038919 */ /* 0x000e220000008800 */
[----:B------:R-:W-:-:S04]  /*b1c0*/  @!P0 MOV R2, 0x400 ;  /* 0x0000040000028802 */ /* 0x000fc80000000f00 */
[----:B0-----:R-:W-:-:S05]  /*b1d0*/  @!P0 LEA R2, R3, R2, 0x18 ;  /* 0x0000000203028211 */ /* 0x001fca00078ec0ff */
[----:B------:R0:W-:Y:S01]  /*b1e0*/  @!P0 STS.128 [R2+0x19cd0], R24 ;  /* 0x019cd01802008388 */ /* 0x0001e20000000c00 */
[----:B------:R-:W-:Y:S06]  /*b1f0*/  BAR.ARV 0x5, 0x200 ;  /* 0x0148000000007b1d */ /* 0x000fec0000002000 */
.L_x_195:
[----:B------:R-:W-:Y:S01]  /*b200*/  ULDC UR4, c[0x0][0xc3c] ;  /* 0x00030f0000047ab9 */ /* 0x000fe20000000800 */
[----:B------:R1:W-:Y:S01]  /*b210*/  STL [R1+0x24], RZ ;  /* 0x000024ff01007387 */ /* 0x0003e20000100800 */
[----:B------:R-:W-:Y:S01]  /*b220*/  UISETP.GE.AND UP0, UPT, UR40, UR4, UPT ;  /* 0x000000042800728c */ /* 0x000fe2000bf06270 */
[----:B------:R-:W-:Y:S02]  /*b230*/  IMAD.MOV.U32 R22, RZ, RZ, 0x1 ;  /* 0x00000001ff167424 */ /* 0x000fe400078e00ff */
[----:B------:R-:W-:-:S03]  /*b240*/  IMAD.MOV.U32 R19, RZ, RZ, RZ ;  /* 0x000000ffff137224 */ /* 0x000fc600078e00ff */
[----:B------:R-:W-:-:S13]  /*b250*/  PLOP3.LUT P0, PT, PT, PT, UP0, 0x80, 0x0 ;  /* 0x000000000000781c */ /* 0x000fda0003f0f008 */
[----:B-1----:R-:W-:Y:S05]  /*b260*/  @P0 BRA `(.L_x_201) ;  /* 0x0000004800d40947 */ /* 0x002fea0003800000 */
[----:B------:R-:W0:Y:S01]  /*b270*/  S2R R8, SR_TID.X ;  /* 0x0000000000087919 */ /* 0x000e220000002100 */
[----:B------:R-:W1:Y:S01]  /*b280*/  S2UR UR4, SR_CgaCtaId ;  /* 0x00000000000479c3 */ /* 0x000e620000008800 */
[----:B------:R-:W-:Y:S01]  /*b290*/  IMAD.SHL.U32 R7, R0, 0x800, RZ ;  /* 0x0000080000077824 */ /* 0x000fe200078e00ff */
[----:B------:R-:W-:Y:S01]  /*b2a0*/  MOV R16, 0x400 ;  /* 0x0000040000107802 */ /* 0x000fe20000000f00 */
[----:B------:R-:W-:Y:S01]  /*b2b0*/  IMAD.MOV.U32 R22, RZ, RZ, 0x1 ;  /* 0x00000001ff167424 */ /* 0x000fe200078e00ff */
[----:B------:R-:W-:Y:S01]  /*b2c0*/  ULOP3.LUT UR44, UR39, 0x2, URZ, 0xfc, !UPT ;  /* 0x00000002272c7892 */ /* 0x000fe2000f8efc3f */
[----:B------:R-:W-:Y:S01]  /*b2d0*/  IMAD.MOV.U32 R19, RZ, RZ, RZ ;  /* 0x000000ffff137224 */ /* 0x000fe200078e00ff */
[----:B------:R-:W-:Y:S01]  /*b2e0*/  ULOP3.LUT UR46, UR39, 0x1, URZ, 0xfc, !UPT ;  /* 0x00000001272e7892 */ /* 0x000fe2000f8efc3f */
[----:B------:R-:W-:Y:S01]  /*b2f0*/  ULDC UR47, c[0x0][0xc] ;  /* 0x00000300002f7ab9 */ /* 0x000fe20000000800 */
[C---:B0-----:R-:W-:Y:S01]  /*b300*/  IMAD.SHL.U32 R2, R8.reuse, 0x20, RZ ;  /* 0x0000002008027824 */ /* 0x041fe200078e00ff */
[----:B------:R-:W-:Y:S01]  /*b310*/  SHF.R.U32.HI R4, RZ, 0x1, R8 ;  /* 0x00000001ff047819 */ /* 0x000fe20000011608 */
[C---:B------:R-:W-:Y:S01]  /*b320*/  IMAD.SHL.U32 R5, R8.reuse, 0x80, RZ ;  /* 0x0000008008057824 */ /* 0x040fe200078e00ff */
[C---:B------:R-:W-:Y:S01]  /*b330*/  LOP3.LUT P0, RZ, R8.reuse, 0x4, RZ, 0xc0, !PT ;  /* 0x0000000408ff7812 */ /* 0x040fe2000780c0ff */
[----:B------:R-:W-:Y:S01]  /*b340*/  IMAD.SHL.U32 R6, R8, 0x4, RZ ;  /* 0x0000000408067824 */ /* 0x000fe200078e00ff */
[----:B------:R-:W-:Y:S01]  /*b350*/  LOP3.LUT R3, R2, 0x80, RZ, 0xc0, !PT ;  /* 0x0000008002037812 */ /* 0x000fe200078ec0ff */
[----:B------:R-:W-:Y:S01]  /*b360*/  IMAD.SHL.U32 R29, R8, 0x10, RZ ;  /* 0x00000010081d7824 */ /* 0x000fe200078e00ff */
[----:B------:R-:W-:-:S02]  /*b370*/  LOP3.LUT R2, R2, 0x360, RZ, 0xc0, !PT ;  /* 0x0000036002027812 */ /* 0x000fc400078ec0ff */
[----:B------:R-:W-:Y:S02]  /*b380*/  LOP3.LUT R3, R3, 0x10, R4, 0xf8, !PT ;  /* 0x0000001003037812 */ /* 0x000fe400078ef804 */
[----:B------:R-:W-:Y:S02]  /*b390*/  LOP3.LUT R4, R4, 0x20, RZ, 0xc0, !PT ;  /* 0x0000002004047812 */ /* 0x000fe400078ec0ff */
[----:B------:R-:W-:Y:S02]  /*b3a0*/  LOP3.LUT R0, R5, 0x400, RZ, 0xc0, !PT ;  /* 0x0000040005007812 */ /* 0x000fe400078ec0ff */
[----:B------:R-:W-:Y:S02]  /*b3b0*/  LOP3.LUT R4, R4, 0x10, R8, 0xf8, !PT ;  /* 0x0000001004047812 */ /* 0x000fe400078ef808 */
[----:B------:R-:W-:Y:S02]  /*b3c0*/  LOP3.LUT R3, R3, 0x10, R6, 0x78, !PT ;  /* 0x0000001003037812 */ /* 0x000fe400078e7806 */
[----:B------:R-:W-:-:S02]  /*b3d0*/  LOP3.LUT R4, R4, 0x380, R5, 0xf8, !PT ;  /* 0x0000038004047812 */ /* 0x000fc400078ef805 */
[----:B------:R-:W-:Y:S02]  /*b3e0*/  LOP3.LUT R2, R2, 0x400, R29, 0xf8, !PT ;  /* 0x0000040002027812 */ /* 0x000fe400078ef81d */
[----:B------:R-:W-:Y:S01]  /*b3f0*/  LOP3.LUT R0, R0, 0x800, R7, 0xf8, !PT ;  /* 0x0000080000007812 */ /* 0x000fe200078ef807 */
[----:B------:R-:W-:Y:S01]  /*b400*/  IMAD.SHL.U32 R7, R8, 0x2, RZ ;  /* 0x0000000208077824 */ /* 0x000fe200078e00ff */
[----:B------:R-:W-:Y:S02]  /*b410*/  LOP3.LUT R5, R4, 0x70, R29, 0x78, !PT ;  /* 0x0000007004057812 */ /* 0x000fe400078e781d */
[----:B------:R-:W-:Y:S02]  /*b420*/  LOP3.LUT R2, R2, R3, RZ, 0xfc, !PT ;  /* 0x0000000302027212 */ /* 0x000fe400078efcff */
[----:B------:R-:W-:Y:S01]  /*b430*/  LOP3.LUT R0, R0, R5, RZ, 0xfc, !PT ;  /* 0x0000000500007212 */ /* 0x000fe200078efcff */
[----:B-1----:R-:W-:Y:S01]  /*b440*/  IMAD.U32 R5, RZ, RZ, UR4 ;  /* 0x00000004ff057e24 */ /* 0x002fe2000f8e00ff */
[----:B------:R-:W-:Y:S01]  /*b450*/  LOP3.LUT R6, R29, 0x90, RZ, 0xc0, !PT ;  /* 0x000000901d067812 */ /* 0x000fe200078ec0ff */
[----:B------:R0:W-:Y:S03]  /*b460*/  STL [R1+0x18], R2 ;  /* 0x0000180201007387 */ /* 0x0001e60000100800 */
[----:B------:R-:W-:Y:S01]  /*b470*/  LOP3.LUT R6, R6, 0x10, R7, 0x78, !PT ;  /* 0x0000001006067812 */ /* 0x000fe200078e7807 */
[----:B------:R1:W-:Y:S01]  /*b480*/  STL [R1+0x10], R0 ;  /* 0x0000100001007387 */ /* 0x0003e20000100800 */
[----:B------:R-:W-:-:S02]  /*b490*/  LOP3.LUT R7, R8, 0x7f, RZ, 0xc0, !PT ;  /* 0x0000007f08077812 */ /* 0x000fc400078ec0ff */
[----:B------:R-:W-:Y:S02]  /*b4a0*/  LOP3.LUT R3, R6, 0x760, R29, 0xf8, !PT ;  /* 0x0000076006037812 */ /* 0x000fe400078ef81d */
[----:B------:R-:W-:Y:S01]  /*b4b0*/  LEA R16, R5, R16, 0x18 ;  /* 0x0000001005107211 */ /* 0x000fe200078ec0ff */
[----:B0-----:R-:W-:Y:S01]  /*b4c0*/  IMAD.MOV.U32 R2, RZ, RZ, 0x40 ;  /* 0x00000040ff027424 */ /* 0x001fe200078e00ff */
[----:B------:R-:W-:Y:S01]  /*b4d0*/  LOP3.LUT R29, R29, 0x10, RZ, 0xc0, !PT ;  /* 0x000000101d1d7812 */ /* 0x000fe200078ec0ff */
[----:B------:R-:W-:Y:S01]  /*b4e0*/  STL [R1+0xc], R3 ;  /* 0x00000c0301007387 */ /* 0x000fe20000100800 */
[----:B-1----:R-:W-:Y:S02]  /*b4f0*/  IMAD.SHL.U32 R0, R8, 0x40, RZ ;  /* 0x0000004008007824 */ /* 0x002fe400078e00ff */
[----:B------:R-:W-:Y:S01]  /*b500*/  SEL R2, R2, 0xffffffc0, !P0 ;  /* 0xffffffc002027807 */ /* 0x000fe20004000000 */
[----:B------:R-:W-:Y:S02]  /*b510*/  STL [R1+0x8], R5 ;  /* 0x0000080501007387 */ /* 0x000fe40000100800 */
[----:B------:R-:W-:-:S02]  /*b520*/  LOP3.LUT R4, R0, 0x40, RZ, 0xc0, !PT ;  /* 0x0000004000047812 */ /* 0x000fc400078ec0ff */
[----:B------:R0:W-:Y:S01]  /*b530*/  STL [R1+0x14], R2 ;  /* 0x0000140201007387 */ /* 0x0001e20000100800 */
[----:B------:R-:W-:-:S03]  /*b540*/  SHF.R.U32.HI R0, RZ, 0x1, R7 ;  /* 0x00000001ff007819 */ /* 0x000fc60000011607 */
[----:B------:R1:W-:Y:S01]  /*b550*/  STL [R1+0x24], RZ ;  /* 0x000024ff01007387 */ /* 0x0003e20000100800 */
[----:B------:R-:W-:Y:S01]  /*b560*/  LOP3.LUT R0, R0, R4, RZ, 0xfc, !PT ;  /* 0x0000000400007212 */ /* 0x000fe200078efcff */
[----:B------:R-:W-:Y:S01]  /*b570*/  IMAD.IADD R0, R16, 0x1, R3 ;  /* 0x0000000110007824 */ /* 0x000fe200078e0203 */
[C---:B------:R-:W-:Y:S02]  /*b580*/  LOP3.LUT R4, R29.reuse, 0x20, RZ, 0xfc, !PT ;  /* 0x000000201d047812 */ /* 0x040fe400078efcff */
[----:B0-----:R-:W-:Y:S02]  /*b590*/  LOP3.LUT R2, R29, 0x40, RZ, 0xfc, !PT ;  /* 0x000000401d027812 */ /* 0x001fe400078efcff */
[----:B------:R1:W-:Y:S05]  /*b5a0*/  STL [R1+0x1c], R0 ;  /* 0x00001c0001007387 */ /* 0x0003ea0000100800 */
.L_x_275:
[----:B------:R-:W-:Y:S01]  /*b5b0*/  ULDC.64 UR4, c[0x0][0xc88] ;  /* 0x0003220000047ab9 */ /* 0x000fe20000000a00 */
[----:B------:R-:W-:Y:S01]  /*b5c0*/  ULDC.64 UR8, c[0x0][0xa18] ;  /* 0x0002860000087ab9 */ /* 0x000fe20000000a00 */
[----:B------:R-:W-:Y:S01]  /*b5d0*/  UIMAD.WIDE UR4, UR40, 0x4, UR4 ;  /* 0x00000004280478a5 */ /* 0x000fe2000f8e0204 */
[----:B------:R-:W-:Y:S01]  /*b5e0*/  IMAD.MOV.U32 R18, RZ, RZ, RZ ;  /* 0x000000ffff127224 */ /* 0x000fe200078e00ff */
[----:B------:R-:W-:Y:S01]  /*b5f0*/  ULDC.64 UR6, c[0x0][0xa00] ;  /* 0x0002800000067ab9 */ /* 0x000fe20000000a00 */
[----:B0-----:R-:W0:Y:S03]  /*b600*/  LDC R17, c[0x0][0x2f0] ;  /* 0x0000bc00ff117b82 */ /* 0x001e260000000800 */
[----:B-1----:R-:W-:Y:S02]  /*b610*/  IMAD.U32 R2, RZ, RZ, UR4 ;  /* 0x00000004ff027e24 */ /* 0x002fe4000f8e00ff */
[----:B------:R-:W-:Y:S01]  /*b620*/  IMAD.U32 R3, RZ, RZ, UR5 ;  /* 0x00000005ff037e24 */ /* 0x000fe2000f8e00ff */
[----:B------:R-:W-:-:S04]  /*b630*/  ULDC.64 UR4, c[0x0][0xa28] ;  /* 0x00028a0000047ab9 */ /* 0x000fc80000000a00 */
[----:B------:R-:W2:Y:S01]  /*b640*/  LDG.E R2, desc[UR52][R2.64] ;  /* 0x0000003402027981 */ /* 0x000ea2000c1e1900 */
[----:B------:R-:W-:-:S04]  /*b650*/  UISETP.NE.U32.AND UP0, UPT, UR4, URZ, UPT ;  /* 0x0000003f0400728c */ /* 0x000fc8000bf05070 */
[----:B------:R-:W-:-:S06]  /*b660*/  UISETP.NE.AND.EX UP0, UPT, UR5, URZ, UPT, UP0 ;  /* 0x0000003f0500728c */ /* 0x000fcc000bf05300 */
[----:B------:R-:W-:Y:S02]  /*b670*/  PLOP3.LUT P0, PT, PT, PT, UP0, 0x80, 0x0 ;  /* 0x000000000000781c */ /* 0x000fe40003f0f008 */
[----:B--2---:R-:W-:-:S13]  /*b680*/  R2UR UR43, R2 ;  /* 0x00000000022b72ca */ /* 0x004fda00000e0000 */
[----:B------:R-:W-:Y:S02]  /*b690*/  USHF.R.S32.HI UR42, URZ, 0x1f, UR43 ;  /* 0x0000001f3f2a7899 */ /* 0x000fe4000801142b */
[----:B------:R-:W-:-:S04]  /*b6a0*/  @UP0 ULEA UR4, UP1, UR43, UR4, 0x2 ;  /* 0x000000042b040291 */ /* 0x000fc8000f82103f */
[----:B------:R-:W-:Y:S02]  /*b6b0*/  @UP0 ULEA.HI.X UR5, UR43, UR5, UR42, 0x2, UP1 ;  /* 0x000000052b050291 */ /* 0x000fe400088f142a */
[----:B------:R-:W-:Y:S01]  /*b6c0*/  UISETP.NE.U32.AND UP0, UPT, UR8, URZ, UPT ;  /* 0x0000003f0800728c */ /* 0x000fe2000bf05070 */
[----:B------:R-:W-:Y:S01]  /*b6d0*/  IMAD.U32 R2, RZ, RZ, UR4 ;  /* 0x00000004ff027e24 */ /* 0x000fe2000f8e00ff */
[----:B------:R-:W-:Y:S02]  /*b6e0*/  UISETP.NE.U32.AND UP1, UPT, UR6, URZ, UPT ;  /* 0x0000003f0600728c */ /* 0x000fe4000bf25070 */
[----:B------:R-:W-:Y:S01]  /*b6f0*/  UISETP.NE.AND.EX UP0, UPT, UR9, URZ, UPT, UP0 ;  /* 0x0000003f0900728c */ /* 0x000fe2000bf05300 */
[----:B------:R-:W-:Y:S01]  /*b700*/  IMAD.U32 R3, RZ, RZ, UR5 ;  /* 0x00000005ff037e24 */ /* 0x000fe2000f8e00ff */
[----:B------:R-:W-:Y:S02]  /*b710*/  USHF.L.U32 UR37, UR43, 0x2, URZ ;  /* 0x000000022b257899 */ /* 0x000fe4000800063f */
[----:B------:R-:W-:-:S02]  /*b720*/  UISETP.NE.AND.EX UP2, UPT, UR7, URZ, UPT, UP1 ;  /* 0x0000003f0700728c */ /* 0x000fc4000bf45310 */
[----:B------:R-:W-:Y:S01]  /*b730*/  USHF.L.U64.HI UR36, UR43, 0x2, UR42 ;  /* 0x000000022b247899 */ /* 0x000fe2000801022a */
[----:B------:R2:W3:Y:S01]  /*b740*/  @P0 LDG.E R18, desc[UR52][R2.64] ;  /* 0x0000003402120981 */ /* 0x0004e2000c1e1900 */
[----:B------:R-:W-:Y:S01]  /*b750*/  UIADD3 UR5, UP1, UR37, UR6, URZ ;  /* 0x0000000625057290 */ /* 0x000fe2000ff3e03f */
[----:B------:R-:W-:Y:S01]  /*b760*/  PLOP3.LUT P1, PT, PT, PT, UP0, 0x80, 0x0 ;  /* 0x000000000000781c */ /* 0x000fe20003f2f008 */
[----:B------:R-:W-:Y:S01]  /*b770*/  UMOV UR38, URZ ;  /* 0x0000003f00267c82 */ /* 0x000fe20008000000 */
[----:B------:R-:W-:Y:S01]  /*b780*/  PLOP3.LUT P0, PT, PT, PT, UP2, 0x80, 0x0 ;  /* 0x000000000000781c */ /* 0x000fe20003f0f028 */
[----:B------:R-:W-:Y:S02]  /*b790*/  UIADD3.X UR6, UR36, UR7, URZ, UP1, !UPT ;  /* 0x0000000724067290 */ /* 0x000fe40008ffe43f */
[----:B------:R-:W-:Y:S01]  /*b7a0*/  @UP0 UIADD3 UR4, UP1, UR37, UR8, URZ ;  /* 0x0000000825040290 */ /* 0x000fe2000ff3e03f */
[----:B------:R-:W-:Y:S01]  /*b7b0*/  IMAD.U32 R4, RZ, RZ, UR5 ;  /* 0x00000005ff047e24 */ /* 0x000fe2000f8e00ff */
[----:B------:R-:W-:-:S02]  /*b7c0*/  UP2UR UR45, UPR, URZ, 0x4 ;  /* 0x000000043f2d7883 */ /* 0x000fc40008000000 */
[----:B------:R-:W-:Y:S01]  /*b7d0*/  @UP0 UIADD3.X UR5, UR36, UR9, URZ, UP1, !UPT ;  /* 0x0000000924050290 */ /* 0x000fe20008ffe43f */
[----:B------:R-:W-:Y:S02]  /*b7e0*/  IMAD.U32 R5, RZ, RZ, UR6 ;  /* 0x00000006ff057e24 */ /* 0x000fe4000f8e00ff */
[----:B--2---:R-:W-:-:S03]  /*b7f0*/  IMAD.U32 R2, RZ, RZ, UR4 ;  /* 0x00000004ff027e24 */ /* 0x004fc6000f8e00ff */
[----:B------:R-:W-:Y:S01]  /*b800*/  IMAD.U32 R3, RZ, RZ, UR5 ;  /* 0x00000005ff037e24 */ /* 0x000fe2000f8e00ff */
[----:B-1----:R-:W2:Y:S04]  /*b810*/  @P0 LDG.E R0, desc[UR52][R4.64] ;  /* 0x0000003404000981 */ /* 0x002ea8000c1e1900 */
[----:B------:R1:W4:Y:S02]  /*b820*/  @P1 LDG.E R6, desc[UR52][R2.64] ;  /* 0x0000003402061981 */ /* 0x000324000c1e1900 */
[----:B-1----:R-:W1:Y:S02]  /*b830*/  LDC.64 R2, c[0x0][0x418] ;  /* 0x00010600ff027b82 */ /* 0x002e640000000a00 */
[----:B-1----:R-:W-:-:S06]  /*b840*/  ISETP.NE.U32.AND P0, PT, R2, RZ, PT ;  /* 0x000000ff0200720c */ /* 0x002fcc0003f05070 */
[----:B------:R-:W1:Y:S01]  /*b850*/  LDC R2, c[0x0][0x424] ;  /* 0x00010900ff027b82 */ /* 0x000e620000000800 */
[----:B------:R-:W-:-:S04]  /*b860*/  ISETP.NE.AND.EX P0, PT, R3, RZ, PT, P0 ;  /* 0x000000ff0300720c */ /* 0x000fc80003f05300 */
[----:B-1----:R-:W-:Y:S02]  /*b870*/  SEL R2, R2, 0x1, P0 ;  /* 0x0000000102027807 */ /* 0x002fe40000000000 */
[----:B------:R-:W-:-:S03]  /*b880*/  PLOP3.LUT P0, PT, PT, PT, UP2, 0x80, 0x0 ;  /* 0x000000000000781c */ /* 0x000fc60003f0f028 */
[----:B0-----:R-:W-:Y:S01]  /*b890*/  IMAD R17, R2, R17, RZ ;  /* 0x0000001102117224 */ /* 0x001fe200078e02ff */
[----:B---3--:R0:W-:Y:S09]  /*b8a0*/  STL [R1], R18 ;  /* 0x0000001201007387 */ /* 0x0081f20000100800 */
[----:B--2---:R-:W-:-:S02]  /*b8b0*/  @P0 R2UR UR38, R0 ;  /* 0x00000000002602ca */ /* 0x004fc400000e0000 */
[----:B----4-:R-:W-:Y:S01]  /*b8c0*/  @P1 R2UR UR41, R6 ;  /* 0x00000000062912ca */ /* 0x010fe200000e0000 */
[----:B0-----:R-:W-:-:S14]  /*b8d0*/  @P1 BRA `(.L_x_202) ;  /* 0x0000000000241947 */ /* 0x001fdc0003800000 */
[----:B------:R-:W-:Y:S01]  /*b8e0*/  UISETP.NE.AND UP0, UPT, UR45, URZ, UPT ;  /* 0x0000003f2d00728c */ /* 0x000fe2000bf05270 */
[----:B------:R-:W-:-:S05]  /*b8f0*/  ULDC UR41, c[0x0][0x288] ;  /* 0x0000a20000297ab9 */ /* 0x000fca0000000800 */
[----:B------:R-:W-:-:S13]  /*b900*/  PLOP3.LUT P0, PT, PT, PT, UP0, 0x40, 0x0 ;  /* 0x000000000000781c */ /* 0x000fda0003f0e808 */
[----:B------:R-:W-:Y:S05]  /*b910*/  @P0 BRA `(.L_x_202) ;  /* 0x0000000000140947 */ /* 0x000fea0003800000 */
[----:B------:R-:W2:Y:S04]  /*b920*/  LDG.E R2, desc[UR52][R4.64] ;  /* 0x0000003404027981 */ /* 0x000ea8000c1e1900 */
[----:B------:R-:W3:Y:S01]  /*b930*/  LDG.E R0, desc[UR52][R4.64+0x4] ;  /* 0x0000043404007981 */ /* 0x000ee2000c1e1900 */
[----:B--2---:R-:W-:Y:S02]  /*b940*/  R2UR UR4, R2 ;  /* 0x00000000020472ca */ /* 0x004fe400000e0000 */
[----:B---3--:R-:W-:-:S13]  /*b950*/  R2UR UR41, R0 ;  /* 0x00000000002972ca */ /* 0x008fda00000e0000 */
[----:B------:R-:W-:-:S12]  /*b960*/  UIADD3 UR41, -UR4, UR41, URZ ;  /* 0x0000002904297290 */ /* 0x000fd8000fffe13f */
.L_x_202:
[----:B------:R-:W-:Y:S01]  /*b970*/  ULDC.64 UR4, c[0x0][0xa20] ;  /* 0x0002880000047ab9 */ /* 0x000fe20000000a00 */
[----:B------:R-:W-:Y:S01]  /*b980*/  IMAD.U32 R23, RZ, RZ, UR43 ;  /* 0x0000002bff177e24 */ /* 0x000fe2000f8e00ff */
[----:B------:R-:W-:-:S04]  /*b990*/  ISETP.NE.U32.AND P0, PT, RZ, UR4, PT ;  /* 0x00000004ff007c0c */ /* 0x000fc8000bf05070 */
[----:B------:R-:W-:-:S13]  /*b9a0*/  ISETP.NE.AND.EX P0, PT, RZ, UR5, PT, P0 ;  /* 0x00000005ff007c0c */ /* 0x000fda000bf05300 */
[----:B------:R-:W-:Y:S05]  /*b9b0*/  @!P0 BRA `(.L_x_203) ;  /* 0x0000000000188947 */ /* 0x000fea0003800000 */
[----:B------:R-:W-:-:S04]  /*b9c0*/  UIADD3 UR4, UP0, UR37, UR4, URZ ;  /* 0x0000000425047290 */ /* 0x000fc8000ff1e03f */
[----:B------:R-:W-:Y:S02]  /*b9d0*/  UIADD3.X UR5, UR36, UR5, URZ, UP0, !UPT ;  /* 0x0000000524057290 */ /* 0x000fe400087fe43f */
[----:B------:R-:W-:-:S04]  /*b9e0*/  IMAD.U32 R2, RZ, RZ, UR4 ;  /* 0x00000004ff027e24 */ /* 0x000fc8000f8e00ff */
[----:B------:R-:W-:-:S05]  /*b9f0*/  IMAD.U32 R3, RZ, RZ, UR5 ;  /* 0x00000005ff037e24 */ /* 0x000fca000f8e00ff */
[----:B------:R0:W5:Y:S01]  /*ba00*/  LDG.E R17, desc[UR52][R2.64] ;  /* 0x0000003402117981 */ /* 0x000162000c1e1900 */
[----:B------:R-:W-:Y:S05]  /*ba10*/  BRA `(.L_x_204) ;  /* 0x0000000000247947 */ /* 0x000fea0003800000 */
.L_x_203:
[----:B------:R-:W-:Y:S02]  /*ba20*/  ULDC.64 UR4, c[0x0][0xa08] ;  /* 0x0002820000047ab9 */ /* 0x000fe40000000a00 */
[----:B------:R-:W-:-:S04]  /*ba30*/  ISETP.NE.U32.AND P0, PT, RZ, UR4, PT ;  /* 0x00000004ff007c0c */ /* 0x000fc8000bf05070 */
[----:B------:R-:W-:-:S13]  /*ba40*/  ISETP.NE.AND.EX P0, PT, RZ, UR5, PT, P0 ;  /* 0x00000005ff007c0c */ /* 0x000fda000bf05300 */
[----:B------:R-:W-:Y:S05]  /*ba50*/  @!P0 BRA `(.L_x_204) ;  /* 0x0000000000148947 */ /* 0x000fea0003800000 */
[----:B------:R-:W0:Y:S02]  /*ba60*/  LDC.64 R2, c[0x0][0xa08] ;  /* 0x00028200ff027b82 */ /* 0x000e240000000a00 */
[----:B0-----:R-:W-:-:S05]  /*ba70*/  IMAD.WIDE R2, R23, 0x4, R2 ;  /* 0x0000000417027825 */ /* 0x001fca00078e0202 */
[----:B------:R-:W2:Y:S04]  /*ba80*/  LDG.E R17, desc[UR52][R2.64] ;  /* 0x0000003402117981 */ /* 0x000ea8000c1e1900 */
[----:B------:R-:W2:Y:S02]  /*ba90*/  LDG.E R0, desc[UR52][R2.64+0x4] ;  /* 0x0000043402007981 */ /* 0x000ea4000c1e1900 */
[----:B--2---:R-:W-:-:S07]  /*baa0*/  IMAD.IADD R17, R0, 0x1, -R17 ;  /* 0x0000000100117824 */ /* 0x004fce00078e0a11 */
.L_x_204:
[----:B-----5:R-:W-:Y:S01]  /*bab0*/  IMAD.IADD R17, R17, 0x1, -R18 ;  /* 0x0000000111117824 */ /* 0x020fe200078e0a12 */
[C---:B------:R-:W-:Y:S01]  /*bac0*/  LOP3.LUT R0, R26.reuse, 0xff000000, RZ, 0xc0, !PT ;  /* 0xff0000001a007812 */ /* 0x040fe200078ec0ff */
[----:B0-----:R-:W-:Y:S01]  /*bad0*/  IMAD.MOV.U32 R2, RZ, RZ, RZ ;  /* 0x000000ffff027224 */ /* 0x001fe200078e00ff */
[----:B------:R-:W-:Y:S02]  /*bae0*/  LOP3.LUT R4, R26, 0xff0000, RZ, 0xc0, !PT ;  /* 0x00ff00001a047812 */ /* 0x000fe400078ec0ff */
[C---:B------:R-:W-:Y:S02]  /*baf0*/  ISETP.GE.AND P0, PT, R17.reuse, 0x1, PT ;  /* 0x000000011100780c */ /* 0x040fe40003f06270 */
[----:B------:R-:W-:Y:S01]  /*bb00*/  SHF.R.U32.HI R3, RZ, 0x8, R0 ;  /* 0x00000008ff037819 */ /* 0x000fe20000011600 */
[----:B------:R-:W-:-:S03]  /*bb10*/  VIADD R0, R17, 0x7f ;  /* 0x0000007f11007836 */ /* 0x000fc60000000000 */
[----:B------:R-:W-:Y:S02]  /*bb20*/  LEA.HI R4, R4, R3, RZ, 0x10 ;  /* 0x0000000304047211 */ /* 0x000fe400078f80ff */
[----:B------:R-:W-:-:S04]  /*bb30*/  SHF.R.S32.HI R3, RZ, 0x1f, R0 ;  /* 0x0000001fff037819 */ /* 0x000fc80000011400 */
[----:B------:R-:W-:-:S04]  /*bb40*/  LEA.HI R0, R3, R0, RZ, 0x7 ;  /* 0x0000000003007211 */ /* 0x000fc800078f38ff */
[----:B------:R-:W-:Y:S01]  /*bb50*/  SHF.R.S32.HI R0, RZ, 0x7, R0 ;  /* 0x00000007ff007819 */ /* 0x000fe20000011400 */
[----:B------:R-:W-:Y:S06]  /*bb60*/  @!P0 BRA `(.L_x_205) ;  /* 0x0000000000748947 */ /* 0x000fec0003800000 */
[----:B------:R-:W-:-:S04]  /*bb70*/  SHF.R.U32.HI R5, RZ, 0x10, R4 ;  /* 0x00000010ff057819 */ /* 0x000fc80000011604 */
[----:B------:R-:W-:-:S13]  /*bb80*/  ISETP.NE.AND P0, PT, R5, RZ, PT ;  /* 0x000000ff0500720c */ /* 0x000fda0003f05270 */
[----:B------:R-:W0:Y:S02]  /*bb90*/  @!P0 LDC R5, c[0x0][0x9f0] ;  /* 0x00027c00ff058b82 */ /* 0x000e240000000800 */
[----:B0-----:R-:W-:Y:S02]  /*bba0*/  IABS R7, R5 ;  /* 0x0000000500077213 */ /* 0x001fe40000000000 */
[----:B------:R-:W-:Y:S02]  /*bbb0*/  IADD3 R6, R5, -0x1, R0 ;  /* 0xffffffff05067810 */ /* 0x000fe40007ffe000 */
[----:B------:R-:W0:Y:S08]  /*bbc0*/  I2F.RP R2, R7 ;  /* 0x0000000700027306 */ /* 0x000e300000209400 */
[----:B0-----:R-:W0:Y:S02]  /*bbd0*/  MUFU.RCP R2, R2 ;  /* 0x0000000200027308 */ /* 0x001e240000001000 */
[----:B0-----:R-:W-:-:S06]  /*bbe0*/  VIADD R2, R2, 0xffffffe ;  /* 0x0ffffffe02027836 */ /* 0x001fcc0000000000 */
[----:B------:R0:W1:Y:S02]  /*bbf0*/  F2I.FTZ.U32.TRUNC.NTZ R3, R2 ;  /* 0x0000000200037305 */ /* 0x000064000021f000 */
[----:B0-----:R-:W-:-:S04]  /*bc00*/  LOP3.LUT R2, R6, R5, RZ, 0x3c, !PT ;  /* 0x0000000506027212 */ /* 0x001fc800078e3cff */
[----:B------:R-:W-:Y:S01]  /*bc10*/  ISETP.GE.AND P2, PT, R2, RZ, PT ;  /* 0x000000ff0200720c */ /* 0x000fe20003f46270 */
[----:B-1----:R-:W-:-:S04]  /*bc20*/  IMAD.MOV R2, RZ, RZ, -R3 ;  /* 0x000000ffff027224 */ /* 0x002fc800078e0a03 */
[----:B------:R-:W-:Y:S02]  /*bc30*/  IMAD R8, R2, R7, RZ ;  /* 0x0000000702087224 */ /* 0x000fe400078e02ff */
[----:B------:R-:W-:-:S04]  /*bc40*/  IMAD.MOV.U32 R2, RZ, RZ, RZ ;  /* 0x000000ffff027224 */ /* 0x000fc800078e00ff */
[----:B------:R-:W-:Y:S01]  /*bc50*/  IMAD.HI.U32 R8, R3, R8, R2 ;  /* 0x0000000803087227 */ /* 0x000fe200078e0002 */
[----:B------:R-:W-:Y:S02]  /*bc60*/  IABS R2, R6 ;  /* 0x0000000600027213 */ /* 0x000fe40000000000 */
[----:B------:R-:W-:-:S03]  /*bc70*/  IABS R3, R5 ;  /* 0x0000000500037213 */ /* 0x000fc60000000000 */
[----:B------:R-:W-:-:S04]  /*bc80*/  IMAD.HI.U32 R8, R8, R2, RZ ;  /* 0x0000000208087227 */ /* 0x000fc800078e00ff */
[----:B------:R-:W-:-:S04]  /*bc90*/  IMAD.MOV R3, RZ, RZ, -R3 ;  /* 0x000000ffff037224 */ /* 0x000fc800078e0a03 */
[----:B------:R-:W-:-:S05]  /*bca0*/  IMAD R2, R8, R3, R2 ;  /* 0x0000000308027224 */ /* 0x000fca00078e0202 */
[----:B------:R-:W-:-:S13]  /*bcb0*/  ISETP.GT.U32.AND P1, PT, R7, R2, PT ;  /* 0x000000020700720c */ /* 0x000fda0003f24070 */
[----:B------:R-:W-:Y:S02]  /*bcc0*/  @!P1 IMAD.IADD R2, R2, 0x1, -R7 ;  /* 0x0000000102029824 */ /* 0x000fe400078e0a07 */
[----:B------:R-:W-:Y:S01]  /*bcd0*/  @!P1 VIADD R8, R8, 0x1 ;  /* 0x0000000108089836 */ /* 0x000fe20000000000 */
[----:B------:R-:W-:Y:S02]  /*bce0*/  ISETP.NE.AND P1, PT, R5, RZ, PT ;  /* 0x000000ff0500720c */ /* 0x000fe40003f25270 */
[----:B------:R-:W-:-:S13]  /*bcf0*/  ISETP.GE.U32.AND P0, PT, R2, R7, PT ;  /* 0x000000070200720c */ /* 0x000fda0003f06070 */
[----:B------:R-:W-:-:S04]  /*bd00*/  @P0 VIADD R8, R8, 0x1 ;  /* 0x0000000108080836 */ /* 0x000fc80000000000 */
[----:B------:R-:W-:-:S04]  /*bd10*/  IMAD.MOV.U32 R2, RZ, RZ, R8 ;  /* 0x000000ffff027224 */ /* 0x000fc800078e0008 */
[----:B------:R-:W-:Y:S01]  /*bd20*/  @!P2 IMAD.MOV R2, RZ, RZ, -R2 ;  /* 0x000000ffff02a224 */ /* 0x000fe200078e0a02 */
[----:B------:R-:W-:-:S07]  /*bd30*/  @!P1 LOP3.LUT R2, RZ, R5, RZ, 0x33, !PT ;  /* 0x00000005ff029212 */ /* 0x000fce00078e33ff */
.L_x_205:
[----:B------:R-:W-:Y:S01]  /*bd40*/  LOP3.LUT R27, R4, 0xff, RZ, 0xc0, !PT ;  /* 0x000000ff041b7812 */ /* 0x000fe200078ec0ff */
[----:B------:R-:W-:Y:S04]  /*bd50*/  BSSY B7, `(.L_x_206) ;  /* 0x000034b000077945 */ /* 0x000fe80003800000 */
[----:B------:R-:W-:-:S05]  /*bd60*/  IMAD R27, R27, R2, RZ ;  /* 0x000000021b1b7224 */ /* 0x000fca00078e02ff */
[----:B------:R-:W-:-:S04]  /*bd70*/  VIADDMNMX R0, R27, R2, R0, PT ;  /* 0x000000021b007246 */ /* 0x000fc80003800100 */
[----:B------:R-:W-:Y:S01]  /*bd80*/  ISETP.GT.AND P0, PT, R0, R27, PT ;  /* 0x0000001b0000720c */ /* 0x000fe20003f04270 */
[----:B------:R0:W-:-:S12]  /*bd90*/  STL [R1+0x20], R0 ;  /* 0x0000200001007387 */ /* 0x0001d80000100800 */
[----:B0-----:R-:W-:Y:S05]  /*bda0*/  @P0 BRA `(.L_x_207) ;  /* 0x0000000000440947 */ /* 0x001fea0003800000 */
[----:B------:R-:W0:Y:S02]  /*bdb0*/  S2R R3, SR_TID.X ;  /* 0x0000000000037919 */ /* 0x000e240000002100 */
[----:B0-----:R-:W-:-:S04]  /*bdc0*/  LOP3.LUT R3, R3, 0x7f, RZ, 0xc0, !PT ;  /* 0x0000007f03037812 */ /* 0x001fc800078ec0ff */
[----:B------:R-:W-:-:S13]  /*bdd0*/  ISETP.NE.AND P0, PT, R3, RZ, PT ;  /* 0x000000ff0300720c */ /* 0x000fda0003f05270 */
[----:B------:R-:W-:Y:S05]  /*bde0*/  @P0 BRA `(.L_x_208) ;  /* 0x0000003400040947 */ /* 0x000fea0003800000 */
[----:B------:R-:W0:Y:S01]  /*bdf0*/  S2R R5, SR_LANEID ;  /* 0x0000000000057919 */ /* 0x000e220000000000 */
[----:B------:R-:W-:Y:S01]  /*be00*/  VOTEU.ANY UR4, UPT, PT ;  /* 0x0000000000047886 */ /* 0x000fe200038e0100 */
[----:B------:R-:W1:Y:S01]  /*be10*/  LDC.64 R2, c[0x0][0xc60] ;  /* 0x00031800ff027b82 */ /* 0x000e620000000a00 */
[----:B------:R-:W0:Y:S02]  /*be20*/  FLO.U32 R0, UR4 ;  /* 0x0000000400007d00 */ /* 0x000e2400080e0000 */
[----:B0-----:R-:W-:-:S06]  /*be30*/  ISETP.EQ.U32.AND P0, PT, R0, R5, PT ;  /* 0x000000050000720c */ /* 0x001fcc0003f02070 */
[----:B------:R-:W1:Y:S07]  /*be40*/  POPC R5, UR4 ;  /* 0x0000000400057d09 */ /* 0x000e6e0008000000 */
[----:B-1----:R-:W2:Y:S01]  /*be50*/  @P0 ATOMG.E.ADD.STRONG.GPU PT, R3, desc[UR52][R2.64], R5 ;  /* 0x00000005020309a8 */ /* 0x002ea200081ee1f4 */
[----:B------:R-:W0:Y:S02]  /*be60*/  S2R R4, SR_LTMASK ;  /* 0x0000000000047919 */ /* 0x000e240000003900 */
[----:B0-----:R-:W-:-:S04]  /*be70*/  LOP3.LUT R4, R4, UR4, RZ, 0xc0, !PT ;  /* 0x0000000404047c12 */ /* 0x001fc8000f8ec0ff */
[----:B------:R-:W0:Y:S01]  /*be80*/  POPC R7, R4 ;  /* 0x0000000400077309 */ /* 0x000e220000000000 */
[----:B--2---:R-:W0:Y:S02]  /*be90*/  SHFL.IDX PT, R0, R3, R0, 0x1f ;  /* 0x00001f0003007589 */ /* 0x004e2400000e0000 */
[----:B0-----:R-:W-:Y:S01]  /*bea0*/  IADD3 R24, R0, UR47, R7 ;  /* 0x0000002f00187c10 */ /* 0x001fe2000fffe007 */
[----:B------:R-:W-:Y:S06]  /*beb0*/  BRA `(.L_x_208) ;  /* 0x0000003000d07947 */ /* 0x000fec0003800000 */
.L_x_207:
[----:B------:R-:W-:Y:S01]  /*bec0*/  VIADD R0, R16, 0x13800 ;  /* 0x0001380010007836 */ /* 0x000fe20000000000 */
[----:B------:R-:W-:Y:S04]  /*bed0*/  BSSY B6, `(.L_x_209) ;  /* 0x0000013000067945 */ /* 0x000fe80003800000 */
[----:B------:R-:W-:-:S13]  /*bee0*/  LOP3.LUT P0, RZ, R0, 0x9f, RZ, 0xc0, !PT ;  /* 0x0000009f00ff7812 */ /* 0x000fda000780c0ff */
[----:B------:R-:W-:Y:S05]  /*bef0*/  @!P0 BRA `(.L_x_210) ;  /* 0x0000000000408947 */ /* 0x000fea0003800000 */
[----:B------:R-:W-:Y:S01]  /*bf00*/  MOV R2, 0x0 ;  /* 0x0000000000027802 */ /* 0x000fe20000000f00 */
[----:B------:R-:W-:Y:S01]  /*bf10*/  ULDC.64 UR6, c[0x4][0x98] ;  /* 0x0100260000067ab9 */ /* 0x000fe20000000a00 */
[----:B------:R-:W-:Y:S01]  /*bf20*/  ULDC.64 UR8, c[0x4][0xa0] ;  /* 0x0100280000087ab9 */ /* 0x000fe20000000a00 */
[----:B------:R-:W-:Y:S01]  /*bf30*/  ULDC.64 UR4, c[0x4][0x8] ;  /* 0x0100020000047ab9 */ /* 0x000fe20000000a00 */
[----:B------:R-:W-:Y:S02]  /*bf40*/  IMAD.U32 R4, RZ, RZ, UR6 ;  /* 0x00000006ff047e24 */ /* 0x000fe4000f8e00ff */
[----:B------:R-:W0:Y:S01]  /*bf50*/  LDC.64 R2, c[0x4][R2] ;  /* 0x0100000002027b82 */ /* 0x000e220000000a00 */
[----:B------:R-:W-:Y:S02]  /*bf60*/  IMAD.U32 R5, RZ, RZ, UR7 ;  /* 0x00000007ff057e24 */ /* 0x000fe4000f8e00ff */
[----:B------:R-:W-:Y:S02]  /*bf70*/  IMAD.U32 R6, RZ, RZ, UR8 ;  /* 0x00000008ff067e24 */ /* 0x000fe4000f8e00ff */
[----:B------:R-:W-:-:S02]  /*bf80*/  IMAD.U32 R7, RZ, RZ, UR9 ;  /* 0x00000009ff077e24 */ /* 0x000fc4000f8e00ff */
[----:B------:R-:W-:Y:S02]  /*bf90*/  IMAD.U32 R10, RZ, RZ, UR4 ;  /* 0x00000004ff0a7e24 */ /* 0x000fe4000f8e00ff */
[----:B------:R-:W-:Y:S02]  /*bfa0*/  IMAD.U32 R11, RZ, RZ, UR5 ;  /* 0x00000005ff0b7e24 */ /* 0x000fe4000f8e00ff */
[----:B------:R-:W-:Y:S02]  /*bfb0*/  IMAD.MOV.U32 R8, RZ, RZ, 0x70 ;  /* 0x00000070ff087424 */ /* 0x000fe400078e00ff */
[----:B------:R-:W-:Y:S02]  /*bfc0*/  IMAD.MOV.U32 R12, RZ, RZ, 0x1 ;  /* 0x00000001ff0c7424 */ /* 0x000fe400078e00ff */
[----:B------:R-:W-:-:S07]  /*bfd0*/  IMAD.MOV.U32 R13, RZ, RZ, RZ ;  /* 0x000000ffff0d7224 */ /* 0x000fce00078e00ff */
[----:B------:R-:W-:-:S07]  /*bfe0*/  LEPC R20, `(.L_x_210) ;  /* 0x000000001014794e */ /* 0x000fce0000000000 */
[----:B0-----:R-:W-:Y:S05]  /*bff0*/  CALL.ABS.NOINC R2 ;  /* 0x0000000002007343 */ /* 0x001fea0003c00000 */
.L_x_210:
[----:B------:R-:W-:Y:S05]  /*c000*/  BSYNC B6 ;  /* 0x0000000000067941 */ /* 0x000fea0003800000 */
.L_x_209:
[----:B------:R-:W-:Y:S01]  /*c010*/  VIADD R0, R16, 0x9000 ;  /* 0x0000900010007836 */ /* 0x000fe20000000000 */
[----:B------:R-:W-:Y:S01]  /*c020*/  LOP3.LUT R28, R28, 0xfffffffe, RZ, 0xc0, !PT ;  /* 0xfffffffe1c1c7812 */ /* 0x000fe200078ec0ff */
[----:B------:R-:W-:Y:S03]  /*c030*/  BSSY B6, `(.L_x_211) ;  /* 0x0000014000067945 */ /* 0x000fe60003800000 */
[----:B------:R-:W-:-:S13]  /*c040*/  LOP3.LUT P0, RZ, R0, 0x9f, RZ, 0xc0, !PT ;  /* 0x0000009f00ff7812 */ /* 0x000fda000780c0ff */
[----:B------:R-:W-:Y:S01]  /*c050*/  @P0 LOP3.LUT R28, R28, 0x1, RZ, 0xfc, !PT ;  /* 0x000000011c1c0812 */ /* 0x000fe200078efcff */
[----:B------:R-:W-:Y:S06]  /*c060*/  @!P0 BRA `(.L_x_212) ;  /* 0x0000000000408947 */ /* 0x000fec0003800000 */
        /* <DEDUP_REMOVED lines=16> */
.L_x_212:
[----:B------:R-:W-:Y:S05]  /*c170*/  BSYNC B6 ;  /* 0x0000000000067941 */ /* 0x000fea0003800000 */
.L_x_211:
        /* <DEDUP_REMOVED lines=20> */
.L_x_214:
[----:B------:R-:W-:Y:S05]  /*c2c0*/  BSYNC B6 ;  /* 0x0000000000067941 */ /* 0x000fea0003800000 */
.L_x_213:
[----:B------:R-:W-:Y:S01]  /*c2d0*/  LOP3.LUT P6, RZ, R28, 0x1, RZ, 0xc0, !PT ;  /* 0x000000011cff7812 */ /* 0x000fe200078cc0ff */
[----:B------:R-:W-:-:S12]  /*c2e0*/  BSSY B6, `(.L_x_215) ;  /* 0x0000012000067945 */ /* 0x000fd80003800000 */
        /* <DEDUP_REMOVED lines=17> */
.L_x_216:
[----:B------:R-:W-:Y:S05]  /*c400*/  BSYNC B6 ;  /* 0x0000000000067941 */ /* 0x000fea0003800000 */
.L_x_215:
[----:B------:R-:W2:Y:S01]  /*c410*/  LDL R0, [R1+0x20] ;  /* 0x0000200001007983 */ /* 0x000ea20000100800 */
[----:B------:R-:W-:Y:S01]  /*c420*/  ULDC.64 UR4, c[0x0][0x9f8] ;  /* 0x00027e0000047ab9 */ /* 0x000fe20000000a00 */
[----:B------:R-:W0:Y:S01]  /*c430*/  LDC R8, c[0x0][0x430] ;  /* 0x00010c00ff087b82 */ /* 0x000e220000000800 */
[----:B------:R-:W-:Y:S01]  /*c440*/  UISETP.NE.U32.AND UP0, UPT, UR4, URZ, UPT ;  /* 0x0000003f0400728c */ /* 0x000fe2000bf05070 */
[----:B------:R-:W1:Y:S03]  /*c450*/  S2R R20, SR_TID.X ;  /* 0x0000000000147919 */ /* 0x000e660000002100 */
[----:B------:R-:W-:-:S03]  /*c460*/  UISETP.NE.AND.EX UP0, UPT, UR5, URZ, UPT, UP0 ;  /* 0x0000003f0500728c */ /* 0x000fc6000bf05300 */
[----:B------:R-:W3:Y:S03]  /*c470*/  LDC R9, c[0x0][0x2f4] ;  /* 0x0000bd00ff097b82 */ /* 0x000ee60000000800 */
[----:B------:R-:W-:-:S05]  /*c480*/  PLOP3.LUT P0, PT, PT, PT, UP0, 0x80, 0x0 ;  /* 0x000000000000781c */ /* 0x000fca0003f0f008 */
[----:B------:R-:W-:-:S04]  /*c490*/  @UP0 UIADD3 UR4, UP1, UR37, UR4, URZ ;  /* 0x0000000425040290 */ /* 0x000fc8000ff3e03f */
[----:B------:R-:W-:Y:S02]  /*c4a0*/  @UP0 UIADD3.X UR5, UR36, UR5, URZ, UP1, !UPT ;  /* 0x0000000524050290 */ /* 0x000fe40008ffe43f */
[----:B------:R-:W-:-:S04]  /*c4b0*/  IMAD.U32 R2, RZ, RZ, UR4 ;  /* 0x00000004ff027e24 */ /* 0x000fc8000f8e00ff */
[----:B------:R-:W-:-:S05]  /*c4c0*/  IMAD.U32 R3, RZ, RZ, UR5 ;  /* 0x00000005ff037e24 */ /* 0x000fca000f8e00ff */
[----:B------:R4:W4:Y:S01]  /*c4d0*/  @P0 LDG.E R23, desc[UR52][R2.64] ;  /* 0x0000003402170981 */ /* 0x000922000c1e1900 */
[----:B0-----:R-:W-:Y:S02]  /*c4e0*/  ISETP.NE.AND P1, PT, R8, 0x1, PT ;  /* 0x000000010800780c */ /* 0x001fe40003f25270 */
[C---:B-1----:R-:W-:Y:S01]  /*c4f0*/  LOP3.LUT R21, R20.reuse, 0x7f, RZ, 0xc0, !PT ;  /* 0x0000007f14157812 */ /* 0x042fe200078ec0ff */
[----:B------:R-:W-:Y:S01]  /*c500*/  IMAD.SHL.U32 R20, R20, 0x40, RZ ;  /* 0x0000004014147824 */ /* 0x000fe200078e00ff */
[----:B------:R-:W-:Y:S02]  /*c510*/  LOP3.LUT R28, R28, 0xffffffef, RZ, 0xc0, !PT ;  /* 0xffffffef1c1c7812 */ /* 0x000fe400078ec0ff */
[----:B------:R-:W-:Y:S02]  /*c520*/  SHF.R.U32.HI R21, RZ, 0x1, R21 ;  /* 0x00000001ff157819 */ /* 0x000fe40000011615 */
[----:B------:R-:W-:-:S05]  /*c530*/  LOP3.LUT R20, R20, 0x40, RZ, 0xc0, !PT ;  /* 0x0000004014147812 */ /* 0x000fca00078ec0ff */
[----:B------:R-:W0:Y:S01]  /*c540*/  @P1 LDC R6, c[0x0][0x434] ;  /* 0x00010d00ff061b82 */ /* 0x000e220000000800 */
[C---:B---3--:R-:W-:Y:S02]  /*c550*/  ISETP.GE.AND P3, PT, R29.reuse, R9, PT ;  /* 0x000000091d00720c */ /* 0x048fe40003f66270 */
[----:B------:R-:W-:Y:S02]  /*c560*/  @P1 LOP3.LUT R28, R28, 0x10, RZ, 0xfc, !PT ;  /* 0x000000101c1c1812 */ /* 0x000fe400078efcff */
[----:B------:R-:W-:Y:S02]  /*c570*/  LOP3.LUT R10, R29, 0x20, RZ, 0xfc, !PT ;  /* 0x000000201d0a7812 */ /* 0x000fe400078efcff */
[----:B------:R-:W-:Y:S01]  /*c580*/  LOP3.LUT R28, R28, 0xfffffff7, RZ, 0xc0, !PT ;  /* 0xfffffff71c1c7812 */ /* 0x000fe200078ec0ff */
[----:B------:R-:W-:-:S06]  /*c590*/  IMAD.U32 R11, RZ, RZ, UR44 ;  /* 0x0000002cff0b7e24 */ /* 0x000fcc000f8e00ff */
[----:B------:R-:W-:Y:S02]  /*c5a0*/  @P3 LOP3.LUT R28, R28, 0x8, RZ, 0xfc, !PT ;  /* 0x000000081c1c3812 */ /* 0x000fe400078efcff */
[----:B------:R-:W-:Y:S02]  /*c5b0*/  ISETP.NE.AND P2, PT, R11, 0x3, PT ;  /* 0x000000030b00780c */ /* 0x000fe40003f45270 */
[----:B------:R-:W-:-:S04]  /*c5c0*/  LOP3.LUT R28, R28, 0xfffffffe, RZ, 0xc0, !PT ;  /* 0xfffffffe1c1c7812 */ /* 0x000fc800078ec0ff */
[----:B------:R-:W-:Y:S01]  /*c5d0*/  LOP3.LUT R28, R28, 0xfffffffb, RZ, 0xc0, !PT ;  /* 0xfffffffb1c1c7812 */ /* 0x000fe200078ec0ff */
[----:B------:R-:W-:Y:S01]  /*c5e0*/  UMOV UR4, 0xffffffff ;  /* 0xffffffff00047882 */ /* 0x000fe20000000000 */
[----:B--2---:R-:W-:Y:S02]  /*c5f0*/  LEA R7, R0, 0xffffff80, 0x7 ;  /* 0xffffff8000077811 */ /* 0x004fe400078e38ff */
[----:B------:R-:W1:Y:S02]  /*c600*/  @P1 LDC R0, c[0x0][0x438] ;  /* 0x00010e00ff001b82 */ /* 0x000e640000000800 */
[----:B------:R-:W-:-:S04]  /*c610*/  LOP3.LUT R5, R7, R21, R20, 0xfe, !PT ;  /* 0x0000001507057212 */ /* 0x000fc800078efe14 */
[C---:B------:R-:W-:Y:S01]  /*c620*/  ISETP.GE.AND P0, PT, R5.reuse, R17, PT ;  /* 0x000000110500720c */ /* 0x040fe20003f06270 */
[----:B------:R-:W-:-:S04]  /*c630*/  IMAD.IADD R5, R5, 0x1, R18 ;  /* 0x0000000105057824 */ /* 0x000fc800078e0212 */
[----:B0-----:R-:W-:-:S04]  /*c640*/  @P1 IMAD.HI.U32 R6, R5, R6, RZ ;  /* 0x0000000605061227 */ /* 0x001fc800078e00ff */
[----:B------:R-:W-:-:S04]  /*c650*/  IMAD.MOV.U32 R4, RZ, RZ, R5 ;  /* 0x000000ffff047224 */ /* 0x000fc800078e0005 */
[----:B----4-:R-:W0:Y:S01]  /*c660*/  @!P0 LDC.64 R2, c[0x0][0x428] ;  /* 0x00010a00ff028b82 */ /* 0x010e220000000a00 */
[----:B-1----:R-:W-:-:S05]  /*c670*/  @P1 SHF.R.U32.HI R4, RZ, R0, R6 ;  /* 0x00000000ff041219 */ /* 0x002fca0000011606 */
[----:B------:R-:W-:Y:S01]  /*c680*/  IMAD.MOV R0, RZ, RZ, -R4 ;  /* 0x000000ffff007224 */ /* 0x000fe200078e0a04 */
[----:B------:R-:W-:-:S03]  /*c690*/  SHF.R.S32.HI R6, RZ, 0x1f, R23 ;  /* 0x0000001fff067819 */ /* 0x000fc60000011417 */
[----:B------:R-:W-:Y:S01]  /*c6a0*/  IMAD R0, R8, R0, R5 ;  /* 0x0000000008007224 */ /* 0x000fe200078e0205 */
[--C-:B------:R-:W-:Y:S01]  /*c6b0*/  @!P0 SHF.R.S32.HI R5, RZ, 0x1f, R4.reuse ;  /* 0x0000001fff058819 */ /* 0x100fe20000011404 */
[----:B------:R1:W-:Y:S02]  /*c6c0*/  STL [R1+0x4], R6 ;  /* 0x0000040601007387 */ /* 0x0003e40000100800 */
[----:B0-----:R-:W-:-:S04]  /*c6d0*/  @!P0 IMAD.WIDE.U32 R4, R23, R2, R4 ;  /* 0x0000000217048225 */ /* 0x001fc800078e0004 */
[----:B-1----:R-:W-:-:S04]  /*c6e0*/  @!P0 IMAD R6, R6, R2, RZ ;  /* 0x0000000206068224 */ /* 0x002fc800078e02ff */
[----:B------:R-:W-:Y:S02]  /*c6f0*/  @!P0 IMAD R6, R23, R3, R6 ;  /* 0x0000000317068224 */ /* 0x000fe400078e0206 */
[----:B------:R-:W0:Y:S02]  /*c700*/  @!P0 LDC.64 R2, c[0x0][0x418] ;  /* 0x00010600ff028b82 */ /* 0x000e240000000a00 */
[----:B------:R-:W-:Y:S01]  /*c710*/  @!P0 IMAD.IADD R6, R5, 0x1, R6 ;  /* 0x0000000105068824 */ /* 0x000fe200078e0206 */
[----:B------:R-:W-:Y:S02]  /*c720*/  LOP3.LUT R8, R29, 0x40, RZ, 0xfc, !PT ;  /* 0x000000401d087812 */ /* 0x000fe400078efcff */
[----:B0-----:R-:W-:-:S04]  /*c730*/  @!P0 LEA R2, P1, R4, R2, 0x2 ;  /* 0x0000000204028211 */ /* 0x001fc800078210ff */
[----:B------:R-:W-:Y:S01]  /*c740*/  @!P0 LEA.HI.X R3, R4, R3, R6, 0x2, P1 ;  /* 0x0000000304038211 */ /* 0x000fe200008f1406 */
[----:B------:R-:W-:Y:S01]  /*c750*/  IMAD.MOV.U32 R6, RZ, RZ, RZ ;  /* 0x000000ffff067224 */ /* 0x000fe200078e00ff */
[----:B------:R-:W-:-:S05]  /*c760*/  ISETP.GE.AND P1, PT, R10, R9, PT ;  /* 0x000000090a00720c */ /* 0x000fca0003f26270 */
[----:B------:R0:W5:Y:S01]  /*c770*/  @!P0 LDG.E R6, desc[UR52][R2.64] ;  /* 0x0000003402068981 */ /* 0x000162000c1e1900 */
[----:B------:R-:W-:-:S07]  /*c780*/  ISETP.GE.AND P0, PT, R8, R9, PT ;  /* 0x000000090800720c */ /* 0x000fce0003f06270 */
[----:B------:R-:W-:-:S04]  /*c790*/  @P1 LOP3.LUT R28, R28, 0x4, RZ, 0xfc, !PT ;  /* 0x000000041c1c1812 */ /* 0x000fc800078efcff */
[----:B------:R-:W-:-:S04]  /*c7a0*/  @P2 LOP3.LUT R28, R28, 0x1, RZ, 0xfc, !PT ;  /* 0x000000011c1c2812 */ /* 0x000fc800078efcff */
[----:B------:R-:W-:-:S04]  /*c7b0*/  LOP3.LUT R28, R28, 0xfffffffd, RZ, 0xc0, !PT ;  /* 0xfffffffd1c1c7812 */ /* 0x000fc800078ec0ff */
[----:B------:R-:W-:Y:S01]  /*c7c0*/  @P0 LOP3.LUT R28, R28, 0x2, RZ, 0xfc, !PT ;  /* 0x000000021c1c0812 */ /* 0x000fe200078efcff */
[----:B0-----:R-:W-:Y:S06]  /*c7d0*/  BRA.DIV UR4, `(.L_x_217) ;  /* 0x0000003a04f47947 */ /* 0x001fec000b800000 */
.L_x_295:
[----:B------:R-:W-:Y:S01]  /*c7e0*/  LOP3.LUT R18, R26, 0xffff, RZ, 0xc0, !PT ;  /* 0x0000ffff1a127812 */ /* 0x000fe200078ec0ff */
[----:B------:R-:W-:Y:S06]  /*c7f0*/  @!P2 BRA `(.L_x_218) ;  /* 0x000000000004a947 */ /* 0x000fec0003800000 */
[----:B------:R-:W-:Y:S01]  /*c800*/  BPT.TRAP 0x1 ;  /* 0x000000040000795c */ /* 0x000fe20000300000 */
.L_x_218:
[----:B------:R-:W-:Y:S01]  /*c810*/  IMAD R5, R19, 0x8, R16 ;  /* 0x0000000813057824 */ /* 0x000fe200078e0210 */
[----:B------:R-:W-:Y:S01]  /*c820*/  SHF.L.U32 R20, R22, 0x1f, RZ ;  /* 0x0000001f16147819 */ /* 0x000fe200000006ff */
[----:B------:R-:W-:Y:S01]  /*c830*/  BSSY B0, `(.L_x_219) ;  /* 0x0000005000007945 */ /* 0x000fe20003800000 */
[----:B------:R-:W-:Y:S02]  /*c840*/  IADD3 R7, -R21, R17, -R7 ;  /* 0x0000001115077210 */ /* 0x000fe40007ffe907 */
[----:B------:R-:W0:Y:S01]  /*c850*/  SYNCS.PHASECHK.TRANS64.TRYWAIT P0, [R5+URZ+0x19c80], R20 ;  /* 0x019c8014050075a7 */ /* 0x000e22000800017f */
[----:B------:R-:W-:Y:S01]  /*c860*/  SHF.R.S32.HI R10, RZ, 0x1f, R0 ;  /* 0x0000001fff0a7819 */ /* 0x000fe20000011400 */
[----:B0-----:R-:W-:Y:S06]  /*c870*/  @!P0 BRA `(.L_x_220) ;  /* 0x0000003800f88947 */ /* 0x001fec0003800000 */
.L_x_296:
[----:B------:R-:W-:Y:S05]  /*c880*/  BSYNC B0 ;  /* 0x0000000000007941 */ /* 0x000fea0003800000 */
.L_x_219:
[----:B------:R-:W2:Y:S01]  /*c890*/  LDL R11, [R1+0xc] ;  /* 0x00000c00010b7983 */ /* 0x000ea20000100800 */
[----:B------:R-:W-:Y:S01]  /*c8a0*/  ULDC.64 UR4, c[0x0][0x328] ;  /* 0x0000ca0000047ab9 */ /* 0x000fe20000000a00 */
[----:B-----5:R-:W-:Y:S01]  /*c8b0*/  SHF.R.S32.HI R17, RZ, 0x1f, R6 ;  /* 0x0000001fff117819 */ /* 0x020fe20000011406 */
[----:B------:R-:W-:Y:S01]  /*c8c0*/  IMAD R4, R10, UR4, RZ ;  /* 0x000000040a047c24 */ /* 0x000fe2000f8e02ff */
[----:B------:R-:W-:Y:S01]  /*c8d0*/  ULDC.64 UR6, c[0x0][0x318] ;  /* 0x0000c60000067ab9 */ /* 0x000fe20000000a00 */
[----:B------:R-:W-:-:S04]  /*c8e0*/  IMAD.WIDE.U32 R2, R0, UR4, RZ ;  /* 0x0000000400027c25 */ /* 0x000fc8000f8e00ff */
[----:B------:R-:W-:Y:S01]  /*c8f0*/  IMAD R4, R0, UR5, R4 ;  /* 0x0000000500047c24 */ /* 0x000fe2000f8e0204 */
[----:B------:R-:W-:-:S03]  /*c900*/  ULDC.64 UR4, c[0x0][0x338] ;  /* 0x0000ce0000047ab9 */ /* 0x000fc60000000a00 */
[----:B------:R-:W-:Y:S02]  /*c910*/  IMAD.IADD R3, R3, 0x1, R4 ;  /* 0x0000000103037824 */ /* 0x000fe400078e0204 */
[----:B------:R-:W-:Y:S02]  /*c920*/  IMAD R4, R17, UR4, RZ ;  /* 0x0000000411047c24 */ /* 0x000fe4000f8e02ff */
[----:B------:R-:W-:-:S04]  /*c930*/  IMAD.WIDE.U32 R2, R6, UR4, R2 ;  /* 0x0000000406027c25 */ /* 0x000fc8000f8e0002 */
[----:B------:R-:W-:Y:S01]  /*c940*/  IMAD R4, R6, UR5, R4 ;  /* 0x0000000506047c24 */ /* 0x000fe2000f8e0204 */
[----:B------:R-:W-:-:S03]  /*c950*/  ULDC.64 UR4, c[0x0][0x330] ;  /* 0x0000cc0000047ab9 */ /* 0x000fc60000000a00 */
[----:B------:R-:W-:Y:S02]  /*c960*/  IMAD.IADD R3, R3, 0x1, R4 ;  /* 0x0000000103037824 */ /* 0x000fe400078e0204 */
[----:B------:R-:W-:Y:S01]  /*c970*/  IMAD.WIDE.U32 R2, R18, UR4, R2 ;  /* 0x0000000412027c25 */ /* 0x000fe2000f8e0002 */
[----:B------:R-:W-:-:S03]  /*c980*/  UMOV UR4, 0xffffffff ;  /* 0xffffffff00047882 */ /* 0x000fc60000000000 */
[----:B------:R-:W-:Y:S01]  /*c990*/  IMAD R9, R18, UR5, R3 ;  /* 0x0000000512097c24 */ /* 0x000fe2000f8e0203 */
[----:B------:R-:W-:-:S04]  /*c9a0*/  IADD3 R8, P0, R2, UR6, RZ ;  /* 0x0000000602087c10 */ /* 0x000fc8000ff1e0ff */
[----:B------:R-:W-:Y:S02]  /*c9b0*/  IADD3.X R9, R9, UR7, RZ, P0, !PT ;  /* 0x0000000709097c10 */ /* 0x000fe400087fe4ff */
[----:B------:R-:W-:Y:S01]  /*c9c0*/  ISETP.GE.AND P0, PT, R7, 0x1, PT ;  /* 0x000000010700780c */ /* 0x000fe20003f06270 */
[----:B--2---:R-:W-:Y:S01]  /*c9d0*/  IMAD R4, R19, 0x3000, R11 ;  /* 0x0000300013047824 */ /* 0x004fe200078e020b */
[----:B------:R-:W-:Y:S11]  /*c9e0*/  BRA.DIV UR4, `(.L_x_221) ;  /* 0x0000003a04b07947 */ /* 0x000ff6000b800000 */
[----:B------:R-:W1:Y:S01]  /*c9f0*/  SHFL.IDX PT, R2, R8, RZ, 0x1e1f ;  /* 0x001e1fff08027589 */ /* 0x000e6200000e0000 */
[----:B------:R-:W2:Y:S01]  /*ca00*/  LDC R12, c[0x0][0x2f4] ;  /* 0x0000bd00ff0c7b82 */ /* 0x000ea20000000800 */
[C---:B------:R-:W-:Y:S01]  /*ca10*/  LOP3.LUT R13, R29.reuse, 0x20, RZ, 0xfc, !PT ;  /* 0x000000201d0d7812 */ /* 0x040fe200078efcff */
[----:B------:R-:W-:Y:S01]  /*ca20*/  IMAD.IADD R4, R16, 0x1, R4 ;  /* 0x0000000110047824 */ /* 0x000fe200078e0204 */
[----:B------:R-:W3:Y:S01]  /*ca30*/  SHFL.IDX PT, R3, R9, RZ, 0x1e1f ;  /* 0x001e1fff09037589 */ /* 0x000ee200000e0000 */
[----:B------:R-:W-:-:S03]  /*ca40*/  LOP3.LUT R11, R29, 0x40, RZ, 0xfc, !PT ;  /* 0x000000401d0b7812 */ /* 0x000fc600078efcff */
[----:B------:R-:W4:Y:S01]  /*ca50*/  SHFL.IDX PT, R9, R9, 0x1, 0x1e1f ;  /* 0x003e1f0009097f89 */ /* 0x000f2200000e0000 */
[C---:B-1----:R-:W-:Y:S02]  /*ca60*/  IADD3 R2, P1, R29.reuse, R2, RZ ;  /* 0x000000021d027210 */ /* 0x042fe40007f3e0ff */
[-C--:B--2---:R-:W-:Y:S02]  /*ca70*/  ISETP.GE.AND P3, PT, R29, R12.reuse, PT ;  /* 0x0000000c1d00720c */ /* 0x084fe40003f66270 */
[----:B------:R-:W-:Y:S01]  /*ca80*/  ISETP.GE.AND P2, PT, R13, R12, PT ;  /* 0x0000000c0d00720c */ /* 0x000fe20003f46270 */
[----:B---3--:R-:W-:Y:S01]  /*ca90*/  IMAD.X R3, RZ, RZ, R3, P1 ;  /* 0x000000ffff037224 */ /* 0x008fe200008e0603 */
[----:B------:R-:W-:-:S13]  /*caa0*/  ISETP.LT.OR P1, PT, R7, 0x1, P3 ;  /* 0x000000010700780c */ /* 0x000fda0001f21670 */
[----:B------:R-:W-:Y:S01]  /*cab0*/  LDGSTS.E.BYPASS.LTC128B.128 [R4+0x9000], desc[UR52][R2.64], !P1 ;  /* 0x0900000002047fae */ /* 0x000fe2000c901d74 */
[----:B------:R-:W-:-:S13]  /*cac0*/  ISETP.LT.OR P1, PT, R7, 0x1, P2 ;  /* 0x000000010700780c */ /* 0x000fda0001721670 */
[----:B------:R-:W-:Y:S01]  /*cad0*/  LDGSTS.E.BYPASS.LTC128B.128 [R4+0xa000], desc[UR52][R2.64+0x20], !P1 ;  /* 0x0a00002002047fae */ /* 0x000fe2000c901d74 */
[----:B------:R-:W-:-:S04]  /*cae0*/  ISETP.GE.AND P1, PT, R11, R12, PT ;  /* 0x0000000c0b00720c */ /* 0x000fc80003f26270 */
[----:B------:R-:W-:-:S13]  /*caf0*/  ISETP.LT.OR P4, PT, R7, 0x1, P1 ;  /* 0x000000010700780c */ /* 0x000fda0000f81670 */
[----:B------:R1:W-:Y:S01]  /*cb00*/  LDGSTS.E.BYPASS.LTC128B.128 [R4+0xb000], desc[UR52][R2.64+0x40], !P4 ;  /* 0x0b00004002047fae */ /* 0x0003e2000e101d74 */
[----:B------:R-:W-:-:S03]  /*cb10*/  ISETP.GE.AND P4, PT, R7, 0x41, PT ;  /* 0x000000410700780c */ /* 0x000fc60003f86270 */
[----:B-1--4-:R1:W2:Y:S10]  /*cb20*/  SHFL.IDX PT, R2, R8, 0x1, 0x1e1f ;  /* 0x003e1f0008027f89 */ /* 0x0122b400000e0000 */
.L_x_302:
[C---:B------:R-:W-:Y:S02]  /*cb30*/  ISETP.LT.OR P3, PT, R7.reuse, 0x41, P3 ;  /* 0x000000410700780c */ /* 0x040fe40001f61670 */
[C---:B------:R-:W-:Y:S02]  /*cb40*/  ISETP.LT.OR P2, PT, R7.reuse, 0x41, P2 ;  /* 0x000000410700780c */ /* 0x040fe40001741670 */
[----:B------:R-:W-:Y:S02]  /*cb50*/  ISETP.LT.OR P1, PT, R7, 0x41, P1 ;  /* 0x000000410700780c */ /* 0x000fe40000f21670 */
[----:B--2---:R-:W-:-:S05]  /*cb60*/  IADD3 R2, P5, R29, R2, RZ ;  /* 0x000000021d027210 */ /* 0x004fca0007fbe0ff */
[----:B------:R-:W-:-:S05]  /*cb70*/  IMAD.X R3, RZ, RZ, R9, P5 ;  /* 0x000000ffff037224 */ /* 0x000fca00028e0609 */
[----:B------:R-:W-:Y:S01]  /*cb80*/  @!PT LDS RZ, [RZ] ;  /* 0x00000000fffff984 */ /* 0x000fe20000000800 */
[----:B------:R-:W-:Y:S01]  /*cb90*/  @!PT LDS RZ, [RZ] ;  /* 0x00000000fffff984 */ /* 0x000fe20000000800 */
[----:B------:R-:W-:Y:S01]  /*cba0*/  @!PT LDS RZ, [RZ] ;  /* 0x00000000fffff984 */ /* 0x000fe20000000800 */
[----:B------:R2:W-:Y:S04]  /*cbb0*/  LDGSTS.E.BYPASS.LTC128B.128 [R4+0x9800], desc[UR52][R2.64], !P3 ;  /* 0x0980000002047fae */ /* 0x0005e8000d901d74 */
[----:B------:R2:W-:Y:S04]  /*cbc0*/  LDGSTS.E.BYPASS.LTC128B.128 [R4+0xa800], desc[UR52][R2.64+0x20], !P2 ;  /* 0x0a80002002047fae */ /* 0x0005e8000d101d74 */
[----:B------:R2:W-:Y:S01]  /*cbd0*/  LDGSTS.E.BYPASS.LTC128B.128 [R4+0xb800], desc[UR52][R2.64+0x40], !P1 ;  /* 0x0b80004002047fae */ /* 0x0005e2000c901d74 */
[----:B------:R-:W-:Y:S01]  /*cbe0*/  PLOP3.LUT P1, PT, PT, PT, PT, 0x80, 0x0 ;  /* 0x000000000000781c */ /* 0x000fe20003f2f070 */
[----:B------:R-:W-:-:S12]  /*cbf0*/  NOP ;  /* 0x0000000000007918 */ /* 0x000fd80000000000 */
.L_x_222:
[----:B------:R-:W-:Y:S02]  /*cc00*/  PLOP3.LUT P2, PT, P2, P1, PT, 0xa2, 0x0 ;  /* 0x000000000000781c */ /* 0x000fe40001743472 */
[----:B------:R-:W-:-:S08]  /*cc10*/  @P1 R2UR P2, UR4, R5 ;  /* 0x00000000050412ca */ /* 0x000fd00000040000 */
[----:B------:R-:W-:-:S05]  /*cc20*/  @P1 PLOP3.LUT P1, PT, P2, PT, PT, 0x80, 0x0 ;  /* 0x000000000000181c */ /* 0x000fca000172f070 */
[----:B------:R-:W-:Y:S01]  /*cc30*/  @!P2 SYNCS.ARRIVE.TRANS64.RED.A0T1 RZ, [UR4+0x19c70], RZ ;  /* 0x019c70ffffffa9a7 */ /* 0x000fe20008200404 */
[----:B------:R-:W-:Y:S07]  /*cc40*/  @!P2 ARRIVES.LDGSTSBAR.64.TRANSCNT [UR4+0x19c70] ;  /* 0x019c7000ff00a9b0 */ /* 0x000fee0008000a84 */
[----:B------:R-:W-:Y:S05]  /*cc50*/  @P1 BRA.U.ANY `(.L_x_222) ;  /* 0xfffffffd00e81947 */ /* 0x000fea000393ffff */
[----:B------:R-:W-:Y:S01]  /*cc60*/  NOP ;  /* 0x0000000000007918 */ /* 0x000fe20000000000 */
[----:B--2---:R-:W-:-:S05]  /*cc70*/  IMAD.U32 R2, RZ, RZ, UR44 ;  /* 0x0000002cff027e24 */ /* 0x004fca000f8e00ff */
[----:B------:R-:W-:-:S13]  /*cc80*/  ISETP.NE.AND P3, PT, R2, 0x3, PT ;  /* 0x000000030200780c */ /* 0x000fda0003f65270 */
[----:B------:R-:W-:Y:S05]  /*cc90*/  @!P3 BRA `(.L_x_223) ;  /* 0x000000000004b947 */ /* 0x000fea0003800000 */
[----:B------:R-:W-:Y:S01]  /*cca0*/  BPT.TRAP 0x1 ;  /* 0x000000040000795c */ /* 0x000fe20000300000 */
.L_x_223:
[----:B------:R2:W-:Y:S01]  /*ccb0*/  SYNCS.ARRIVE.TRANS64.A1T0 RZ, [R5+URZ+0x19c70], RZ ;  /* 0x019c70ff05ff79a7 */ /* 0x0005e2000810003f */
[----:B------:R-:W-:Y:S05]  /*ccc0*/  @!P3 BRA `(.L_x_224) ;  /* 0x000000000004b947 */ /* 0x000fea0003800000 */
[----:B------:R-:W-:Y:S01]  /*ccd0*/  BPT.TRAP 0x1 ;  /* 0x000000040000795c */ /* 0x000fe20000300000 */
.L_x_224:
[----:B------:R-:W3:Y:S01]  /*cce0*/  SYNCS.PHASECHK.TRANS64.TRYWAIT P1, [R5+URZ+0x19c40], R20 ;  /* 0x019c4014050075a7 */ /* 0x000ee2000802017f */
[----:B------:R-:W-:Y:S04]  /*ccf0*/  BSSY B0, `(.L_x_225) ;  /* 0x0000002000007945 */ /* 0x000fe80003800000 */
[----:B---3--:R-:W-:Y:S05]  /*cd00*/  @!P1 BRA `(.L_x_226) ;  /* 0x0000003800bc9947 */ /* 0x008fea0003800000 */
.L_x_303:
[----:B------:R-:W-:Y:S05]  /*cd10*/  BSYNC B0 ;  /* 0x0000000000007941 */ /* 0x000fea0003800000 */
.L_x_225:
[----:B------:R-:W-:Y:S01]  /*cd20*/  ULDC.64 UR4, c[0x0][0x300] ;  /* 0x0000c00000047ab9 */ /* 0x000fe20000000a00 */
[----:B-1----:R-:W1:Y:S01]  /*cd30*/  LDC R8, c[0x0][0x2f4] ;  /* 0x0000bd00ff087b82 */ /* 0x002e620000000800 */
[----:B------:R-:W-:Y:S01]  /*cd40*/  IMAD R7, R10, UR4, RZ ;  /* 0x000000040a077c24 */ /* 0x000fe2000f8e02ff */
[----:B------:R-:W-:Y:S01]  /*cd50*/  ULDC.64 UR6, c[0x0][0x2e8] ;  /* 0x0000ba0000067ab9 */ /* 0x000fe20000000a00 */
[C---:B------:R-:W-:Y:S01]  /*cd60*/  IMAD.WIDE.U32 R2, R0.reuse, UR4, RZ ;  /* 0x0000000400027c25 */ /* 0x040fe2000f8e00ff */
[C---:B------:R-:W-:Y:S02]  /*cd70*/  LOP3.LUT R11, R29.reuse, 0x40, RZ, 0xfc, !PT ;  /* 0x000000401d0b7812 */ /* 0x040fe400078efcff */
[----:B------:R-:W-:Y:S01]  /*cd80*/  LOP3.LUT R9, R29, 0x20, RZ, 0xfc, !PT ;  /* 0x000000201d097812 */ /* 0x000fe200078efcff */
[----:B------:R-:W-:Y:S01]  /*cd90*/  IMAD R7, R0, UR5, R7 ;  /* 0x0000000500077c24 */ /* 0x000fe2000f8e0207 */
[----:B------:R-:W-:Y:S02]  /*cda0*/  ULDC.64 UR4, c[0x0][0x310] ;  /* 0x0000c40000047ab9 */ /* 0x000fe40000000a00 */
[----:B------:R-:W-:-:S02]  /*cdb0*/  IMAD R17, R17, UR4, RZ ;  /* 0x0000000411117c24 */ /* 0x000fc4000f8e02ff */
[----:B------:R-:W-:Y:S02]  /*cdc0*/  IMAD.IADD R3, R3, 0x1, R7 ;  /* 0x0000000103037824 */ /* 0x000fe400078e0207 */
[C---:B------:R-:W-:Y:S02]  /*cdd0*/  IMAD R17, R6.reuse, UR5, R17 ;  /* 0x0000000506117c24 */ /* 0x040fe4000f8e0211 */
[----:B------:R-:W-:Y:S01]  /*cde0*/  IMAD.WIDE.U32 R2, R6, UR4, R2 ;  /* 0x0000000406027c25 */ /* 0x000fe2000f8e0002 */
[----:B------:R-:W-:-:S03]  /*cdf0*/  ULDC.64 UR4, c[0x0][0x308] ;  /* 0x0000c20000047ab9 */ /* 0x000fc60000000a00 */
[----:B------:R-:W-:Y:S02]  /*ce00*/  IMAD.IADD R3, R3, 0x1, R17 ;  /* 0x0000000103037824 */ /* 0x000fe400078e0211 */
[C---:B------:R-:W-:Y:S01]  /*ce10*/  IMAD.WIDE.U32 R2, R18.reuse, UR4, R2 ;  /* 0x0000000412027c25 */ /* 0x040fe2000f8e0002 */
[----:B------:R-:W-:Y:S01]  /*ce20*/  UMOV UR4, 0xffffffff ;  /* 0xffffffff00047882 */ /* 0x000fe20000000000 */
[-C--:B-1----:R-:W-:Y:S02]  /*ce30*/  ISETP.GE.AND P2, PT, R11, R8.reuse, PT ;  /* 0x000000080b00720c */ /* 0x082fe40003f46270 */
[----:B------:R-:W-:Y:S01]  /*ce40*/  IMAD R6, R18, UR5, R3 ;  /* 0x0000000512067c24 */ /* 0x000fe2000f8e0203 */
[----:B------:R-:W-:Y:S02]  /*ce50*/  IADD3 R0, P1, R2, UR6, RZ ;  /* 0x0000000602007c10 */ /* 0x000fe4000ff3e0ff */
[----:B------:R-:W-:Y:S02]  /*ce60*/  ISETP.GE.AND P3, PT, R9, R8, PT ;  /* 0x000000080900720c */ /* 0x000fe40003f66270 */
[----:B------:R-:W-:-:S02]  /*ce70*/  IADD3.X R6, R6, UR7, RZ, P1, !PT ;  /* 0x0000000706067c10 */ /* 0x000fc40008ffe4ff */
[----:B------:R-:W-:Y:S01]  /*ce80*/  ISETP.GE.AND P5, PT, R29, R8, PT ;  /* 0x000000081d00720c */ /* 0x000fe20003fa6270 */
[----:B------:R-:W-:-:S12]  /*ce90*/  BRA.DIV UR4, `(.L_x_227) ;  /* 0x0000003a046c7947 */ /* 0x000fd8000b800000 */
[----:B------:R-:W1:Y:S04]  /*cea0*/  SHFL.IDX PT, R3, R0, RZ, 0x1e1f ;  /* 0x001e1fff00037589 */ /* 0x000e6800000e0000 */
[----:B------:R-:W4:Y:S04]  /*ceb0*/  SHFL.IDX PT, R2, R6, RZ, 0x1e1f ;  /* 0x001e1fff06027589 */ /* 0x000f2800000e0000 */
[----:B------:R-:W0:Y:S04]  /*cec0*/  SHFL.IDX PT, R0, R0, 0x1, 0x1e1f ;  /* 0x003e1f0000007f89 */ /* 0x000e2800000e0000 */
[----:B------:R-:W0:Y:S01]  /*ced0*/  SHFL.IDX PT, R6, R6, 0x1, 0x1e1f ;  /* 0x003e1f0006067f89 */ /* 0x000e2200000e0000 */
[----:B-1----:R-:W-:-:S05]  /*cee0*/  @P0 IADD3 R3, P1, R29, R3, RZ ;  /* 0x000000031d030210 */ /* 0x002fca0007f3e0ff */
[----:B----4-:R-:W-:-:S05]  /*cef0*/  @P0 IMAD.X R2, RZ, RZ, R2, P1 ;  /* 0x000000ffff020224 */ /* 0x010fca00008e0602 */
[----:B------:R-:W-:-:S04]  /*cf00*/  @P0 LOP3.LUT R3, R3, R2, RZ, 0x3c, !PT ;  /* 0x0000000203030212 */ /* 0x000fc800078e3cff */
[----:B------:R-:W-:-:S04]  /*cf10*/  @P0 LOP3.LUT R2, R3, R2, RZ, 0x3c, !PT ;  /* 0x0000000203020212 */ /* 0x000fc800078e3cff */
[----:B------:R-:W-:-:S05]  /*cf20*/  @P0 LOP3.LUT R3, R3, R2, RZ, 0x3c, !PT ;  /* 0x0000000203030212 */ /* 0x000fca00078e3cff */
[----:B------:R1:W-:Y:S04]  /*cf30*/  @P0 LDGSTS.E.BYPASS.LTC128B.128 [R4+0x13800], desc[UR52][R2.64], !P5 ;  /* 0x1380000002040fae */ /* 0x0003e8000e901d74 */
[----:B------:R1:W-:Y:S04]  /*cf40*/  @P0 LDGSTS.E.BYPASS.LTC128B.128 [R4+0x14800], desc[UR52][R2.64+0x20], !P3 ;  /* 0x1480002002040fae */ /* 0x0003e8000d901d74 */
[----:B0-----:R1:W-:Y:S02]  /*cf50*/  @P0 LDGSTS.E.BYPASS.LTC128B.128 [R4+0x15800], desc[UR52][R2.64+0x40], !P2 ;  /* 0x1580004002040fae */ /* 0x0013e4000d101d74 */
.L_x_309:
[----:B------:R-:W-:-:S05]  /*cf60*/  @P4 IADD3 R0, P0, R29, R0, RZ ;  /* 0x000000001d004210 */ /* 0x000fca0007f1e0ff */
[----:B01----:R-:W-:Y:S01]  /*cf70*/  @P4 IMAD.X R2, RZ, RZ, R6, P0 ;  /* 0x000000ffff024224 */ /* 0x003fe200000e0606 */
[----:B------:R-:W-:-:S03]  /*cf80*/  PLOP3.LUT P0, PT, PT, PT, PT, 0x80, 0x0 ;  /* 0x000000000000781c */ /* 0x000fc60003f0f070 */
[----:B------:R-:W-:Y:S02]  /*cf90*/  @P4 IMAD.MOV.U32 R3, RZ, RZ, R2 ;  /* 0x000000ffff034224 */ /* 0x000fe400078e0002 */
[----:B------:R-:W-:-:S05]  /*cfa0*/  @P4 IMAD.MOV.U32 R2, RZ, RZ, R0 ;  /* 0x000000ffff024224 */ /* 0x000fca00078e0000 */
[----:B------:R-:W-:Y:S01]  /*cfb0*/  @!PT LDS RZ, [RZ] ;  /* 0x00000000fffff984 */ /* 0x000fe20000000800 */
[----:B------:R-:W-:Y:S01]  /*cfc0*/  @!PT LDS RZ, [RZ] ;  /* 0x00000000fffff984 */ /* 0x000fe20000000800 */
[----:B------:R-:W-:Y:S01]  /*cfd0*/  @!PT LDS RZ, [RZ] ;  /* 0x00000000fffff984 */ /* 0x000fe20000000800 */
[----:B------:R0:W-:Y:S04]  /*cfe0*/  @P4 LDGSTS.E.BYPASS.LTC128B.128 [R4+0x14000], desc[UR52][R2.64], !P5 ;  /* 0x1400000002044fae */ /* 0x0001e8000e901d74 */
[----:B------:R0:W-:Y:S04]  /*cff0*/  @P4 LDGSTS.E.BYPASS.LTC128B.128 [R4+0x15000], desc[UR52][R2.64+0x20], !P3 ;  /* 0x1500002002044fae */ /* 0x0001e8000d901d74 */
[----:B------:R0:W-:Y:S01]  /*d000*/  @P4 LDGSTS.E.BYPASS.LTC128B.128 [R4+0x16000], desc[UR52][R2.64+0x40], !P2 ;  /* 0x1600004002044fae */ /* 0x0001e2000d101d74 */
[----:B------:R-:W-:Y:S01]  /*d010*/  NOP ;  /* 0x0000000000007918 */ /* 0x000fe20000000000 */
.L_x_228:
[----:B------:R-:W-:Y:S02]  /*d020*/  PLOP3.LUT P1, PT, P1, P0, PT, 0xa2, 0x0 ;  /* 0x000000000000781c */ /* 0x000fe40000f21472 */
[----:B------:R-:W-:-:S08]  /*d030*/  @P0 R2UR P1, UR4, R5 ;  /* 0x00000000050402ca */ /* 0x000fd00000020000 */
[----:B------:R-:W-:-:S05]  /*d040*/  @P0 PLOP3.LUT P0, PT, P1, PT, PT, 0x80, 0x0 ;  /* 0x000000000000081c */ /* 0x000fca0000f0f070 */
[----:B------:R-:W-:Y:S01]  /*d050*/  @!P1 SYNCS.ARRIVE.TRANS64.RED.A0T1 RZ, [UR4+0x19c30], RZ ;  /* 0x019c30ffffff99a7 */ /* 0x000fe20008200404 */
[----:B------:R-:W-:Y:S07]  /*d060*/  @!P1 ARRIVES.LDGSTSBAR.64.TRANSCNT [UR4+0x19c30] ;  /* 0x019c3000ff0099b0 */ /* 0x000fee0008000a84 */
[----:B------:R-:W-:Y:S05]  /*d070*/  @P0 BRA.U.ANY `(.L_x_228) ;  /* 0xfffffffd00e80947 */ /* 0x000fea000393ffff */
[----:B------:R-:W-:Y:S01]  /*d080*/  NOP ;  /* 0x0000000000007918 */ /* 0x000fe20000000000 */
[----:B------:R-:W-:-:S05]  /*d090*/  IMAD.U32 R0, RZ, RZ, UR44 ;  /* 0x0000002cff007e24 */ /* 0x000fca000f8e00ff */
[----:B------:R-:W-:-:S13]  /*d0a0*/  ISETP.NE.AND P2, PT, R0, 0x3, PT ;  /* 0x000000030000780c */ /* 0x000fda0003f45270 */
[----:B------:R-:W-:Y:S05]  /*d0b0*/  @!P2 BRA `(.L_x_229) ;  /* 0x000000000004a947 */ /* 0x000fea0003800000 */
[----:B------:R-:W-:Y:S01]  /*d0c0*/  BPT.TRAP 0x1 ;  /* 0x000000040000795c */ /* 0x000fe20000300000 */
.L_x_229:
[----:B------:R1:W-:Y:S02]  /*d0d0*/  SYNCS.ARRIVE.TRANS64.A1T0 RZ, [R5+URZ+0x19c30], RZ ;  /* 0x019c30ff05ff79a7 */ /* 0x0003e4000810003f */
[----:B------:R-:W-:Y:S05]  /*d0e0*/  WARPSYNC.ALL ;  /* 0x0000000000007948 */ /* 0x000fea0003800000 */
[----:B------:R-:W-:Y:S01]  /*d0f0*/  VIADD R0, R16, 0xf000 ;  /* 0x0000f00010007836 */ /* 0x000fe20000000000 */
[----:B------:R-:W-:Y:S01]  /*d100*/  USHF.R.S32.HI UR4, URZ, 0x1f, UR38 ;  /* 0x0000001f3f047899 */ /* 0x000fe20008011426 */
[----:B------:R-:W-:Y:S01]  /*d110*/  BAR.SYNC.DEFER_BLOCKING 0x8, 0x200 ;  /* 0x0208000000007b1d */ /* 0x000fe20000010000 */
[----:B------:R-:W-:Y:S02]  /*d120*/  UISETP.NE.AND UP0, UPT, UR45, URZ, UPT ;  /* 0x0000003f2d00728c */ /* 0x000fe4000bf05270 */
[----:B------:R-:W-:-:S02]  /*d130*/  LOP3.LUT P0, RZ, R0, 0x9f, RZ, 0xc0, !PT ;  /* 0x0000009f00ff7812 */ /* 0x000fc4000780c0ff */
[----:B------:R-:W-:Y:S01]  /*d140*/  USEL UR43, UR43, URZ, !UP0 ;  /* 0x0000003f2b2b7287 */ /* 0x000fe2000c000000 */
[----:B------:R-:W-:Y:S01]  /*d150*/  BSSY B6, `(.L_x_230) ;  /* 0x0000018000067945 */ /* 0x000fe20003800000 */
[----:B------:R-:W-:Y:S01]  /*d160*/  ULDC.64 UR6, c[0x0][0x298] ;  /* 0x0000a60000067ab9 */ /* 0x000fe20000000a00 */
[----:B------:R-:W-:Y:S02]  /*d170*/  USEL UR42, UR42, URZ, !UP0 ;  /* 0x0000003f2a2a7287 */ /* 0x000fe4000c000000 */
[----:B------:R-:W-:Y:S02]  /*d180*/  UIMAD UR4, UR4, UR6, URZ ;  /* 0x00000006040472a4 */ /* 0x000fe4000f8e023f */
[----:B------:R-:W-:Y:S02]  /*d190*/  UIMAD.WIDE.U32 UR36, UR38, UR6, URZ ;  /* 0x00000006262472a5 */ /* 0x000fe4000f8e003f */
[----:B------:R-:W-:-:S04]  /*d1a0*/  UIMAD UR4, UR38, UR7, UR4 ;  /* 0x00000007260472a4 */ /* 0x000fc8000f8e0204 */
[----:B------:R-:W-:Y:S01]  /*d1b0*/  UIADD3 UR45, UR37, UR4, URZ ;  /* 0x00000004252d7290 */ /* 0x000fe2000fffe03f */
[----:B------:R-:W-:Y:S11]  /*d1c0*/  @!P0 BRA `(.L_x_231) ;  /* 0x0000000000408947 */ /* 0x000ff60003800000 */
[----:B0-----:R-:W-:Y:S01]  /*d1d0*/  MOV R2, 0x0 ;  /* 0x0000000000027802 */ /* 0x001fe20000000f00 */
[----:B------:R-:W-:Y:S01]  /*d1e0*/  ULDC.64 UR6, c[0x4][0x98] ;  /* 0x0100260000067ab9 */ /* 0x000fe20000000a00 */
[----:B------:R-:W-:Y:S01]  /*d1f0*/  ULDC.64 UR8, c[0x4][0xa0] ;  /* 0x0100280000087ab9 */ /* 0x000fe20000000a00 */
[----:B------:R-:W-:Y:S01]  /*d200*/  ULDC.64 UR4, c[0x4][0x28] ;  /* 0x01000a0000047ab9 */ /* 0x000fe20000000a00 */
[----:B------:R-:W-:Y:S02]  /*d210*/  IMAD.U32 R4, RZ, RZ, UR6 ;  /* 0x00000006ff047e24 */ /* 0x000fe4000f8e00ff */
[----:B------:R-:W0:Y:S01]  /*d220*/  LDC.64 R2, c[0x4][R2] ;  /* 0x0100000002027b82 */ /* 0x000e220000000a00 */
[----:B-123--:R-:W-:Y:S02]  /*d230*/  IMAD.U32 R5, RZ, RZ, UR7 ;  /* 0x00000007ff057e24 */ /* 0x00efe4000f8e00ff */
        /* <DEDUP_REMOVED lines=9> */
.L_x_231:
[----:B------:R-:W-:Y:S05]  /*d2d0*/  BSYNC B6 ;  /* 0x0000000000067941 */ /* 0x000fea0003800000 */
.L_x_230:
[----:B------:R4:W5:Y:S01]  /*d2e0*/  LDL R9, [R1+0x1c] ;  /* 0x00001c0001097983 */ /* 0x0009620000100800 */
[----:B------:R-:W0:Y:S01]  /*d2f0*/  LDC R8, c[0x0][0x448] ;  /* 0x00011200ff087b82 */ /* 0x000e220000000800 */
[----:B------:R-:W-:Y:S01]  /*d300*/  R2UR UR8, R18 ;  /* 0x00000000120872ca */ /* 0x000fe200000e0000 */
[----:B------:R-:W-:Y:S01]  /*d310*/  ULDC.64 UR6, c[0x0][0x2d8] ;  /* 0x0000b60000067ab9 */ /* 0x000fe20000000a00 */
[----:B------:R-:W1:Y:S01]  /*d320*/  S2R R17, SR_TID.X ;  /* 0x0000000000117919 */ /* 0x000e620000002100 */
[----:B0-----:R-:W-:Y:S02]  /*d330*/  ISETP.NE.AND P0, PT, R8, 0x1, PT ;  /* 0x000000010800780c */ /* 0x001fe40003f05270 */
[----:B------:R-:W-:Y:S02]  /*d340*/  R2UR UR10, R18 ;  /* 0x00000000120a72ca */ /* 0x000fe400000e0000 */
[C---:B-1----:R-:W-:Y:S01]  /*d350*/  LOP3.LUT R2, R17.reuse, 0x7f, RZ, 0xc0, !PT ;  /* 0x0000007f11027812 */ /* 0x042fe200078ec0ff */
[----:B------:R-:W-:-:S08]  /*d360*/  IMAD.SHL.U32 R17, R17, 0x40, RZ ;  /* 0x0000004011117824 */ /* 0x000fd000078e00ff */
[----:B------:R-:W0:Y:S01]  /*d370*/  @P0 LDC R3, c[0x0][0x44c] ;  /* 0x00011300ff030b82 */ /* 0x000e220000000800 */
[----:B------:R-:W-:Y:S02]  /*d380*/  SHF.R.U32.HI R2, RZ, 0x1, R2 ;  /* 0x00000001ff027819 */ /* 0x000fe40000011602 */
[----:B------:R-:W-:-:S05]  /*d390*/  LOP3.LUT R17, R17, 0x40, RZ, 0xc0, !PT ;  /* 0x0000004011117812 */ /* 0x000fca00078ec0ff */
[----:B------:R-:W1:Y:S01]  /*d3a0*/  @P0 LDC R0, c[0x0][0x450] ;  /* 0x00011400ff000b82 */ /* 0x000e620000000800 */
[----:B------:R-:W-:Y:S01]  /*d3b0*/  LOP3.LUT R2, R2, R17, RZ, 0xfc, !PT ;  /* 0x0000001102027212 */ /* 0x000fe200078efcff */
[----:B------:R-:W-:Y:S01]  /*d3c0*/  UMOV UR4, UR36 ;  /* 0x0000002400047c82 */ /* 0x000fe20008000000 */
[----:B------:R-:W-:-:S03]  /*d3d0*/  UMOV UR5, UR45 ;  /* 0x0000002d00057c82 */ /* 0x000fc60008000000 */
[----:B------:R-:W-:Y:S01]  /*d3e0*/  IMAD R6, R25, 0xc0, R2 ;  /* 0x000000c019067824 */ /* 0x000fe200078e0202 */
[----:B------:R-:W-:-:S03]  /*d3f0*/  UIMAD.WIDE.U32 UR4, UR8, UR6, UR4 ;  /* 0x00000006080472a5 */ /* 0x000fc6000f8e0004 */
[----:B------:R-:W-:Y:S02]  /*d400*/  ULDC.64 UR8, c[0x0][0x2e0] ;  /* 0x0000b80000087ab9 */ /* 0x000fe40000000a00 */
[----:B------:R-:W-:Y:S01]  /*d410*/  UIMAD UR6, UR42, UR8, URZ ;  /* 0x000000082a0672a4 */ /* 0x000fe2000f8e023f */
[----:B0-----:R-:W-:Y:S01]  /*d420*/  @P0 IMAD.HI.U32 R3, R6, R3, RZ ;  /* 0x0000000306030227 */ /* 0x001fe200078e00ff */
[----:B------:R-:W-:Y:S02]  /*d430*/  UIMAD UR5, UR10, UR7, UR5 ;  /* 0x000000070a0572a4 */ /* 0x000fe4000f8e0205 */
[----:B------:R-:W-:Y:S01]  /*d440*/  UIMAD UR6, UR43, UR9, UR6 ;  /* 0x000000092b0672a4 */ /* 0x000fe2000f8e0206 */
[----:B------:R-:W-:Y:S01]  /*d450*/  IMAD.MOV.U32 R2, RZ, RZ, R6 ;  /* 0x000000ffff027224 */ /* 0x000fe200078e0006 */
[----:B------:R-:W-:Y:S01]  /*d460*/  UIMAD.WIDE.U32 UR4, UR43, UR8, UR4 ;  /* 0x000000082b0472a5 */ /* 0x000fe2000f8e0004 */
[----:B------:R-:W-:Y:S01]  /*d470*/  ULDC.64 UR10, c[0x0][0x280] ;  /* 0x0000a000000a7ab9 */ /* 0x000fe20000000a00 */
[----:B-1----:R-:W-:-:S02]  /*d480*/  @P0 SHF.R.U32.HI R2, RZ, R0, R3 ;  /* 0x00000000ff020219 */ /* 0x002fc40000011603 */
[----:B------:R-:W-:Y:S01]  /*d490*/  UIADD3 UR5, UR5, UR6, URZ ;  /* 0x0000000605057290 */ /* 0x000fe2000fffe03f */
[----:B------:R-:W-:Y:S01]  /*d4a0*/  ULDC.64 UR8, c[0x0][0x2c8] ;  /* 0x0000b20000087ab9 */ /* 0x000fe20000000a00 */
[--C-:B--23--:R-:W-:Y:S01]  /*d4b0*/  SHF.R.S32.HI R5, RZ, 0x1f, R2.reuse ;  /* 0x0000001fff057819 */ /* 0x10cfe20000011402 */
[----:B------:R-:W-:Y:S01]  /*d4c0*/  ULDC.64 UR6, c[0x0][0x2d0] ;  /* 0x0000b40000067ab9 */ /* 0x000fe20000000a00 */
[----:B------:R-:W-:Y:S02]  /*d4d0*/  IMAD.MOV R0, RZ, RZ, -R2 ;  /* 0x000000ffff007224 */ /* 0x000fe400078e0a02 */
[----:B------:R-:W-:Y:S02]  /*d4e0*/  IMAD.U32 R4, RZ, RZ, UR6 ;  /* 0x00000006ff047e24 */ /* 0x000fe4000f8e00ff */
[----:B------:R-:W-:Y:S02]  /*d4f0*/  IMAD R5, R5, UR6, RZ ;  /* 0x0000000605057c24 */ /* 0x000fe4000f8e02ff */
[----:B------:R-:W-:-:S02]  /*d500*/  IMAD R0, R8, R0, R6 ;  /* 0x0000000008007224 */ /* 0x000fc400078e0206 */
[C---:B------:R-:W-:Y:S02]  /*d510*/  IMAD R5, R2.reuse, UR7, R5 ;  /* 0x0000000702057c24 */ /* 0x040fe4000f8e0205 */
[----:B------:R-:W-:-:S04]  /*d520*/  IMAD.WIDE.U32 R2, R2, R4, UR4 ;  /* 0x0000000402027e25 */ /* 0x000fc8000f8e0004 */
[----:B------:R-:W-:Y:S01]  /*d530*/  IMAD.IADD R3, R3, 0x1, R5 ;  /* 0x0000000103037824 */ /* 0x000fe200078e0205 */
[----:B------:R-:W-:Y:S01]  /*d540*/  SHF.R.S32.HI R5, RZ, 0x1f, R0 ;  /* 0x0000001fff057819 */ /* 0x000fe20000011400 */
[----:B------:R-:W-:-:S04]  /*d550*/  IMAD.WIDE.U32 R2, R0, UR8, R2 ;  /* 0x0000000800027c25 */ /* 0x000fc8000f8e0002 */
[----:B------:R-:W-:-:S04]  /*d560*/  IMAD R5, R5, UR8, RZ ;  /* 0x0000000805057c24 */ /* 0x000fc8000f8e02ff */
[----:B------:R-:W-:Y:S01]  /*d570*/  IMAD R0, R0, UR9, R5 ;  /* 0x0000000900007c24 */ /* 0x000fe2000f8e0205 */
[----:B------:R-:W-:Y:S02]  /*d580*/  IADD3 R5, P1, R2, UR10, RZ ;  /* 0x0000000a02057c10 */ /* 0x000fe4000ff3e0ff */
[----:B------:R-:W0:Y:S02]  /*d590*/  @P0 LDC R2, c[0x0][0x44c] ;  /* 0x00011300ff020b82 */ /* 0x000e240000000800 */
[----:B------:R-:W-:-:S06]  /*d5a0*/  IADD3.X R0, R3, UR11, R0, P1, !PT ;  /* 0x0000000b03007c10 */ /* 0x000fcc0008ffe400 */
[----:B------:R-:W1:Y:S01]  /*d5b0*/  @P0 LDC R3, c[0x0][0x450] ;  /* 0x00011400ff030b82 */ /* 0x000e620000000800 */
[----:B------:R-:W-:Y:S01]  /*d5c0*/  VIADD R6, R6, 0x80 ;  /* 0x0000008006067836 */ /* 0x000fe20000000000 */
[----:B------:R-:W2:Y:S03]  /*d5d0*/  S2R R17, SR_TID.X ;  /* 0x0000000000117919 */ /* 0x000ea60000002100 */
[----:B0-----:R-:W-:-:S04]  /*d5e0*/  @P0 IMAD.HI.U32 R7, R6, R2, RZ ;  /* 0x0000000206070227 */ /* 0x001fc800078e00ff */
[----:B------:R-:W-:Y:S01]  /*d5f0*/  IMAD.MOV.U32 R2, RZ, RZ, R6 ;  /* 0x000000ffff027224 */ /* 0x000fe200078e0006 */
[----:B-1----:R-:W-:-:S05]  /*d600*/  @P0 SHF.R.U32.HI R2, RZ, R3, R7 ;  /* 0x00000003ff020219 */ /* 0x002fca0000011607 */
[----:B------:R-:W-:-:S04]  /*d610*/  IMAD.MOV R3, RZ, RZ, -R2 ;  /* 0x000000ffff037224 */ /* 0x000fc800078e0a02 */
[----:B------:R-:W-:Y:S01]  /*d620*/  IMAD R6, R8, R3, R6 ;  /* 0x0000000308067224 */ /* 0x000fe200078e0206 */
[----:B------:R-:W-:-:S05]  /*d630*/  SHF.R.S32.HI R3, RZ, 0x1f, R2 ;  /* 0x0000001fff037819 */ /* 0x000fca0000011402 */
[----:B------:R-:W-:-:S04]  /*d640*/  IMAD R3, R3, UR6, RZ ;  /* 0x0000000603037c24 */ /* 0x000fc8000f8e02ff */
[C---:B------:R-:W-:Y:S02]  /*d650*/  IMAD R7, R2.reuse, UR7, R3 ;  /* 0x0000000702077c24 */ /* 0x040fe4000f8e0203 */
[----:B------:R-:W-:Y:S01]  /*d660*/  IMAD.WIDE.U32 R2, R2, R4, UR4 ;  /* 0x0000000402027e25 */ /* 0x000fe2000f8e0004 */
[----:B------:R-:W-:Y:S01]  /*d670*/  SHF.R.S32.HI R4, RZ, 0x1f, R6 ;  /* 0x0000001fff047819 */ /* 0x000fe20000011406 */
[----:B------:R-:W-:Y:S02]  /*d680*/  ULDC UR4, c[0x0][0x2b8] ;  /* 0x0000ae0000047ab9 */ /* 0x000fe40000000800 */
[----:B------:R-:W-:Y:S02]  /*d690*/  IMAD.IADD R3, R3, 0x1, R7 ;  /* 0x0000000103037824 */ /* 0x000fe400078e0207 */
[----:B------:R-:W-:Y:S02]  /*d6a0*/  IMAD R4, R4, UR8, RZ ;  /* 0x0000000804047c24 */ /* 0x000fe4000f8e02ff */
[----:B------:R-:W-:Y:S01]  /*d6b0*/  IMAD.WIDE.U32 R2, R6, UR8, R2 ;  /* 0x0000000806027c25 */ /* 0x000fe2000f8e0002 */
[----:B------:R-:W-:-:S03]  /*d6c0*/  LOP3.LUT R10, R29, 0x20, RZ, 0xfc, !PT ;  /* 0x000000201d0a7812 */ /* 0x000fc600078efcff */
[----:B------:R-:W-:Y:S01]  /*d6d0*/  IMAD R6, R6, UR9, R4 ;  /* 0x0000000906067c24 */ /* 0x000fe2000f8e0204 */
[----:B------:R-:W-:Y:S02]  /*d6e0*/  IADD3 R7, P0, R2, UR10, RZ ;  /* 0x0000000a02077c10 */ /* 0x000fe4000ff1e0ff */
[----:B------:R-:W-:Y:S01]  /*d6f0*/  LOP3.LUT R11, R29, 0x40, RZ, 0xfc, !PT ;  /* 0x000000401d0b7812 */ /* 0x000fe200078efcff */
[----:B------:R-:W-:Y:S01]  /*d700*/  UMOV UR5, 0xffffffff ;  /* 0xffffffff00057882 */ /* 0x000fe20000000000 */
[----:B------:R-:W-:Y:S02]  /*d710*/  IADD3.X R6, R3, UR11, R6, P0, !PT ;  /* 0x0000000b03067c10 */ /* 0x000fe400087fe406 */
[----:B--2---:R-:W-:Y:S02]  /*d720*/  LOP3.LUT R17, R17, 0x7f, RZ, 0xc0, !PT ;  /* 0x0000007f11117812 */ /* 0x004fe400078ec0ff */
[----:B------:R-:W-:Y:S02]  /*d730*/  ISETP.GE.AND P3, PT, R29, UR4, PT ;  /* 0x000000041d007c0c */ /* 0x000fe4000bf66270 */
[----:B------:R-:W-:-:S02]  /*d740*/  ISETP.GE.AND P2, PT, R10, UR4, PT ;  /* 0x000000040a007c0c */ /* 0x000fc4000bf46270 */
[----:B------:R-:W-:Y:S02]  /*d750*/  ISETP.GE.AND P0, PT, R11, UR4, PT ;  /* 0x000000040b007c0c */ /* 0x000fe4000bf06270 */
[----:B------:R-:W-:Y:S01]  /*d760*/  SHF.R.U32.HI R10, RZ, 0x1, R17 ;  /* 0x00000001ff0a7819 */ /* 0x000fe20000011611 */
[----:B----4-:R-:W-:Y:S10]  /*d770*/  BRA.DIV UR5, `(.L_x_232) ;  /* 0x0000003205d87947 */ /* 0x010ff4000b800000 */
[----:B------:R-:W0:Y:S01]  /*d780*/  SHFL.IDX PT, R3, R5, RZ, 0x1e1f ;  /* 0x001e1fff05037589 */ /* 0x000e2200000e0000 */
[----:B------:R-:W-:Y:S02]  /*d790*/  IMAD R25, R25, 0xc0, R10 ;  /* 0x000000c019197824 */ /* 0x000fe400078e020a */
[----:B------:R-:W-:Y:S01]  /*d7a0*/  IMAD R4, R8, UR41, RZ ;  /* 0x0000002908047c24 */ /* 0x000fe2000f8e02ff */
[----:B------:R-:W1:Y:S04]  /*d7b0*/  SHFL.IDX PT, R2, R0, RZ, 0x1e1f ;  /* 0x001e1fff00027589 */ /* 0x000e6800000e0000 */
[----:B------:R-:W-:Y:S01]  /*d7c0*/  ISETP.GE.AND P1, PT, R25, R4, PT ;  /* 0x000000041900720c */ /* 0x000fe20003f26270 */
[----:B------:R-:W2:Y:S04]  /*d7d0*/  SHFL.IDX PT, R5, R5, 0x1, 0x1e1f ;  /* 0x003e1f0005057f89 */ /* 0x000ea800000e0000 */
[----:B------:R-:W3:Y:S04]  /*d7e0*/  SHFL.IDX PT, R0, R0, 0x1, 0x1e1f ;  /* 0x003e1f0000007f89 */ /* 0x000ee800000e0000 */
[----:B------:R-:W4:Y:S04]  /*d7f0*/  SHFL.IDX PT, R6, R6, RZ, 0x1e1f ;  /* 0x001e1fff06067589 */ /* 0x000f2800000e0000 */
[----:B0-----:R-:W-:-:S05]  /*d800*/  @!P1 IADD3 R3, P4, R29, R3, RZ ;  /* 0x000000031d039210 */ /* 0x001fca0007f9e0ff */
[----:B-1----:R-:W-:-:S05]  /*d810*/  @!P1 IMAD.X R2, RZ, RZ, R2, P4 ;  /* 0x000000ffff029224 */ /* 0x002fca00020e0602 */
[----:B------:R-:W-:-:S04]  /*d820*/  @!P1 LOP3.LUT R3, R3, R2, RZ, 0x3c, !PT ;  /* 0x0000000203039212 */ /* 0x000fc800078e3cff */
[----:B------:R-:W-:-:S04]  /*d830*/  @!P1 LOP3.LUT R2, R3, R2, RZ, 0x3c, !PT ;  /* 0x0000000203029212 */ /* 0x000fc800078e3cff */
[----:B------:R-:W-:-:S05]  /*d840*/  @!P1 LOP3.LUT R3, R3, R2, RZ, 0x3c, !PT ;  /* 0x0000000203039212 */ /* 0x000fca00078e3cff */
[----:B-----5:R-:W-:Y:S04]  /*d850*/  @!P1 LDGSTS.E.BYPASS.LTC128B.128 [R9+0xf000], desc[UR52][R2.64], !P3 ;  /* 0x0f00000002099fae */ /* 0x020fe8000d901d74 */
[----:B------:R-:W-:Y:S04]  /*d860*/  @!P1 LDGSTS.E.BYPASS.LTC128B.128 [R9+0x10800], desc[UR52][R2.64+0x20], !P2 ;  /* 0x1080002002099fae */ /* 0x000fe8000d101d74 */
[----:B------:R0:W-:Y:S02]  /*d870*/  @!P1 LDGSTS.E.BYPASS.LTC128B.128 [R9+0x12000], desc[UR52][R2.64+0x40], !P0 ;  /* 0x1200004002099fae */ /* 0x0001e4000c101d74 */
[----:B0-----:R-:W-:-:S05]  /*d880*/  VIADD R2, R25, 0x40 ;  /* 0x0000004019027836 */ /* 0x001fca0000000000 */
[----:B------:R-:W-:-:S13]  /*d890*/  ISETP.GE.AND P1, PT, R2, R4, PT ;  /* 0x000000040200720c */ /* 0x000fda0003f26270 */
[----:B--2---:R-:W-:-:S05]  /*d8a0*/  @!P1 IADD3 R2, P4, R29, R5, RZ ;  /* 0x000000051d029210 */ /* 0x004fca0007f9e0ff */
[----:B---3--:R-:W-:-:S04]  /*d8b0*/  @!P1 IMAD.X R0, RZ, RZ, R0, P4 ;  /* 0x000000ffff009224 */ /* 0x008fc800020e0600 */
[----:B------:R-:W-:-:S05]  /*d8c0*/  @!P1 IMAD.MOV.U32 R3, RZ, RZ, R0 ;  /* 0x000000ffff039224 */ /* 0x000fca00078e0000 */
[----:B------:R-:W-:Y:S04]  /*d8d0*/  @!P1 LDGSTS.E.BYPASS.LTC128B.128 [R9+0xf800], desc[UR52][R2.64], !P3 ;  /* 0x0f80000002099fae */ /* 0x000fe8000d901d74 */
[----:B------:R-:W-:Y:S04]  /*d8e0*/  @!P1 LDGSTS.E.BYPASS.LTC128B.128 [R9+0x11000], desc[UR52][R2.64+0x20], !P2 ;  /* 0x1100002002099fae */ /* 0x000fe8000d101d74 */
[----:B------:R0:W-:Y:S04]  /*d8f0*/  @!P1 LDGSTS.E.BYPASS.LTC128B.128 [R9+0x12800], desc[UR52][R2.64+0x40], !P0 ;  /* 0x1280004002099fae */ /* 0x0001e8000c101d74 */
[----:B0---4-:R0:W1:Y:S02]  /*d900*/  SHFL.IDX PT, R2, R7, RZ, 0x1e1f ;  /* 0x001e1fff07027589 */ /* 0x01106400000e0000 */
.L_x_316:
[----:B------:R-:W-:Y:S01]  /*d910*/  VIADD R25, R25, 0x80 ;  /* 0x0000008019197836 */ /* 0x000fe20000000000 */
[----:B------:R-:W-:Y:S04]  /*d920*/  BSSY B0, `(.L_x_233) ;  /* 0x000000b000007945 */ /* 0x000fe80003800000 */
[----:B------:R-:W-:-:S13]  /*d930*/  ISETP.GE.AND P1, PT, R25, R4, PT ;  /* 0x000000041900720c */ /* 0x000fda0003f26270 */
[----:B------:R-:W-:Y:S05]  /*d940*/  @P1 BRA `(.L_x_234) ;  /* 0x0000000000201947 */ /* 0x000fea0003800000 */
[----:B-1----:R-:W-:-:S05]  /*d950*/  IADD3 R2, P1, R29, R2, RZ ;  /* 0x000000021d027210 */ /* 0x002fca0007f3e0ff */
[----:B------:R-:W-:-:S05]  /*d960*/  IMAD.X R3, RZ, RZ, R6, P1 ;  /* 0x000000ffff037224 */ /* 0x000fca00008e0606 */
[----:B------:R-:W-:Y:S01]  /*d970*/  @!PT LDS RZ, [RZ] ;  /* 0x00000000fffff984 */ /* 0x000fe20000000800 */
[----:B------:R-:W-:Y:S01]  /*d980*/  @!PT LDS RZ, [RZ] ;  /* 0x00000000fffff984 */ /* 0x000fe20000000800 */
[----:B------:R-:W-:Y:S01]  /*d990*/  @!PT LDS RZ, [RZ] ;  /* 0x00000000fffff984 */ /* 0x000fe20000000800 */
[----:B------:R2:W-:Y:S04]  /*d9a0*/  LDGSTS.E.BYPASS.LTC128B.128 [R9+0x10000], desc[UR52][R2.64], !P3 ;  /* 0x1000000002097fae */ /* 0x0005e8000d901d74 */
[----:B------:R2:W-:Y:S04]  /*d9b0*/  LDGSTS.E.BYPASS.LTC128B.128 [R9+0x11800], desc[UR52][R2.64+0x20], !P2 ;  /* 0x1180002002097fae */ /* 0x0005e8000d101d74 */
[----:B------:R2:W-:Y:S02]  /*d9c0*/  LDGSTS.E.BYPASS.LTC128B.128 [R9+0x13000], desc[UR52][R2.64+0x40], !P0 ;  /* 0x1300004002097fae */ /* 0x0005e4000c101d74 */
.L_x_234:
[----:B------:R-:W-:Y:S05]  /*d9d0*/  BSYNC B0 ;  /* 0x0000000000007941 */ /* 0x000fea0003800000 */
.L_x_233:
[----:B------:R-:W-:Y:S01]  /*d9e0*/  NOP ;  /* 0x0000000000007918 */ /* 0x000fe20000000000 */
[----:B------:R-:W-:-:S13]  /*d9f0*/  PLOP3.LUT P0, PT, PT, PT, PT, 0x80, 0x0 ;  /* 0x000000000000781c */ /* 0x000fda0003f0f070 */
.L_x_235:
[----:B------:R-:W-:Y:S02]  /*da00*/  PLOP3.LUT P1, PT, P1, P0, PT, 0xa2, 0x0 ;  /* 0x000000000000781c */ /* 0x000fe40000f21472 */
[----:B------:R-:W-:-:S08]  /*da10*/  @P0 R2UR P1, UR4, R16 ;  /* 0x00000000100402ca */ /* 0x000fd00000020000 */
[----:B------:R-:W-:-:S05]  /*da20*/  @P0 PLOP3.LUT P0, PT, P1, PT, PT, 0x80, 0x0 ;  /* 0x000000000000081c */ /* 0x000fca0000f0f070 */
[----:B------:R-:W-:Y:S01]  /*da30*/  @!P1 SYNCS.ARRIVE.TRANS64.RED.A0T1 RZ, [UR4+0x19c00], RZ ;  /* 0x019c00ffffff99a7 */ /* 0x000fe20008200404 */
[----:B------:R-:W-:Y:S07]  /*da40*/  @!P1 ARRIVES.LDGSTSBAR.64.TRANSCNT [UR4+0x19c00] ;  /* 0x019c0000ff0099b0 */ /* 0x000fee0008000a84 */
[----:B------:R-:W-:Y:S05]  /*da50*/  @P0 BRA.U.ANY `(.L_x_235) ;  /* 0xfffffffd00e80947 */ /* 0x000fea000393ffff */
[----:B-12---:R-:W2:Y:S02]  /*da60*/  LDL.LU R2, [R1+0x24] ;  /* 0x0000240001027983 */ /* 0x006ea40000300800 */
[----:B--2---:R-:W-:-:S05]  /*da70*/  VIADD R2, R2, 0x1 ;  /* 0x0000000102027836 */ /* 0x004fca0000000000 */
[----:B------:R1:W-:Y:S01]  /*da80*/  STL [R1+0x24], R2 ;  /* 0x0000240201007387 */ /* 0x0003e20000100800 */
[----:B------:R-:W-:-:S04]  /*da90*/  LEA.HI R0, R2, R2, RZ, 0x1 ;  /* 0x0000000202007211 */ /* 0x000fc800078f08ff */
[----:B------:R-:W-:-:S05]  /*daa0*/  LOP3.LUT R0, R0, 0xfffffffe, RZ, 0xc0, !PT ;  /* 0xfffffffe00007812 */ /* 0x000fca00078ec0ff */
[----:B------:R-:W-:-:S05]  /*dab0*/  IMAD.IADD R0, R2, 0x1, -R0 ;  /* 0x0000000102007824 */ /* 0x000fca00078e0a00 */
[----:B------:R-:W-:Y:S01]  /*dac0*/  SHF.L.U32 R0, R0, 0x1f, RZ ;  /* 0x0000001f00007819 */ /* 0x000fe200000006ff */
[----:B------:R-:W-:Y:S01]  /*dad0*/  NOP ;  /* 0x0000000000007918 */ /* 0x000fe20000000000 */
[----:B------:R1:W-:Y:S01]  /*dae0*/  SYNCS.ARRIVE.TRANS64.A1T0 RZ, [R16+URZ+0x19c00], RZ ;  /* 0x019c00ff10ff79a7 */ /* 0x0003e2000810003f */
[----:B------:R-:W-:Y:S01]  /*daf0*/  BSSY B0, `(.L_x_236) ;  /* 0x0000003000007945 */ /* 0x000fe20003800000 */
[----:B------:R-:W2:Y:S03]  /*db00*/  SYNCS.PHASECHK.TRANS64.TRYWAIT P0, [R16+URZ+0x19c20], R0 ;  /* 0x019c2000100075a7 */ /* 0x000ea6000800017f */
[----:B-12---:R-:W-:Y:S05]  /*db10*/  @!P0 BRA `(.L_x_237) ;  /* 0x0000003000e48947 */ /* 0x006fea0003800000 */
.L_x_317:
[----:B------:R-:W-:Y:S05]  /*db20*/  BSYNC B0 ;  /* 0x0000000000007941 */ /* 0x000fea0003800000 */
.L_x_236:
[----:B------:R-:W2:Y:S02]  /*db30*/  LDL.LU R2, [R1+0x20] ;  /* 0x0000200001027983 */ /* 0x000ea40000300800 */
[----:B--2---:R-:W-:-:S05]  /*db40*/  VIADD R20, R2, 0xfffffffe ;  /* 0xfffffffe02147836 */ /* 0x004fca0000000000 */
[----:B------:R-:W-:-:S13]  /*db50*/  ISETP.GE.AND P0, PT, R20, R27, PT ;  /* 0x0000001b1400720c */ /* 0x000fda0003f06270 */
[----:B------:R-:W-:Y:S05]  /*db60*/  @!P0 BRA `(.L_x_238) ;  /* 0x0000001000008947 */ /* 0x000fea0003800000 */
[----:B------:R-:W-:Y:S02]  /*db70*/  IMAD.MOV.U32 R4, RZ, RZ, R22 ;  /* 0x000000ffff047224 */ /* 0x000fe400078e0016 */
[----:B-1----:R-:W-:-:S07]  /*db80*/  IMAD.MOV.U32 R0, RZ, RZ, R19 ;  /* 0x000000ffff007224 */ /* 0x002fce00078e0013 */
.L_x_258:
[----:B0-2---:R-:W2:Y:S01]  /*db90*/  LDL R8, [R1] ;  /* 0x0000000001087983 */ /* 0x005ea20000100800 */
[----:B-1----:R-:W1:Y:S03]  /*dba0*/  LDC R5, c[0x0][0x430] ;  /* 0x00010c00ff057b82 */ /* 0x002e660000000800 */
[----:B0-----:R-:W3:Y:S01]  /*dbb0*/  LDL R7, [R1+0x4] ;  /* 0x0000040001077983 */ /* 0x001ee20000100800 */
[----:B------:R-:W0:Y:S01]  /*dbc0*/  S2R R2, SR_TID.X ;  /* 0x0000000000027919 */ /* 0x000e220000002100 */
[----:B-1----:R-:W-:-:S13]  /*dbd0*/  ISETP.NE.AND P0, PT, R5, 0x1, PT ;  /* 0x000000010500780c */ /* 0x002fda0003f05270 */
[----:B------:R-:W1:Y:S01]  /*dbe0*/  @P0 LDC R6, c[0x0][0x434] ;  /* 0x00010d00ff060b82 */ /* 0x000e620000000800 */
[----:B0-----:R-:W-:-:S04]  /*dbf0*/  LOP3.LUT R3, R2, 0x7f, RZ, 0xc0, !PT ;  /* 0x0000007f02037812 */ /* 0x001fc800078ec0ff */
[----:B------:R-:W-:-:S03]  /*dc00*/  SHF.R.U32.HI R5, RZ, 0x1, R3 ;  /* 0x00000001ff057819 */ /* 0x000fc60000011603 */
[----:B------:R-:W0:Y:S01]  /*dc10*/  @P0 LDC R3, c[0x0][0x438] ;  /* 0x00010e00ff030b82 */ /* 0x000e220000000800 */
[----:B------:R-:W-:Y:S02]  /*dc20*/  IMAD.SHL.U32 R2, R2, 0x40, RZ ;  /* 0x0000004002027824 */ /* 0x000fe400078e00ff */
[----:B------:R-:W-:-:S03]  /*dc30*/  IMAD R5, R20, 0x80, R5 ;  /* 0x0000008014057824 */ /* 0x000fc600078e0205 */
[----:B------:R-:W-:Y:S01]  /*dc40*/  LOP3.LUT R2, R2, 0x40, RZ, 0xc0, !PT ;  /* 0x0000004002027812 */ /* 0x000fe200078ec0ff */
[----:B------:R-:W-:Y:S05]  /*dc50*/  YIELD ;  /* 0x0000000000007946 */ /* 0x000fea0003800000 */
[----:B------:R-:W-:Y:S01]  /*dc60*/  ULDC UR4, c[0x0][0x430] ;  /* 0x00010c0000047ab9 */ /* 0x000fe20000000800 */
[----:B--2---:R-:W-:-:S05]  /*dc70*/  IADD3 R5, R2, R5, R8 ;  /* 0x0000000502057210 */ /* 0x004fca0007ffe008 */
[----:B-1----:R-:W-:-:S04]  /*dc80*/  @P0 IMAD.HI.U32 R6, R5, R6, RZ ;  /* 0x0000000605060227 */ /* 0x002fc800078e00ff */
[----:B------:R-:W-:Y:S01]  /*dc90*/  IMAD.MOV.U32 R2, RZ, RZ, R5 ;  /* 0x000000ffff027224 */ /* 0x000fe200078e0005 */
[----:B0-----:R-:W-:-:S05]  /*dca0*/  @P0 SHF.R.U32.HI R2, RZ, R3, R6 ;  /* 0x00000003ff020219 */ /* 0x001fca0000011606 */
[--C-:B------:R-:W-:Y:S01]  /*dcb0*/  IMAD.MOV R8, RZ, RZ, -R2.reuse ;  /* 0x000000ffff087224 */ /* 0x100fe200078e0a02 */
[----:B------:R-:W-:-:S03]  /*dcc0*/  SHF.R.S32.HI R3, RZ, 0x1f, R2 ;  /* 0x0000001fff037819 */ /* 0x000fc60000011402 */
[----:B------:R-:W-:Y:S01]  /*dcd0*/  IMAD R8, R8, UR4, R5 ;  /* 0x0000000408087c24 */ /* 0x000fe2000f8e0205 */
[----:B------:R-:W-:Y:S02]  /*dce0*/  ULDC.64 UR4, c[0x0][0x428] ;  /* 0x00010a0000047ab9 */ /* 0x000fe40000000a00 */
[----:B---3--:R-:W-:Y:S02]  /*dcf0*/  IMAD R5, R7, UR4, RZ ;  /* 0x0000000407057c24 */ /* 0x008fe4000f8e02ff */
[----:B------:R-:W-:-:S04]  /*dd00*/  IMAD.WIDE.U32 R2, R23, UR4, R2 ;  /* 0x0000000417027c25 */ /* 0x000fc8000f8e0002 */
[----:B------:R-:W-:Y:S01]  /*dd10*/  IMAD R5, R23, UR5, R5 ;  /* 0x0000000517057c24 */ /* 0x000fe2000f8e0205 */
[----:B------:R-:W-:Y:S02]  /*dd20*/  ULDC.64 UR4, c[0x0][0x418] ;  /* 0x0001060000047ab9 */ /* 0x000fe40000000a00 */
[----:B------:R-:W-:Y:S01]  /*dd30*/  LEA R6, P0, R2, UR4, 0x2 ;  /* 0x0000000402067c11 */ /* 0x000fe2000f8010ff */
[----:B------:R-:W-:-:S05]  /*dd40*/  IMAD.IADD R5, R5, 0x1, R3 ;  /* 0x0000000105057824 */ /* 0x000fca00078e0203 */
[----:B------:R-:W-:-:S06]  /*dd50*/  LEA.HI.X R7, R2, UR5, R5, 0x2, P0 ;  /* 0x0000000502077c11 */ /* 0x000fcc00080f1405 */
[----:B------:R-:W2:Y:S01]  /*dd60*/  LDG.E R7, desc[UR52][R6.64] ;  /* 0x0000003406077981 */ /* 0x000ea2000c1e1900 */
[----:B------:R-:W-:Y:S02]  /*dd70*/  IMAD.U32 R9, RZ, RZ, UR44 ;  /* 0x0000002cff097e24 */ /* 0x000fe4000f8e00ff */
[----:B------:R-:W-:-:S03]  /*dd80*/  VIADD R19, R0, 0x1 ;  /* 0x0000000100137836 */ /* 0x000fc60000000000 */
[----:B------:R-:W-:Y:S02]  /*dd90*/  ISETP.NE.AND P2, PT, R9, 0x3, PT ;  /* 0x000000030900780c */ /* 0x000fe40003f45270 */
[----:B------:R-:W-:Y:S01]  /*dda0*/  ISETP.NE.AND P0, PT, R19, 0x2, PT ;  /* 0x000000021300780c */ /* 0x000fe20003f05270 */
[----:B------:R-:W-:-:S03]  /*ddb0*/  IMAD.MOV.U32 R2, RZ, RZ, R20 ;  /* 0x000000ffff027224 */ /* 0x000fc600078e0014 */
[----:B------:R-:W-:Y:S01]  /*ddc0*/  SEL R22, RZ, 0x1, P0 ;  /* 0x00000001ff167807 */ /* 0x000fe20000000000 */
[----:B------:R-:W-:Y:S01]  /*ddd0*/  VIADD R20, R20, 0xffffffff ;  /* 0xffffffff14147836 */ /* 0x000fe20000000000 */
[----:B------:R-:W-:Y:S02]  /*dde0*/  ISETP.GT.AND P1, PT, R2, R27, PT ;  /* 0x0000001b0200720c */ /* 0x000fe40003f24270 */
[----:B------:R-:W-:Y:S02]  /*ddf0*/  SEL R19, R19, RZ, P0 ;  /* 0x000000ff13137207 */ /* 0x000fe40000000000 */
[----:B------:R-:W-:Y:S02]  /*de00*/  LOP3.LUT R22, R4, R22, RZ, 0x3c, !PT ;  /* 0x0000001604167212 */ /* 0x000fe400078e3cff */
[----:B--2---:R-:W-:Y:S01]  /*de10*/  SHF.R.S32.HI R17, RZ, 0x1f, R7 ;  /* 0x0000001fff117819 */ /* 0x004fe20000011407 */
[----:B------:R-:W-:Y:S06]  /*de20*/  @!P2 BRA `(.L_x_239) ;  /* 0x000000000004a947 */ /* 0x000fec0003800000 */
[----:B------:R-:W-:Y:S01]  /*de30*/  BPT.TRAP 0x1 ;  /* 0x000000040000795c */ /* 0x000fe20000300000 */
.L_x_239:
[----:B------:R-:W-:Y:S01]  /*de40*/  IMAD R5, R19, 0x8, R16 ;  /* 0x0000000813057824 */ /* 0x000fe200078e0210 */
[----:B------:R-:W-:Y:S01]  /*de50*/  SHF.L.U32 R10, R22, 0x1f, RZ ;  /* 0x0000001f160a7819 */ /* 0x000fe200000006ff */
[----:B------:R-:W-:Y:S01]  /*de60*/  BSSY B0, `(.L_x_240) ;  /* 0x0000004000007945 */ /* 0x000fe20003800000 */
[----:B------:R-:W-:Y:S02]  /*de70*/  SHF.R.S32.HI R9, RZ, 0x1f, R8 ;  /* 0x0000001fff097819 */ /* 0x000fe40000011408 */
[----:B------:R-:W0:Y:S02]  /*de80*/  SYNCS.PHASECHK.TRANS64.TRYWAIT P0, [R5+URZ+0x19c80], R10 ;  /* 0x019c800a050075a7 */ /* 0x000e24000800017f */
[----:B0-----:R-:W-:Y:S05]  /*de90*/  @!P0 BRA `(.L_x_241) ;  /* 0x0000003000188947 */ /* 0x001fea0003800000 */
.L_x_318:
[----:B------:R-:W-:Y:S05]  /*dea0*/  BSYNC B0 ;  /* 0x0000000000007941 */ /* 0x000fea0003800000 */
.L_x_240:
[----:B------:R-:W2:Y:S01]  /*deb0*/  LDL R14, [R1+0xc] ;  /* 0x00000c00010e7983 */ /* 0x000ea20000100800 */
[----:B------:R-:W-:Y:S01]  /*dec0*/  ULDC.64 UR4, c[0x0][0x328] ;  /* 0x0000ca0000047ab9 */ /* 0x000fe20000000a00 */
[----:B------:R-:W1:Y:S01]  /*ded0*/  LDC R11, c[0x0][0x2f4] ;  /* 0x0000bd00ff0b7b82 */ /* 0x000e620000000800 */
[----:B------:R-:W-:Y:S01]  /*dee0*/  IMAD R6, R9, UR4, RZ ;  /* 0x0000000409067c24 */ /* 0x000fe2000f8e02ff */
[----:B------:R-:W-:Y:S01]  /*def0*/  ULDC.64 UR6, c[0x0][0x318] ;  /* 0x0000c60000067ab9 */ /* 0x000fe20000000a00 */
[C---:B------:R-:W-:Y:S01]  /*df00*/  IMAD.WIDE.U32 R2, R8.reuse, UR4, RZ ;  /* 0x0000000408027c25 */ /* 0x040fe2000f8e00ff */
[C---:B------:R-:W-:Y:S02]  /*df10*/  LOP3.LUT R13, R29.reuse, 0x40, RZ, 0xfc, !PT ;  /* 0x000000401d0d7812 */ /* 0x040fe400078efcff */
[----:B------:R-:W-:Y:S01]  /*df20*/  LOP3.LUT R12, R29, 0x20, RZ, 0xfc, !PT ;  /* 0x000000201d0c7812 */ /* 0x000fe200078efcff */
[----:B------:R-:W-:Y:S01]  /*df30*/  IMAD R6, R8, UR5, R6 ;  /* 0x0000000508067c24 */ /* 0x000fe2000f8e0206 */
[----:B------:R-:W-:-:S03]  /*df40*/  ULDC.64 UR4, c[0x0][0x338] ;  /* 0x0000ce0000047ab9 */ /* 0x000fc60000000a00 */
[----:B------:R-:W-:Y:S02]  /*df50*/  IMAD.IADD R3, R3, 0x1, R6 ;  /* 0x0000000103037824 */ /* 0x000fe400078e0206 */
[----:B------:R-:W-:Y:S02]  /*df60*/  IMAD R6, R17, UR4, RZ ;  /* 0x0000000411067c24 */ /* 0x000fe4000f8e02ff */
[----:B------:R-:W-:-:S04]  /*df70*/  IMAD.WIDE.U32 R2, R7, UR4, R2 ;  /* 0x0000000407027c25 */ /* 0x000fc8000f8e0002 */
[----:B------:R-:W-:Y:S01]  /*df80*/  IMAD R6, R7, UR5, R6 ;  /* 0x0000000507067c24 */ /* 0x000fe2000f8e0206 */
[----:B------:R-:W-:-:S03]  /*df90*/  ULDC.64 UR4, c[0x0][0x330] ;  /* 0x0000cc0000047ab9 */ /* 0x000fc60000000a00 */
[----:B------:R-:W-:Y:S01]  /*dfa0*/  IMAD.IADD R3, R3, 0x1, R6 ;  /* 0x0000000103037824 */ /* 0x000fe200078e0206 */
[-C--:B-1----:R-:W-:Y:S02]  /*dfb0*/  ISETP.GE.AND P2, PT, R13, R11.reuse, PT ;  /* 0x0000000b0d00720c */ /* 0x082fe40003f46270 */
[-C--:B------:R-:W-:Y:S01]  /*dfc0*/  ISETP.GE.AND P3, PT, R12, R11.reuse, PT ;  /* 0x0000000b0c00720c */ /* 0x080fe20003f66270 */
[C---:B------:R-:W-:Y:S01]  /*dfd0*/  IMAD.WIDE.U32 R2, R18.reuse, UR4, R2 ;  /* 0x0000000412027c25 */ /* 0x040fe2000f8e0002 */
[----:B------:R-:W-:Y:S01]  /*dfe0*/  UMOV UR4, 0xffffffff ;  /* 0xffffffff00047882 */ /* 0x000fe20000000000 */
[----:B------:R-:W-:Y:S02]  /*dff0*/  ISETP.GE.AND P4, PT, R29, R11, PT ;  /* 0x0000000b1d00720c */ /* 0x000fe40003f86270 */
[----:B------:R-:W-:Y:S01]  /*e000*/  IMAD R21, R18, UR5, R3 ;  /* 0x0000000512157c24 */ /* 0x000fe2000f8e0203 */
[----:B------:R-:W-:-:S04]  /*e010*/  IADD3 R25, P0, R2, UR6, RZ ;  /* 0x0000000602197c10 */ /* 0x000fc8000ff1e0ff */
[----:B------:R-:W-:Y:S01]  /*e020*/  IADD3.X R21, R21, UR7, RZ, P0, !PT ;  /* 0x0000000715157c10 */ /* 0x000fe200087fe4ff */
[----:B--2---:R-:W-:Y:S01]  /*e030*/  IMAD R6, R19, 0x3000, R14 ;  /* 0x0000300013067824 */ /* 0x004fe200078e020e */
[----:B------:R-:W-:Y:S07]  /*e040*/  BRA.DIV UR4, `(.L_x_242) ;  /* 0x0000002e04c07947 */ /* 0x000fee000b800000 */
[----:B------:R-:W1:Y:S01]  /*e050*/  SHFL.IDX PT, R2, R25, RZ, 0x1e1f ;  /* 0x001e1fff19027589 */ /* 0x000e6200000e0000 */
[----:B------:R-:W-:-:S03]  /*e060*/  IMAD.IADD R6, R16, 0x1, R6 ;  /* 0x0000000110067824 */ /* 0x000fc600078e0206 */
[----:B------:R-:W2:Y:S04]  /*e070*/  SHFL.IDX PT, R3, R21, RZ, 0x1e1f ;  /* 0x001e1fff15037589 */ /* 0x000ea800000e0000 */
[----:B------:R-:W3:Y:S01]  /*e080*/  SHFL.IDX PT, R21, R21, 0x1, 0x1e1f ;  /* 0x003e1f0015157f89 */ /* 0x000ee200000e0000 */
[----:B-1----:R-:W-:-:S05]  /*e090*/  IADD3 R2, P0, R29, R2, RZ ;  /* 0x000000021d027210 */ /* 0x002fca0007f1e0ff */
[----:B--2---:R-:W-:-:S05]  /*e0a0*/  IMAD.X R3, RZ, RZ, R3, P0 ;  /* 0x000000ffff037224 */ /* 0x004fca00000e0603 */
[----:B------:R-:W-:Y:S04]  /*e0b0*/  LDGSTS.E.BYPASS.LTC128B.128 [R6+0x9000], desc[UR52][R2.64], !P4 ;  /* 0x0900000002067fae */ /* 0x000fe8000e101d74 */
[----:B------:R-:W-:Y:S04]  /*e0c0*/  LDGSTS.E.BYPASS.LTC128B.128 [R6+0xa000], desc[UR52][R2.64+0x20], !P3 ;  /* 0x0a00002002067fae */ /* 0x000fe8000d901d74 */
[----:B------:R1:W-:Y:S04]  /*e0d0*/  LDGSTS.E.BYPASS.LTC128B.128 [R6+0xb000], desc[UR52][R2.64+0x40], !P2 ;  /* 0x0b00004002067fae */ /* 0x0003e8000d101d74 */
[----:B-1-3--:R1:W2:Y:S02]  /*e0e0*/  SHFL.IDX PT, R2, R25, 0x1, 0x1e1f ;  /* 0x003e1f0019027f89 */ /* 0x00a2a400000e0000 */
.L_x_324:
[----:B--2---:R-:W-:-:S05]  /*e0f0*/  IADD3 R2, P0, R29, R2, RZ ;  /* 0x000000021d027210 */ /* 0x004fca0007f1e0ff */
[----:B------:R-:W-:Y:S01]  /*e100*/  IMAD.X R3, RZ, RZ, R21, P0 ;  /* 0x000000ffff037224 */ /* 0x000fe200000e0615 */
[----:B------:R-:W-:-:S04]  /*e110*/  PLOP3.LUT P0, PT, PT, PT, PT, 0x80, 0x0 ;  /* 0x000000000000781c */ /* 0x000fc80003f0f070 */
[----:B------:R-:W-:Y:S01]  /*e120*/  @!PT LDS RZ, [RZ] ;  /* 0x00000000fffff984 */ /* 0x000fe20000000800 */
[----:B------:R-:W-:Y:S01]  /*e130*/  @!PT LDS RZ, [RZ] ;  /* 0x00000000fffff984 */ /* 0x000fe20000000800 */
[----:B------:R-:W-:Y:S01]  /*e140*/  @!PT LDS RZ, [RZ] ;  /* 0x00000000fffff984 */ /* 0x000fe20000000800 */
[----:B------:R2:W-:Y:S04]  /*e150*/  LDGSTS.E.BYPASS.LTC128B.128 [R6+0x9800], desc[UR52][R2.64], !P4 ;  /* 0x0980000002067fae */ /* 0x0005e8000e101d74 */
[----:B------:R2:W-:Y:S04]  /*e160*/  LDGSTS.E.BYPASS.LTC128B.128 [R6+0xa800], desc[UR52][R2.64+0x20], !P3 ;  /* 0x0a80002002067fae */ /* 0x0005e8000d901d74 */
[----:B------:R2:W-:Y:S01]  /*e170*/  LDGSTS.E.BYPASS.LTC128B.128 [R6+0xb800], desc[UR52][R2.64+0x40], !P2 ;  /* 0x0b80004002067fae */ /* 0x0005e2000d101d74 */
[----:B------:R-:W-:Y:S01]  /*e180*/  NOP ;  /* 0x0000000000007918 */ /* 0x000fe20000000000 */
.L_x_243:
        /* <DEDUP_REMOVED lines=11> */
.L_x_244:
[----:B------:R2:W-:Y:S01]  /*e240*/  SYNCS.ARRIVE.TRANS64.A1T0 RZ, [R5+URZ+0x19c70], RZ ;  /* 0x019c70ff05ff79a7 */ /* 0x0005e2000810003f */
[----:B------:R-:W-:Y:S05]  /*e250*/  @!P3 BRA `(.L_x_245) ;  /* 0x000000000004b947 */ /* 0x000fea0003800000 */
[----:B------:R-:W-:Y:S01]  /*e260*/  BPT.TRAP 0x1 ;  /* 0x000000040000795c */ /* 0x000fe20000300000 */
.L_x_245:
[----:B------:R-:W3:Y:S01]  /*e270*/  SYNCS.PHASECHK.TRANS64.TRYWAIT P0, [R5+URZ+0x19c40], R10 ;  /* 0x019c400a050075a7 */ /* 0x000ee2000800017f */
[----:B------:R-:W-:Y:S04]  /*e280*/  BSSY B0, `(.L_x_246) ;  /* 0x0000002000007945 */ /* 0x000fe80003800000 */
[----:B---3--:R-:W-:Y:S05]  /*e290*/  @!P0 BRA `(.L_x_247) ;  /* 0x0000002c00c88947 */ /* 0x008fea0003800000 */
.L_x_325:
[----:B------:R-:W-:Y:S05]  /*e2a0*/  BSYNC B0 ;  /* 0x0000000000007941 */ /* 0x000fea0003800000 */
.L_x_246:
[----:B------:R-:W-:Y:S01]  /*e2b0*/  ULDC.64 UR4, c[0x0][0x300] ;  /* 0x0000c00000047ab9 */ /* 0x000fe20000000a00 */
[----:B------:R-:W4:Y:S01]  /*e2c0*/  LDC R11, c[0x0][0x2f4] ;  /* 0x0000bd00ff0b7b82 */ /* 0x000f220000000800 */
        /* <DEDUP_REMOVED lines=15> */
[-C--:B----4-:R-:W-:Y:S02]  /*e3c0*/  ISETP.GE.AND P2, PT, R13, R11.reuse, PT ;  /* 0x0000000b0d00720c */ /* 0x090fe40003f46270 */
[----:B------:R-:W-:Y:S01]  /*e3d0*/  IMAD R8, R18, UR5, R3 ;  /* 0x0000000512087c24 */ /* 0x000fe2000f8e0203 */
[----:B------:R-:W-:Y:S02]  /*e3e0*/  IADD3 R7, P0, R2, UR6, RZ ;  /* 0x0000000602077c10 */ /* 0x000fe4000ff1e0ff */
[----:B------:R-:W-:Y:S02]  /*e3f0*/  ISETP.GE.AND P3, PT, R12, R11, PT ;  /* 0x0000000b0c00720c */ /* 0x000fe40003f66270 */
[----:B------:R-:W-:-:S02]  /*e400*/  IADD3.X R8, R8, UR7, RZ, P0, !PT ;  /* 0x0000000708087c10 */ /* 0x000fc400087fe4ff */
[----:B------:R-:W-:Y:S01]  /*e410*/  ISETP.GE.AND P4, PT, R29, R11, PT ;  /* 0x0000000b1d00720c */ /* 0x000fe20003f86270 */
[----:B------:R-:W-:-:S12]  /*e420*/  BRA.DIV UR4, `(.L_x_248) ;  /* 0x0000002e04787947 */ /* 0x000fd8000b800000 */
[----:B------:R-:W4:Y:S04]  /*e430*/  SHFL.IDX PT, R2, R7, RZ, 0x1e1f ;  /* 0x001e1fff07027589 */ /* 0x000f2800000e0000 */
[----:B------:R-:W5:Y:S04]  /*e440*/  SHFL.IDX PT, R3, R8, RZ, 0x1e1f ;  /* 0x001e1fff08037589 */ /* 0x000f6800000e0000 */
[----:B------:R-:W0:Y:S01]  /*e450*/  SHFL.IDX PT, R8, R8, 0x1, 0x1e1f ;  /* 0x003e1f0008087f89 */ /* 0x000e2200000e0000 */
[----:B----4-:R-:W-:-:S05]  /*e460*/  IADD3 R2, P0, R29, R2, RZ ;  /* 0x000000021d027210 */ /* 0x010fca0007f1e0ff */
[----:B-----5:R-:W-:-:S05]  /*e470*/  IMAD.X R3, RZ, RZ, R3, P0 ;  /* 0x000000ffff037224 */ /* 0x020fca00000e0603 */
[----:B------:R-:W-:Y:S04]  /*e480*/  LDGSTS.E.BYPASS.LTC128B.128 [R6+0x13800], desc[UR52][R2.64], !P4 ;  /* 0x1380000002067fae */ /* 0x000fe8000e101d74 */
[----:B------:R-:W-:Y:S04]  /*e490*/  LDGSTS.E.BYPASS.LTC128B.128 [R6+0x14800], desc[UR52][R2.64+0x20], !P3 ;  /* 0x1480002002067fae */ /* 0x000fe8000d901d74 */
[----:B------:R4:W-:Y:S04]  /*e4a0*/  LDGSTS.E.BYPASS.LTC128B.128 [R6+0x15800], desc[UR52][R2.64+0x40], !P2 ;  /* 0x1580004002067fae */ /* 0x0009e8000d101d74 */
[----:B----4-:R4:W0:Y:S02]  /*e4b0*/  SHFL.IDX PT, R2, R7, 0x1, 0x1e1f ;  /* 0x003e1f0007027f89 */ /* 0x01082400000e0000 */
.L_x_331:
[----:B0-----:R-:W-:-:S05]  /*e4c0*/  IADD3 R2, P0, R29, R2, RZ ;  /* 0x000000021d027210 */ /* 0x001fca0007f1e0ff */
        /* <DEDUP_REMOVED lines=9> */
.L_x_249:
[----:B------:R-:W-:Y:S02]  /*e560*/  PLOP3.LUT P2, PT, P2, P0, PT, 0xa2, 0x0 ;  /* 0x000000000000781c */ /* 0x000fe40001741472 */
[----:B------:R-:W-:-:S08]  /*e570*/  @P0 R2UR P2, UR4, R5 ;  /* 0x00000000050402ca */ /* 0x000fd00000040000 */
[----:B------:R-:W-:-:S05]  /*e580*/  @P0 PLOP3.LUT P0, PT, P2, PT, PT, 0x80, 0x0 ;  /* 0x000000000000081c */ /* 0x000fca000170f070 */
[----:B------:R-:W-:Y:S01]  /*e590*/  @!P2 SYNCS.ARRIVE.TRANS64.RED.A0T1 RZ, [UR4+0x19c30], RZ ;  /* 0x019c30ffffffa9a7 */ /* 0x000fe20008200404 */
[----:B------:R-:W-:Y:S07]  /*e5a0*/  @!P2 ARRIVES.LDGSTSBAR.64.TRANSCNT [UR4+0x19c30] ;  /* 0x019c3000ff00a9b0 */ /* 0x000fee0008000a84 */
[----:B------:R-:W-:Y:S05]  /*e5b0*/  @P0 BRA.U.ANY `(.L_x_249) ;  /* 0xfffffffd00e80947 */ /* 0x000fea000393ffff */
[----:B------:R-:W-:Y:S01]  /*e5c0*/  NOP ;  /* 0x0000000000007918 */ /* 0x000fe20000000000 */
[----:B0-----:R-:W-:-:S05]  /*e5d0*/  IMAD.U32 R2, RZ, RZ, UR44 ;  /* 0x0000002cff027e24 */ /* 0x001fca000f8e00ff */
[----:B------:R-:W-:-:S13]  /*e5e0*/  ISETP.NE.AND P3, PT, R2, 0x3, PT ;  /* 0x000000030200780c */ /* 0x000fda0003f65270 */
[----:B------:R-:W-:Y:S05]  /*e5f0*/  @!P3 BRA `(.L_x_250) ;  /* 0x000000000004b947 */ /* 0x000fea0003800000 */
[----:B------:R-:W-:Y:S01]  /*e600*/  BPT.TRAP 0x1 ;  /* 0x000000040000795c */ /* 0x000fe20000300000 */
.L_x_250:
[----:B------:R-:W-:Y:S01]  /*e610*/  IMAD.U32 R2, RZ, RZ, UR46 ;  /* 0x0000002eff027e24 */ /* 0x000fe2000f8e00ff */
[----:B------:R0:W-:Y:S04]  /*e620*/  SYNCS.ARRIVE.TRANS64.A1T0 RZ, [R5+URZ+0x19c30], RZ ;  /* 0x019c30ff05ff79a7 */ /* 0x0001e8000810003f */
[----:B------:R-:W-:-:S13]  /*e630*/  ISETP.NE.AND P0, PT, R2, 0x3, PT ;  /* 0x000000030200780c */ /* 0x000fda0003f05270 */
[----:B0-----:R-:W-:Y:S05]  /*e640*/  @!P0 BRA `(.L_x_251) ;  /* 0x0000000000048947 */ /* 0x001fea0003800000 */
[----:B------:R-:W-:Y:S01]  /*e650*/  BPT.TRAP 0x1 ;  /* 0x000000040000795c */ /* 0x000fe20000300000 */
.L_x_251:
[----:B------:R-:W-:Y:S01]  /*e660*/  LOP3.LUT R3, R4, 0x1, RZ, 0x3c, !PT ;  /* 0x0000000104037812 */ /* 0x000fe200078e3cff */
[----:B------:R-:W-:Y:S01]  /*e670*/  IMAD R2, R0, 0x8, R16 ;  /* 0x0000000800027824 */ /* 0x000fe200078e0210 */
[----:B------:R-:W-:Y:S02]  /*e680*/  BSSY B0, `(.L_x_252) ;  /* 0x0000004000007945 */ /* 0x000fe40003800000 */
[----:B------:R-:W-:-:S04]  /*e690*/  SHF.L.U32 R3, R3, 0x1f, RZ ;  /* 0x0000001f03037819 */ /* 0x000fc800000006ff */
[----:B------:R-:W0:Y:S02]  /*e6a0*/  SYNCS.PHASECHK.TRANS64.TRYWAIT P2, [R2+URZ+0x19c70], R3 ;  /* 0x019c7003020075a7 */ /* 0x000e24000804017f */
[----:B0-----:R-:W-:Y:S05]  /*e6b0*/  @!P2 BRA `(.L_x_253) ;  /* 0x0000002c006ca947 */ /* 0x001fea0003800000 */
.L_x_332:
[----:B------:R-:W-:Y:S05]  /*e6c0*/  BSYNC B0 ;  /* 0x0000000000007941 */ /* 0x000fea0003800000 */
.L_x_252:
[----:B--23--:R-:W-:-:S05]  /*e6d0*/  IMAD.U32 R5, RZ, RZ, UR44 ;  /* 0x0000002cff057e24 */ /* 0x00cfca000f8e00ff */
[----:B------:R-:W-:-:S13]  /*e6e0*/  ISETP.NE.AND P2, PT, R5, 0x3, PT ;  /* 0x000000030500780c */ /* 0x000fda0003f45270 */
[----:B------:R-:W-:Y:S05]  /*e6f0*/  @!P2 BRA `(.L_x_254) ;  /* 0x000000000004a947 */ /* 0x000fea0003800000 */
[----:B------:R-:W-:Y:S01]  /*e700*/  BPT.TRAP 0x1 ;  /* 0x000000040000795c */ /* 0x000fe20000300000 */
.L_x_254:
[----:B------:R-:W-:Y:S01]  /*e710*/  SHF.L.U32 R4, R4, 0x1f, RZ ;  /* 0x0000001f04047819 */ /* 0x000fe200000006ff */
[----:B------:R-:W-:-:S03]  /*e720*/  IMAD R3, R0, 0x3000, RZ ;  /* 0x0000300000037824 */ /* 0x000fc600078e02ff */
[----:B------:R-:W0:Y:S02]  /*e730*/  SYNCS.PHASECHK.TRANS64.TRYWAIT P2, [R2+URZ+0x19c60], R4 ;  /* 0x019c6004020075a7 */ /* 0x000e24000804017f */
[----:B0-----:R-:W-:Y:S05]  /*e740*/  @!P2 BRA `(.L_x_255) ;  /* 0x0000002c005ca947 */ /* 0x001fea0003800000 */
.L_x_333:
[----:B------:R-:W2:Y:S04]  /*e750*/  LDL R0, [R1+0x18] ;  /* 0x0000180001007983 */ /* 0x000ea80000100800 */
[----:B------:R-:W3:Y:S04]  /*e760*/  LDL R10, [R1+0x10] ;  /* 0x00001000010a7983 */ /* 0x000ee80000100800 */
[----:B------:R-:W5:Y:S01]  /*e770*/  LDL R12, [R1+0x14] ;  /* 0x00001400010c7983 */ /* 0x000f620000100800 */
[----:B------:R-:W-:Y:S05]  /*e780*/  WARPSYNC.ALL ;  /* 0x0000000000007948 */ /* 0x000fea0003800000 */
[----:B--2---:R-:W-:-:S02]  /*e790*/  LOP3.LUT R0, R3, R0, RZ, 0xfc, !PT ;  /* 0x0000000003007212 */ /* 0x004fc400078efcff */
[----:B---3--:R-:W-:-:S03]  /*e7a0*/  LOP3.LUT R3, R3, R10, RZ, 0xfc, !PT ;  /* 0x0000000a03037212 */ /* 0x008fc600078efcff */
[C---:B------:R-:W-:Y:S02]  /*e7b0*/  IMAD.IADD R0, R16.reuse, 0x1, R0 ;  /* 0x0000000110007824 */ /* 0x040fe400078e0200 */
[----:B------:R-:W-:-:S03]  /*e7c0*/  IMAD.IADD R3, R16, 0x1, R3 ;  /* 0x0000000110037824 */ /* 0x000fc600078e0203 */
[----:B0---4-:R-:W0:Y:S02]  /*e7d0*/  LDSM.16.MT88.4 R4, [R0+0x9000] ;  /* 0x009000000004783b */ /* 0x011e240000004200 */
[C-C-:B0-----:R-:W-:Y:S02]  /*e7e0*/  PRMT R8, R4.reuse, 0x6420, R5.reuse ;  /* 0x0000642004087816 */ /* 0x141fe40000000005 */
[----:B------:R-:W-:Y:S02]  /*e7f0*/  PRMT R9, R4, 0x7531, R5 ;  /* 0x0000753104097816 */ /* 0x000fe40000000005 */
[C-C-:B------:R-:W-:Y:S02]  /*e800*/  PRMT R10, R6.reuse, 0x6420, R7.reuse ;  /* 0x00006420060a7816 */ /* 0x140fe40000000007 */
[----:B------:R-:W-:-:S05]  /*e810*/  PRMT R11, R6, 0x7531, R7 ;  /* 0x00007531060b7816 */ /* 0x000fca0000000007 */
[----:B------:R-:W-:Y:S04]  /*e820*/  STSM.16.M88.4 [R3+0x3000], R8 ;  /* 0x0030000803007844 */ /* 0x000fe80000000200 */
[----:B------:R-:W0:Y:S02]  /*e830*/  LDSM.16.MT88.4 R4, [R0+0xa000] ;  /* 0x00a000000004783b */ /* 0x000e240000004200 */
[C-C-:B0-----:R-:W-:Y:S02]  /*e840*/  PRMT R8, R4.reuse, 0x6420, R5.reuse ;  /* 0x0000642004087816 */ /* 0x141fe40000000005 */
[----:B------:R-:W-:Y:S02]  /*e850*/  PRMT R9, R4, 0x7531, R5 ;  /* 0x0000753104097816 */ /* 0x000fe40000000005 */
[----:B------:R-:W-:-:S02]  /*e860*/  PRMT R10, R6, 0x6420, R7 ;  /* 0x00006420060a7816 */ /* 0x000fc40000000007 */
[----:B------:R-:W-:-:S05]  /*e870*/  PRMT R11, R6, 0x7531, R7 ;  /* 0x00007531060b7816 */ /* 0x000fca0000000007 */
[----:B------:R-:W-:Y:S04]  /*e880*/  STSM.16.M88.4 [R3+0x4000], R8 ;  /* 0x0040000803007844 */ /* 0x000fe80000000200 */
[----:B------:R-:W0:Y:S02]  /*e890*/  LDSM.16.MT88.4 R4, [R0+0xb000] ;  /* 0x00b000000004783b */ /* 0x000e240000004200 */
[C-C-:B0-----:R-:W-:Y:S02]  /*e8a0*/  PRMT R8, R4.reuse, 0x6420, R5.reuse ;  /* 0x0000642004087816 */ /* 0x141fe40000000005 */
[----:B------:R-:W-:Y:S02]  /*e8b0*/  PRMT R9, R4, 0x7531, R5 ;  /* 0x0000753104097816 */ /* 0x000fe40000000005 */
[----:B------:R-:W-:-:S02]  /*e8c0*/  PRMT R10, R6, 0x6420, R7 ;  /* 0x00006420060a7816 */ /* 0x000fc40000000007 */
[----:B------:R-:W-:-:S05]  /*e8d0*/  PRMT R11, R6, 0x7531, R7 ;  /* 0x00007531060b7816 */ /* 0x000fca0000000007 */
[----:B------:R5:W-:Y:S04]  /*e8e0*/  STSM.16.M88.4 [R3+0x5000], R8 ;  /* 0x0050000803007844 */ /* 0x000be80000000200 */
[----:B------:R-:W0:Y:S01]  /*e8f0*/  LDSM.16.MT88.4 R4, [R0+0x9800] ;  /* 0x009800000004783b */ /* 0x000e220000004200 */
[----:B-----5:R-:W-:Y:S01]  /*e900*/  IADD3 R3, R12, 0x3000, R3 ;  /* 0x000030000c037810 */ /* 0x020fe20007ffe003 */
[----:B------:R-:W-:-:S05]  /*e910*/  IMAD.U32 R12, RZ, RZ, UR44 ;  /* 0x0000002cff0c7e24 */ /* 0x000fca000f8e00ff */
[----:B------:R-:W-:Y:S02]  /*e920*/  ISETP.NE.AND P2, PT, R12, 0x3, PT ;  /* 0x000000030c00780c */ /* 0x000fe40003f45270 */
[C-C-:B0-----:R-:W-:Y:S02]  /*e930*/  PRMT R8, R4.reuse, 0x6420, R5.reuse ;  /* 0x0000642004087816 */ /* 0x141fe40000000005 */
[----:B------:R-:W-:Y:S02]  /*e940*/  PRMT R9, R4, 0x7531, R5 ;  /* 0x0000753104097816 */ /* 0x000fe40000000005 */
[C-C-:B------:R-:W-:Y:S02]  /*e950*/  PRMT R10, R6.reuse, 0x6420, R7.reuse ;  /* 0x00006420060a7816 */ /* 0x140fe40000000007 */
[----:B------:R-:W-:-:S05]  /*e960*/  PRMT R11, R6, 0x7531, R7 ;  /* 0x00007531060b7816 */ /* 0x000fca0000000007 */
[----:B------:R-:W-:Y:S04]  /*e970*/  STSM.16.M88.4 [R3], R8 ;  /* 0x0000000803007844 */ /* 0x000fe80000000200 */
        /* <DEDUP_REMOVED lines=17> */
[----:B--2---:R-:W2:Y:S01]  /*ea90*/  FENCE.VIEW.ASYNC.S ;  /* 0x00000000000073c6 */ /* 0x004ea20000000000 */
[----:B------:R-:W-:Y:S05]  /*eaa0*/  @!P2 BRA `(.L_x_256) ;  /* 0x000000000004a947 */ /* 0x000fea0003800000 */
[----:B------:R-:W-:Y:S01]  /*eab0*/  BPT.TRAP 0x1 ;  /* 0x000000040000795c */ /* 0x000fe20000300000 */
.L_x_256:
[----:B--2---:R2:W-:Y:S01]  /*eac0*/  SYNCS.ARRIVE.TRANS64.A1T0 RZ, [R2+URZ+0x19c50], RZ ;  /* 0x019c50ff02ff79a7 */ /* 0x0045e2000810003f */
[----:B------:R-:W-:Y:S06]  /*ead0*/  BAR.SYNC.DEFER_BLOCKING 0x2, 0x80 ;  /* 0x0082000000007b1d */ /* 0x000fec0000010000 */
[----:B------:R-:W-:Y:S05]  /*eae0*/  @!P0 BRA `(.L_x_257) ;  /* 0x0000000000048947 */ /* 0x000fea0003800000 */
[----:B------:R-:W-:Y:S01]  /*eaf0*/  BPT.TRAP 0x1 ;  /* 0x000000040000795c */ /* 0x000fe20000300000 */
.L_x_257:
[----:B------:R-:W3:Y:S01]  /*eb00*/  LDL R0, [R1+0x8] ;  /* 0x0000080001007983 */ /* 0x000ee20000100800 */
[----:B--2---:R-:W-:Y:S02]  /*eb10*/  VIADD R2, R2, 0x19c80 ;  /* 0x00019c8002027836 */ /* 0x004fe40000000000 */
[----:B------:R-:W-:-:S03]  /*eb20*/  IMAD.MOV.U32 R4, RZ, RZ, R22 ;  /* 0x000000ffff047224 */ /* 0x000fc600078e0016 */
[----:B---3--:R-:W-:Y:S01]  /*eb30*/  PRMT R2, R0, 0x654, R2 ;  /* 0x0000065400027816 */ /* 0x008fe20000000002 */
[----:B------:R-:W-:-:S03]  /*eb40*/  IMAD.MOV.U32 R0, RZ, RZ, R19 ;  /* 0x000000ffff007224 */ /* 0x000fc600078e0013 */
[----:B------:R2:W-:Y:S01]  /*eb50*/  SYNCS.ARRIVE.TRANS64.RED.A1T0 RZ, [R2+URZ], RZ ;  /* 0x000000ff02ff79a7 */ /* 0x0005e2000810043f */
[----:B------:R-:W-:Y:S05]  /*eb60*/  @P1 BRA `(.L_x_258) ;  /* 0xfffffff000081947 */ /* 0x000fea000383ffff */
.L_x_238:
[----:B--2---:R-:W2:Y:S01]  /*eb70*/  S2R R2, SR_TID.X ;  /* 0x0000000000027919 */ /* 0x004ea20000002100 */
[----:B-1----:R-:W-:Y:S01]  /*eb80*/  IMAD.U32 R0, RZ, RZ, UR46 ;  /* 0x0000002eff007e24 */ /* 0x002fe2000f8e00ff */
[----:B------:R-:W-:Y:S04]  /*eb90*/  BSSY B0, `(.L_x_259) ;  /* 0x0000011000007945 */ /* 0x000fe80003800000 */
[----:B------:R-:W-:Y:S02]  /*eba0*/  ISETP.NE.AND P0, PT, R0, 0x3, PT ;  /* 0x000000030000780c */ /* 0x000fe40003f05270 */
[----:B--2---:R-:W-:-:S04]  /*ebb0*/  LOP3.LUT R2, R2, 0x7f, RZ, 0xc0, !PT ;  /* 0x0000007f02027812 */ /* 0x004fc800078ec0ff */
[----:B------:R-:W-:-:S13]  /*ebc0*/  ISETP.NE.AND P1, PT, R2, RZ, PT ;  /* 0x000000ff0200720c */ /* 0x000fda0003f25270 */
[----:B------:R-:W-:Y:S05]  /*ebd0*/  @P1 BRA `(.L_x_260) ;  /* 0x0000000000301947 */ /* 0x000fea0003800000 */
[----:B------:R-:W1:Y:S01]  /*ebe0*/  S2R R5, SR_LANEID ;  /* 0x0000000000057919 */ /* 0x000e620000000000 */
[----:B------:R-:W-:Y:S01]  /*ebf0*/  VOTEU.ANY UR4, UPT, PT ;  /* 0x0000000000047886 */ /* 0x000fe200038e0100 */
[----:B0-----:R-:W0:Y:S01]  /*ec00*/  LDC.64 R2, c[0x0][0xc60] ;  /* 0x00031800ff027b82 */ /* 0x001e220000000a00 */
[----:B------:R-:W1:Y:S02]  /*ec10*/  FLO.U32 R0, UR4 ;  /* 0x0000000400007d00 */ /* 0x000e6400080e0000 */
[----:B-1----:R-:W-:-:S06]  /*ec20*/  ISETP.EQ.U32.AND P1, PT, R0, R5, PT ;  /* 0x000000050000720c */ /* 0x002fcc0003f22070 */
[----:B------:R-:W0:Y:S07]  /*ec30*/  POPC R5, UR4 ;  /* 0x0000000400057d09 */ /* 0x000e2e0008000000 */
[----:B0-----:R-:W2:Y:S01]  /*ec40*/  @P1 ATOMG.E.ADD.STRONG.GPU PT, R3, desc[UR52][R2.64], R5 ;  /* 0x00000005020319a8 */ /* 0x001ea200081ee1f4 */
[----:B------:R-:W0:Y:S02]  /*ec50*/  S2R R4, SR_LTMASK ;  /* 0x0000000000047919 */ /* 0x000e240000003900 */
[----:B0-----:R-:W-:-:S04]  /*ec60*/  LOP3.LUT R4, R4, UR4, RZ, 0xc0, !PT ;  /* 0x0000000404047c12 */ /* 0x001fc8000f8ec0ff */
[----:B------:R-:W0:Y:S01]  /*ec70*/  POPC R7, R4 ;  /* 0x0000000400077309 */ /* 0x000e220000000000 */
[----:B--2---:R-:W0:Y:S02]  /*ec80*/  SHFL.IDX PT, R0, R3, R0, 0x1f ;  /* 0x00001f0003007589 */ /* 0x004e2400000e0000 */
[----:B0-----:R-:W-:-:S07]  /*ec90*/  IADD3 R24, R0, UR47, R7 ;  /* 0x0000002f00187c10 */ /* 0x001fce000fffe007 */
.L_x_260:
[----:B------:R-:W-:Y:S05]  /*eca0*/  BSYNC B0 ;  /* 0x0000000000007941 */ /* 0x000fea0003800000 */
.L_x_259:
[----:B------:R-:W-:Y:S05]  /*ecb0*/  @!P0 BRA `(.L_x_261) ;  /* 0x0000000000048947 */ /* 0x000fea0003800000 */
[----:B------:R-:W-:Y:S01]  /*ecc0*/  BPT.TRAP 0x1 ;  /* 0x000000040000795c */ /* 0x000fe20000300000 */
.L_x_261:
[----:B------:R-:W-:Y:S01]  /*ecd0*/  LOP3.LUT R0, R22, 0x1, RZ, 0x3c, !PT ;  /* 0x0000000116007812 */ /* 0x000fe200078e3cff */
[----:B0-----:R-:W-:Y:S01]  /*ece0*/  IMAD R3, R19, 0x8, R16 ;  /* 0x0000000813037824 */ /* 0x001fe200078e0210 */
[----:B------:R-:W-:Y:S02]  /*ecf0*/  BSSY B0, `(.L_x_262) ;  /* 0x0000004000007945 */ /* 0x000fe40003800000 */
[----:B------:R-:W-:-:S04]  /*ed00*/  SHF.L.U32 R0, R0, 0x1f, RZ ;  /* 0x0000001f00007819 */ /* 0x000fc800000006ff */
[----:B------:R-:W0:Y:S02]  /*ed10*/  SYNCS.PHASECHK.TRANS64.TRYWAIT P1, [R3+URZ+0x19c70], R0 ;  /* 0x019c7000030075a7 */ /* 0x000e24000802017f */
[----:B0-----:R-:W-:Y:S05]  /*ed20*/  @!P1 BRA `(.L_x_263) ;  /* 0x0000002400f89947 */ /* 0x001fea0003800000 */
.L_x_334:
[----:B------:R-:W-:Y:S05]  /*ed30*/  BSYNC B0 ;  /* 0x0000000000007941 */ /* 0x000fea0003800000 */
.L_x_262:
[----:B------:R-:W-:-:S05]  /*ed40*/  IMAD.U32 R2, RZ, RZ, UR44 ;  /* 0x0000002cff027e24 */ /* 0x000fca000f8e00ff */
[----:B------:R-:W-:-:S13]  /*ed50*/  ISETP.NE.AND P1, PT, R2, 0x3, PT ;  /* 0x000000030200780c */ /* 0x000fda0003f25270 */
[----:B------:R-:W-:Y:S05]  /*ed60*/  @!P1 BRA `(.L_x_264) ;  /* 0x0000000000049947 */ /* 0x000fea0003800000 */
[----:B------:R-:W-:Y:S01]  /*ed70*/  BPT.TRAP 0x1 ;  /* 0x000000040000795c */ /* 0x000fe20000300000 */
.L_x_264:
[----:B0-----:R-:W-:-:S04]  /*ed80*/  SHF.L.U32 R0, R22, 0x1f, RZ ;  /* 0x0000001f16007819 */ /* 0x001fc800000006ff */
[----:B------:R-:W0:Y:S02]  /*ed90*/  SYNCS.PHASECHK.TRANS64.TRYWAIT P1, [R3+URZ+0x19c60], R0 ;  /* 0x019c6000030075a7 */ /* 0x000e24000802017f */
[----:B0-----:R-:W-:Y:S05]  /*eda0*/  @!P1 BRA `(.L_x_265) ;  /* 0x0000002400ec9947 */ /* 0x001fea0003800000 */
.L_x_335:
[----:B------:R-:W2:Y:S04]  /*edb0*/  LDL R4, [R1+0x18] ;  /* 0x0000180001047983 */ /* 0x000ea80000100800 */
[----:B------:R-:W3:Y:S04]  /*edc0*/  LDL R10, [R1+0x10] ;  /* 0x00001000010a7983 */ /* 0x000ee80000100800 */
[----:B------:R-:W4:Y:S01]  /*edd0*/  LDL R12, [R1+0x14] ;  /* 0x00001400010c7983 */ /* 0x000f220000100800 */
[----:B------:R-:W-:Y:S01]  /*ede0*/  IMAD R2, R19, 0x3000, RZ ;  /* 0x0000300013027824 */ /* 0x000fe200078e02ff */
[----:B------:R-:W-:Y:S05]  /*edf0*/  WARPSYNC.ALL ;  /* 0x0000000000007948 */ /* 0x000fea0003800000 */
[----:B--2---:R-:W-:-:S02]  /*ee00*/  LOP3.LUT R5, R2, R4, RZ, 0xfc, !PT ;  /* 0x0000000402057212 */ /* 0x004fc400078efcff */
[----:B---3--:R-:W-:-:S03]  /*ee10*/  LOP3.LUT R2, R2, R10, RZ, 0xfc, !PT ;  /* 0x0000000a02027212 */ /* 0x008fc600078efcff */
[C---:B0-----:R-:W-:Y:S02]  /*ee20*/  IMAD.IADD R0, R16.reuse, 0x1, R5 ;  /* 0x0000000110007824 */ /* 0x041fe400078e0205 */
[----:B------:R-:W-:-:S03]  /*ee30*/  IMAD.IADD R2, R16, 0x1, R2 ;  /* 0x0000000110027824 */ /* 0x000fc600078e0202 */
[----:B------:R-:W0:Y:S02]  /*ee40*/  LDSM.16.MT88.4 R4, [R0+0x9000] ;  /* 0x009000000004783b */ /* 0x000e240000004200 */
        /* <DEDUP_REMOVED lines=18> */
[----:B----4-:R-:W-:Y:S01]  /*ef70*/  IADD3 R2, R12, 0x3000, R2 ;  /* 0x000030000c027810 */ /* 0x010fe20007ffe002 */
        /* <DEDUP_REMOVED lines=27> */
.L_x_266:
[----:B-1----:R1:W-:Y:S01]  /*f130*/  SYNCS.ARRIVE.TRANS64.A1T0 RZ, [R3+URZ+0x19c50], RZ ;  /* 0x019c50ff03ff79a7 */ /* 0x0023e2000810003f */
[----:B------:R-:W-:Y:S06]  /*f140*/  BAR.SYNC.DEFER_BLOCKING 0x2, 0x80 ;  /* 0x0082000000007b1d */ /* 0x000fec0000010000 */
[----:B------:R-:W-:Y:S05]  /*f150*/  @!P0 BRA `(.L_x_267) ;  /* 0x0000000000048947 */ /* 0x000fea0003800000 */
[----:B------:R-:W-:Y:S01]  /*f160*/  BPT.TRAP 0x1 ;  /* 0x000000040000795c */ /* 0x000fe20000300000 */
.L_x_267:
[----:B------:R-:W2:Y:S01]  /*f170*/  LDL R0, [R1+0x8] ;  /* 0x0000080001007983 */ /* 0x000ea20000100800 */
[----:B-1----:R-:W-:Y:S02]  /*f180*/  VIADD R3, R3, 0x19c80 ;  /* 0x00019c8003037836 */ /* 0x002fe40000000000 */
[----:B------:R-:W-:-:S05]  /*f190*/  VIADD R19, R19, 0x1 ;  /* 0x0000000113137836 */ /* 0x000fca0000000000 */
[----:B------:R-:W-:-:S04]  /*f1a0*/  ISETP.NE.AND P0, PT, R19, 0x2, PT ;  /* 0x000000021300780c */ /* 0x000fc80003f05270 */
[----:B------:R-:W-:Y:S02]  /*f1b0*/  SEL R19, R19, RZ, P0 ;  /* 0x000000ff13137207 */ /* 0x000fe40000000000 */
[----:B--2---:R-:W-:-:S04]  /*f1c0*/  PRMT R3, R0, 0x654, R3 ;  /* 0x0000065400037816 */ /* 0x004fc80000000003 */
[----:B------:R1:W-:Y:S02]  /*f1d0*/  SYNCS.ARRIVE.TRANS64.RED.A1T0 RZ, [R3+URZ], RZ ;  /* 0x000000ff03ff79a7 */ /* 0x0003e4000810043f */
[----:B-1----:R-:W-:-:S04]  /*f1e0*/  SEL R3, RZ, 0x1, P0 ;  /* 0x00000001ff037807 */ /* 0x002fc80000000000 */
[----:B------:R-:W-:-:S07]  /*f1f0*/  LOP3.LUT R22, R22, R3, RZ, 0x3c, !PT ;  /* 0x0000000316167212 */ /* 0x000fce00078e3cff */
.L_x_208:
[----:B------:R-:W-:Y:S05]  /*f200*/  BSYNC B7 ;  /* 0x0000000000077941 */ /* 0x000fea0003800000 */
.L_x_206:
[----:B------:R-:W-:-:S13]  /*f210*/  LOP3.LUT P0, RZ, R28, 0x20, RZ, 0xc0, !PT ;  /* 0x000000201cff7812 */ /* 0x000fda000780c0ff */
[----:B------:R-:W-:Y:S05]  /*f220*/  @!P0 BRA `(.L_x_268) ;  /* 0x0000000000288947 */ /* 0x000fea0003800000 */
[----:B------:R-:W1:Y:S08]  /*f230*/  S2UR UR4, SR_CgaCtaId ;  /* 0x00000000000479c3 */ /* 0x000e700000008800 */
[----:B------:R-:W-:Y:S01]  /*f240*/  BAR.SYNC.DEFER_BLOCKING 0x5, 0x200 ;  /* 0x0148000000007b1d */ /* 0x000fe20000010000 */
[----:B------:R-:W-:Y:S01]  /*f250*/  MOV R16, 0x400 ;  /* 0x0000040000107802 */ /* 0x000fe20000000f00 */
[----:B-1----:R-:W-:-:S05]  /*f260*/  IMAD.U32 R0, RZ, RZ, UR4 ;  /* 0x00000004ff007e24 */ /* 0x002fca000f8e00ff */
[----:B------:R-:W-:Y:S01]  /*f270*/  LEA R16, R0, R16, 0x18 ;  /* 0x0000001000107211 */ /* 0x000fe200078ec0ff */
[----:B------:R-:W-:Y:S04]  /*f280*/  STL [R1+0x8], R0 ;  /* 0x0000080001007387 */ /* 0x000fe80000100800 */
[----:B------:R-:W1:Y:S02]  /*f290*/  LDS.128 R24, [R16+0x19cd0] ;  /* 0x019cd00010187984 */ /* 0x000e640000000c00 */
[----:B-1----:R-:W-:Y:S01]  /*f2a0*/  R2UR UR40, R27 ;  /* 0x000000001b2872ca */ /* 0x002fe200000e0000 */
[----:B------:R-:W-:Y:S06]  /*f2b0*/  BAR.ARV 0x4, 0x200 ;  /* 0x0108000000007b1d */ /* 0x000fec0000002000 */
[----:B------:R-:W-:Y:S08]  /*f2c0*/  BRA `(.L_x_269) ;  /* 0x0000000800ac7947 */ /* 0x000ff00003800000 */
.L_x_268:
[----:B------:R-:W0:Y:S01]  /*f2d0*/  S2R R0, SR_TID.X ;  /* 0x0000000000007919 */ /* 0x000e220000002100 */
[----:B------:R-:W-:Y:S01]  /*f2e0*/  ULDC UR4, c[0x0][0xc3c] ;  /* 0x00030f0000047ab9 */ /* 0x000fe20000000800 */
[----:B0-----:R-:W-:Y:S01]  /*f2f0*/  LOP3.LUT R10, R0, 0x1f, RZ, 0xc0, !PT ;  /* 0x0000001f000a7812 */ /* 0x001fe200078ec0ff */
[----:B------:R-:W-:-:S03]  /*f300*/  IMAD.MOV.U32 R0, RZ, RZ, RZ ;  /* 0x000000ffff007224 */ /* 0x000fc600078e00ff */
[C---:B------:R-:W-:Y:S01]  /*f310*/  ISETP.NE.AND P0, PT, R10.reuse, 0x1f, PT ;  /* 0x0000001f0a00780c */ /* 0x040fe20003f05270 */
[----:B------:R-:W-:-:S05]  /*f320*/  VIADD R7, R10, UR40 ;  /* 0x000000280a077c36 */ /* 0x000fca0008000000 */
[----:B------:R-:W-:Y:S01]  /*f330*/  ISETP.GE.OR P1, PT, R7, UR4, !P0 ;  /* 0x0000000407007c0c */ /* 0x000fe2000c726670 */
[----:B------:R-:W-:Y:S01]  /*f340*/  IMAD.MOV.U32 R6, RZ, RZ, RZ ;  /* 0x000000ffff067224 */ /* 0x000fe200078e00ff */
[----:B------:R-:W-:Y:S01]  /*f350*/  ISETP.GE.U32.AND P2, PT, R10, 0x2, PT ;  /* 0x000000020a00780c */ /* 0x000fe20003f46070 */
[----:B------:R-:W-:-:S10]  /*f360*/  ULDC UR4, c[0x0][0xc3c] ;  /* 0x00030f0000047ab9 */ /* 0x000fd40000000800 */
[----:B------:R-:W0:Y:S08]  /*f370*/  @!P1 LDC.64 R2, c[0x0][0xc80] ;  /* 0x00032000ff029b82 */ /* 0x000e300000000a00 */
[----:B------:R-:W1:Y:S01]  /*f380*/  @!P1 LDC.64 R4, c[0x0][0xc78] ;  /* 0x00031e00ff049b82 */ /* 0x000e620000000a00 */
[----:B0-----:R-:W-:-:S05]  /*f390*/  @!P1 IMAD.WIDE R2, R7, 0x4, R2 ;  /* 0x0000000407029825 */ /* 0x001fca00078e0202 */
[----:B------:R1:W2:Y:S02]  /*f3a0*/  @!P1 LDG.E R0, desc[UR52][R2.64] ;  /* 0x0000003402009981 */ /* 0x0002a4000c1e1900 */
[----:B-1----:R-:W-:-:S05]  /*f3b0*/  @!P1 IMAD.WIDE R2, R7, 0x4, R4 ;  /* 0x0000000407029825 */ /* 0x002fca00078e0204 */
[----:B------:R0:W2:Y:S01]  /*f3c0*/  @!P1 LDG.E R6, desc[UR52][R2.64] ;  /* 0x0000003402069981 */ /* 0x0000a2000c1e1900 */
[C---:B------:R-:W-:Y:S02]  /*f3d0*/  ISETP.NE.AND P1, PT, R10.reuse, RZ, PT ;  /* 0x000000ff0a00720c */ /* 0x040fe40003f25270 */
[C---:B------:R-:W-:Y:S02]  /*f3e0*/  ISETP.GE.U32.AND P3, PT, R10.reuse, 0x4, PT ;  /* 0x000000040a00780c */ /* 0x040fe40003f66070 */
[C---:B------:R-:W-:Y:S02]  /*f3f0*/  ISETP.GE.U32.AND P4, PT, R10.reuse, 0x8, PT ;  /* 0x000000080a00780c */ /* 0x040fe40003f86070 */
[----:B------:R-:W-:Y:S01]  /*f400*/  ISETP.GE.U32.AND P5, PT, R10, 0x10, PT ;  /* 0x000000100a00780c */ /* 0x000fe20003fa6070 */
[----:B0-----:R-:W0:Y:S01]  /*f410*/  LDC R3, c[0x0][0xc38] ;  /* 0x00030e00ff037b82 */ /* 0x001e220000000800 */
[----:B--2---:R-:W-:-:S05]  /*f420*/  IMAD R4, R6, R0, RZ ;  /* 0x0000000006047224 */ /* 0x004fca00078e02ff */
[----:B------:R-:W1:Y:S02]  /*f430*/  SHFL.UP PT, R5, R4, 0x1, RZ ;  /* 0x0420000004057989 */ /* 0x000e6400000e00ff */
[----:B-1----:R-:W-:-:S05]  /*f440*/  SEL R5, R5, RZ, P1 ;  /* 0x000000ff05057207 */ /* 0x002fca0000800000 */
[----:B------:R-:W-:Y:S02]  /*f450*/  IMAD.IADD R5, R4, 0x1, R5 ;  /* 0x0000000104057824 */ /* 0x000fe400078e0205 */
[----:B------:R-:W-:Y:S04]  /*f460*/  SHFL.IDX PT, R4, R24, RZ, 0x1f ;  /* 0x00001fff18047589 */ /* 0x000fe800000e0000 */
[----:B------:R-:W1:Y:S02]  /*f470*/  SHFL.UP PT, R7, R5, 0x2, RZ ;  /* 0x0440000005077989 */ /* 0x000e6400000e00ff */
[----:B-1----:R-:W-:-:S05]  /*f480*/  SEL R8, R7, RZ, P2 ;  /* 0x000000ff07087207 */ /* 0x002fca0001000000 */
[----:B------:R-:W-:Y:S02]  /*f490*/  IMAD.IADD R8, R5, 0x1, R8 ;  /* 0x0000000105087824 */ /* 0x000fe400078e0208 */
[----:B------:R1:W-:Y:S04]  /*f4a0*/  SHFL.IDX PT, R5, R24, 0x1, 0x1f ;  /* 0x00201f0018057f89 */ /* 0x0003e800000e0000 */
[----:B------:R-:W2:Y:S01]  /*f4b0*/  SHFL.UP PT, R7, R8, 0x4, RZ ;  /* 0x0480000008077989 */ /* 0x000ea200000e00ff */
[----:B-1----:R-:W-:Y:S01]  /*f4c0*/  IMAD.MOV.U32 R24, RZ, RZ, RZ ;  /* 0x000000ffff187224 */ /* 0x002fe200078e00ff */
[----:B--2---:R-:W-:-:S05]  /*f4d0*/  SEL R7, R7, RZ, P3 ;  /* 0x000000ff07077207 */ /* 0x004fca0001800000 */
        /* <DEDUP_REMOVED lines=11> */
[----:B------:R-:W-:Y:S05]  /*f590*/  @P6 BRA `(.L_x_270) ;  /* 0x0000000000986947 */ /* 0x000fea0003800000 */
.L_x_272:
[----:B------:R-:W-:-:S04]  /*f5a0*/  UIADD3 UR40, UR40, 0x1f, URZ ;  /* 0x0000001f28287890 */ /* 0x000fc8000fffe03f */
[----:B------:R-:W-:-:S06]  /*f5b0*/  UISETP.GE.AND UP0, UPT, UR40, UR4, UPT ;  /* 0x000000042800728c */ /* 0x000fcc000bf06270 */
[----:B------:R-:W-:-:S13]  /*f5c0*/  PLOP3.LUT P6, PT, PT, PT, UP0, 0x40, 0x0 ;  /* 0x000000000000781c */ /* 0x000fda0003fce808 */
[----:B------:R-:W-:Y:S05]  /*f5d0*/  @!P6 BRA `(.L_x_271) ;  /* 0x0000000400a8e947 */ /* 0x000fea0003800000 */
[----:B------:R-:W0:Y:S02]  /*f5e0*/  S2R R0, SR_TID.X ;  /* 0x0000000000007919 */ /* 0x000e240000002100 */
[----:B0-----:R-:W-:-:S05]  /*f5f0*/  LOP3.LUT R0, R0, 0x1f, RZ, 0xc0, !PT ;  /* 0x0000001f00007812 */ /* 0x001fca00078ec0ff */
[----:B------:R-:W-:Y:S02]  /*f600*/  VIADD R6, R0, UR40 ;  /* 0x0000002800067c36 */ /* 0x000fe40008000000 */
[----:B------:R-:W-:-:S03]  /*f610*/  IMAD.MOV.U32 R0, RZ, RZ, RZ ;  /* 0x000000ffff007224 */ /* 0x000fc600078e00ff */
[----:B------:R-:W-:-:S13]  /*f620*/  ISETP.GE.OR P6, PT, R6, UR4, !P0 ;  /* 0x0000000406007c0c */ /* 0x000fda000c7c6670 */
[----:B------:R-:W0:Y:S02]  /*f630*/  @!P6 LDC.64 R2, c[0x0][0xc80] ;  /* 0x00032000ff02eb82 */ /* 0x000e240000000a00 */
[----:B0-----:R-:W-:-:S05]  /*f640*/  @!P6 IMAD.WIDE R2, R6, 0x4, R2 ;  /* 0x000000040602e825 */ /* 0x001fca00078e0202 */
[----:B------:R0:W2:Y:S02]  /*f650*/  @!P6 LDG.E R0, desc[UR52][R2.64] ;  /* 0x000000340200e981 */ /* 0x0000a4000c1e1900 */
[----:B0-----:R-:W0:Y:S02]  /*f660*/  @!P6 LDC.64 R2, c[0x0][0xc78] ;  /* 0x00031e00ff02eb82 */ /* 0x001e240000000a00 */
[----:B0-----:R-:W-:-:S04]  /*f670*/  @!P6 IMAD.WIDE R2, R6, 0x4, R2 ;  /* 0x000000040602e825 */ /* 0x001fc800078e0202 */
[----:B------:R-:W-:-:S06]  /*f680*/  IMAD.MOV.U32 R6, RZ, RZ, RZ ;  /* 0x000000ffff067224 */ /* 0x000fcc00078e00ff */
[----:B------:R-:W2:Y:S02]  /*f690*/  @!P6 LDG.E R6, desc[UR52][R2.64] ;  /* 0x000000340206e981 */ /* 0x000ea4000c1e1900 */
[----:B--2---:R-:W-:-:S05]  /*f6a0*/  IMAD R10, R6, R0, RZ ;  /* 0x00000000060a7224 */ /* 0x004fca00078e02ff */
        /* <DEDUP_REMOVED lines=14> */
[----:B------:R-:W-:Y:S02]  /*f790*/  IMAD.IADD R2, R2, 0x1, R3 ;  /* 0x0000000102027824 */ /* 0x000fe400078e0203 */
[----:B------:R-:W0:Y:S03]  /*f7a0*/  LDC R3, c[0x0][0xc38] ;  /* 0x00030e00ff037b82 */ /* 0x000e260000000800 */
[----:B------:R-:W0:Y:S02]  /*f7b0*/  SHFL.IDX PT, R10, R2, 0x1f, 0x1f ;  /* 0x03e01f00020a7f89 */ /* 0x000e2400000e0000 */
[----:B0-----:R-:W-:-:S04]  /*f7c0*/  IMAD R8, R10, R3, RZ ;  /* 0x000000030a087224 */ /* 0x001fc800078e02ff */
[----:B------:R-:W-:-:S05]  /*f7d0*/  IMAD.IADD R5, R8, 0x1, R5 ;  /* 0x0000000108057824 */ /* 0x000fca00078e0205 */
[----:B------:R-:W-:-:S13]  /*f7e0*/  ISETP.GT.AND P6, PT, R5, R4, PT ;  /* 0x000000040500720c */ /* 0x000fda0003fc4270 */
[----:B------:R-:W-:Y:S05]  /*f7f0*/  @!P6 BRA `(.L_x_272) ;  /* 0xfffffffc0068e947 */ /* 0x000fea000383ffff */
.L_x_270:
[----:B------:R-:W-:-:S04]  /*f800*/  IMAD.IADD R5, R5, 0x1, -R8 ;  /* 0x0000000105057824 */ /* 0x000fc800078e0a08 */
[----:B------:R-:W-:-:S05]  /*f810*/  IMAD R7, R2, R3, R5 ;  /* 0x0000000302077224 */ /* 0x000fca00078e0205 */
[----:B------:R-:W-:-:S13]  /*f820*/  ISETP.GT.AND P0, PT, R7, R4, PT ;  /* 0x000000040700720c */ /* 0x000fda0003f04270 */
[----:B------:R-:W-:Y:S02]  /*f830*/  VOTEU.ANY UR5, UPT, !P0 ;  /* 0x0000000000057886 */ /* 0x000fe400040e0100 */
[----:B------:R-:W-:Y:S01]  /*f840*/  ISETP.NE.AND P0, PT, RZ, UR5, PT ;  /* 0x00000005ff007c0c */ /* 0x000fe2000bf05270 */
[----:B------:R-:W-:-:S06]  /*f850*/  UPOPC UR4, UR5 ;  /* 0x00000005000472bf */ /* 0x000fcc0008000000 */
[----:B------:R-:W-:Y:S02]  /*f860*/  IMAD.U32 R7, RZ, RZ, UR4 ;  /* 0x00000004ff077e24 */ /* 0x000fe4000f8e00ff */
[----:B------:R-:W-:-:S03]  /*f870*/  IMAD.U32 R9, RZ, RZ, UR4 ;  /* 0x00000004ff097e24 */ /* 0x000fc6000f8e00ff */
[----:B------:R0:W1:Y:S04]  /*f880*/  SHFL.IDX PT, R0, R0, R7, 0x1f ;  /* 0x00001f0700007589 */ /* 0x00006800000e0000 */
[----:B------:R0:W2:Y:S01]  /*f890*/  SHFL.IDX PT, R6, R6, R9, 0x1f ;  /* 0x00001f0906067589 */ /* 0x0000a200000e0000 */
[----:B------:R-:W-:Y:S05]  /*f8a0*/  @!P0 BRA `(.L_x_273) ;  /* 0x00000000000c8947 */ /* 0x000fea0003800000 */
[----:B------:R-:W-:-:S06]  /*f8b0*/  UIADD3 UR5, UR4, -0x1, URZ ;  /* 0xffffffff04057890 */ /* 0x000fcc000fffe03f */
[----:B0-----:R-:W-:-:S05]  /*f8c0*/  IMAD.U32 R7, RZ, RZ, UR5 ;  /* 0x00000005ff077e24 */ /* 0x001fca000f8e00ff */
[----:B------:R3:W4:Y:S02]  /*f8d0*/  SHFL.IDX PT, R24, R2, R7, 0x1f ;  /* 0x00001f0702187589 */ /* 0x00072400000e0000 */
.L_x_273:
[-C--:B01-3--:R-:W-:Y:S01]  /*f8e0*/  IABS R7, R0.reuse ;  /* 0x0000000000077213 */ /* 0x08bfe20000000000 */
[----:B----4-:R-:W-:Y:S01]  /*f8f0*/  IMAD R24, R24, R3, R5 ;  /* 0x0000000318187224 */ /* 0x010fe200078e0205 */
[----:B------:R-:W-:Y:S02]  /*f900*/  UIADD3 UR40, UR4, UR40, URZ ;  /* 0x0000002804287290 */ /* 0x000fe4000fffe03f */
[----:B------:R-:W0:Y:S01]  /*f910*/  I2F.RP R5, R7 ;  /* 0x0000000700057306 */ /* 0x000e220000209400 */
[----:B------:R-:W-:Y:S01]  /*f920*/  IMAD.IADD R25, R4, 0x1, -R24 ;  /* 0x0000000104197824 */ /* 0x000fe200078e0a18 */
[----:B------:R-:W-:-:S05]  /*f930*/  IABS R4, R0 ;  /* 0x0000000000047213 */ /* 0x000fca0000000000 */
[----:B------:R-:W-:Y:S01]  /*f940*/  IMAD.MOV R4, RZ, RZ, -R4 ;  /* 0x000000ffff047224 */ /* 0x000fe200078e0a04 */
[----:B0-----:R-:W0:Y:S02]  /*f950*/  MUFU.RCP R5, R5 ;  /* 0x0000000500057308 */ /* 0x001e240000001000 */
[----:B0-----:R-:W-:-:S06]  /*f960*/  VIADD R8, R5, 0xffffffe ;  /* 0x0ffffffe05087836 */ /* 0x001fcc0000000000 */
[----:B------:R-:W0:Y:S02]  /*f970*/  F2I.FTZ.U32.TRUNC.NTZ R3, R8 ;  /* 0x0000000800037305 */ /* 0x000e24000021f000 */
[----:B0-----:R-:W-:-:S04]  /*f980*/  IMAD.MOV R2, RZ, RZ, -R3 ;  /* 0x000000ffff027224 */ /* 0x001fc800078e0a03 */
[----:B------:R-:W-:Y:S02]  /*f990*/  IMAD R9, R2, R7, RZ ;  /* 0x0000000702097224 */ /* 0x000fe400078e02ff */
[----:B------:R-:W-:-:S04]  /*f9a0*/  IMAD.MOV.U32 R2, RZ, RZ, RZ ;  /* 0x000000ffff027224 */ /* 0x000fc800078e00ff */
[----:B------:R-:W-:Y:S01]  /*f9b0*/  IMAD.HI.U32 R2, R3, R9, R2 ;  /* 0x0000000903027227 */ /* 0x000fe200078e0002 */
[----:B------:R-:W-:-:S05]  /*f9c0*/  IABS R3, R25 ;  /* 0x0000001900037213 */ /* 0x000fca0000000000 */
[----:B------:R-:W-:-:S04]  /*f9d0*/  IMAD.HI.U32 R5, R2, R3, RZ ;  /* 0x0000000302057227 */ /* 0x000fc800078e00ff */
[----:B------:R-:W-:Y:S01]  /*f9e0*/  IMAD R2, R5, R4, R3 ;  /* 0x0000000405027224 */ /* 0x000fe200078e0203 */
[----:B--2---:R-:W-:-:S04]  /*f9f0*/  IABS R4, R6 ;  /* 0x0000000600047213 */ /* 0x004fc80000000000 */
[----:B------:R-:W-:-:S13]  /*fa00*/  ISETP.GT.U32.AND P1, PT, R7, R2, PT ;  /* 0x000000020700720c */ /* 0x000fda0003f24070 */
[----:B------:R-:W-:Y:S02]  /*fa10*/  @!P1 IMAD.IADD R2, R2, 0x1, -R7 ;  /* 0x0000000102029824 */ /* 0x000fe400078e0a07 */
[----:B------:R-:W-:Y:S01]  /*fa20*/  @!P1 VIADD R5, R5, 0x1 ;  /* 0x0000000105059836 */ /* 0x000fe20000000000 */
[----:B------:R-:W-:Y:S02]  /*fa30*/  ISETP.NE.AND P1, PT, R0, RZ, PT ;  /* 0x000000ff0000720c */ /* 0x000fe40003f25270 */
[----:B------:R-:W-:Y:S01]  /*fa40*/  ISETP.GE.U32.AND P0, PT, R2, R7, PT ;  /* 0x000000070200720c */ /* 0x000fe20003f06070 */
[----:B------:R-:W-:Y:S01]  /*fa50*/  IMAD.MOV.U32 R2, RZ, RZ, RZ ;  /* 0x000000ffff027224 */ /* 0x000fe200078e00ff */
[----:B------:R-:W0:Y:S11]  /*fa60*/  I2F.RP R7, R4 ;  /* 0x0000000400077306 */ /* 0x000e360000209400 */
[----:B------:R-:W-:Y:S01]  /*fa70*/  @P0 VIADD R5, R5, 0x1 ;  /* 0x0000000105050836 */ /* 0x000fe20000000000 */
[----:B0-----:R-:W0:Y:S02]  /*fa80*/  MUFU.RCP R7, R7 ;  /* 0x0000000700077308 */ /* 0x001e240000001000 */
[----:B0-----:R-:W-:-:S06]  /*fa90*/  VIADD R8, R7, 0xffffffe ;  /* 0x0ffffffe07087836 */ /* 0x001fcc0000000000 */
[----:B------:R0:W1:Y:S02]  /*faa0*/  F2I.FTZ.U32.TRUNC.NTZ R3, R8 ;  /* 0x0000000800037305 */ /* 0x000064000021f000 */
[----:B0-----:R-:W-:-:S05]  /*fab0*/  IABS R8, R6 ;  /* 0x0000000600087213 */ /* 0x001fca0000000000 */
[----:B------:R-:W-:Y:S02]  /*fac0*/  IMAD.MOV R8, RZ, RZ, -R8 ;  /* 0x000000ffff087224 */ /* 0x000fe400078e0a08 */
[----:B-1----:R-:W-:-:S04]  /*fad0*/  IMAD.MOV R9, RZ, RZ, -R3 ;  /* 0x000000ffff097224 */ /* 0x002fc800078e0a03 */
[----:B------:R-:W-:-:S04]  /*fae0*/  IMAD R9, R9, R4, RZ ;  /* 0x0000000409097224 */ /* 0x000fc800078e02ff */
[----:B------:R-:W-:Y:S01]  /*faf0*/  IMAD.HI.U32 R2, R3, R9, R2 ;  /* 0x0000000903027227 */ /* 0x000fe200078e0002 */
[----:B------:R-:W-:-:S04]  /*fb00*/  LOP3.LUT R3, R25, R0, RZ, 0x3c, !PT ;  /* 0x0000000019037212 */ /* 0x000fc800078e3cff */
[----:B------:R-:W-:-:S13]  /*fb10*/  ISETP.GE.AND P2, PT, R3, RZ, PT ;  /* 0x000000ff0300720c */ /* 0x000fda0003f46270 */
[----:B------:R-:W-:Y:S01]  /*fb20*/  @!P2 IMAD.MOV R5, RZ, RZ, -R5 ;  /* 0x000000ffff05a224 */ /* 0x000fe200078e0a05 */
[----:B------:R-:W-:-:S04]  /*fb30*/  @!P1 LOP3.LUT R5, RZ, R0, RZ, 0x33, !PT ;  /* 0x00000000ff059212 */ /* 0x000fc800078e33ff */
[-C--:B------:R-:W-:Y:S01]  /*fb40*/  IABS R3, R5.reuse ;  /* 0x0000000500037213 */ /* 0x080fe20000000000 */
[----:B------:R-:W-:-:S04]  /*fb50*/  IMAD R0, R0, R5, RZ ;  /* 0x0000000500007224 */ /* 0x000fc800078e02ff */
[----:B------:R-:W-:-:S04]  /*fb60*/  IMAD.HI.U32 R2, R2, R3, RZ ;  /* 0x0000000302027227 */ /* 0x000fc800078e00ff */
[----:B------:R-:W-:Y:S02]  /*fb70*/  IMAD R3, R2, R8, R3 ;  /* 0x0000000802037224 */ /* 0x000fe400078e0203 */
[----:B------:R-:W-:-:S03]  /*fb80*/  IMAD.IADD R25, R25, 0x1, -R0 ;  /* 0x0000000119197824 */ /* 0x000fc600078e0a00 */
[----:B------:R-:W-:-:S13]  /*fb90*/  ISETP.GT.U32.AND P1, PT, R4, R3, PT ;  /* 0x000000030400720c */ /* 0x000fda0003f24070 */
[----:B------:R-:W-:Y:S02]  /*fba0*/  @!P1 IMAD.IADD R3, R3, 0x1, -R4 ;  /* 0x0000000103039824 */ /* 0x000fe400078e0a04 */
[----:B------:R-:W-:Y:S01]  /*fbb0*/  @!P1 VIADD R2, R2, 0x1 ;  /* 0x0000000102029836 */ /* 0x000fe20000000000 */
[----:B------:R-:W-:Y:S02]  /*fbc0*/  ISETP.NE.AND P1, PT, R6, RZ, PT ;  /* 0x000000ff0600720c */ /* 0x000fe40003f25270 */
[----:B------:R-:W-:Y:S02]  /*fbd0*/  ISETP.GE.U32.AND P0, PT, R3, R4, PT ;  /* 0x000000040300720c */ /* 0x000fe40003f06070 */
[----:B------:R-:W-:-:S04]  /*fbe0*/  LOP3.LUT R3, R5, R6, RZ, 0x3c, !PT ;  /* 0x0000000605037212 */ /* 0x000fc800078e3cff */
[----:B------:R-:W-:-:S07]  /*fbf0*/  ISETP.GE.AND P2, PT, R3, RZ, PT ;  /* 0x000000ff0300720c */ /* 0x000fce0003f46270 */
[----:B------:R-:W-:-:S06]  /*fc00*/  @P0 VIADD R2, R2, 0x1 ;  /* 0x0000000102020836 */ /* 0x000fcc0000000000 */
[----:B------:R-:W-:Y:S01]  /*fc10*/  @!P2 IMAD.MOV R2, RZ, RZ, -R2 ;  /* 0x000000ffff02a224 */ /* 0x000fe200078e0a02 */
[----:B------:R-:W-:-:S05]  /*fc20*/  @!P1 LOP3.LUT R2, RZ, R6, RZ, 0x33, !PT ;  /* 0x00000006ff029212 */ /* 0x000fca00078e33ff */
[--C-:B------:R-:W-:Y:S02]  /*fc30*/  IMAD.MOV R3, RZ, RZ, -R2.reuse ;  /* 0x000000ffff037224 */ /* 0x100fe400078e0a02 */
[C---:B------:R-:W-:Y:S02]  /*fc40*/  IMAD R2, R6.reuse, 0x1000000, R2 ;  /* 0x0100000006027824 */ /* 0x040fe400078e0202 */
[----:B------:R-:W-:-:S04]  /*fc50*/  IMAD R5, R6, R3, R5 ;  /* 0x0000000306057224 */ /* 0x000fc800078e0205 */
[----:B------:R-:W-:Y:S01]  /*fc60*/  IMAD R26, R5, 0x10000, R2 ;  /* 0x00010000051a7824 */ /* 0x000fe200078e0202 */
[----:B------:R-:W-:Y:S06]  /*fc70*/  BRA `(.L_x_274) ;  /* 0x0000000000107947 */ /* 0x000fec0003800000 */
.L_x_271:
[----:B------:R-:W-:Y:S01]  /*fc80*/  IMAD.MOV.U32 R24, RZ, RZ, R4 ;  /* 0x000000ffff187224 */ /* 0x000fe200078e0004 */
[----:B------:R-:W-:Y:S01]  /*fc90*/  ULDC UR40, c[0x0][0xc3c] ;  /* 0x00030f0000287ab9 */ /* 0x000fe20000000800 */
[----:B------:R-:W-:Y:S02]  /*fca0*/  IMAD.MOV.U32 R25, RZ, RZ, RZ ;  /* 0x000000ffff197224 */ /* 0x000fe400078e00ff */
[----:B------:R-:W-:-:S07]  /*fcb0*/  IMAD.MOV.U32 R26, RZ, RZ, RZ ;  /* 0x000000ffff1a7224 */ /* 0x000fce00078e00ff */
.L_x_274:
[----:B------:R1:W2:Y:S01]  /*fcc0*/  LDL R2, [R1+0x8] ;  /* 0x0000080001027983 */ /* 0x0002a20000100800 */
[----:B------:R-:W0:Y:S02]  /*fcd0*/  S2R R0, SR_TID.X ;  /* 0x0000000000007919 */ /* 0x000e240000002100 */
[----:B0-----:R-:W-:Y:S01]  /*fce0*/  LOP3.LUT R0, R0, 0x1f, RZ, 0xc0, !PT ;  /* 0x0000001f00007812 */ /* 0x001fe200078ec0ff */
[----:B------:R-:W-:Y:S03]  /*fcf0*/  BAR.SYNC.DEFER_BLOCKING 0x4, 0x200 ;  /* 0x0108000000007b1d */ /* 0x000fe60000010000 */
[----:B------:R-:W-:Y:S01]  /*fd00*/  ISETP.NE.AND P0, PT, R0, RZ, PT ;  /* 0x000000ff0000720c */ /* 0x000fe20003f05270 */
[----:B------:R-:W-:-:S12]  /*fd10*/  IMAD.U32 R27, RZ, RZ, UR40 ;  /* 0x00000028ff1b7e24 */ /* 0x000fd8000f8e00ff */
[----:B------:R-:W-:Y:S01]  /*fd20*/  @!P0 MOV R0, 0x400 ;  /* 0x0000040000008802 */ /* 0x000fe20000000f00 */
[----:B--2---:R-:W0:Y:S03]  /*fd30*/  @!P0 S2R R2, SR_CgaCtaId ;  /* 0x0000000000028919 */ /* 0x004e260000008800 */
[----:B0-----:R-:W-:Y:S01]  /*fd40*/  @!P0 LEA R16, R2, R0, 0x18 ;  /* 0x0000000002108211 */ /* 0x001fe200078ec0ff */
[----:B------:R1:W-:Y:S04]  /*fd50*/  @!P0 STL [R1+0x8], R2 ;  /* 0x0000080201008387 */ /* 0x0003e80000100800 */
[----:B------:R1:W-:Y:S01]  /*fd60*/  @!P0 STS.128 [R16+0x19cd0], R24 ;  /* 0x019cd01810008388 */ /* 0x0003e20000000c00 */
[----:B------:R-:W-:Y:S06]  /*fd70*/  BAR.ARV 0x5, 0x200 ;  /* 0x0148000000007b1d */ /* 0x000fec0000002000 */
.L_x_269:
[----:B------:R-:W-:Y:S02]  /*fd80*/  ULDC UR4, c[0x0][0xc3c] ;  /* 0x00030f0000047ab9 */ /* 0x000fe40000000800 */
[----:B------:R-:W-:-:S06]  /*fd90*/  UISETP.GE.AND UP0, UPT, UR40, UR4, UPT ;  /* 0x000000042800728c */ /* 0x000fcc000bf06270 */
[----:B------:R-:W-:-:S13]  /*fda0*/  PLOP3.LUT P0, PT, PT, PT, UP0, 0x80, 0x0 ;  /* 0x000000000000781c */ /* 0x000fda0003f0f008 */
[----:B------:R-:W-:Y:S05]  /*fdb0*/  @!P0 BRA `(.L_x_275) ;  /* 0xffffffb400fc8947 */ /* 0x000fea000383ffff */
.L_x_201:
[----:B------:R-:W2:Y:S01]  /*fdc0*/  LDL.LU R0, [R1+0x24] ;  /* 0x0000240001007983 */ /* 0x000ea20000300800 */
[----:B------:R-:W-:Y:S01]  /*fdd0*/  BSSY B0, `(.L_x_276) ;  /* 0x000000b000007945 */ /* 0x000fe20003800000 */
[----:B------:R-:W3:Y:S01]  /*fde0*/  S2R R5, SR_CgaCtaId ;  /* 0x0000000000057919 */ /* 0x000ee20000008800 */
[----:B--2---:R-:W-:-:S05]  /*fdf0*/  VIADD R0, R0, 0x1 ;  /* 0x0000000100007836 */ /* 0x004fca0000000000 */
[----:B01----:R-:W-:-:S04]  /*fe00*/  LEA.HI R2, R0, R0, RZ, 0x1 ;  /* 0x0000000000027211 */ /* 0x003fc800078f08ff */
[----:B------:R-:W-:Y:S02]  /*fe10*/  LOP3.LUT R3, R2, 0xfffffffe, RZ, 0xc0, !PT ;  /* 0xfffffffe02037812 */ /* 0x000fe400078ec0ff */
[----:B------:R-:W-:-:S03]  /*fe20*/  MOV R2, 0x400 ;  /* 0x0000040000027802 */ /* 0x000fc60000000f00 */
[----:B------:R-:W-:Y:S01]  /*fe30*/  IMAD.IADD R0, R0, 0x1, -R3 ;  /* 0x0000000100007824 */ /* 0x000fe200078e0a03 */
[----:B---3--:R-:W-:-:S04]  /*fe40*/  LEA R4, R5, R2, 0x18 ;  /* 0x0000000205047211 */ /* 0x008fc800078ec0ff */
[----:B------:R-:W-:-:S04]  /*fe50*/  SHF.L.U32 R0, R0, 0x1f, RZ ;  /* 0x0000001f00007819 */ /* 0x000fc800000006ff */
[----:B------:R-:W0:Y:S02]  /*fe60*/  SYNCS.PHASECHK.TRANS64.TRYWAIT P0, [R4+URZ+0x19c20], R0 ;  /* 0x019c2000040075a7 */ /* 0x000e24000800017f */
[----:B0-----:R-:W-:Y:S05]  /*fe70*/  @!P0 BRA `(.L_x_277) ;  /* 0x0000001400cc8947 */ /* 0x001fea0003800000 */
.L_x_336:
[----:B------:R-:W-:Y:S05]  /*fe80*/  BSYNC B0 ;  /* 0x0000000000007941 */ /* 0x000fea0003800000 */
.L_x_276:
[----:B------:R-:W-:-:S03]  /*fe90*/  UMOV UR4, 0xffffffff ;  /* 0xffffffff00047882 */ /* 0x000fc60000000000 */
[----:B------:R-:W-:Y:S05]  /*fea0*/  BRA.DIV UR4, `(.L_x_278) ;  /* 0x0000001604d47947 */ /* 0x000fea000b800000 */
[----:B0-----:R-:W0:Y:S02]  /*feb0*/  S2R R0, SR_TID.X ;  /* 0x0000000000007919 */ /* 0x001e240000002100 */
[----:B0-----:R-:W-:-:S04]  /*fec0*/  SHF.R.U32.HI R0, RZ, 0x5, R0 ;  /* 0x00000005ff007819 */ /* 0x001fc80000011600 */
[----:B------:R-:W-:-:S05]  /*fed0*/  LOP3.LUT R0, R0, 0x3, RZ, 0xc0, !PT ;  /* 0x0000000300007812 */ /* 0x000fca00078ec0ff */
[----:B------:R0:W1:Y:S02]  /*fee0*/  SHFL.IDX PT, R14, R0, RZ, 0x1f ;  /* 0x00001fff000e7589 */ /* 0x00006400000e0000 */
.L_x_339:
[----:B-1----:R-:W-:Y:S01]  /*fef0*/  ISETP.NE.AND P0, PT, R14, RZ, PT ;  /* 0x000000ff0e00720c */ /* 0x002fe20003f05270 */
[----:B------:R-:W-:-:S12]  /*ff00*/  BSSY B0, `(.L_x_279) ;  /* 0x000002c000007945 */ /* 0x000fd80003800000 */
[----:B------:R-:W-:Y:S05]  /*ff10*/  @P0 BRA `(.L_x_280) ;  /* 0x0000000000a80947 */ /* 0x000fea0003800000 */
[----:B------:R-:W-:-:S03]  /*ff20*/  UMOV UR4, 0xffffffff ;  /* 0xffffffff00047882 */ /* 0x000fc60000000000 */
[----:B------:R-:W-:Y:S05]  /*ff30*/  BRA.DIV UR4, `(.L_x_281) ;  /* 0x0000001604e47947 */ /* 0x000fea000b800000 */
[----:B------:R-:W-:-:S13]  /*ff40*/  ELECT P6, URZ, PT ;  /* 0x00000000003f782f */ /* 0x000fda00038c0000 */
.L_x_342:
[----:B------:R-:W-:Y:S05]  /*ff50*/  @!P6 BRA `(.L_x_280) ;  /* 0x000000000098e947 */ /* 0x000fea0003800000 */
[----:B------:R-:W-:-:S06]  /*ff60*/  ULOP3.LUT UR4, UR39, 0x2, URZ, 0xfc, !UPT ;  /* 0x0000000227047892 */ /* 0x000fcc000f8efc3f */
[----:B0-----:R-:W-:-:S05]  /*ff70*/  IMAD.U32 R0, RZ, RZ, UR4 ;  /* 0x00000004ff007e24 */ /* 0x001fca000f8e00ff */
[----:B------:R-:W-:-:S13]  /*ff80*/  ISETP.NE.AND P0, PT, R0, 0x3, PT ;  /* 0x000000030000780c */ /* 0x000fda0003f05270 */
[----:B------:R-:W-:Y:S05]  /*ff90*/  @!P0 BRA `(.L_x_282) ;  /* 0x0000000000048947 */ /* 0x000fea0003800000 */
[----:B------:R-:W-:Y:S01]  /*ffa0*/  BPT.TRAP 0x1 ;  /* 0x000000040000795c */ /* 0x000fe20000300000 */
.L_x_282:
[C---:B------:R-:W-:Y:S01]  /*ffb0*/  IMAD R5, R19.reuse, 0x8, R4 ;  /* 0x0000000813057824 */ /* 0x040fe200078e0204 */
[----:B------:R-:W-:Y:S01]  /*ffc0*/  SHF.L.U32 R0, R22, 0x1f, RZ ;  /* 0x0000001f16007819 */ /* 0x000fe200000006ff */
[----:B------:R-:W-:-:S03]  /*ffd0*/  VIADD R19, R19, 0x1 ;  /* 0x0000000113137836 */ /* 0x000fc60000000000 */
[----:B------:R-:W0:Y:S02]  /*ffe0*/  SYNCS.PHASECHK.TRANS64.TRYWAIT P1, [R5+URZ+0x19c40], R0 ;  /* 0x019c4000050075a7 */ /* 0x000e24000802017f */
[----:B------:R-:W-:-:S04]  /*fff0*/  ISETP.NE.AND P2, PT, R19, 0x2, PT ;  /* 0x000000021300780c */ /* 0x000fc80003f45270 */
[----:B------:R-:W-:Y:S01]  /*10000*/  SEL R3, RZ, 0x1, P2 ;  /* 0x00000001ff037807 */ /* 0x000fe20001000000 */
[----:B0-----:R-:W-:Y:S08]  /*10010*/  @!P1 BRA `(.L_x_283) ;  /* 0x0000001400cc9947 */ /* 0x001ff00003800000 */
.L_x_343:
[----:B------:R-:W-:Y:S02]  /*10020*/  SEL R19, R19, RZ, P2 ;  /* 0x000000ff13137207 */ /* 0x000fe40001000000 */
[----:B------:R-:W-:Y:S01]  /*10030*/  LOP3.LUT R2, R22, R3, RZ, 0x3c, !PT ;  /* 0x0000000316027212 */ /* 0x000fe200078e3cff */
[----:B------:R-:W-:Y:S06]  /*10040*/  @!P0 BRA `(.L_x_284) ;  /* 0x0000000000048947 */ /* 0x000fec0003800000 */
[----:B------:R-:W-:Y:S01]  /*10050*/  BPT.TRAP 0x1 ;  /* 0x000000040000795c */ /* 0x000fe20000300000 */
.L_x_284:
[----:B------:R-:W-:Y:S01]  /*10060*/  IMAD R19, R19, 0x8, R4 ;  /* 0x0000000813137824 */ /* 0x000fe200078e0204 */
[----:B------:R-:W-:-:S04]  /*10070*/  SHF.L.U32 R2, R2, 0x1f, RZ ;  /* 0x0000001f02027819 */ /* 0x000fc800000006ff */
[----:B------:R-:W1:Y:S02]  /*10080*/  SYNCS.PHASECHK.TRANS64.TRYWAIT P1, [R19+URZ+0x19c40], R2 ;  /* 0x019c4002130075a7 */ /* 0x000e64000802017f */
[----:B-1----:R-:W-:Y:S05]  /*10090*/  @!P1 BRA `(.L_x_285) ;  /* 0x0000001400c09947 */ /* 0x002fea0003800000 */
.L_x_344:
[----:B------:R-:W-:Y:S05]  /*100a0*/  @!P0 BRA `(.L_x_286) ;  /* 0x0000000000048947 */ /* 0x000fea0003800000 */
[----:B------:R-:W-:Y:S01]  /*100b0*/  BPT.TRAP 0x1 ;  /* 0x000000040000795c */ /* 0x000fe20000300000 */
.L_x_286:
[----:B------:R-:W2:Y:S02]  /*100c0*/  SYNCS.PHASECHK.TRANS64.TRYWAIT P1, [R5+URZ+0x19c60], R0 ;  /* 0x019c6000050075a7 */ /* 0x000ea4000802017f */
[----:B--2---:R-:W-:Y:S05]  /*100d0*/  @!P1 BRA `(.L_x_287) ;  /* 0x0000001400c49947 */ /* 0x004fea0003800000 */
.L_x_345:
[----:B------:R-:W-:Y:S05]  /*100e0*/  @!P0 BRA `(.L_x_288) ;  /* 0x0000000000048947 */ /* 0x000fea0003800000 */
[----:B------:R-:W-:Y:S01]  /*100f0*/  BPT.TRAP 0x1 ;  /* 0x000000040000795c */ /* 0x000fe20000300000 */
.L_x_288:
[----:B------:R-:W3:Y:S02]  /*10100*/  SYNCS.PHASECHK.TRANS64.TRYWAIT P1, [R19+URZ+0x19c60], R2 ;  /* 0x019c6002130075a7 */ /* 0x000ee4000802017f */
[----:B---3--:R-:W-:Y:S05]  /*10110*/  @!P1 BRA `(.L_x_289) ;  /* 0x0000001400c89947 */ /* 0x008fea0003800000 */
.L_x_346:
[----:B------:R-:W-:Y:S05]  /*10120*/  @!P0 BRA `(.L_x_290) ;  /* 0x0000000000048947 */ /* 0x000fea0003800000 */
[----:B------:R-:W-:Y:S01]  /*10130*/  BPT.TRAP 0x1 ;  /* 0x000000040000795c */ /* 0x000fe20000300000 */
.L_x_290:
[----:B------:R-:W4:Y:S02]  /*10140*/  SYNCS.PHASECHK.TRANS64.TRYWAIT P1, [R5+URZ+0x19c80], R0 ;  /* 0x019c8000050075a7 */ /* 0x000f24000802017f */
[----:B----4-:R-:W-:Y:S05]  /*10150*/  @!P1 BRA `(.L_x_291) ;  /* 0x0000001400cc9947 */ /* 0x010fea0003800000 */
.L_x_347:
[----:B------:R-:W-:Y:S05]  /*10160*/  @!P0 BRA `(.L_x_292) ;  /* 0x0000000000048947 */ /* 0x000fea0003800000 */
[----:B------:R-:W-:Y:S01]  /*10170*/  BPT.TRAP 0x1 ;  /* 0x000000040000795c */ /* 0x000fe20000300000 */
.L_x_292:
[----:B------:R0:W0:Y:S02]  /*10180*/  SYNCS.PHASECHK.TRANS64.TRYWAIT P0, [R19+URZ+0x19c80], R2 ;  /* 0x019c8002130075a7 */ /* 0x000024000800017f */
[----:B0-----:R-:W-:Y:S05]  /*10190*/  @!P0 NANOSLEEP.SYNCS 0x989680 ;  /* 0x009896800000895d */ /* 0x001fea0003900000 */
[----:B------:R-:W0:Y:S02]  /*101a0*/  @!P0 SYNCS.PHASECHK.TRANS64 P0, [R19+URZ+0x19c80], R2 ;  /* 0x019c8002130085a7 */ /* 0x000e24000800007f */
[----:B0-----:R-:W-:Y:S05]  /*101b0*/  @!P0 BRA `(.L_x_292) ;  /* 0xfffffffc00f08947 */ /* 0x001fea000383ffff */
.L_x_280:
[----:B------:R-:W-:Y:S05]  /*101c0*/  BSYNC B0 ;  /* 0x0000000000007941 */ /* 0x000fea0003800000 */
.L_x_279:
[----:B------:R-:W-:Y:S05]  /*101d0*/  EXIT ;  /* 0x000000000000794d */ /* 0x000fea0003800000 */
.L_x_157:
[----:B0-----:R-:W-:-:S04]  /*101e0*/  IMAD.U32 R3, RZ, RZ, UR51 ;  /* 0x00000033ff037e24 */ /* 0x001fc8000f8e00ff */
[----:B------:R0:W1:Y:S03]  /*101f0*/  SYNCS.PHASECHK.TRANS64.TRYWAIT P1, [R3+URZ+0x19c00], R4 ;  /* 0x019c0004030075a7 */ /* 0x000066000802017f */
[----:B-1----:R-:W-:Y:S05]  /*10200*/  @!P1 NANOSLEEP.SYNCS 0x989680 ;  /* 0x009896800000995d */ /* 0x002fea0003900000 */
[----:B------:R-:W1:Y:S02]  /*10210*/  @!P1 SYNCS.PHASECHK.TRANS64 P1, [R3+URZ+0x19c00], R4 ;  /* 0x019c0004030095a7 */ /* 0x000e64000802007f */
[----:B-1----:R-:W-:Y:S05]  /*10220*/  @!P1 BRA `(.L_x_157) ;  /* 0xfffffffc00ec9947 */ /* 0x002fea000383ffff */
[----:B------:R-:W-:Y:S05]  /*10230*/  BRA `(.L_x_293) ;  /* 0xffffff1800887947 */ /* 0x000fea000383ffff */
.L_x_161:
[----:B-1----:R1:W2:Y:S02]  /*10240*/  SYNCS.PHASECHK.TRANS64.TRYWAIT P1, [R3+URZ+0x19c30], R4 ;  /* 0x019c3004030075a7 */ /* 0x0022a4000802017f */
[----:B--2---:R-:W-:Y:S05]  /*10250*/  @!P1 NANOSLEEP.SYNCS 0x989680 ;  /* 0x009896800000995d */ /* 0x004fea0003900000 */
[----:B------:R-:W2:Y:S02]  /*10260*/  @!P1 SYNCS.PHASECHK.TRANS64 P1, [R3+URZ+0x19c30], R4 ;  /* 0x019c3004030095a7 */ /* 0x000ea4000802007f */
[----:B--2---:R-:W-:Y:S05]  /*10270*/  @!P1 BRA `(.L_x_161) ;  /* 0xfffffffc00f09947 */ /* 0x004fea000383ffff */
[----:B------:R-:W-:Y:S05]  /*10280*/  BRA `(.L_x_160) ;  /* 0xffffff1800a87947 */ /* 0x000fea000383ffff */
.L_x_167:
[----:B-1----:R-:W-:-:S04]  /*10290*/  IMAD.U32 R8, RZ, RZ, UR20 ;  /* 0x00000014ff087e24 */ /* 0x002fc8000f8e00ff */
[----:B------:R1:W2:Y:S03]  /*102a0*/  SYNCS.PHASECHK.TRANS64.TRYWAIT P1, [R8+URZ+0x19c30], R7 ;  /* 0x019c3007080075a7 */ /* 0x0002a6000802017f */
[----:B--2---:R-:W-:Y:S05]  /*102b0*/  @!P1 NANOSLEEP.SYNCS 0x989680 ;  /* 0x009896800000995d */ /* 0x004fea0003900000 */
[----:B------:R-:W2:Y:S02]  /*102c0*/  @!P1 SYNCS.PHASECHK.TRANS64 P1, [R8+URZ+0x19c30], R7 ;  /* 0x019c3007080095a7 */ /* 0x000ea4000802007f */
[----:B--2---:R-:W-:Y:S05]  /*102d0*/  @!P1 BRA `(.L_x_167) ;  /* 0xfffffffc00ec9947 */ /* 0x004fea000383ffff */
[----:B------:R-:W-:Y:S05]  /*102e0*/  BRA `(.L_x_166) ;  /* 0xffffff4000f07947 */ /* 0x000fea000383ffff */
.L_x_171:
[----:B-1----:R-:W-:-:S04]  /*102f0*/  IMAD.U32 R8, RZ, RZ, UR11 ;  /* 0x0000000bff087e24 */ /* 0x002fc8000f8e00ff */
[----:B------:R1:W2:Y:S03]  /*10300*/  SYNCS.PHASECHK.TRANS64.TRYWAIT P1, [R8+URZ+0x19c50], R7 ;  /* 0x019c5007080075a7 */ /* 0x0002a6000802017f */
[----:B--2---:R-:W-:Y:S05]  /*10310*/  @!P1 NANOSLEEP.SYNCS 0x989680 ;  /* 0x009896800000995d */ /* 0x004fea0003900000 */
[----:B------:R-:W2:Y:S02]  /*10320*/  @!P1 SYNCS.PHASECHK.TRANS64 P1, [R8+URZ+0x19c50], R7 ;  /* 0x019c5007080095a7 */ /* 0x000ea4000802007f */
[----:B--2---:R-:W-:Y:S05]  /*10330*/  @!P1 BRA `(.L_x_171) ;  /* 0xfffffffc00ec9947 */ /* 0x004fea000383ffff */
[----:B------:R-:W-:Y:S05]  /*10340*/  BRA `(.L_x_170) ;  /* 0xffffff4400407947 */ /* 0x000fea000383ffff */
.L_x_178:
[----:B-1----:R-:W-:-:S04]  /*10350*/  IMAD.U32 R5, RZ, RZ, UR5 ;  /* 0x00000005ff057e24 */ /* 0x002fc8000f8e00ff */
[----:B------:R1:W2:Y:S03]  /*10360*/  SYNCS.PHASECHK.TRANS64.TRYWAIT P1, [R5+URZ+0x19c50], R0 ;  /* 0x019c5000050075a7 */ /* 0x0002a6000802017f */
[----:B--2---:R-:W-:Y:S05]  /*10370*/  @!P1 NANOSLEEP.SYNCS 0x989680 ;  /* 0x009896800000995d */ /* 0x004fea0003900000 */
[----:B------:R-:W2:Y:S02]  /*10380*/  @!P1 SYNCS.PHASECHK.TRANS64 P1, [R5+URZ+0x19c50], R0 ;  /* 0x019c5000050095a7 */ /* 0x000ea4000802007f */
[----:B--2---:R-:W-:Y:S05]  /*10390*/  @!P1 BRA `(.L_x_178) ;  /* 0xfffffffc00ec9947 */ /* 0x004fea000383ffff */
[----:B------:R-:W-:Y:S05]  /*103a0*/  BRA `(.L_x_177) ;  /* 0xffffff6400987947 */ /* 0x000fea000383ffff */
.L_x_217:
[----:B------:R-:W0:Y:S01]  /*103b0*/  S2R R18, SR_TID.X ;  /* 0x0000000000127919 */ /* 0x000e220000002100 */
[----:B------:R-:W-:Y:S02]  /*103c0*/  IMAD.MOV.U32 R12, RZ, RZ, RZ ;  /* 0x000000ffff0c7224 */ /* 0x000fe400078e00ff */
[----:B------:R-:W-:Y:S02]  /*103d0*/  IMAD.MOV.U32 R11, RZ, RZ, 0x1f ;  /* 0x0000001fff0b7424 */ /* 0x000fe400078e00ff */
[----:B------:R-:W-:Y:S01]  /*103e0*/  IMAD.MOV.U32 R15, RZ, RZ, -0x1 ;  /* 0xffffffffff0f7424 */ /* 0x000fe200078e00ff */
[----:B0-----:R-:W-:-:S04]  /*103f0*/  SHF.R.U32.HI R8, RZ, 0x5, R18 ;  /* 0x00000005ff087819 */ /* 0x001fc80000011612 */
[----:B------:R-:W-:-:S05]  /*10400*/  LOP3.LUT R8, R8, 0x3, RZ, 0xc0, !PT ;  /* 0x0000000308087812 */ /* 0x000fca00078ec0ff */
[----:B------:R-:W-:-:S07]  /*10410*/  IMAD.MOV.U32 R13, RZ, RZ, R8 ;  /* 0x000000ffff0d7224 */ /* 0x000fce00078e0008 */
[----:B-----5:R-:W-:Y:S05]  /*10420*/  WARPSYNC.COLLECTIVE R15, `(.L_x_294) ;  /* 0x000000000f087348 */ /* 0x020fea0003c00000 */
[----:B------:R0:W1:Y:S02]  /*10430*/  SHFL.IDX P6, R14, R13, R12, R11 ;  /* 0x0000000c0d0e7389 */ /* 0x00006400000c000b */
[----:B01---5:R-:W-:Y:S01]  /*10440*/  ENDCOLLECTIVE ;  /* 0x000000000000791b */ /* 0x023fe20003800000 */
.L_x_294:
[----:B------:R-:W-:Y:S05]  /*10450*/  BRA `(.L_x_295) ;  /* 0xffffffc000e07947 */ /* 0x000fea000383ffff */
.L_x_220:
[----:B0-----:R0:W1:Y:S02]  /*10460*/  SYNCS.PHASECHK.TRANS64.TRYWAIT P0, [R5+URZ+0x19c80], R20 ;  /* 0x019c8014050075a7 */ /* 0x001064000800017f */
[----:B-1----:R-:W-:Y:S05]  /*10470*/  @!P0 NANOSLEEP.SYNCS 0x989680 ;  /* 0x009896800000895d */ /* 0x002fea0003900000 */
[----:B------:R-:W1:Y:S02]  /*10480*/  @!P0 SYNCS.PHASECHK.TRANS64 P0, [R5+URZ+0x19c80], R20 ;  /* 0x019c8014050085a7 */ /* 0x000e64000800007f */
[----:B-1----:R-:W-:Y:S05]  /*10490*/  @!P0 BRA `(.L_x_220) ;  /* 0xfffffffc00f08947 */ /* 0x002fea000383ffff */
[----:B------:R-:W-:Y:S05]  /*104a0*/  BRA `(.L_x_296) ;  /* 0xffffffc000f47947 */ /* 0x000fea000383ffff */
.L_x_221:
[----:B------:R-:W-:Y:S01]  /*104b0*/  BSSY B0, `(.L_x_297) ;  /* 0x0000008000007945 */ /* 0x000fe20003800000 */
[----:B------:R-:W-:Y:S02]  /*104c0*/  IMAD.MOV.U32 R13, RZ, RZ, R9 ;  /* 0x000000ffff0d7224 */ /* 0x000fe400078e0009 */
[----:B------:R-:W-:Y:S02]  /*104d0*/  IMAD.MOV.U32 R12, RZ, RZ, RZ ;  /* 0x000000ffff0c7224 */ /* 0x000fe400078e00ff */
[----:B------:R-:W-:Y:S02]  /*104e0*/  IMAD.MOV.U32 R11, RZ, RZ, 0x1e1f ;  /* 0x00001e1fff0b7424 */ /* 0x000fe400078e00ff */
[----:B------:R-:W-:-:S07]  /*104f0*/  IMAD.MOV.U32 R15, RZ, RZ, -0x1 ;  /* 0xffffffffff0f7424 */ /* 0x000fce00078e00ff */
[----:B0-----:R-:W-:Y:S05]  /*10500*/  WARPSYNC.COLLECTIVE R15, `(.L_x_298) ;  /* 0x000000000f087348 */ /* 0x001fea0003c00000 */
[----:B------:R1:W2:Y:S02]  /*10510*/  SHFL.IDX P6, R14, R13, R12, R11 ;  /* 0x0000000c0d0e7389 */ /* 0x0002a400000c000b */
[----:B012---:R-:W-:Y:S01]  /*10520*/  ENDCOLLECTIVE ;  /* 0x000000000000791b */ /* 0x007fe20003800000 */
.L_x_298:
[----:B------:R-:W-:Y:S05]  /*10530*/  BSYNC B0 ;  /* 0x0000000000007941 */ /* 0x000fea0003800000 */
.L_x_297:
[----:B------:R-:W-:Y:S01]  /*10540*/  IMAD.MOV.U32 R13, RZ, RZ, R8 ;  /* 0x000000ffff0d7224 */ /* 0x000fe200078e0008 */
[----:B------:R-:W0:Y:S01]  /*10550*/  LDC R26, c[0x0][0x2f4] ;  /* 0x0000bd00ff1a7b82 */ /* 0x000e220000000800 */
[----:B------:R-:W-:Y:S01]  /*10560*/  IMAD.MOV.U32 R12, RZ, RZ, RZ ;  /* 0x000000ffff0c7224 */ /* 0x000fe200078e00ff */
[----:B------:R-:W-:Y:S01]  /*10570*/  LOP3.LUT R21, R29, 0x40, RZ, 0xfc, !PT ;  /* 0x000000401d157812 */ /* 0x000fe200078efcff */
[----:B------:R-:W-:Y:S02]  /*10580*/  IMAD.MOV.U32 R11, RZ, RZ, 0x1e1f ;  /* 0x00001e1fff0b7424 */ /* 0x000fe400078e00ff */
[----:B------:R-:W-:Y:S02]  /*10590*/  IMAD.MOV.U32 R15, RZ, RZ, -0x1 ;  /* 0xffffffffff0f7424 */ /* 0x000fe400078e00ff */
[----:B------:R-:W-:Y:S02]  /*105a0*/  IMAD.MOV.U32 R3, RZ, RZ, R14 ;  /* 0x000000ffff037224 */ /* 0x000fe400078e000e */
[----:B------:R-:W-:-:S07]  /*105b0*/  IMAD.IADD R4, R16, 0x1, R4 ;  /* 0x0000000110047824 */ /* 0x000fce00078e0204 */
[----:B0-----:R-:W-:Y:S05]  /*105c0*/  WARPSYNC.COLLECTIVE R15, `(.L_x_299) ;  /* 0x000000000f087348 */ /* 0x001fea0003c00000 */
[----:B------:R1:W2:Y:S02]  /*105d0*/  SHFL.IDX P6, R14, R13, R12, R11 ;  /* 0x0000000c0d0e7389 */ /* 0x0002a400000c000b */
[----:B012---:R-:W-:Y:S01]  /*105e0*/  ENDCOLLECTIVE ;  /* 0x000000000000791b */ /* 0x007fe20003800000 */
.L_x_299:
[C---:B------:R-:W-:Y:S01]  /*105f0*/  LOP3.LUT R15, R29.reuse, 0x20, RZ, 0xfc, !PT ;  /* 0x000000201d0f7812 */ /* 0x040fe200078efcff */
[----:B------:R-:W-:Y:S01]  /*10600*/  IMAD.MOV.U32 R13, RZ, RZ, R9 ;  /* 0x000000ffff0d7224 */ /* 0x000fe200078e0009 */
[-C--:B------:R-:W-:Y:S01]  /*10610*/  ISETP.GE.AND P3, PT, R29, R26.reuse, PT ;  /* 0x0000001a1d00720c */ /* 0x080fe20003f66270 */
[----:B------:R-:W-:Y:S01]  /*10620*/  IMAD.MOV.U32 R12, RZ, RZ, 0x1 ;  /* 0x00000001ff0c7424 */ /* 0x000fe200078e00ff */
[----:B------:R-:W-:Y:S01]  /*10630*/  ISETP.GE.AND P2, PT, R15, R26, PT ;  /* 0x0000001a0f00720c */ /* 0x000fe20003f46270 */
[----:B------:R-:W-:Y:S02]  /*10640*/  IMAD.MOV.U32 R15, RZ, RZ, -0x1 ;  /* 0xffffffffff0f7424 */ /* 0x000fe400078e00ff */
[----:B------:R-:W-:-:S10]  /*10650*/  IMAD.MOV.U32 R2, RZ, RZ, R14 ;  /* 0x000000ffff027224 */ /* 0x000fd400078e000e */
[----:B------:R-:W-:Y:S05]  /*10660*/  WARPSYNC.COLLECTIVE R15, `(.L_x_300) ;  /* 0x000000000f087348 */ /* 0x000fea0003c00000 */
[----:B------:R0:W1:Y:S02]  /*10670*/  SHFL.IDX P6, R14, R13, R12, R11 ;  /* 0x0000000c0d0e7389 */ /* 0x00006400000c000b */
[----:B01----:R-:W-:Y:S01]  /*10680*/  ENDCOLLECTIVE ;  /* 0x000000000000791b */ /* 0x003fe20003800000 */
.L_x_300:
        /* <DEDUP_REMOVED lines=13> */
.L_x_301:
[----:B------:R-:W-:Y:S01]  /*10760*/  @!PT LDS RZ, [RZ] ;  /* 0x00000000fffff984 */ /* 0x000fe20000000800 */
[----:B------:R-:W-:Y:S01]  /*10770*/  @!PT LDS RZ, [RZ] ;  /* 0x00000000fffff984 */ /* 0x000fe20000000800 */
[----:B------:R-:W-:Y:S01]  /*10780*/  @!PT LDS RZ, [RZ] ;  /* 0x00000000fffff984 */ /* 0x000fe20000000800 */
[----:B------:R-:W-:Y:S01]  /*10790*/  LDGSTS.E.BYPASS.LTC128B.128 [R4+0xa000], desc[UR52][R2.64+0x20], !P1 ;  /* 0x0a00002002047fae */ /* 0x000fe2000c901d74 */
[----:B------:R-:W-:-:S04]  /*107a0*/  ISETP.GE.AND P1, PT, R21, R26, PT ;  /* 0x0000001a1500720c */ /* 0x000fc80003f26270 */
[----:B------:R-:W-:-:S13]  /*107b0*/  ISETP.LT.OR P4, PT, R7, 0x1, P1 ;  /* 0x000000010700780c */ /* 0x000fda0000f81670 */
[----:B------:R0:W-:Y:S01]  /*107c0*/  LDGSTS.E.BYPASS.LTC128B.128 [R4+0xb000], desc[UR52][R2.64+0x40], !P4 ;  /* 0x0b00004002047fae */ /* 0x0001e2000e101d74 */
[----:B------:R-:W-:Y:S01]  /*107d0*/  ISETP.GE.AND P4, PT, R7, 0x41, PT ;  /* 0x000000410700780c */ /* 0x000fe20003f86270 */
[----:B0-----:R-:W-:Y:S01]  /*107e0*/  IMAD.MOV.U32 R2, RZ, RZ, R14 ;  /* 0x000000ffff027224 */ /* 0x001fe200078e000e */
[----:B------:R-:W-:Y:S11]  /*107f0*/  BRA `(.L_x_302) ;  /* 0xffffffc000cc7947 */ /* 0x000ff6000383ffff */
.L_x_226:
[----:B---3--:R3:W4:Y:S02]  /*10800*/  SYNCS.PHASECHK.TRANS64.TRYWAIT P1, [R5+URZ+0x19c40], R20 ;  /* 0x019c4014050075a7 */ /* 0x008724000802017f */
[----:B----4-:R-:W-:Y:S05]  /*10810*/  @!P1 NANOSLEEP.SYNCS 0x989680 ;  /* 0x009896800000995d */ /* 0x010fea0003900000 */
[----:B------:R-:W4:Y:S02]  /*10820*/  @!P1 SYNCS.PHASECHK.TRANS64 P1, [R5+URZ+0x19c40], R20 ;  /* 0x019c4014050095a7 */ /* 0x000f24000802007f */
[----:B----4-:R-:W-:Y:S05]  /*10830*/  @!P1 BRA `(.L_x_226) ;  /* 0xfffffffc00f09947 */ /* 0x010fea000383ffff */
[----:B------:R-:W-:Y:S05]  /*10840*/  BRA `(.L_x_303) ;  /* 0xffffffc400307947 */ /* 0x000fea000383ffff */
.L_x_227:
[----:B------:R-:W-:Y:S01]  /*10850*/  BSSY B0, `(.L_x_304) ;  /* 0x0000008000007945 */ /* 0x000fe20003800000 */
[----:B------:R-:W-:Y:S02]  /*10860*/  IMAD.MOV.U32 R13, RZ, RZ, R6 ;  /* 0x000000ffff0d7224 */ /* 0x000fe400078e0006 */
[----:B------:R-:W-:Y:S02]  /*10870*/  IMAD.MOV.U32 R12, RZ, RZ, RZ ;  /* 0x000000ffff0c7224 */ /* 0x000fe400078e00ff */
[----:B------:R-:W-:Y:S02]  /*10880*/  IMAD.MOV.U32 R11, RZ, RZ, 0x1e1f ;  /* 0x00001e1fff0b7424 */ /* 0x000fe400078e00ff */
[----:B------:R-:W-:-:S07]  /*10890*/  IMAD.MOV.U32 R15, RZ, RZ, -0x1 ;  /* 0xffffffffff0f7424 */ /* 0x000fce00078e00ff */
[----:B0-23--:R-:W-:Y:S05]  /*108a0*/  WARPSYNC.COLLECTIVE R15, `(.L_x_305) ;  /* 0x000000000f087348 */ /* 0x00dfea0003c00000 */
[----:B------:R1:W4:Y:S02]  /*108b0*/  SHFL.IDX P6, R14, R13, R12, R11 ;  /* 0x0000000c0d0e7389 */ /* 0x00032400000c000b */
[----:B01234-:R-:W-:Y:S01]  /*108c0*/  ENDCOLLECTIVE ;  /* 0x000000000000791b */ /* 0x01ffe20003800000 */
.L_x_305:
[----:B------:R-:W-:Y:S05]  /*108d0*/  BSYNC B0 ;  /* 0x0000000000007941 */ /* 0x000fea0003800000 */
.L_x_304:
[----:B------:R-:W-:Y:S02]  /*108e0*/  IMAD.MOV.U32 R13, RZ, RZ, R0 ;  /* 0x000000ffff0d7224 */ /* 0x000fe400078e0000 */
[----:B------:R-:W-:Y:S02]  /*108f0*/  IMAD.MOV.U32 R12, RZ, RZ, RZ ;  /* 0x000000ffff0c7224 */ /* 0x000fe400078e00ff */
[----:B------:R-:W-:Y:S02]  /*10900*/  IMAD.MOV.U32 R11, RZ, RZ, 0x1e1f ;  /* 0x00001e1fff0b7424 */ /* 0x000fe400078e00ff */
[----:B------:R-:W-:Y:S02]  /*10910*/  IMAD.MOV.U32 R15, RZ, RZ, -0x1 ;  /* 0xffffffffff0f7424 */ /* 0x000fe400078e00ff */
[----:B------:R-:W-:-:S07]  /*10920*/  IMAD.MOV.U32 R2, RZ, RZ, R14 ;  /* 0x000000ffff027224 */ /* 0x000fce00078e000e */
[----:B------:R-:W-:Y:S05]  /*10930*/  WARPSYNC.COLLECTIVE R15, `(.L_x_306) ;  /* 0x000000000f087348 */ /* 0x000fea0003c00000 */
[----:B------:R0:W1:Y:S02]  /*10940*/  SHFL.IDX P6, R14, R13, R12, R11 ;  /* 0x0000000c0d0e7389 */ /* 0x00006400000c000b */
[----:B01----:R-:W-:Y:S01]  /*10950*/  ENDCOLLECTIVE ;  /* 0x000000000000791b */ /* 0x003fe20003800000 */
.L_x_306:
[----:B------:R-:W-:Y:S02]  /*10960*/  IMAD.MOV.U32 R13, RZ, RZ, R6 ;  /* 0x000000ffff0d7224 */ /* 0x000fe400078e0006 */
[----:B------:R-:W-:Y:S02]  /*10970*/  IMAD.MOV.U32 R12, RZ, RZ, 0x1 ;  /* 0x00000001ff0c7424 */ /* 0x000fe400078e00ff */
[----:B------:R-:W-:-:S07]  /*10980*/  IMAD.MOV.U32 R3, RZ, RZ, R14 ;  /* 0x000000ffff037224 */ /* 0x000fce00078e000e */
[----:B------:R-:W-:Y:S05]  /*10990*/  WARPSYNC.COLLECTIVE R15, `(.L_x_307) ;  /* 0x000000000f087348 */ /* 0x000fea0003c00000 */
[----:B------:R0:W1:Y:S02]  /*109a0*/  SHFL.IDX P6, R14, R13, R12, R11 ;  /* 0x0000000c0d0e7389 */ /* 0x00006400000c000b */
[----:B01----:R-:W-:Y:S01]  /*109b0*/  ENDCOLLECTIVE ;  /* 0x000000000000791b */ /* 0x003fe20003800000 */
.L_x_307:
[----:B------:R-:W-:-:S05]  /*109c0*/  @P0 IADD3 R3, P1, R29, R3, RZ ;  /* 0x000000031d030210 */ /* 0x000fca0007f3e0ff */
[----:B------:R-:W-:-:S05]  /*109d0*/  @P0 IMAD.X R2, RZ, RZ, R2, P1 ;  /* 0x000000ffff020224 */ /* 0x000fca00008e0602 */
[----:B------:R-:W-:Y:S01]  /*109e0*/  @P0 LOP3.LUT R3, R3, R2, RZ, 0x3c, !PT ;  /* 0x0000000203030212 */ /* 0x000fe200078e3cff */
[----:B------:R-:W-:-:S03]  /*109f0*/  IMAD.MOV.U32 R13, RZ, RZ, R0 ;  /* 0x000000ffff0d7224 */ /* 0x000fc600078e0000 */
[----:B------:R-:W-:-:S04]  /*10a00*/  @P0 LOP3.LUT R2, R3, R2, RZ, 0x3c, !PT ;  /* 0x0000000203020212 */ /* 0x000fc800078e3cff */
[----:B------:R-:W-:Y:S01]  /*10a10*/  @P0 LOP3.LUT R3, R3, R2, RZ, 0x3c, !PT ;  /* 0x0000000203030212 */ /* 0x000fe200078e3cff */
[----:B------:R-:W-:-:S07]  /*10a20*/  IMAD.MOV.U32 R6, RZ, RZ, R14 ;  /* 0x000000ffff067224 */ /* 0x000fce00078e000e */
[----:B------:R-:W-:Y:S05]  /*10a30*/  WARPSYNC.COLLECTIVE R15, `(.L_x_308) ;  /* 0x000000000f087348 */ /* 0x000fea0003c00000 */
[----:B------:R0:W1:Y:S02]  /*10a40*/  SHFL.IDX P6, R14, R13, R12, R11 ;  /* 0x0000000c0d0e7389 */ /* 0x00006400000c000b */
[----:B01----:R-:W-:Y:S01]  /*10a50*/  ENDCOLLECTIVE ;  /* 0x000000000000791b */ /* 0x003fe20003800000 */
.L_x_308:
[----:B------:R-:W-:Y:S01]  /*10a60*/  @!PT LDS RZ, [RZ] ;  /* 0x00000000fffff984 */ /* 0x000fe20000000800 */
[----:B------:R-:W-:Y:S01]  /*10a70*/  @!PT LDS RZ, [RZ] ;  /* 0x00000000fffff984 */ /* 0x000fe20000000800 */
[----:B------:R-:W-:Y:S01]  /*10a80*/  @!PT LDS RZ, [RZ] ;  /* 0x00000000fffff984 */ /* 0x000fe20000000800 */
[----:B------:R0:W-:Y:S04]  /*10a90*/  @P0 LDGSTS.E.BYPASS.LTC128B.128 [R4+0x13800], desc[UR52][R2.64], !P5 ;  /* 0x1380000002040fae */ /* 0x0001e8000e901d74 */
[----:B------:R0:W-:Y:S04]  /*10aa0*/  @P0 LDGSTS.E.BYPASS.LTC128B.128 [R4+0x14800], desc[UR52][R2.64+0x20], !P3 ;  /* 0x1480002002040fae */ /* 0x0001e8000d901d74 */
[----:B------:R0:W-:Y:S01]  /*10ab0*/  @P0 LDGSTS.E.BYPASS.LTC128B.128 [R4+0x15800], desc[UR52][R2.64+0x40], !P2 ;  /* 0x1580004002040fae */ /* 0x0001e2000d101d74 */
[----:B------:R-:W-:Y:S01]  /*10ac0*/  IMAD.MOV.U32 R0, RZ, RZ, R14 ;  /* 0x000000ffff007224 */ /* 0x000fe200078e000e */
[----:B------:R-:W-:Y:S06]  /*10ad0*/  BRA `(.L_x_309) ;  /* 0xffffffc400207947 */ /* 0x000fec000383ffff */
.L_x_232:
[----:B------:R-:W-:Y:S02]  /*10ae0*/  IMAD.MOV.U32 R13, RZ, RZ, R0 ;  /* 0x000000ffff0d7224 */ /* 0x000fe400078e0000 */
[----:B------:R-:W-:Y:S02]  /*10af0*/  IMAD.MOV.U32 R12, RZ, RZ, RZ ;  /* 0x000000ffff0c7224 */ /* 0x000fe400078e00ff */
[----:B------:R-:W-:Y:S02]  /*10b00*/  IMAD.MOV.U32 R11, RZ, RZ, 0x1e1f ;  /* 0x00001e1fff0b7424 */ /* 0x000fe400078e00ff */
[----:B------:R-:W-:Y:S02]  /*10b10*/  IMAD.MOV.U32 R15, RZ, RZ, -0x1 ;  /* 0xffffffffff0f7424 */ /* 0x000fe400078e00ff */
[----:B------:R-:W-:Y:S02]  /*10b20*/  IMAD R25, R25, 0xc0, R10 ;  /* 0x000000c019197824 */ /* 0x000fe400078e020a */
[----:B------:R-:W-:-:S07]  /*10b30*/  IMAD R4, R8, UR41, RZ ;  /* 0x0000002908047c24 */ /* 0x000fce000f8e02ff */
[----:B-----5:R-:W-:Y:S05]  /*10b40*/  WARPSYNC.COLLECTIVE R15, `(.L_x_310) ;  /* 0x000000000f087348 */ /* 0x020fea0003c00000 */
[----:B------:R0:W1:Y:S02]  /*10b50*/  SHFL.IDX P6, R14, R13, R12, R11 ;  /* 0x0000000c0d0e7389 */ /* 0x00006400000c000b */
[----:B01---5:R-:W-:Y:S01]  /*10b60*/  ENDCOLLECTIVE ;  /* 0x000000000000791b */ /* 0x023fe20003800000 */
.L_x_310:
[----:B------:R-:W-:Y:S01]  /*10b70*/  ISETP.GE.AND P1, PT, R25, R4, PT ;  /* 0x000000041900720c */ /* 0x000fe20003f26270 */
[----:B------:R-:W-:Y:S02]  /*10b80*/  IMAD.MOV.U32 R13, RZ, RZ, R5 ;  /* 0x000000ffff0d7224 */ /* 0x000fe400078e0005 */
[----:B------:R-:W-:-:S10]  /*10b90*/  IMAD.MOV.U32 R2, RZ, RZ, R14 ;  /* 0x000000ffff027224 */ /* 0x000fd400078e000e */
[----:B------:R-:W-:Y:S05]  /*10ba0*/  WARPSYNC.COLLECTIVE R15, `(.L_x_311) ;  /* 0x000000000f087348 */ /* 0x000fea0003c00000 */
[----:B------:R0:W1:Y:S02]  /*10bb0*/  SHFL.IDX P6, R14, R13, R12, R11 ;  /* 0x0000000c0d0e7389 */ /* 0x00006400000c000b */
[----:B01----:R-:W-:Y:S01]  /*10bc0*/  ENDCOLLECTIVE ;  /* 0x000000000000791b */ /* 0x003fe20003800000 */
.L_x_311:
[----:B------:R-:W-:Y:S02]  /*10bd0*/  IMAD.MOV.U32 R13, RZ, RZ, R0 ;  /* 0x000000ffff0d7224 */ /* 0x000fe400078e0000 */
[----:B------:R-:W-:Y:S02]  /*10be0*/  IMAD.MOV.U32 R12, RZ, RZ, 0x1 ;  /* 0x00000001ff0c7424 */ /* 0x000fe400078e00ff */
[----:B------:R-:W-:-:S07]  /*10bf0*/  IMAD.MOV.U32 R3, RZ, RZ, R14 ;  /* 0x000000ffff037224 */ /* 0x000fce00078e000e */
[----:B------:R-:W-:Y:S05]  /*10c00*/  WARPSYNC.COLLECTIVE R15, `(.L_x_312) ;  /* 0x000000000f087348 */ /* 0x000fea0003c00000 */
[----:B------:R0:W1:Y:S02]  /*10c10*/  SHFL.IDX P6, R14, R13, R12, R11 ;  /* 0x0000000c0d0e7389 */ /* 0x00006400000c000b */
[----:B01----:R-:W-:Y:S01]  /*10c20*/  ENDCOLLECTIVE ;  /* 0x000000000000791b */ /* 0x003fe20003800000 */
.L_x_312:
[----:B------:R-:W-:-:S05]  /*10c30*/  @!P1 IADD3 R3, P4, R29, R3, RZ ;  /* 0x000000031d039210 */ /* 0x000fca0007f9e0ff */
[----:B------:R-:W-:-:S05]  /*10c40*/  @!P1 IMAD.X R2, RZ, RZ, R2, P4 ;  /* 0x000000ffff029224 */ /* 0x000fca00020e0602 */
[----:B------:R-:W-:Y:S01]  /*10c50*/  @!P1 LOP3.LUT R3, R3, R2, RZ, 0x3c, !PT ;  /* 0x0000000203039212 */ /* 0x000fe200078e3cff */
[----:B------:R-:W-:-:S03]  /*10c60*/  IMAD.MOV.U32 R13, RZ, RZ, R5 ;  /* 0x000000ffff0d7224 */ /* 0x000fc600078e0005 */
[----:B------:R-:W-:-:S04]  /*10c70*/  @!P1 LOP3.LUT R2, R3, R2, RZ, 0x3c, !PT ;  /* 0x0000000203029212 */ /* 0x000fc800078e3cff */
[----:B------:R-:W-:Y:S01]  /*10c80*/  @!P1 LOP3.LUT R3, R3, R2, RZ, 0x3c, !PT ;  /* 0x0000000203039212 */ /* 0x000fe200078e3cff */
[----:B------:R-:W-:-:S07]  /*10c90*/  IMAD.MOV.U32 R0, RZ, RZ, R14 ;  /* 0x000000ffff007224 */ /* 0x000fce00078e000e */
[----:B------:R-:W-:Y:S05]  /*10ca0*/  WARPSYNC.COLLECTIVE R15, `(.L_x_313) ;  /* 0x000000000f087348 */ /* 0x000fea0003c00000 */
[----:B------:R0:W1:Y:S02]  /*10cb0*/  SHFL.IDX P6, R14, R13, R12, R11 ;  /* 0x0000000c0d0e7389 */ /* 0x00006400000c000b */
[----:B01----:R-:W-:Y:S01]  /*10cc0*/  ENDCOLLECTIVE ;  /* 0x000000000000791b */ /* 0x003fe20003800000 */
.L_x_313:
[----:B------:R-:W-:Y:S01]  /*10cd0*/  @!PT LDS RZ, [RZ] ;  /* 0x00000000fffff984 */ /* 0x000fe20000000800 */
[----:B------:R-:W-:Y:S01]  /*10ce0*/  @!PT LDS RZ, [RZ] ;  /* 0x00000000fffff984 */ /* 0x000fe20000000800 */
[----:B------:R-:W-:Y:S01]  /*10cf0*/  @!PT LDS RZ, [RZ] ;  /* 0x00000000fffff984 */ /* 0x000fe20000000800 */
[----:B------:R0:W-:Y:S04]  /*10d00*/  @!P1 LDGSTS.E.BYPASS.LTC128B.128 [R9+0xf000], desc[UR52][R2.64], !P3 ;  /* 0x0f00000002099fae */ /* 0x0001e8000d901d74 */
[----:B------:R0:W-:Y:S04]  /*10d10*/  @!P1 LDGSTS.E.BYPASS.LTC128B.128 [R9+0x10800], desc[UR52][R2.64+0x20], !P2 ;  /* 0x1080002002099fae */ /* 0x0001e8000d101d74 */
[----:B------:R0:W-:Y:S01]  /*10d20*/  @!P1 LDGSTS.E.BYPASS.LTC128B.128 [R9+0x12000], desc[UR52][R2.64+0x40], !P0 ;  /* 0x1200004002099fae */ /* 0x0001e2000c101d74 */
[----:B------:R-:W-:Y:S02]  /*10d30*/  IMAD.MOV.U32 R13, RZ, RZ, R6 ;  /* 0x000000ffff0d7224 */ /* 0x000fe400078e0006 */
[----:B------:R-:W-:-:S02]  /*10d40*/  IMAD.MOV.U32 R12, RZ, RZ, RZ ;  /* 0x000000ffff0c7224 */ /* 0x000fc400078e00ff */
[----:B------:R-:W-:-:S07]  /*10d50*/  IMAD.MOV.U32 R5, RZ, RZ, R14 ;  /* 0x000000ffff057224 */ /* 0x000fce00078e000e */
[----:B0-----:R-:W-:Y:S05]  /*10d60*/  WARPSYNC.COLLECTIVE R15, `(.L_x_314) ;  /* 0x000000000f087348 */ /* 0x001fea0003c00000 */
[----:B------:R1:W2:Y:S02]  /*10d70*/  SHFL.IDX P6, R14, R13, R12, R11 ;  /* 0x0000000c0d0e7389 */ /* 0x0002a400000c000b */
[----:B012---:R-:W-:Y:S01]  /*10d80*/  ENDCOLLECTIVE ;  /* 0x000000000000791b */ /* 0x007fe20003800000 */
.L_x_314:
[----:B------:R-:W-:-:S05]  /*10d90*/  VIADD R3, R25, 0x40 ;  /* 0x0000004019037836 */ /* 0x000fca0000000000 */
[----:B------:R-:W-:Y:S01]  /*10da0*/  ISETP.GE.AND P1, PT, R3, R4, PT ;  /* 0x000000040300720c */ /* 0x000fe20003f26270 */
[----:B------:R-:W-:-:S12]  /*10db0*/  IMAD.MOV.U32 R13, RZ, RZ, R7 ;  /* 0x000000ffff0d7224 */ /* 0x000fd800078e0007 */
[----:B------:R-:W-:Y:S01]  /*10dc0*/  @!P1 IADD3 R2, P4, R29, R5, RZ ;  /* 0x000000051d029210 */ /* 0x000fe20007f9e0ff */
[----:B------:R-:W-:-:S12]  /*10dd0*/  IMAD.MOV.U32 R6, RZ, RZ, R14 ;  /* 0x000000ffff067224 */ /* 0x000fd800078e000e */
[----:B------:R-:W-:Y:S05]  /*10de0*/  WARPSYNC.COLLECTIVE R15, `(.L_x_315) ;  /* 0x000000000f087348 */ /* 0x000fea0003c00000 */
[----:B------:R0:W1:Y:S02]  /*10df0*/  SHFL.IDX P6, R14, R13, R12, R11 ;  /* 0x0000000c0d0e7389 */ /* 0x00006400000c000b */
[----:B01----:R-:W-:Y:S01]  /*10e00*/  ENDCOLLECTIVE ;  /* 0x000000000000791b */ /* 0x003fe20003800000 */
.L_x_315:
[----:B------:R-:W-:-:S04]  /*10e10*/  @!P1 IMAD.X R0, RZ, RZ, R0, P4 ;  /* 0x000000ffff009224 */ /* 0x000fc800020e0600 */
[----:B------:R-:W-:-:S05]  /*10e20*/  @!P1 IMAD.MOV.U32 R3, RZ, RZ, R0 ;  /* 0x000000ffff039224 */ /* 0x000fca00078e0000 */
[----:B------:R-:W-:Y:S01]  /*10e30*/  @!PT LDS RZ, [RZ] ;  /* 0x00000000fffff984 */ /* 0x000fe20000000800 */
[----:B------:R-:W-:Y:S01]  /*10e40*/  @!PT LDS RZ, [RZ] ;  /* 0x00000000fffff984 */ /* 0x000fe20000000800 */
[----:B------:R-:W-:Y:S01]  /*10e50*/  @!PT LDS RZ, [RZ] ;  /* 0x00000000fffff984 */ /* 0x000fe20000000800 */
[----:B------:R-:W-:Y:S04]  /*10e60*/  @!P1 LDGSTS.E.BYPASS.LTC128B.128 [R9+0xf800], desc[UR52][R2.64], !P3 ;  /* 0x0f80000002099fae */ /* 0x000fe8000d901d74 */
[----:B------:R-:W-:Y:S04]  /*10e70*/  @!P1 LDGSTS.E.BYPASS.LTC128B.128 [R9+0x11000], desc[UR52][R2.64+0x20], !P2 ;  /* 0x1100002002099fae */ /* 0x000fe8000d101d74 */
[----:B------:R0:W-:Y:S02]  /*10e80*/  @!P1 LDGSTS.E.BYPASS.LTC128B.128 [R9+0x12800], desc[UR52][R2.64+0x40], !P0 ;  /* 0x1280004002099fae */ /* 0x0001e4000c101d74 */
[----:B0-----:R-:W-:Y:S01]  /*10e90*/  IMAD.MOV.U32 R2, RZ, RZ, R14 ;  /* 0x000000ffff027224 */ /* 0x001fe200078e000e */
[----:B------:R-:W-:Y:S06]  /*10ea0*/  BRA `(.L_x_316) ;  /* 0xffffffc800987947 */ /* 0x000fec000383ffff */
.L_x_237:
[----:B-1----:R1:W2:Y:S02]  /*10eb0*/  SYNCS.PHASECHK.TRANS64.TRYWAIT P0, [R16+URZ+0x19c20], R0 ;  /* 0x019c2000100075a7 */ /* 0x0022a4000800017f */
[----:B--2---:R-:W-:Y:S05]  /*10ec0*/  @!P0 NANOSLEEP.SYNCS 0x989680 ;  /* 0x009896800000895d */ /* 0x004fea0003900000 */
[----:B------:R-:W2:Y:S02]  /*10ed0*/  @!P0 SYNCS.PHASECHK.TRANS64 P0, [R16+URZ+0x19c20], R0 ;  /* 0x019c2000100085a7 */ /* 0x000ea4000800007f */
[----:B--2---:R-:W-:Y:S05]  /*10ee0*/  @!P0 BRA `(.L_x_237) ;  /* 0xfffffffc00f08947 */ /* 0x004fea000383ffff */
[----:B------:R-:W-:Y:S05]  /*10ef0*/  BRA `(.L_x_317) ;  /* 0xffffffcc00087947 */ /* 0x000fea000383ffff */
.L_x_241:
[----:B0-----:R0:W1:Y:S02]  /*10f00*/  SYNCS.PHASECHK.TRANS64.TRYWAIT P0, [R5+URZ+0x19c80], R10 ;  /* 0x019c800a050075a7 */ /* 0x001064000800017f */
[----:B-1----:R-:W-:Y:S05]  /*10f10*/  @!P0 NANOSLEEP.SYNCS 0x989680 ;  /* 0x009896800000895d */ /* 0x002fea0003900000 */
[----:B------:R-:W1:Y:S02]  /*10f20*/  @!P0 SYNCS.PHASECHK.TRANS64 P0, [R5+URZ+0x19c80], R10 ;  /* 0x019c800a050085a7 */ /* 0x000e64000800007f */
[----:B-1----:R-:W-:Y:S05]  /*10f30*/  @!P0 BRA `(.L_x_241) ;  /* 0xfffffffc00f08947 */ /* 0x002fea000383ffff */
[----:B------:R-:W-:Y:S05]  /*10f40*/  BRA `(.L_x_318) ;  /* 0xffffffcc00d47947 */ /* 0x000fea000383ffff */
.L_x_242:
        /* <DEDUP_REMOVED lines=8> */
.L_x_320:
[----:B------:R-:W-:Y:S05]  /*10fd0*/  BSYNC B0 ;  /* 0x0000000000007941 */ /* 0x000fea0003800000 */
.L_x_319:
[----:B------:R-:W-:Y:S02]  /*10fe0*/  IMAD.MOV.U32 R13, RZ, RZ, R25 ;  /* 0x000000ffff0d7224 */ /* 0x000fe400078e0019 */
[----:B------:R-:W-:Y:S02]  /*10ff0*/  IMAD.MOV.U32 R12, RZ, RZ, RZ ;  /* 0x000000ffff0c7224 */ /* 0x000fe400078e00ff */
[----:B------:R-:W-:Y:S02]  /*11000*/  IMAD.MOV.U32 R11, RZ, RZ, 0x1e1f ;  /* 0x00001e1fff0b7424 */ /* 0x000fe400078e00ff */
[----:B------:R-:W-:Y:S02]  /*11010*/  IMAD.MOV.U32 R15, RZ, RZ, -0x1 ;  /* 0xffffffffff0f7424 */ /* 0x000fe400078e00ff */
[----:B------:R-:W-:Y:S02]  /*11020*/  IMAD.MOV.U32 R3, RZ, RZ, R14 ;  /* 0x000000ffff037224 */ /* 0x000fe400078e000e */
[----:B------:R-:W-:-:S07]  /*11030*/  IMAD.IADD R6, R16, 0x1, R6 ;  /* 0x0000000110067824 */ /* 0x000fce00078e0206 */
[----:B------:R-:W-:Y:S05]  /*11040*/  WARPSYNC.COLLECTIVE R15, `(.L_x_321) ;  /* 0x000000000f087348 */ /* 0x000fea0003c00000 */
[----:B------:R0:W1:Y:S02]  /*11050*/  SHFL.IDX P6, R14, R13, R12, R11 ;  /* 0x0000000c0d0e7389 */ /* 0x00006400000c000b */
[----:B01----:R-:W-:Y:S01]  /*11060*/  ENDCOLLECTIVE ;  /* 0x000000000000791b */ /* 0x003fe20003800000 */
.L_x_321:
[----:B------:R-:W-:Y:S02]  /*11070*/  IMAD.MOV.U32 R13, RZ, RZ, R21 ;  /* 0x000000ffff0d7224 */ /* 0x000fe400078e0015 */
[----:B------:R-:W-:Y:S02]  /*11080*/  IMAD.MOV.U32 R12, RZ, RZ, 0x1 ;  /* 0x00000001ff0c7424 */ /* 0x000fe400078e00ff */
[----:B------:R-:W-:-:S07]  /*11090*/  IMAD.MOV.U32 R2, RZ, RZ, R14 ;  /* 0x000000ffff027224 */ /* 0x000fce00078e000e */
[----:B------:R-:W-:Y:S05]  /*110a0*/  WARPSYNC.COLLECTIVE R15, `(.L_x_322) ;  /* 0x000000000f087348 */ /* 0x000fea0003c00000 */
[----:B------:R0:W1:Y:S02]  /*110b0*/  SHFL.IDX P6, R14, R13, R12, R11 ;  /* 0x0000000c0d0e7389 */ /* 0x00006400000c000b */
[----:B01----:R-:W-:Y:S01]  /*110c0*/  ENDCOLLECTIVE ;  /* 0x000000000000791b */ /* 0x003fe20003800000 */
.L_x_322:
[----:B------:R-:W-:-:S05]  /*110d0*/  IADD3 R2, P0, R29, R2, RZ ;  /* 0x000000021d027210 */ /* 0x000fca0007f1e0ff */
        /* <DEDUP_REMOVED lines=12> */
.L_x_323:
[----:B------:R-:W-:Y:S01]  /*111a0*/  IMAD.MOV.U32 R2, RZ, RZ, R14 ;  /* 0x000000ffff027224 */ /* 0x000fe200078e000e */
[----:B------:R-:W-:Y:S06]  /*111b0*/  BRA `(.L_x_324) ;  /* 0xffffffcc00cc7947 */ /* 0x000fec000383ffff */
.L_x_247:
[----:B---3--:R3:W4:Y:S02]  /*111c0*/  SYNCS.PHASECHK.TRANS64.TRYWAIT P0, [R5+URZ+0x19c40], R10 ;  /* 0x019c400a050075a7 */ /* 0x008724000800017f */
[----:B----4-:R-:W-:Y:S05]  /*111d0*/  @!P0 NANOSLEEP.SYNCS 0x989680 ;  /* 0x009896800000895d */ /* 0x010fea0003900000 */
[----:B------:R-:W4:Y:S02]  /*111e0*/  @!P0 SYNCS.PHASECHK.TRANS64 P0, [R5+URZ+0x19c40], R10 ;  /* 0x019c400a050085a7 */ /* 0x000f24000800007f */
[----:B----4-:R-:W-:Y:S05]  /*111f0*/  @!P0 BRA `(.L_x_247) ;  /* 0xfffffffc00f08947 */ /* 0x010fea000383ffff */
[----:B------:R-:W-:Y:S05]  /*11200*/  BRA `(.L_x_325) ;  /* 0xffffffd000247947 */ /* 0x000fea000383ffff */
.L_x_248:
[----:B------:R-:W-:Y:S01]  /*11210*/  BSSY B0, `(.L_x_326) ;  /* 0x0000008000007945 */ /* 0x000fe20003800000 */
[----:B------:R-:W-:Y:S02]  /*11220*/  IMAD.MOV.U32 R13, RZ, RZ, R8 ;  /* 0x000000ffff0d7224 */ /* 0x000fe400078e0008 */
[----:B------:R-:W-:Y:S02]  /*11230*/  IMAD.MOV.U32 R12, RZ, RZ, RZ ;  /* 0x000000ffff0c7224 */ /* 0x000fe400078e00ff */
[----:B------:R-:W-:Y:S02]  /*11240*/  IMAD.MOV.U32 R11, RZ, RZ, 0x1e1f ;  /* 0x00001e1fff0b7424 */ /* 0x000fe400078e00ff */
[----:B------:R-:W-:-:S07]  /*11250*/  IMAD.MOV.U32 R15, RZ, RZ, -0x1 ;  /* 0xffffffffff0f7424 */ /* 0x000fce00078e00ff */
[----:B0123--:R-:W-:Y:S05]  /*11260*/  WARPSYNC.COLLECTIVE R15, `(.L_x_327) ;  /* 0x000000000f087348 */ /* 0x00ffea0003c00000 */
[----:B------:R4:W0:Y:S02]  /*11270*/  SHFL.IDX P6, R14, R13, R12, R11 ;  /* 0x0000000c0d0e7389 */ /* 0x00082400000c000b */
[----:B01234-:R-:W-:Y:S01]  /*11280*/  ENDCOLLECTIVE ;  /* 0x000000000000791b */ /* 0x01ffe20003800000 */
.L_x_327:
[----:B------:R-:W-:Y:S05]  /*11290*/  BSYNC B0 ;  /* 0x0000000000007941 */ /* 0x000fea0003800000 */
.L_x_326:
        /* <DEDUP_REMOVED lines=8> */
.L_x_328:
[----:B------:R-:W-:Y:S02]  /*11320*/  IMAD.MOV.U32 R13, RZ, RZ, R8 ;  /* 0x000000ffff0d7224 */ /* 0x000fe400078e0008 */
[----:B------:R-:W-:Y:S02]  /*11330*/  IMAD.MOV.U32 R12, RZ, RZ, 0x1 ;  /* 0x00000001ff0c7424 */ /* 0x000fe400078e00ff */
[----:B------:R-:W-:-:S07]  /*11340*/  IMAD.MOV.U32 R2, RZ, RZ, R14 ;  /* 0x000000ffff027224 */ /* 0x000fce00078e000e */
[----:B------:R-:W-:Y:S05]  /*11350*/  WARPSYNC.COLLECTIVE R15, `(.L_x_329) ;  /* 0x000000000f087348 */ /* 0x000fea0003c00000 */
[----:B------:R0:W1:Y:S02]  /*11360*/  SHFL.IDX P6, R14, R13, R12, R11 ;  /* 0x0000000c0d0e7389 */ /* 0x00006400000c000b */
[----:B01----:R-:W-:Y:S01]  /*11370*/  ENDCOLLECTIVE ;  /* 0x000000000000791b */ /* 0x003fe20003800000 */
.L_x_329:
        /* <DEDUP_REMOVED lines=13> */
.L_x_330:
[----:B------:R-:W-:Y:S01]  /*11450*/  IMAD.MOV.U32 R2, RZ, RZ, R14 ;  /* 0x000000ffff027224 */ /* 0x000fe200078e000e */
[----:B------:R-:W-:Y:S06]  /*11460*/  BRA `(.L_x_331) ;  /* 0xffffffd000147947 */ /* 0x000fec000383ffff */
.L_x_253:
[----:B------:R0:W0:Y:S02]  /*11470*/  SYNCS.PHASECHK.TRANS64.TRYWAIT P2, [R2+URZ+0x19c70], R3 ;  /* 0x019c7003020075a7 */ /* 0x000024000804017f */
[----:B0-----:R-:W-:Y:S05]  /*11480*/  @!P2 NANOSLEEP.SYNCS 0x989680 ;  /* 0x009896800000a95d */ /* 0x001fea0003900000 */
[----:B------:R-:W0:Y:S02]  /*11490*/  @!P2 SYNCS.PHASECHK.TRANS64 P2, [R2+URZ+0x19c70], R3 ;  /* 0x019c70030200a5a7 */ /* 0x000e24000804007f */
[----:B0-----:R-:W-:Y:S05]  /*114a0*/  @!P2 BRA `(.L_x_253) ;  /* 0xfffffffc00f0a947 */ /* 0x001fea000383ffff */
[----:B------:R-:W-:Y:S05]  /*114b0*/  BRA `(.L_x_332) ;  /* 0xffffffd000807947 */ /* 0x000fea000383ffff */
.L_x_255:
[----:B0-----:R0:W2:Y:S02]  /*114c0*/  SYNCS.PHASECHK.TRANS64.TRYWAIT P2, [R2+URZ+0x19c60], R4 ;  /* 0x019c6004020075a7 */ /* 0x0010a4000804017f */
[----:B--2---:R-:W-:Y:S05]  /*114d0*/  @!P2 NANOSLEEP.SYNCS 0x989680 ;  /* 0x009896800000a95d */ /* 0x004fea0003900000 */
[----:B------:R-:W2:Y:S02]  /*114e0*/  @!P2 SYNCS.PHASECHK.TRANS64 P2, [R2+URZ+0x19c60], R4 ;  /* 0x019c60040200a5a7 */ /* 0x000ea4000804007f */
[----:B--2---:R-:W-:Y:S05]  /*114f0*/  @!P2 BRA `(.L_x_255) ;  /* 0xfffffffc00f0a947 */ /* 0x004fea000383ffff */
[----:B------:R-:W-:Y:S05]  /*11500*/  BRA `(.L_x_333) ;  /* 0xffffffd000907947 */ /* 0x000fea000383ffff */
.L_x_263:
[----:B0-----:R0:W1:Y:S02]  /*11510*/  SYNCS.PHASECHK.TRANS64.TRYWAIT P1, [R3+URZ+0x19c70], R0 ;  /* 0x019c7000030075a7 */ /* 0x001064000802017f */
[----:B-1----:R-:W-:Y:S05]  /*11520*/  @!P1 NANOSLEEP.SYNCS 0x989680 ;  /* 0x009896800000995d */ /* 0x002fea0003900000 */
[----:B------:R-:W1:Y:S02]  /*11530*/  @!P1 SYNCS.PHASECHK.TRANS64 P1, [R3+URZ+0x19c70], R0 ;  /* 0x019c7000030095a7 */ /* 0x000e64000802007f */
[----:B-1----:R-:W-:Y:S05]  /*11540*/  @!P1 BRA `(.L_x_263) ;  /* 0xfffffffc00f09947 */ /* 0x002fea000383ffff */
[----:B------:R-:W-:Y:S05]  /*11550*/  BRA `(.L_x_334) ;  /* 0xffffffd400f47947 */ /* 0x000fea000383ffff */
.L_x_265:
[----:B0-----:R0:W1:Y:S02]  /*11560*/  SYNCS.PHASECHK.TRANS64.TRYWAIT P1, [R3+URZ+0x19c60], R0 ;  /* 0x019c6000030075a7 */ /* 0x001064000802017f */
[----:B-1----:R-:W-:Y:S05]  /*11570*/  @!P1 NANOSLEEP.SYNCS 0x989680 ;  /* 0x009896800000995d */ /* 0x002fea0003900000 */
[----:B------:R-:W1:Y:S02]  /*11580*/  @!P1 SYNCS.PHASECHK.TRANS64 P1, [R3+URZ+0x19c60], R0 ;  /* 0x019c6000030095a7 */ /* 0x000e64000802007f */
[----:B-1----:R-:W-:Y:S05]  /*11590*/  @!P1 BRA `(.L_x_265) ;  /* 0xfffffffc00f09947 */ /* 0x002fea000383ffff */
[----:B------:R-:W-:Y:S05]  /*115a0*/  BRA `(.L_x_335) ;  /* 0xffffffd800007947 */ /* 0x000fea000383ffff */
.L_x_277:
[----:B0-----:R0:W1:Y:S02]  /*115b0*/  SYNCS.PHASECHK.TRANS64.TRYWAIT P0, [R4+URZ+0x19c20], R0 ;  /* 0x019c2000040075a7 */ /* 0x001064000800017f */
[----:B-1----:R-:W-:Y:S05]  /*115c0*/  @!P0 NANOSLEEP.SYNCS 0x989680 ;  /* 0x009896800000895d */ /* 0x002fea0003900000 */
[----:B------:R-:W1:Y:S02]  /*115d0*/  @!P0 SYNCS.PHASECHK.TRANS64 P0, [R4+URZ+0x19c20], R0 ;  /* 0x019c2000040085a7 */ /* 0x000e64000800007f */
[----:B-1----:R-:W-:Y:S05]  /*115e0*/  @!P0 BRA `(.L_x_277) ;  /* 0xfffffffc00f08947 */ /* 0x002fea000383ffff */
[----:B------:R-:W-:Y:S05]  /*115f0*/  BRA `(.L_x_336) ;  /* 0xffffffe800207947 */ /* 0x000fea000383ffff */
.L_x_278:
[----:B------:R-:W1:Y:S01]  /*11600*/  S2R R2, SR_TID.X ;  /* 0x0000000000027919 */ /* 0x000e620000002100 */
[----:B------:R-:W-:Y:S01]  /*11610*/  BSSY B0, `(.L_x_337) ;  /* 0x000000a000007945 */ /* 0x000fe20003800000 */
[----:B------:R-:W-:Y:S02]  /*11620*/  IMAD.MOV.U32 R12, RZ, RZ, RZ ;  /* 0x000000ffff0c7224 */ /* 0x000fe400078e00ff */
[----:B------:R-:W-:Y:S02]  /*11630*/  IMAD.MOV.U32 R11, RZ, RZ, 0x1f ;  /* 0x0000001fff0b7424 */ /* 0x000fe400078e00ff */
[----:B------:R-:W-:Y:S01]  /*11640*/  IMAD.MOV.U32 R15, RZ, RZ, -0x1 ;  /* 0xffffffffff0f7424 */ /* 0x000fe200078e00ff */
[----:B-1----:R-:W-:-:S04]  /*11650*/  SHF.R.U32.HI R2, RZ, 0x5, R2 ;  /* 0x00000005ff027819 */ /* 0x002fc80000011602 */
[----:B------:R-:W-:-:S05]  /*11660*/  LOP3.LUT R2, R2, 0x3, RZ, 0xc0, !PT ;  /* 0x0000000302027812 */ /* 0x000fca00078ec0ff */
[----:B------:R-:W-:-:S07]  /*11670*/  IMAD.MOV.U32 R13, RZ, RZ, R2 ;  /* 0x000000ffff0d7224 */ /* 0x000fce00078e0002 */
[----:B0-----:R-:W-:Y:S05]  /*11680*/  WARPSYNC.COLLECTIVE R15, `(.L_x_338) ;  /* 0x000000000f087348 */ /* 0x001fea0003c00000 */
[----:B------:R1:W2:Y:S02]  /*11690*/  SHFL.IDX P6, R14, R13, R12, R11 ;  /* 0x0000000c0d0e7389 */ /* 0x0002a400000c000b */
[----:B012---:R-:W-:Y:S01]  /*116a0*/  ENDCOLLECTIVE ;  /* 0x000000000000791b */ /* 0x007fe20003800000 */
.L_x_338:
[----:B------:R-:W-:Y:S05]  /*116b0*/  BSYNC B0 ;  /* 0x0000000000007941 */ /* 0x000fea0003800000 */
.L_x_337:
[----:B------:R-:W-:Y:S05]  /*116c0*/  BRA `(.L_x_339) ;  /* 0xffffffe800087947 */ /* 0x000fea000383ffff */
.L_x_281:
[----:B------:R-:W-:Y:S01]  /*116d0*/  BSSY B1, `(.L_x_340) ;  /* 0x0000006000017945 */ /* 0x000fe20003800000 */
[----:B------:R-:W-:-:S07]  /*116e0*/  IMAD.MOV.U32 R15, RZ, RZ, -0x1 ;  /* 0xffffffffff0f7424 */ /* 0x000fce00078e00ff */
[----:B0-----:R-:W-:Y:S05]  /*116f0*/  WARPSYNC.COLLECTIVE R15, `(.L_x_341) ;  /* 0x000000000f0c7348 */ /* 0x001fea0003c00000 */
[----:B------:R-:W-:Y:S02]  /*11700*/  ELECT P6, UR62, PT ;  /* 0x00000000003e782f */ /* 0x000fe400038c0000 */
[----:B------:R-:W-:Y:S01]  /*11710*/  MOV R14, UR62 ;  /* 0x0000003e000e7c02 */ /* 0x000fe20008000f00 */
[----:B0-----:R-:W-:Y:S10]  /*11720*/  ENDCOLLECTIVE ;  /* 0x000000000000791b */ /* 0x001ff40003800000 */
.L_x_341:
[----:B------:R-:W-:Y:S05]  /*11730*/  BSYNC B1 ;  /* 0x0000000000017941 */ /* 0x000fea0003800000 */
.L_x_340:
[----:B------:R-:W-:Y:S05]  /*11740*/  BRA `(.L_x_342) ;  /* 0xffffffe800007947 */ /* 0x000fea000383ffff */
.L_x_283:
[----:B0-----:R0:W1:Y:S02]  /*11750*/  SYNCS.PHASECHK.TRANS64.TRYWAIT P1, [R5+URZ+0x19c40], R0 ;  /* 0x019c4000050075a7 */ /* 0x001064000802017f */
[----:B-1----:R-:W-:Y:S05]  /*11760*/  @!P1 NANOSLEEP.SYNCS 0x989680 ;  /* 0x009896800000995d */ /* 0x002fea0003900000 */
[----:B------:R-:W1:Y:S02]  /*11770*/  @!P1 SYNCS.PHASECHK.TRANS64 P1, [R5+URZ+0x19c40], R0 ;  /* 0x019c4000050095a7 */ /* 0x000e64000802007f */
[----:B-1----:R-:W-:Y:S05]  /*11780*/  @!P1 BRA `(.L_x_283) ;  /* 0xfffffffc00f09947 */ /* 0x002fea000383ffff */
[----:B------:R-:W-:Y:S05]  /*11790*/  BRA `(.L_x_343) ;  /* 0xffffffe800207947 */ /* 0x000fea000383ffff */
.L_x_285:
[----:B-1----:R1:W2:Y:S02]  /*117a0*/  SYNCS.PHASECHK.TRANS64.TRYWAIT P1, [R19+URZ+0x19c40], R2 ;  /* 0x019c4002130075a7 */ /* 0x0022a4000802017f */
[----:B--2---:R-:W-:Y:S05]  /*117b0*/  @!P1 NANOSLEEP.SYNCS 0x989680 ;  /* 0x009896800000995d */ /* 0x004fea0003900000 */
[----:B------:R-:W2:Y:S02]  /*117c0*/  @!P1 SYNCS.PHASECHK.TRANS64 P1, [R19+URZ+0x19c40], R2 ;  /* 0x019c4002130095a7 */ /* 0x000ea4000802007f */
[----:B--2---:R-:W-:Y:S05]  /*117d0*/  @!P1 BRA `(.L_x_285) ;  /* 0xfffffffc00f09947 */ /* 0x004fea000383ffff */
[----:B------:R-:W-:Y:S05]  /*117e0*/  BRA `(.L_x_344) ;  /* 0xffffffe8002c7947 */ /* 0x000fea000383ffff */
.L_x_287:
[----:B--2---:R2:W3:Y:S02]  /*117f0*/  SYNCS.PHASECHK.TRANS64.TRYWAIT P1, [R5+URZ+0x19c60], R0 ;  /* 0x019c6000050075a7 */ /* 0x0044e4000802017f */
[----:B---3--:R-:W-:Y:S05]  /*11800*/  @!P1 NANOSLEEP.SYNCS 0x989680 ;  /* 0x009896800000995d */ /* 0x008fea0003900000 */
[----:B------:R-:W3:Y:S02]  /*11810*/  @!P1 SYNCS.PHASECHK.TRANS64 P1, [R5+URZ+0x19c60], R0 ;  /* 0x019c6000050095a7 */ /* 0x000ee4000802007f */
[----:B---3--:R-:W-:Y:S05]  /*11820*/  @!P1 BRA `(.L_x_287) ;  /* 0xfffffffc00f09947 */ /* 0x008fea000383ffff */
[----:B------:R-:W-:Y:S05]  /*11830*/  BRA `(.L_x_345) ;  /* 0xffffffe800287947 */ /* 0x000fea000383ffff */
.L_x_289:
[----:B---3--:R3:W4:Y:S02]  /*11840*/  SYNCS.PHASECHK.TRANS64.TRYWAIT P1, [R19+URZ+0x19c60], R2 ;  /* 0x019c6002130075a7 */ /* 0x008724000802017f */
[----:B----4-:R-:W-:Y:S05]  /*11850*/  @!P1 NANOSLEEP.SYNCS 0x989680 ;  /* 0x009896800000995d */ /* 0x010fea0003900000 */
[----:B------:R-:W4:Y:S02]  /*11860*/  @!P1 SYNCS.PHASECHK.TRANS64 P1, [R19+URZ+0x19c60], R2 ;  /* 0x019c6002130095a7 */ /* 0x000f24000802007f */
[----:B----4-:R-:W-:Y:S05]  /*11870*/  @!P1 BRA `(.L_x_289) ;  /* 0xfffffffc00f09947 */ /* 0x010fea000383ffff */
[----:B------:R-:W-:Y:S05]  /*11880*/  BRA `(.L_x_346) ;  /* 0xffffffe800247947 */ /* 0x000fea000383ffff */
.L_x_291:
[----:B----4-:R4:W0:Y:S02]  /*11890*/  SYNCS.PHASECHK.TRANS64.TRYWAIT P1, [R5+URZ+0x19c80], R0 ;  /* 0x019c8000050075a7 */ /* 0x010824000802017f */
[----:B0-----:R-:W-:Y:S05]  /*118a0*/  @!P1 NANOSLEEP.SYNCS 0x989680 ;  /* 0x009896800000995d */ /* 0x001fea0003900000 */
[----:B------:R-:W0:Y:S02]  /*118b0*/  @!P1 SYNCS.PHASECHK.TRANS64 P1, [R5+URZ+0x19c80], R0 ;  /* 0x019c8000050095a7 */ /* 0x000e24000802007f */
[----:B0-----:R-:W-:Y:S05]  /*118c0*/  @!P1 BRA `(.L_x_291) ;  /* 0xfffffffc00f09947 */ /* 0x001fea000383ffff */
[----:B------:R-:W-:Y:S05]  /*118d0*/  BRA `(.L_x_347) ;  /* 0xffffffe800207947 */ /* 0x000fea000383ffff */
.L_x_348:
        /* <DEDUP_REMOVED lines=10> */
.L_x_2538:


//--------------------- .text._ZN7cutlass13device_kernelIN5flash11enable_sm90INS1_16FlashAttnFwdSm90INS1_25CollectiveMainloopFwdSm90ILi2EN4cute5tupleIJNS5_1CILi1EEES8_S8_EEENS6_IJNS7_ILi192EEENS7_ILi128EEENS7_ILi96EEEEEELi96ENS_12float_e4m3_tEfNS_4arch4Sm90ELb0ELb0ELb1ELb1ELb1ELb1ELb0ELb1ELb1ELb1ELb1ELb0EEENS1_21CollectiveEpilogueFwdINS6_IJSA_SC_SB_EEES9_NS_10bfloat16_tESG_Li384ELb1ELb1ELb1ELb1EEENS1_36VarlenDynamicPersistentTileSchedulerILi192ELi128ELi384ELi128ELb1ELb1ELb1ELb0ELb1ELb1EEEEEEEEEvNT_6ParamsE --------------------------
	.section	.text._ZN7cutlass13device_kernelIN5flash11enable_sm90INS1_16FlashAttnFwdSm90INS1_25CollectiveMainloopFwdSm90ILi2EN4cute5tupleIJNS5_1CILi1EEES8_S8_EEENS6_IJNS7_ILi192EEENS7_ILi128EEENS7_ILi96EEEEEELi96ENS_12float_e4m3_tEfNS_4arch4Sm90ELb0ELb0ELb1ELb1ELb1ELb1ELb0ELb1ELb1ELb1ELb1ELb0EEENS1_21CollectiveEpilogueFwdINS6_IJSA_SC_SB_EEES9_NS_10bfloat16_tESG_Li384ELb1ELb1ELb1ELb1EEENS1_36VarlenDynamicPersistentTileSchedulerILi192ELi128ELi384ELi128ELb1ELb1ELb1ELb0ELb1ELb1EEEEEEEEEvNT_6ParamsE,"ax",@progbits
	.align	128
.text._ZN7cutlass13device_kernelIN5flash11enable_sm90INS1_16FlashAttnFwdSm90INS1_25CollectiveMainloopFwdSm90ILi2EN4cute5tupleIJNS5_1CILi1EEES8_S8_EEENS6_IJNS7_ILi192EEENS7_ILi128EEENS7_ILi96EEEEEELi96ENS_12float_e4m3_tEfNS_4arch4Sm90ELb0ELb0ELb1ELb1ELb1ELb1ELb0ELb1ELb1ELb1ELb1ELb0EEENS1_21CollectiveEpilogueFwdINS6_IJSA_SC_SB_EEES9_NS_10bfloat16_tESG_Li384ELb1ELb1ELb1ELb1EEENS1_36VarlenDynamicPersistentTileSchedulerILi192ELi128ELi384ELi128ELb1ELb1ELb1ELb0ELb1ELb1EEEEEEEEEvNT_6ParamsE:
        .type           _ZN7cutlass13device_kernelIN5flash11enable_sm90INS1_16FlashAttnFwdSm90INS1_25CollectiveMainloopFwdSm90ILi2EN4cute5tupleIJNS5_1CILi1EEES8_S8_EEENS6_IJNS7_ILi192EEENS7_ILi128EEENS7_ILi96EEEEEELi96ENS_12float_e4m3_tEfNS_4arch4Sm90ELb0ELb0ELb1ELb1ELb1ELb1ELb0ELb1ELb1ELb1ELb1ELb0EEENS1_21CollectiveEpilogueFwdINS6_IJSA_SC_SB_EEES9_NS_10bfloat16_tESG_Li384ELb1ELb1ELb1ELb1EEENS1_36VarlenDynamicPersistentTileSchedulerILi192ELi128ELi384ELi128ELb1ELb1ELb1ELb0ELb1ELb1EEEEEEEEEvNT_6ParamsE,@function
        .size           _ZN7cutlass13device_kernelIN5flash11enable_sm90INS1_16FlashAttnFwdSm90INS1_25CollectiveMainloopFwdSm90ILi2EN4cute5tupleIJNS5_1CILi1EEES8_S8_EEENS6_IJNS7_ILi192EEENS7_ILi128EEENS7_ILi96EEEEEELi96ENS_12float_e4m3_tEfNS_4arch4Sm90ELb0ELb0ELb1ELb1ELb1ELb1ELb0ELb1ELb1ELb1ELb1ELb0EEENS1_21CollectiveEpilogueFwdINS6_IJSA_SC_SB_EEES9_NS_10bfloat16_tESG_Li384ELb1ELb1ELb1ELb1EEENS1_36VarlenDynamicPersistentTileSchedulerILi192ELi128ELi384ELi128ELb1ELb1ELb1ELb0ELb1ELb1EEEEEEEEEvNT_6ParamsE,(.L_x_2539 - _ZN7cutlass13device_kernelIN5flash11enable_sm90INS1_16FlashAttnFwdSm90INS1_25CollectiveMainloopFwdSm90ILi2EN4cute5tupleIJNS5_1CILi1EEES8_S8_EEENS6_IJNS7_ILi192EEENS7_ILi128EEENS7_ILi96EEEEEELi96ENS_12float_e4m3_tEfNS_4arch4Sm90ELb0ELb0ELb1ELb1ELb1ELb1ELb0ELb1ELb1ELb1ELb1ELb0EEENS1_21CollectiveEpilogueFwdINS6_IJSA_SC_SB_EEES9_NS_10bfloat16_tESG_Li384ELb1ELb1ELb1ELb1EEENS1_36VarlenDynamicPersistentTileSchedulerILi192ELi128ELi384ELi128ELb1ELb1ELb1ELb0ELb1ELb1EEEEEEEEEvNT_6ParamsE)
        .other          _ZN7cutlass13device_kernelIN5flash11enable_sm90INS1_16FlashAttnFwdSm90INS1_25CollectiveMainloopFwdSm90ILi2EN4cute5tupleIJNS5_1CILi1EEES8_S8_EEENS6_IJNS7_ILi192EEENS7_ILi128EEENS7_ILi96EEEEEELi96ENS_12float_e4m3_tEfNS_4arch4Sm90ELb0ELb0ELb1ELb1ELb1ELb1ELb0ELb1ELb1ELb1ELb1ELb0EEENS1_21CollectiveEpilogueFwdINS6_IJSA_SC_SB_EEES9_NS_10bfloat16_tESG_Li384ELb1ELb1ELb1ELb1EEENS1_36VarlenDynamicPersistentTileSchedulerILi192ELi128ELi384ELi128ELb1ELb1ELb1ELb0ELb1ELb1EEEEEEEEEvNT_6ParamsE,@"STO_CUDA_ENTRY STV_DEFAULT"
_ZN7cutlass13device_kernelIN5flash11enable_sm90INS1_16FlashAttnFwdSm90INS1_25CollectiveMainloopFwdSm90ILi2EN4cute5tupleIJNS5_1CILi1EEES8_S8_EEENS6_IJNS7_ILi192EEENS7_ILi128EEENS7_ILi96EEEEEELi96ENS_12float_e4m3_tEfNS_4arch4Sm90ELb0ELb0ELb1ELb1ELb1ELb1ELb0ELb1ELb1ELb1ELb1ELb0EEENS1_21CollectiveEpilogueFwdINS6_IJSA_SC_SB_EEES9_NS_10bfloat16_tESG_Li384ELb1ELb1ELb1ELb1EEENS1_36VarlenDynamicPersistentTileSchedulerILi192ELi128ELi384ELi128ELb1ELb1ELb1ELb0ELb1ELb1EEEEEEEEEvNT_6ParamsE:
[----:B------:R-:W0:Y:S02]  /*0000*/  LDC R1, c[0x0][0x28] ;  /* 0x00000a00ff017b82 */ /* 0x000e240000000800 */
[----:B0-----:R-:W-:Y:S01]  /*0010*/  VIADD R1, R1, 0xffffff50 ;  /* 0xffffff5001017836 */ /* 0x001fe20000000000 */
[----:B------:R-:W0:Y:S01]  /*0020*/  S2R R2, SR_TID.X ;  /* 0x0000000000027919 */ /* 0x000e220000002100 */
[----:B------:R-:W-:Y:S01]  /*0030*/  ELECT P0, URZ, PT ;  /* 0x00000000003f782f */ /* 0x000fe20003800000 */
[----:B------:R-:W-:Y:S01]  /*0040*/  BSSY B0, `(.L_x_349) ;  /* 0x000000d000007945 */ /* 0x000fe20003800000 */
[----:B0-----:R-:W-:-:S05]  /*0050*/  SHF.R.U32.HI R6, RZ, 0x5, R2 ;  /* 0x00000005ff067819 */ /* 0x001fca0000011602 */
[----:B------:R-:W0:Y:S02]  /*0060*/  SHFL.IDX PT, R0, R6, RZ, 0x1f ;  /* 0x00001fff06007589 */ /* 0x000e2400000e0000 */
[----:B0-----:R-:W-:-:S13]  /*0070*/  ISETP.EQ.AND P0, PT, R0, RZ, P0 ;  /* 0x000000ff0000720c */ /* 0x001fda0000702270 */
[----:B------:R-:W-:Y:S05]  /*0080*/  @!P0 BRA `(.L_x_350) ;  /* 0x0000000000208947 */ /* 0x000fea0003800000 */
[----:B------:R-:W-:Y:S02]  /*0090*/  ULDC.64 UR4, c[0x0][0x198] ;  /* 0x0000660000047ab9 */ /* 0x000fe40000000a00 */
[----:B------:R-:W-:Y:S02]  /*00a0*/  UIADD3 UR6, UP0, UR4, 0x570, URZ ;  /* 0x0000057004067890 */ /* 0x000fe4000ff1e03f */
[----:B------:R-:W-:Y:S02]  /*00b0*/  UIADD3 UR4, UP1, UR4, 0x670, URZ ;  /* 0x0000067004047890 */ /* 0x000fe4000ff3e03f */
[----:B------:R-:W-:Y:S02]  /*00c0*/  UIADD3.X UR7, URZ, UR5, URZ, UP0, !UPT ;  /* 0x000000053f077290 */ /* 0x000fe400087fe43f */
[----:B------:R-:W-:-:S07]  /*00d0*/  UIADD3.X UR5, URZ, UR5, URZ, UP1, !UPT ;  /* 0x000000053f057290 */ /* 0x000fce0008ffe43f */
[----:B------:R0:W-:Y:S02]  /*00e0*/  UTMACCTL.PF [UR6] ;  /* 0x00000000060079b9 */ /* 0x0001e40008040000 */
[----:B------:R0:W-:Y:S02]  /*00f0*/  UTMACCTL.PF [UR4] ;  /* 0x00000000040079b9 */ /* 0x0001e40008040000 */
[----:B0-----:R-:W-:Y:S01]  /*0100*/  NOP ;  /* 0x0000000000007918 */ /* 0x001fe20000000000 */
.L_x_350:
[----:B------:R-:W-:Y:S05]  /*0110*/  BSYNC B0 ;  /* 0x0000000000007941 */ /* 0x000fea0003800000 */
.L_x_349:
[----:B------:R-:W-:Y:S01]  /*0120*/  VOTEU.ANY UP0, P0 ;  /* 0x00000000003f7886 */ /* 0x000fe20000000100 */
[----:B------:R-:W0:Y:S01]  /*0130*/  SHFL.IDX PT, R0, R6, RZ, 0x1f ;  /* 0x00001fff06007589 */ /* 0x000e2200000e0000 */
[----:B------:R-:W-:Y:S01]  /*0140*/  UMOV UR4, 0x80 ;  /* 0x0000008000047882 */ /* 0x000fe20000000000 */
[----:B------:R-:W-:Y:S01]  /*0150*/  UMOV UR7, 0x180 ;  /* 0x0000018000077882 */ /* 0x000fe20000000000 */
[----:B------:R-:W-:Y:S01]  /*0160*/  SHF.R.U32.HI R2, RZ, 0x7, R2 ;  /* 0x00000007ff027819 */ /* 0x000fe20000011602 */
[----:B------:R-:W1:Y:S01]  /*0170*/  @UP0 S2UR UR8, SR_CgaCtaId ;  /* 0x00000000000809c3 */ /* 0x000e620000008800 */
[----:B------:R-:W-:Y:S01]  /*0180*/  @UP0 UMOV UR6, 0x400 ;  /* 0x0000040000060882 */ /* 0x000fe20000000000 */
[----:B------:R-:W-:-:S04]  /*0190*/  @UP0 UIADD3 UR4, -UR4, 0x100000, URZ ;  /* 0x0010000004040890 */ /* 0x000fc8000fffe13f */
[----:B------:R-:W-:Y:S02]  /*01a0*/  @UP0 USHF.L.U32 UR5, UR4, 0xb, URZ ;  /* 0x0000000b04050899 */ /* 0x000fe4000800063f */
[----:B------:R-:W-:Y:S01]  /*01b0*/  @UP0 USHF.L.U32 UR4, UR4, 0x1, URZ ;  /* 0x0000000104040899 */ /* 0x000fe2000800063f */
[----:B------:R-:W-:Y:S01]  /*01c0*/  VOTEU.ANY UP1, P0 ;  /* 0x00000000003f7886 */ /* 0x000fe20000020100 */
[----:B0-----:R-:W-:Y:S02]  /*01d0*/  ISETP.NE.AND P1, PT, R0, RZ, PT ;  /* 0x000000ff0000720c */ /* 0x001fe40003f25270 */
[----:B------:R0:W2:Y:S01]  /*01e0*/  SHFL.IDX PT, R0, R2, RZ, 0x1f ;  /* 0x00001fff02007589 */ /* 0x0000a200000e0000 */
[----:B-1----:R-:W-:Y:S02]  /*01f0*/  @UP0 ULEA UR8, UR8, UR6, 0x18 ;  /* 0x0000000608080291 */ /* 0x002fe4000f8ec03f */
[----:B------:R-:W-:-:S04]  /*0200*/  @UP0 UIADD3 UR6, -UR7, 0x100000, URZ ;  /* 0x0010000007060890 */ /* 0x000fc8000fffe13f */
[----:B------:R-:W-:Y:S02]  /*0210*/  @UP0 USHF.L.U32 UR7, UR6, 0xb, URZ ;  /* 0x0000000b06070899 */ /* 0x000fe4000800063f */
[----:B------:R-:W-:Y:S01]  /*0220*/  @UP0 USHF.L.U32 UR6, UR6, 0x1, URZ ;  /* 0x0000000106060899 */ /* 0x000fe2000800063f */
[----:B------:R-:W-:Y:S01]  /*0230*/  VOTEU.ANY UP0, P0 ;  /* 0x00000000003f7886 */ /* 0x000fe20000000100 */
[----:B------:R-:W1:Y:S04]  /*0240*/  FENCE.VIEW.ASYNC.S ;  /* 0x00000000000073c6 */ /* 0x000e680000000000 */
[----:B-1----:R0:W1:Y:S06]  /*0250*/  @UP0 SYNCS.EXCH.64 URZ, [UR8+0x19c00], UR4 ;  /* 0x019c0004083f05b2 */ /* 0x00206c0008000100 */
[----:B------:R0:W3:Y:S02]  /*0260*/  @UP1 SYNCS.EXCH.64 URZ, [UR8+0x19c20], UR6 ;  /* 0x019c2006083f15b2 */ /* 0x0000e40008000100 */
        /* <DEDUP_REMOVED lines=14> */
[----:B0-----:R0:W4:Y:S08]  /*0350*/  SYNCS.EXCH.64 URZ, [UR8+0x19c30], UR4 ;  /* 0x019c3004083f75b2 */ /* 0x0011300008000100 */
[----:B------:R0:W0:Y:S01]  /*0360*/  SYNCS.EXCH.64 URZ, [UR8+0x19c40], UR6 ;  /* 0x019c4006083f75b2 */ /* 0x0000220008000100 */
[----:B------:R0:W0:Y:S01]  /*0370*/  SYNCS.EXCH.64 URZ, [UR8+0x19c38], UR4 ;  /* 0x019c3804083f75b2 */ /* 0x0000220008000100 */
[----:B------:R0:W0:Y:S01]  /*0380*/  SYNCS.EXCH.64 URZ, [UR8+0x19c48], UR6 ;  /* 0x019c4806083f75b2 */ /* 0x0000220008000100 */
[----:B------:R-:W-:Y:S01]  /*0390*/  NOP ;  /* 0x0000000000007918 */ /* 0x000fe20000000000 */
.L_x_351:
        /* <DEDUP_REMOVED lines=22> */
.L_x_352:
        /* <DEDUP_REMOVED lines=18> */
.L_x_353:
        /* <DEDUP_REMOVED lines=22> */
.L_x_354:
[----:B------:R-:W5:Y:S01]  /*0780*/  SHFL.IDX PT, R3, R6, RZ, 0x1f ;  /* 0x00001fff06037589 */ /* 0x000f6200000e0000 */
        /* <DEDUP_REMOVED lines=22> */
.L_x_355:
[----:B--2---:R-:W-:Y:S01]  /*08f0*/  ISETP.NE.AND P0, PT, R0, RZ, PT ;  /* 0x000000ff0000720c */ /* 0x004fe20003f05270 */
[----:B------:R-:W-:Y:S01]  /*0900*/  IMAD.MOV.U32 R0, RZ, RZ, 0x1 ;  /* 0x00000001ff007424 */ /* 0x000fe200078e00ff */
[----:B------:R-:W-:Y:S01]  /*0910*/  NOP ;  /* 0x0000000000007918 */ /* 0x000fe20000000000 */
[----:B------:R-:W-:Y:S01]  /*0920*/  ULDC.64 UR40, c[0x0][0x208] ;  /* 0x0000820000287ab9 */ /* 0x000fe20000000a00 */
[----:B------:R-:W-:Y:S02]  /*0930*/  BSSY B8, `(.L_x_356) ;  /* 0x0001b1d000087945 */ /* 0x000fe40003800000 */
[----:B------:R-:W-:-:S05]  /*0940*/  SEL R0, R0, 0x2, !P0 ;  /* 0x0000000200007807 */ /* 0x000fca0004000000 */
[----:B------:R2:W-:Y:S01]  /*0950*/  STL [R1+0x2c], R0 ;  /* 0x00002c0001007387 */ /* 0x0005e20000100800 */
[----:B01-34-:R-:W-:Y:S06]  /*0960*/  BAR.SYNC.DEFER_BLOCKING 0x0 ;  /* 0x0000000000007b1d */ /* 0x01bfec0000010000 */
[----:B------:R-:W-:Y:S05]  /*0970*/  @!P0 BRA `(.L_x_357) ;  /* 0x0000013c00348947 */ /* 0x000fea0003800000 */
.L_x_358:
[----:B------:R-:W-:-:S08]  /*0980*/  NOP ;  /* 0x0000000000007918 */ /* 0x000fd00000000000 */
[----:B------:R-:W0:Y:S02]  /*0990*/  USETMAXREG.TRY_ALLOC.CTAPOOL UP0, 0xa0 ;  /* 0x000000a0000079c8 */ /* 0x000e240008000600 */
[----:B0-----:R-:W-:-:S13]  /*09a0*/  PLOP3.LUT P0, PT, PT, PT, UP0, 0x80, 0x0 ;  /* 0x000000000000781c */ /* 0x001fda0003f0f008 */
[----:B------:R-:W-:Y:S05]  /*09b0*/  @!P0 BRA `(.L_x_358) ;  /* 0xfffffffc00f08947 */ /* 0x000fea000383ffff */
[----:B------:R-:W2:Y:S08]  /*09c0*/  S2UR UR4, SR_CgaCtaId ;  /* 0x00000000000479c3 */ /* 0x000eb00000008800 */
[----:B------:R-:W-:Y:S06]  /*09d0*/  BAR.ARV 0x8, 0x200 ;  /* 0x0208000000007b1d */ /* 0x000fec0000002000 */
[----:B------:R-:W-:-:S02]  /*09e0*/  MOV R18, 0x400 ;  /* 0x0000040000127802 */ /* 0x000fc40000000f00 */
[----:B------:R-:W-:Y:S01]  /*09f0*/  BAR.SYNC.DEFER_BLOCKING 0x5, 0x200 ;  /* 0x0148000000007b1d */ /* 0x000fe20000010000 */
[----:B--2---:R-:W-:-:S05]  /*0a00*/  IMAD.U32 R0, RZ, RZ, UR4 ;  /* 0x00000004ff007e24 */ /* 0x004fca000f8e00ff */
[----:B------:R-:W-:Y:S01]  /*0a10*/  ULDC UR4, c[0x0][0xc3c] ;  /* 0x00030f0000047ab9 */ /* 0x000fe20000000800 */
[----:B------:R-:W-:Y:S01]  /*0a20*/  LEA R18, R0, R18, 0x18 ;  /* 0x0000001200127211 */ /* 0x000fe200078ec0ff */
[----:B------:R-:W-:Y:S04]  /*0a30*/  STL [R1+0x24], R0 ;  /* 0x0000240001007387 */ /* 0x000fe80000100800 */
[----:B------:R-:W0:Y:S01]  /*0a40*/  LDS.128 R24, [R18+0x19cd0] ;  /* 0x019cd00012187984 */ /* 0x000e220000000c00 */
[----:B------:R-:W-:Y:S06]  /*0a50*/  BAR.ARV 0x4, 0x200 ;  /* 0x0108000000007b1d */ /* 0x000fec0000002000 */
[----:B0-----:R-:W-:-:S13]  /*0a60*/  ISETP.GE.AND P0, PT, R27, UR4, PT ;  /* 0x000000041b007c0c */ /* 0x001fda000bf06270 */
[----:B------:R-:W-:Y:S05]  /*0a70*/  @P0 BRA `(.L_x_359) ;  /* 0x000001b000200947 */ /* 0x000fea0003800000 */
[----:B------:R-:W0:Y:S02]  /*0a80*/  S2R R0, SR_TID.X ;  /* 0x0000000000007919 */ /* 0x000e240000002100 */
[----:B0-----:R-:W-:-:S05]  /*0a90*/  VIADD R22, R0, 0xffffff80 ;  /* 0xffffff8000167836 */ /* 0x001fca0000000000 */
[-C--:B------:R-:W-:Y:S02]  /*0aa0*/  LEA.HI R6, R22, R22.reuse, RZ, 0x1 ;  /* 0x0000001616067211 */ /* 0x080fe400078f08ff */
[----:B------:R-:W-:Y:S02]  /*0ab0*/  SHF.R.S32.HI R0, RZ, 0x1f, R22 ;  /* 0x0000001fff007819 */ /* 0x000fe40000011416 */
[----:B------:R-:W-:Y:S02]  /*0ac0*/  LOP3.LUT R7, R6, 0xfffffffe, RZ, 0xc0, !PT ;  /* 0xfffffffe06077812 */ /* 0x000fe400078ec0ff */
[CC--:B------:R-:W-:Y:S02]  /*0ad0*/  LEA.HI R2, R0.reuse, R22.reuse, RZ, 0x5 ;  /* 0x0000001600027211 */ /* 0x0c0fe400078f28ff */
[----:B------:R-:W-:Y:S01]  /*0ae0*/  LEA.HI R3, R0, R22, RZ, 0x4 ;  /* 0x0000001600037211 */ /* 0x000fe200078f20ff */
[----:B------:R-:W-:Y:S01]  /*0af0*/  IMAD.IADD R16, R22, 0x1, -R7 ;  /* 0x0000000116107824 */ /* 0x000fe200078e0a07 */
[----:B------:R-:W-:Y:S01]  /*0b00*/  SHF.R.S32.HI R155, RZ, 0x1, R6 ;  /* 0x00000001ff9b7819 */ /* 0x000fe20000011406 */
[----:B------:R-:W-:Y:S01]  /*0b10*/  IMAD.SHL.U32 R4, R2, 0x10, RZ ;  /* 0x0000001002047824 */ /* 0x000fe200078e00ff */
[----:B------:R-:W-:-:S02]  /*0b20*/  LOP3.LUT R2, R3, 0x7fffff0, RZ, 0xc0, !PT ;  /* 0x07fffff003027812 */ /* 0x000fc400078ec0ff */
[----:B------:R-:W-:Y:S02]  /*0b30*/  SHF.L.U32 R152, R16, 0x3, RZ ;  /* 0x0000000310987819 */ /* 0x000fe400000006ff */
[----:B------:R-:W-:Y:S01]  /*0b40*/  LOP3.LUT R5, R4, 0xfffffe00, RZ, 0xc0, !PT ;  /* 0xfffffe0004057812 */ /* 0x000fe200078ec0ff */
[----:B------:R-:W-:Y:S01]  /*0b50*/  IMAD.IADD R4, R22, 0x1, -R2 ;  /* 0x0000000116047824 */ /* 0x000fe200078e0a02 */
[----:B------:R-:W-:Y:S01]  /*0b60*/  LEA.HI R2, R0, R22, RZ, 0x7 ;  /* 0x0000001600027211 */ /* 0x000fe200078f38ff */
[----:B------:R-:W-:Y:S01]  /*0b70*/  VIADD R10, R152, 0x20 ;  /* 0x00000020980a7836 */ /* 0x000fe20000000000 */
[----:B------:R-:W-:Y:S01]  /*0b80*/  SHF.R.S32.HI R6, RZ, 0x1f, R6 ;  /* 0x0000001fff067819 */ /* 0x000fe20000011406 */
[----:B------:R-:W-:Y:S01]  /*0b90*/  IMAD R4, R4, 0x20, R5 ;  /* 0x0000002004047824 */ /* 0x000fe200078e0205 */
[----:B------:R-:W-:Y:S02]  /*0ba0*/  LOP3.LUT R8, R2, 0xffffff80, RZ, 0xc0, !PT ;  /* 0xffffff8002087812 */ /* 0x000fe400078ec0ff */
[----:B------:R0:W-:Y:S01]  /*0bb0*/  STL [R1+0x1c], R10 ;  /* 0x00001c0a01007387 */ /* 0x0001e20000100800 */
[----:B------:R-:W-:-:S02]  /*0bc0*/  LEA.HI R6, R6, R155, RZ, 0x2 ;  /* 0x0000009b06067211 */ /* 0x000fc400078f10ff */
[----:B------:R-:W-:Y:S01]  /*0bd0*/  IMAD.IADD R20, R22, 0x1, -R8 ;  /* 0x0000000116147824 */ /* 0x000fe200078e0a08 */
[----:B------:R-:W2:Y:S01]  /*0be0*/  LDL.LU R19, [R1+0x2c] ;  /* 0x00002c0001137983 */ /* 0x000ea20000300800 */
[----:B------:R-:W-:Y:S02]  /*0bf0*/  SHF.R.S32.HI R23, RZ, 0x7, R2 ;  /* 0x00000007ff177819 */ /* 0x000fe40000011402 */
[----:B------:R-:W-:Y:S02]  /*0c00*/  SHF.R.S32.HI R2, RZ, 0x4, R3 ;  /* 0x00000004ff027819 */ /* 0x000fe40000011403 */
[----:B------:R-:W-:Y:S01]  /*0c10*/  SHF.R.S32.HI R8, RZ, 0x1f, R20 ;  /* 0x0000001fff087819 */ /* 0x000fe20000011414 */
[----:B0-----:R-:W-:Y:S01]  /*0c20*/  IMAD.IADD R10, R152, 0x1, R10 ;  /* 0x00000001980a7824 */ /* 0x001fe200078e020a */
[----:B------:R-:W-:Y:S02]  /*0c30*/  LOP3.LUT R6, R6, 0x7fffffc, RZ, 0xc0, !PT ;  /* 0x07fffffc06067812 */ /* 0x000fe400078ec0ff */
[----:B------:R-:W-:-:S02]  /*0c40*/  LEA.HI R9, R8, R20, RZ, 0x2 ;  /* 0x0000001408097211 */ /* 0x000fc400078f10ff */
[----:B------:R-:W-:Y:S01]  /*0c50*/  LEA.HI R3, R3, R2, RZ, 0x1 ;  /* 0x0000000203037211 */ /* 0x000fe200078f08ff */
[----:B------:R-:W-:Y:S01]  /*0c60*/  IMAD.IADD R7, R155, 0x1, -R6 ;  /* 0x000000019b077824 */ /* 0x000fe200078e0a06 */
[----:B------:R-:W-:Y:S02]  /*0c70*/  LEA.HI R5, R0, R22, RZ, 0x3 ;  /* 0x0000001600057211 */ /* 0x000fe400078f18ff */
[--C-:B------:R-:W-:Y:S02]  /*0c80*/  SHF.R.S32.HI R6, RZ, 0x2, R9.reuse ;  /* 0x00000002ff067819 */ /* 0x100fe40000011409 */
[----:B------:R-:W-:Y:S02]  /*0c90*/  SHF.R.S32.HI R11, RZ, 0x1f, R9 ;  /* 0x0000001fff0b7819 */ /* 0x000fe40000011409 */
[----:B------:R-:W-:Y:S02]  /*0ca0*/  LOP3.LUT R3, R3, 0x1ffffffe, RZ, 0xc0, !PT ;  /* 0x1ffffffe03037812 */ /* 0x000fe400078ec0ff */
[----:B------:R-:W-:Y:S01]  /*0cb0*/  SHF.R.S32.HI R5, RZ, 0x3, R5 ;  /* 0x00000003ff057819 */ /* 0x000fe20000011405 */
[C---:B------:R-:W-:Y:S01]  /*0cc0*/  IMAD R13, R2.reuse, 0x8, R7 ;  /* 0x00000008020d7824 */ /* 0x040fe200078e0207 */
[----:B------:R-:W-:Y:S01]  /*0cd0*/  LEA.HI R11, R11, R6, RZ, 0x3 ;  /* 0x000000060b0b7211 */ /* 0x000fe200078f18ff */
[----:B------:R-:W-:Y:S01]  /*0ce0*/  IMAD.IADD R3, R2, 0x1, -R3 ;  /* 0x0000000102037824 */ /* 0x000fe200078e0a03 */
[----:B------:R-:W-:Y:S01]  /*0cf0*/  SHF.R.S32.HI R7, RZ, 0x1f, R10 ;  /* 0x0000001fff077819 */ /* 0x000fe2000001140a */
[----:B------:R-:W-:Y:S01]  /*0d00*/  IMAD.HI R2, R23, 0x55555556, RZ ;  /* 0x5555555617027827 */ /* 0x000fe200078e02ff */
[----:B------:R-:W-:-:S02]  /*0d10*/  LOP3.LUT R11, R11, 0xfffffff8, RZ, 0xc0, !PT ;  /* 0xfffffff80b0b7812 */ /* 0x000fc400078ec0ff */
[----:B------:R-:W-:Y:S01]  /*0d20*/  LEA.HI R8, R8, R20, RZ, 0x5 ;  /* 0x0000001408087211 */ /* 0x000fe200078f28ff */
[----:B------:R-:W-:Y:S01]  /*0d30*/  IMAD.SHL.U32 R5, R5, 0x80, RZ ;  /* 0x0000008005057824 */ /* 0x000fe200078e00ff */
[CC--:B------:R-:W-:Y:S02]  /*0d40*/  LEA.HI R12, R7.reuse, R10.reuse, RZ, 0x4 ;  /* 0x0000000a070c7211 */ /* 0x0c0fe400078f20ff */
[----:B------:R-:W-:Y:S01]  /*0d50*/  LEA.HI R7, R7, R10, RZ, 0x5 ;  /* 0x0000000a07077211 */ /* 0x000fe200078f28ff */
[----:B------:R-:W-:Y:S01]  /*0d60*/  IMAD.IADD R11, R6, 0x1, -R11 ;  /* 0x00000001060b7824 */ /* 0x000fe200078e0a0b */
[----:B------:R-:W-:Y:S02]  /*0d70*/  LEA.HI R2, R2, R2, RZ, 0x1 ;  /* 0x0000000202027211 */ /* 0x000fe400078f08ff */
[----:B------:R-:W-:Y:S02]  /*0d80*/  SHF.R.S32.HI R8, RZ, 0x5, R8 ;  /* 0x00000005ff087819 */ /* 0x000fe40000011408 */
[----:B------:R-:W-:Y:S01]  /*0d90*/  LOP3.LUT R21, R5, 0x80, RZ, 0xc0, !PT ;  /* 0x0000008005157812 */ /* 0x000fe200078ec0ff */
[----:B------:R-:W-:Y:S01]  /*0da0*/  IMAD.SHL.U32 R14, R13, 0x20, RZ ;  /* 0x000000200d0e7824 */ /* 0x000fe200078e00ff */
[----:B------:R-:W-:Y:S01]  /*0db0*/  SHF.R.S32.HI R7, RZ, 0x5, R7 ;  /* 0x00000005ff077819 */ /* 0x000fe20000011407 */
[----:B------:R-:W-:Y:S01]  /*0dc0*/  IMAD R2, R2, -0x3, R23 ;  /* 0xfffffffd02027824 */ /* 0x000fe200078e0217 */
[----:B------:R-:W-:Y:S01]  /*0dd0*/  SHF.R.U32.HI R15, RZ, 0x3, R21 ;  /* 0x00000003ff0f7819 */ /* 0x000fe20000011615 */
[----:B------:R-:W-:Y:S01]  /*0de0*/  IMAD R11, R8, 0x10, R11 ;  /* 0x00000010080b7824 */ /* 0x000fe200078e020b */
[----:B------:R-:W-:-:S02]  /*0df0*/  LOP3.LUT R5, R21, 0x10, R12, 0xf8, !PT ;  /* 0x0000001015057812 */ /* 0x000fc400078ef80c */
[----:B------:R-:W-:Y:S01]  /*0e00*/  LEA.HI R0, R0, R22, RZ, 0x2 ;  /* 0x0000001600007211 */ /* 0x000fe200078f10ff */
[----:B------:R-:W-:Y:S01]  /*0e10*/  IMAD R7, R7, 0x1800, R14 ;  /* 0x0000180007077824 */ /* 0x000fe200078e020e */
[----:B------:R-:W-:Y:S01]  /*0e20*/  LEA R6, R3, R4, 0x3 ;  /* 0x0000000403067211 */ /* 0x000fe200078e18ff */
[----:B------:R-:W-:Y:S01]  /*0e30*/  IMAD R3, R2, 0x40, R11 ;  /* 0x0000004002037824 */ /* 0x000fe200078e020b */
[----:B------:R-:W-:Y:S01]  /*0e40*/  LOP3.LUT R5, R5, R15, RZ, 0x3c, !PT ;  /* 0x0000000f05057212 */ /* 0x000fe200078e3cff */
[----:B------:R-:W-:Y:S01]  /*0e50*/  STL [R1+0x8], R21 ;  /* 0x0000081501007387 */ /* 0x000fe20000100800 */
[----:B------:R-:W-:Y:S02]  /*0e60*/  LOP3.LUT R2, R0, 0xfffffffc, RZ, 0xc0, !PT ;  /* 0xfffffffc00027812 */ /* 0x000fe400078ec0ff */
[----:B------:R-:W-:Y:S01]  /*0e70*/  IADD3 R4, R18, R7, R5 ;  /* 0x0000000712047210 */ /* 0x000fe20007ffe005 */
[----:B------:R-:W-:Y:S01]  /*0e80*/  STL [R1+0x20], R14 ;  /* 0x0000200e01007387 */ /* 0x000fe20000100800 */
[----:B------:R-:W-:-:S03]  /*0e90*/  IMAD.SHL.U32 R16, R16, 0x10, RZ ;  /* 0x0000001010107824 */ /* 0x000fc600078e00ff */
[----:B------:R-:W-:Y:S04]  /*0ea0*/  STL [R1+0x98], R15 ;  /* 0x0000980f01007387 */ /* 0x000fe80000100800 */
[----:B------:R0:W-:Y:S01]  /*0eb0*/  STL [R1+0xa4], R6 ;  /* 0x0000a40601007387 */ /* 0x0001e20000100800 */
[----:B------:R-:W-:-:S03]  /*0ec0*/  VIADD R23, R16, 0x40 ;  /* 0x0000004010177836 */ /* 0x000fc60000000000 */
[----:B------:R1:W-:Y:S01]  /*0ed0*/  STL [R1+0x94], R4 ;  /* 0x0000940401007387 */ /* 0x0003e20000100800 */
[----:B------:R-:W-:Y:S02]  /*0ee0*/  VIADD R5, R152, 0x10 ;  /* 0x0000001098057836 */ /* 0x000fe40000000000 */
[----:B0-----:R-:W-:Y:S01]  /*0ef0*/  IMAD.IADD R6, R22, 0x1, -R2 ;  /* 0x0000000116067824 */ /* 0x001fe200078e0a02 */
[----:B------:R-:W-:Y:S01]  /*0f00*/  SHF.R.S32.HI R2, RZ, 0x2, R0 ;  /* 0x00000002ff027819 */ /* 0x000fe20000011400 */
[----:B------:R-:W-:Y:S02]  /*0f10*/  STL [R1+0x9c], R3 ;  /* 0x00009c0301007387 */ /* 0x000fe40000100800 */
[C---:B-1----:R-:W-:Y:S01]  /*0f20*/  IMAD.SHL.U32 R4, R6.reuse, 0x8, RZ ;  /* 0x0000000806047824 */ /* 0x042fe200078e00ff */
[----:B------:R-:W-:Y:S01]  /*0f30*/  LEA.HI R0, R6, R6, RZ, 0x1 ;  /* 0x0000000606007211 */ /* 0x000fe200078f08ff */
[----:B------:R-:W-:Y:S01]  /*0f40*/  STL [R1+0x4c], RZ ;  /* 0x00004cff01007387 */ /* 0x000fe20000100800 */
[----:B------:R-:W-:-:S02]  /*0f50*/  LOP3.LUT R9, R9, 0x7ffffffc, RZ, 0xc0, !PT ;  /* 0x7ffffffc09097812 */ /* 0x000fc400078ec0ff */
[----:B------:R-:W-:Y:S01]  /*0f60*/  LOP3.LUT R2, R0, 0x1ffffffe, RZ, 0xc0, !PT ;  /* 0x1ffffffe00027812 */ /* 0x000fe200078ec0ff */
[----:B------:R-:W-:Y:S01]  /*0f70*/  STL [R1+0x4], RZ ;  /* 0x000004ff01007387 */ /* 0x000fe20000100800 */
[----:B------:R-:W-:Y:S02]  /*0f80*/  LOP3.LUT R0, R21, 0x10, R16, 0xf8, !PT ;  /* 0x0000001015007812 */ /* 0x000fe400078ef810 */
[----:B------:R-:W-:Y:S01]  /*0f90*/  SHF.R.S32.HI R7, RZ, 0x1f, R23 ;  /* 0x0000001fff077819 */ /* 0x000fe20000011417 */
[----:B------:R-:W-:Y:S04]  /*0fa0*/  STL [R1+0x38], R4 ;  /* 0x0000380401007387 */ /* 0x000fe80000100800 */
[----:B------:R0:W-:Y:S01]  /*0fb0*/  STL [R1+0x18], R5 ;  /* 0x0000180501007387 */ /* 0x0001e20000100800 */
[----:B------:R-:W-:Y:S01]  /*0fc0*/  IMAD.IADD R9, R20, 0x1, -R9 ;  /* 0x0000000114097824 */ /* 0x000fe200078e0a09 */
[----:B------:R-:W-:Y:S01]  /*0fd0*/  LOP3.LUT R0, R0, R15, RZ, 0x3c, !PT ;  /* 0x0000000f00007212 */ /* 0x000fe200078e3cff */
[----:B------:R-:W-:Y:S01]  /*0fe0*/  IMAD.IADD R2, R6, 0x1, -R2 ;  /* 0x0000000106027824 */ /* 0x000fe200078e0a02 */
[----:B------:R-:W-:Y:S01]  /*0ff0*/  STL [R1+0xc], R7 ;  /* 0x00000c0701007387 */ /* 0x000fe20000100800 */
[C---:B0-----:R-:W-:Y:S01]  /*1000*/  IADD3 R5, R4.reuse, 0x20, RZ ;  /* 0x0000002004057810 */ /* 0x041fe20007ffe0ff */
[----:B------:R-:W-:-:S03]  /*1010*/  VIADD R4, R4, 0x40 ;  /* 0x0000004004047836 */ /* 0x000fc60000000000 */
[----:B------:R-:W-:Y:S01]  /*1020*/  SHF.R.S32.HI R6, RZ, 0x1f, R5 ;  /* 0x0000001fff067819 */ /* 0x000fe20000011405 */
[----:B------:R0:W-:Y:S01]  /*1030*/  STL [R1+0x58], R5 ;  /* 0x0000580501007387 */ /* 0x0001e20000100800 */
[----:B------:R-:W-:-:S03]  /*1040*/  IMAD.SHL.U32 R9, R9, 0x2, RZ ;  /* 0x0000000209097824 */ /* 0x000fc600078e00ff */
[----:B------:R1:W-:Y:S01]  /*1050*/  STL [R1+0x60], R4 ;  /* 0x0000600401007387 */ /* 0x0003e20000100800 */
[C---:B------:R-:W-:Y:S01]  /*1060*/  VIADD R8, R9.reuse, 0x30 ;  /* 0x0000003009087836 */ /* 0x040fe20000000000 */
[----:B0-----:R-:W-:Y:S02]  /*1070*/  SHF.R.S32.HI R5, RZ, 0x1f, R4 ;  /* 0x0000001fff057819 */ /* 0x001fe40000011404 */
[----:B------:R0:W-:Y:S01]  /*1080*/  STL [R1+0xac], R6 ;  /* 0x0000ac0601007387 */ /* 0x0001e20000100800 */
[----:B-1----:R-:W-:Y:S01]  /*1090*/  IMAD.IADD R4, R14, 0x1, R0 ;  /* 0x000000010e047824 */ /* 0x002fe200078e0200 */
[----:B------:R-:W-:Y:S02]  /*10a0*/  SHF.R.S32.HI R0, RZ, 0x4, R12 ;  /* 0x00000004ff007819 */ /* 0x000fe4000001140c */
[----:B------:R1:W-:Y:S01]  /*10b0*/  STL [R1+0xa8], R5 ;  /* 0x0000a80501007387 */ /* 0x0003e20000100800 */
[----:B------:R-:W-:-:S03]  /*10c0*/  VIADD R7, R9, 0x38 ;  /* 0x0000003809077836 */ /* 0x000fc60000000000 */
[----:B------:R-:W-:Y:S01]  /*10d0*/  STL [R1+0x3c], R9 ;  /* 0x00003c0901007387 */ /* 0x000fe20000100800 */
[----:B0-----:R-:W-:-:S03]  /*10e0*/  VIADD R6, R9, 0x40 ;  /* 0x0000004009067836 */ /* 0x001fc60000000000 */
[----:B------:R0:W-:Y:S01]  /*10f0*/  STL [R1+0x30], R4 ;  /* 0x0000300401007387 */ /* 0x0001e20000100800 */
[----:B-1----:R-:W-:-:S03]  /*1100*/  VIADD R5, R9, 0x48 ;  /* 0x0000004809057836 */ /* 0x002fc60000000000 */
[----:B------:R1:W-:Y:S04]  /*1110*/  STL [R1], R0 ;  /* 0x0000000001007387 */ /* 0x0003e80000100800 */
[----:B------:R3:W-:Y:S01]  /*1120*/  STL [R1+0x78], R8 ;  /* 0x0000780801007387 */ /* 0x0007e20000100800 */
[C---:B0-----:R-:W-:Y:S01]  /*1130*/  IADD3 R4, R9.reuse, 0x50, RZ ;  /* 0x0000005009047810 */ /* 0x041fe20007ffe0ff */
[----:B-1----:R-:W-:Y:S01]  /*1140*/  VIADD R0, R9, 0x58 ;  /* 0x0000005809007836 */ /* 0x002fe20000000000 */
[----:B------:R-:W-:Y:S01]  /*1150*/  SHF.R.S32.HI R9, RZ, 0x1f, R8 ;  /* 0x0000001fff097819 */ /* 0x000fe20000011408 */
[----:B------:R0:W-:Y:S01]  /*1160*/  STL [R1+0x74], R7 ;  /* 0x0000740701007387 */ /* 0x0001e20000100800 */
[----:B---3--:R-:W-:-:S03]  /*1170*/  SHF.R.S32.HI R8, RZ, 0x1f, R7 ;  /* 0x0000001fff087819 */ /* 0x008fc60000011407 */
[----:B------:R1:W-:Y:S04]  /*1180*/  STL [R1+0x70], R6 ;  /* 0x0000700601007387 */ /* 0x0003e80000100800 */
[----:B------:R3:W-:Y:S01]  /*1190*/  STL [R1+0x6c], R5 ;  /* 0x00006c0501007387 */ /* 0x0007e20000100800 */
[----:B0-----:R-:W-:-:S03]  /*11a0*/  SHF.R.S32.HI R7, RZ, 0x1f, R6 ;  /* 0x0000001fff077819 */ /* 0x001fc60000011406 */
[----:B------:R-:W-:Y:S01]  /*11b0*/  STL [R1+0x90], R9 ;  /* 0x0000900901007387 */ /* 0x000fe20000100800 */
[----:B-1----:R-:W-:-:S03]  /*11c0*/  SHF.R.S32.HI R6, RZ, 0x1f, R5 ;  /* 0x0000001fff067819 */ /* 0x002fc60000011405 */
[----:B------:R0:W-:Y:S01]  /*11d0*/  STL [R1+0x68], R4 ;  /* 0x0000680401007387 */ /* 0x0001e20000100800 */
[----:B---3--:R-:W-:-:S03]  /*11e0*/  SHF.R.S32.HI R5, RZ, 0x1f, R4 ;  /* 0x0000001fff057819 */ /* 0x008fc60000011404 */
[----:B------:R-:W-:Y:S04]  /*11f0*/  STL [R1+0x8c], R8 ;  /* 0x00008c0801007387 */ /* 0x000fe80000100800 */
[----:B------:R1:W-:Y:S01]  /*1200*/  STL [R1+0x64], R0 ;  /* 0x0000640001007387 */ /* 0x0003e20000100800 */
[----:B0-----:R-:W-:-:S03]  /*1210*/  SHF.R.S32.HI R4, RZ, 0x1f, R0 ;  /* 0x0000001fff047819 */ /* 0x001fc60000011400 */
[----:B------:R0:W-:Y:S01]  /*1220*/  STL [R1+0x88], R7 ;  /* 0x0000880701007387 */ /* 0x0001e20000100800 */
[----:B-1----:R-:W-:-:S03]  /*1230*/  IMAD R0, R2, 0x8, R3 ;  /* 0x0000000802007824 */ /* 0x002fc600078e0203 */
[----:B------:R0:W-:Y:S04]  /*1240*/  STL [R1+0x84], R6 ;  /* 0x0000840601007387 */ /* 0x0001e80000100800 */
[----:B------:R0:W-:Y:S04]  /*1250*/  STL [R1+0x80], R5 ;  /* 0x0000800501007387 */ /* 0x0001e80000100800 */
[----:B------:R0:W-:Y:S04]  /*1260*/  STL [R1+0xa0], R0 ;  /* 0x0000a00001007387 */ /* 0x0001e80000100800 */
[----:B------:R0:W-:Y:S01]  /*1270*/  STL [R1+0x7c], R4 ;  /* 0x00007c0401007387 */ /* 0x0001e20000100800 */
[----:B------:R-:W-:-:S02]  /*1280*/  IMAD.MOV.U32 R154, RZ, RZ, RZ ;  /* 0x000000ffff9a7224 */ /* 0x000fc400078e00ff */
[----:B------:R-:W-:Y:S01]  /*1290*/  IMAD.MOV.U32 R156, RZ, RZ, RZ ;  /* 0x000000ffff9c7224 */ /* 0x000fe200078e00ff */
[----:B--2---:R-:W-:Y:S01]  /*12a0*/  LOP3.LUT R157, R19, 0x1, RZ, 0xfc, !PT ;  /* 0x00000001139d7812 */ /* 0x004fe200078efcff */
[----:B0-----:R-:W-:-:S07]  /*12b0*/  IMAD.MOV.U32 R19, RZ, RZ, RZ ;  /* 0x000000ffff137224 */ /* 0x001fce00078e00ff */
.L_x_486:
[----:B012-4-:R-:W0:Y:S01]  /*12c0*/  LDC.64 R2, c[0x0][0xc88] ;  /* 0x00032200ff027b82 */ /* 0x017e220000000a00 */
[----:B------:R-:W-:Y:S01]  /*12d0*/  ULDC.64 UR4, c[0x0][0xa28] ;  /* 0x00028a0000047ab9 */ /* 0x000fe20000000a00 */
[----:B------:R-:W-:Y:S01]  /*12e0*/  ULDC.64 UR8, c[0x0][0xa18] ;  /* 0x0002860000087ab9 */ /* 0x000fe20000000a00 */
[----:B------:R-:W-:Y:S01]  /*12f0*/  ULDC.64 UR6, c[0x0][0xa08] ;  /* 0x0002820000067ab9 */ /* 0x000fe20000000a00 */
[----:B0-----:R-:W-:-:S05]  /*1300*/  IMAD.WIDE R2, R27, 0x4, R2 ;  /* 0x000000041b027825 */ /* 0x001fca00078e0202 */
[----:B------:R-:W2:Y:S01]  /*1310*/  LDG.E R30, desc[UR40][R2.64] ;  /* 0x00000028021e7981 */ /* 0x000ea2000c1e1900 */
[----:B------:R-:W-:Y:S01]  /*1320*/  ISETP.NE.U32.AND P2, PT, RZ, UR4, PT ;  /* 0x00000004ff007c0c */ /* 0x000fe2000bf45070 */
[----:B---3--:R-:W-:Y:S01]  /*1330*/  IMAD.MOV.U32 R8, RZ, RZ, RZ ;  /* 0x000000ffff087224 */ /* 0x008fe200078e00ff */
[----:B------:R-:W-:Y:S01]  /*1340*/  ISETP.NE.U32.AND P1, PT, RZ, UR8, PT ;  /* 0x00000008ff007c0c */ /* 0x000fe2000bf25070 */
[----:B------:R-:W-:Y:S01]  /*1350*/  IMAD.MOV.U32 R66, RZ, RZ, RZ ;  /* 0x000000ffff427224 */ /* 0x000fe200078e00ff */
[----:B------:R-:W-:Y:S02]  /*1360*/  ISETP.NE.AND.EX P2, PT, RZ, UR5, PT, P2 ;  /* 0x00000005ff007c0c */ /* 0x000fe4000bf45320 */
[----:B------:R-:W-:Y:S02]  /*1370*/  ISETP.NE.AND.EX P1, PT, RZ, UR9, PT, P1 ;  /* 0x00000009ff007c0c */ /* 0x000fe4000bf25310 */
[----:B------:R-:W-:-:S04]  /*1380*/  ISETP.NE.U32.AND P0, PT, RZ, UR6, PT ;  /* 0x00000006ff007c0c */ /* 0x000fc8000bf05070 */
[----:B------:R-:W-:Y:S02]  /*1390*/  ISETP.NE.AND.EX P0, PT, RZ, UR7, PT, P0 ;  /* 0x00000007ff007c0c */ /* 0x000fe4000bf05300 */
[----:B--2---:R-:W-:Y:S01]  /*13a0*/  SHF.R.S32.HI R0, RZ, 0x1f, R30 ;  /* 0x0000001fff007819 */ /* 0x004fe2000001141e */
[C---:B-----5:R-:W-:Y:S02]  /*13b0*/  IMAD.SHL.U32 R32, R30.reuse, 0x4, RZ ;  /* 0x000000041e207824 */ /* 0x060fe400078e00ff */
[C---:B------:R-:W-:Y:S01]  /*13c0*/  @P2 LEA R2, P3, R30.reuse, UR4, 0x2 ;  /* 0x000000041e022c11 */ /* 0x040fe2000f8610ff */
[----:B------:R-:W-:Y:S01]  /*13d0*/  STL [R1+0x34], R30 ;  /* 0x0000341e01007387 */ /* 0x000fe20000100800 */
[C-C-:B------:R-:W-:Y:S02]  /*13e0*/  SHF.L.U64.HI R31, R30.reuse, 0x2, R0.reuse ;  /* 0x000000021e1f7819 */ /* 0x140fe40000010200 */
[----:B------:R-:W-:Y:S01]  /*13f0*/  @P2 LEA.HI.X R3, R30, UR5, R0, 0x2, P3 ;  /* 0x000000051e032c11 */ /* 0x000fe200098f1400 */
[----:B------:R-:W-:Y:S01]  /*1400*/  ULDC UR4, c[0x0][0x288] ;  /* 0x0000a20000047ab9 */ /* 0x000fe20000000800 */
[C---:B------:R-:W-:Y:S01]  /*1410*/  IADD3 R6, P4, R32.reuse, UR6, RZ ;  /* 0x0000000620067c10 */ /* 0x040fe2000ff9e0ff */
[----:B------:R0:W-:Y:S04]  /*1420*/  STL [R1+0x50], R0 ;  /* 0x0000500001007387 */ /* 0x0001e80000100800 */
[----:B------:R1:W5:Y:S01]  /*1430*/  @P2 LDG.E R8, desc[UR40][R2.64] ;  /* 0x0000002802082981 */ /* 0x000362000c1e1900 */
[----:B------:R-:W-:Y:S01]  /*1440*/  @P1 IADD3 R4, P2, R32, UR8, RZ ;  /* 0x0000000820041c10 */ /* 0x000fe2000ff5e0ff */
[----:B------:R-:W-:Y:S01]  /*1450*/  IMAD.U32 R24, RZ, RZ, UR4 ;  /* 0x00000004ff187e24 */ /* 0x000fe2000f8e00ff */
[C---:B------:R-:W-:Y:S01]  /*1460*/  IADD3.X R7, R31.reuse, UR7, RZ, P4, !PT ;  /* 0x000000071f077c10 */ /* 0x040fe2000a7fe4ff */
[----:B------:R2:W-:Y:S01]  /*1470*/  STL [R1+0x44], R32 ;  /* 0x0000442001007387 */ /* 0x0005e20000100800 */
[----:B------:R-:W-:Y:S01]  /*1480*/  @P1 IADD3.X R5, R31, UR9, RZ, P2, !PT ;  /* 0x000000091f051c10 */ /* 0x000fe200097fe4ff */
[----:B------:R-:W-:Y:S01]  /*1490*/  ULDC.64 UR4, c[0x0][0x418] ;  /* 0x0001060000047ab9 */ /* 0x000fe20000000a00 */
[----:B------:R-:W-:Y:S01]  /*14a0*/  ULDC.64 UR8, c[0x0][0xa20] ;  /* 0x0002880000087ab9 */ /* 0x000fe20000000a00 */
[----:B------:R2:W5:Y:S04]  /*14b0*/  @P0 LDG.E R66, desc[UR40][R6.64] ;  /* 0x0000002806420981 */ /* 0x000568000c1e1900 */
[----:B------:R2:W5:Y:S04]  /*14c0*/  @P1 LDG.E R24, desc[UR40][R4.64] ;  /* 0x0000002804181981 */ /* 0x000568000c1e1900 */
[----:B------:R2:W-:Y:S04]  /*14d0*/  STL [R1+0x48], R31 ;  /* 0x0000481f01007387 */ /* 0x0005e80000100800 */
[----:B------:R2:W-:Y:S01]  /*14e0*/  STL [R1+0x54], R25 ;  /* 0x0000541901007387 */ /* 0x0005e20000100800 */
[----:B------:R-:W-:Y:S01]  /*14f0*/  UISETP.NE.U32.AND UP0, UPT, UR4, URZ, UPT ;  /* 0x0000003f0400728c */ /* 0x000fe2000bf05070 */
[----:B-1----:R-:W-:-:S02]  /*1500*/  LOP3.LUT R2, R26, 0xff000000, RZ, 0xc0, !PT ;  /* 0xff0000001a027812 */ /* 0x002fc400078ec0ff */
[----:B------:R-:W-:Y:S01]  /*1510*/  ULDC UR4, c[0x0][0x424] ;  /* 0x0001090000047ab9 */ /* 0x000fe20000000800 */
[----:B------:R-:W-:Y:S01]  /*1520*/  UISETP.NE.AND.EX UP0, UPT, UR5, URZ, UPT, UP0 ;  /* 0x0000003f0500728c */ /* 0x000fe2000bf05300 */
[----:B------:R-:W-:Y:S02]  /*1530*/  ISETP.NE.U32.AND P2, PT, RZ, UR8, PT ;  /* 0x00000008ff007c0c */ /* 0x000fe4000bf45070 */
[----:B------:R-:W-:Y:S01]  /*1540*/  ULDC UR5, c[0x0][0x2f0] ;  /* 0x0000bc0000057ab9 */ /* 0x000fe20000000800 */
[----:B------:R-:W-:Y:S01]  /*1550*/  USEL UR4, UR4, 0x1, UP0 ;  /* 0x0000000104047887 */ /* 0x000fe20008000000 */
[----:B0-----:R-:W-:Y:S02]  /*1560*/  LOP3.LUT R0, R26, 0xff0000, RZ, 0xc0, !PT ;  /* 0x00ff00001a007812 */ /* 0x001fe400078ec0ff */
[----:B------:R-:W-:Y:S01]  /*1570*/  SHF.R.U32.HI R3, RZ, 0x8, R2 ;  /* 0x00000008ff037819 */ /* 0x000fe20000011602 */
[----:B------:R-:W-:Y:S01]  /*1580*/  UIMAD UR4, UR4, UR5, URZ ;  /* 0x00000005040472a4 */ /* 0x000fe2000f8e023f */
[----:B------:R-:W-:-:S02]  /*1590*/  ISETP.NE.AND.EX P2, PT, RZ, UR9, PT, P2 ;  /* 0x00000009ff007c0c */ /* 0x000fc4000bf45320 */
[----:B------:R-:W-:Y:S01]  /*15a0*/  ULDC UR5, c[0x0][0x348] ;  /* 0x0000d20000057ab9 */ /* 0x000fe20000000800 */
[----:B------:R-:W-:Y:S02]  /*15b0*/  LEA.HI R9, R0, R3, RZ, 0x10 ;  /* 0x0000000300097211 */ /* 0x000fe400078f80ff */
[----:B------:R-:W-:Y:S01]  /*15c0*/  LOP3.LUT R22, R26, 0xffff, RZ, 0xc0, !PT ;  /* 0x0000ffff1a167812 */ /* 0x000fe200078ec0ff */
[----:B--2---:R-:W-:Y:S07]  /*15d0*/  @P1 BRA `(.L_x_360) ;  /* 0x0000000000241947 */ /* 0x004fee0003800000 */
[----:B------:R-:W-:Y:S02]  /*15e0*/  ULDC.64 UR6, c[0x0][0xa00] ;  /* 0x0002800000067ab9 */ /* 0x000fe40000000a00 */
[----:B------:R-:W-:-:S04]  /*15f0*/  ISETP.NE.U32.AND P1, PT, RZ, UR6, PT ;  /* 0x00000006ff007c0c */ /* 0x000fc8000bf25070 */
[----:B------:R-:W-:-:S13]  /*1600*/  ISETP.NE.AND.EX P1, PT, RZ, UR7, PT, P1 ;  /* 0x00000007ff007c0c */ /* 0x000fda000bf25310 */
[----:B------:R-:W-:Y:S05]  /*1610*/  @!P1 BRA `(.L_x_360) ;  /* 0x0000000000149947 */ /* 0x000fea0003800000 */
[----:B------:R-:W0:Y:S02]  /*1620*/  LDC.64 R2, c[0x0][0xa00] ;  /* 0x00028000ff027b82 */ /* 0x000e240000000a00 */
[----:B0-----:R-:W-:-:S05]  /*1630*/  IMAD.WIDE R2, R30, 0x4, R2 ;  /* 0x000000041e027825 */ /* 0x001fca00078e0202 */
[----:B-----5:R-:W2:Y:S04]  /*1640*/  LDG.E R24, desc[UR40][R2.64] ;  /* 0x0000002802187981 */ /* 0x020ea8000c1e1900 */
[----:B------:R-:W2:Y:S02]  /*1650*/  LDG.E R5, desc[UR40][R2.64+0x4] ;  /* 0x0000042802057981 */ /* 0x000ea4000c1e1900 */
[----:B--2---:R-:W-:-:S07]  /*1660*/  IMAD.IADD R24, R5, 0x1, -R24 ;  /* 0x0000000105187824 */ /* 0x004fce00078e0a18 */
.L_x_360:
[----:B------:R-:W-:Y:S02]  /*1670*/  IMAD.U32 R41, RZ, RZ, UR5 ;  /* 0x00000005ff297e24 */ /* 0x000fe4000f8e00ff */
[----:B------:R-:W-:Y:S01]  /*1680*/  IMAD.U32 R29, RZ, RZ, UR4 ;  /* 0x00000004ff1d7e24 */ /* 0x000fe2000f8e00ff */
[----:B------:R-:W-:Y:S06]  /*1690*/  @!P2 BRA `(.L_x_361) ;  /* 0x000000000010a947 */ /* 0x000fec0003800000 */
[----:B------:R-:W-:-:S04]  /*16a0*/  IADD3 R2, P0, R32, UR8, RZ ;  /* 0x0000000820027c10 */ /* 0x000fc8000ff1e0ff */
[----:B------:R-:W-:-:S05]  /*16b0*/  IADD3.X R3, R31, UR9, RZ, P0, !PT ;  /* 0x000000091f037c10 */ /* 0x000fca00087fe4ff */
[----:B------:R0:W5:Y:S01]  /*16c0*/  LDG.E R29, desc[UR40][R2.64] ;  /* 0x00000028021d7981 */ /* 0x000162000c1e1900 */
[----:B------:R-:W-:Y:S05]  /*16d0*/  BRA `(.L_x_362) ;  /* 0x0000000000107947 */ /* 0x000fea0003800000 */
.L_x_361:
[----:B------:R-:W-:Y:S05]  /*16e0*/  @!P0 BRA `(.L_x_362) ;  /* 0x00000000000c8947 */ /* 0x000fea0003800000 */
[----:B------:R-:W2:Y:S04]  /*16f0*/  LDG.E R0, desc[UR40][R6.64] ;  /* 0x0000002806007981 */ /* 0x000ea8000c1e1900 */
[----:B------:R-:W2:Y:S02]  /*1700*/  LDG.E R29, desc[UR40][R6.64+0x4] ;  /* 0x00000428061d7981 */ /* 0x000ea4000c1e1900 */
[----:B--2---:R-:W-:-:S07]  /*1710*/  IADD3 R29, -R0, R29, RZ ;  /* 0x0000001d001d7210 */ /* 0x004fce0007ffe1ff */
.L_x_362:
[----:B------:R-:W-:Y:S01]  /*1720*/  ULDC.64 UR4, c[0x0][0xa10] ;  /* 0x0002840000047ab9 */ /* 0x000fe20000000a00 */
[----:B------:R-:W2:Y:S01]  /*1730*/  LDL.LU R28, [R1+0x28] ;  /* 0x00002800011c7983 */ /* 0x000ea20000300800 */
[----:B------:R-:W-:-:S04]  /*1740*/  ISETP.NE.U32.AND P0, PT, RZ, UR4, PT ;  /* 0x00000004ff007c0c */ /* 0x000fc8000bf05070 */
[----:B------:R-:W-:Y:S01]  /*1750*/  ISETP.NE.AND.EX P0, PT, RZ, UR5, PT, P0 ;  /* 0x00000005ff007c0c */ /* 0x000fe2000bf05300 */
[----:B------:R-:W-:Y:S02]  /*1760*/  ULDC.64 UR4, c[0x0][0xa30] ;  /* 0x00028c0000047ab9 */ /* 0x000fe40000000a00 */
[----:B------:R-:W-:-:S10]  /*1770*/  ISETP.NE.U32.AND P1, PT, RZ, UR4, PT ;  /* 0x00000004ff007c0c */ /* 0x000fd4000bf25070 */
[----:B0-----:R-:W0:Y:S02]  /*1780*/  @P0 LDC.64 R2, c[0x0][0xa10] ;  /* 0x00028400ff020b82 */ /* 0x001e240000000a00 */
[----:B0-----:R-:W-:-:S05]  /*1790*/  @P0 IMAD.WIDE R2, R30, 0x4, R2 ;  /* 0x000000041e020825 */ /* 0x001fca00078e0202 */
[----:B------:R-:W3:Y:S04]  /*17a0*/  @P0 LDG.E R0, desc[UR40][R2.64] ;  /* 0x0000002802000981 */ /* 0x000ee8000c1e1900 */
[----:B------:R-:W3:Y:S01]  /*17b0*/  @P0 LDG.E R7, desc[UR40][R2.64+0x4] ;  /* 0x0000042802070981 */ /* 0x000ee2000c1e1900 */
[----:B------:R-:W-:Y:S01]  /*17c0*/  ISETP.NE.AND.EX P1, PT, RZ, UR5, PT, P1 ;  /* 0x00000005ff007c0c */ /* 0x000fe2000bf25310 */
[----:B-----5:R-:W-:-:S12]  /*17d0*/  IMAD.MOV.U32 R26, RZ, RZ, R29 ;  /* 0x000000ffff1a7224 */ /* 0x020fd800078e001d */
[----:B------:R-:W-:-:S04]  /*17e0*/  @P1 IADD3 R4, P2, R32, UR4, RZ ;  /* 0x0000000420041c10 */ /* 0x000fc8000ff5e0ff */
[----:B------:R-:W-:-:S05]  /*17f0*/  @P1 IADD3.X R5, R31, UR5, RZ, P2, !PT ;  /* 0x000000051f051c10 */ /* 0x000fca00097fe4ff */
[----:B------:R0:W5:Y:S01]  /*1800*/  @P1 LDG.E R26, desc[UR40][R4.64] ;  /* 0x00000028041a1981 */ /* 0x000162000c1e1900 */
[----:B------:R-:W-:Y:S01]  /*1810*/  IMAD.IADD R10, R29, 0x1, -R8 ;  /* 0x000000011d0a7824 */ /* 0x000fe200078e0a08 */
[----:B------:R-:W-:Y:S01]  /*1820*/  LOP3.LUT R12, R9, 0xff, RZ, 0xc0, !PT ;  /* 0x000000ff090c7812 */ /* 0x000fe200078ec0ff */
[----:B------:R-:W-:Y:S01]  /*1830*/  BSSY B0, `(.L_x_363) ;  /* 0x000002d000007945 */ /* 0x000fe20003800000 */
[----:B------:R-:W-:-:S03]  /*1840*/  SHF.R.U32.HI R6, RZ, 0x10, R9 ;  /* 0x00000010ff067819 */ /* 0x000fc60000011609 */
[----:B------:R0:W-:Y:S04]  /*1850*/  STL [R1+0x5c], R12 ;  /* 0x00005c0c01007387 */ /* 0x0001e80000100800 */
[----:B------:R0:W-:Y:S01]  /*1860*/  STL [R1+0x40], R6 ;  /* 0x0000400601007387 */ /* 0x0001e20000100800 */
[----:B--2---:R-:W-:Y:S01]  /*1870*/  LOP3.LUT R28, R28, 0xfffffffb, RZ, 0xc0, !PT ;  /* 0xfffffffb1c1c7812 */ /* 0x004fe200078ec0ff */
[----:B---3--:R-:W-:-:S04]  /*1880*/  @P0 IMAD.IADD R41, R7, 0x1, -R0 ;  /* 0x0000000107290824 */ /* 0x008fc800078e0a00 */
[----:B------:R-:W-:-:S04]  /*1890*/  IMAD.IADD R88, R10, 0x1, R41 ;  /* 0x000000010a587824 */ /* 0x000fc800078e0229 */
[C---:B------:R-:W-:Y:S01]  /*18a0*/  VIADD R0, R88.reuse, 0x7f ;  /* 0x0000007f58007836 */ /* 0x040fe20000000000 */
[----:B------:R-:W-:-:S04]  /*18b0*/  ISETP.GE.AND P3, PT, R88, 0x1, PT ;  /* 0x000000015800780c */ /* 0x000fc80003f66270 */
[----:B------:R-:W-:-:S04]  /*18c0*/  SHF.R.S32.HI R3, RZ, 0x1f, R0 ;  /* 0x0000001fff037819 */ /* 0x000fc80000011400 */
[----:B------:R-:W-:Y:S01]  /*18d0*/  LEA.HI R2, R3, R0, RZ, 0x7 ;  /* 0x0000000003027211 */ /* 0x000fe200078f38ff */
[----:B------:R-:W-:-:S03]  /*18e0*/  IMAD.MOV.U32 R3, RZ, RZ, RZ ;  /* 0x000000ffff037224 */ /* 0x000fc600078e00ff */
[----:B------:R-:W-:Y:S02]  /*18f0*/  SHF.R.S32.HI R2, RZ, 0x7, R2 ;  /* 0x00000007ff027819 */ /* 0x000fe40000011402 */
[----:B------:R-:W-:-:S05]  /*1900*/  @P3 LOP3.LUT R28, R28, 0x4, RZ, 0xfc, !PT ;  /* 0x000000041c1c3812 */ /* 0x000fca00078efcff */
[----:B------:R0:W-:Y:S01]  /*1910*/  STL [R1+0x28], R28 ;  /* 0x0000281c01007387 */ /* 0x0001e20000100800 */
[----:B------:R-:W-:Y:S05]  /*1920*/  @!P3 BRA `(.L_x_364) ;  /* 0x000000000074b947 */ /* 0x000fea0003800000 */
[----:B------:R-:W-:Y:S01]  /*1930*/  ISETP.NE.AND P0, PT, R6, RZ, PT ;  /* 0x000000ff0600720c */ /* 0x000fe20003f05270 */
[----:B------:R-:W-:-:S03]  /*1940*/  ULDC UR4, c[0x0][0x9f0] ;  /* 0x00027c0000047ab9 */ /* 0x000fc60000000800 */
[----:B------:R-:W-:-:S04]  /*1950*/  SEL R9, R6, UR4, P0 ;  /* 0x0000000406097c07 */ /* 0x000fc80008000000 */
[-C--:B0-----:R-:W-:Y:S02]  /*1960*/  IABS R6, R9.reuse ;  /* 0x0000000900067213 */ /* 0x081fe40000000000 */
[----:B------:R-:W-:Y:S02]  /*1970*/  IADD3 R0, R2, -0x1, R9 ;  /* 0xffffffff02007810 */ /* 0x000fe40007ffe009 */
[----:B------:R-:W0:Y:S01]  /*1980*/  I2F.RP R3, R6 ;  /* 0x0000000600037306 */ /* 0x000e220000209400 */
[-C--:B------:R-:W-:Y:S02]  /*1990*/  IABS R11, R9.reuse ;  /* 0x00000009000b7213 */ /* 0x080fe40000000000 */
[----:B------:R-:W-:Y:S02]  /*19a0*/  IABS R8, R0 ;  /* 0x0000000000087213 */ /* 0x000fe40000000000 */
[----:B------:R-:W-:-:S04]  /*19b0*/  LOP3.LUT R0, R0, R9, RZ, 0x3c, !PT ;  /* 0x0000000900007212 */ /* 0x000fc800078e3cff */
[----:B------:R-:W-:Y:S01]  /*19c0*/  ISETP.GE.AND P2, PT, R0, RZ, PT ;  /* 0x000000ff0000720c */ /* 0x000fe20003f46270 */
[----:B0-----:R-:W0:Y:S02]  /*19d0*/  MUFU.RCP R3, R3 ;  /* 0x0000000300037308 */ /* 0x001e240000001000 */
[----:B0-----:R-:W-:Y:S02]  /*19e0*/  VIADD R4, R3, 0xffffffe ;  /* 0x0ffffffe03047836 */ /* 0x001fe40000000000 */
[----:B------:R-:W-:-:S04]  /*19f0*/  IMAD.MOV R3, RZ, RZ, -R11 ;  /* 0x000000ffff037224 */ /* 0x000fc800078e0a0b */
[----:B------:R0:W1:Y:S02]  /*1a00*/  F2I.FTZ.U32.TRUNC.NTZ R5, R4 ;  /* 0x0000000400057305 */ /* 0x000064000021f000 */
[----:B0-----:R-:W-:Y:S01]  /*1a10*/  MOV R4, RZ ;  /* 0x000000ff00047202 */ /* 0x001fe20000000f00 */
[----:B-1----:R-:W-:-:S04]  /*1a20*/  IMAD.MOV R7, RZ, RZ, -R5 ;  /* 0x000000ffff077224 */ /* 0x002fc800078e0a05 */
[----:B------:R-:W-:-:S04]  /*1a30*/  IMAD R7, R7, R6, RZ ;  /* 0x0000000607077224 */ /* 0x000fc800078e02ff */
[----:B------:R-:W-:-:S06]  /*1a40*/  IMAD.HI.U32 R5, R5, R7, R4 ;  /* 0x0000000705057227 */ /* 0x000fcc00078e0004 */
[----:B------:R-:W-:-:S04]  /*1a50*/  IMAD.HI.U32 R5, R5, R8, RZ ;  /* 0x0000000805057227 */ /* 0x000fc800078e00ff */
        /* <DEDUP_REMOVED lines=10> */
.L_x_364:
[----:B------:R-:W-:Y:S05]  /*1b00*/  BSYNC B0 ;  /* 0x0000000000007941 */ /* 0x000fea0003800000 */
.L_x_363:
[----:B------:R-:W-:Y:S01]  /*1b10*/  IMAD R0, R12, R3, RZ ;  /* 0x000000030c007224 */ /* 0x000fe200078e02ff */
[----:B------:R-:W-:-:S04]  /*1b20*/  PLOP3.LUT P2, PT, PT, PT, PT, 0x80, 0x0 ;  /* 0x000000000000781c */ /* 0x000fc80003f4f070 */
[C---:B------:R-:W-:Y:S01]  /*1b30*/  VIADDMNMX R3, R0.reuse, R3, R2, PT ;  /* 0x0000000300037246 */ /* 0x040fe20003800102 */
[----:B------:R-:W-:-:S04]  /*1b40*/  IMAD R0, R0, 0x80, -R10 ;  /* 0x0000008000007824 */ /* 0x000fc800078e0a0a */
[----:B0-----:R-:W-:Y:S01]  /*1b50*/  IMAD R4, R3, 0x80, -R10 ;  /* 0x0000008003047824 */ /* 0x001fe200078e0a0a */
[----:B------:R-:W-:-:S04]  /*1b60*/  VIMNMX R0, RZ, R0, !PT ;  /* 0x00000000ff007248 */ /* 0x000fc80007fe0100 */
[----:B------:R-:W-:Y:S02]  /*1b70*/  VIMNMX R3, R4, R41, PT ;  /* 0x0000002904037248 */ /* 0x000fe40003fe0100 */
[----:B------:R-:W-:Y:S02]  /*1b80*/  SHF.R.U32.HI R40, RZ, 0x7, R0 ;  /* 0x00000007ff287819 */ /* 0x000fe40000011600 */
[----:B------:R-:W-:-:S03]  /*1b90*/  ISETP.GT.AND P0, PT, R3, R0, PT ;  /* 0x000000000300720c */ /* 0x000fc60003f04270 */
[----:B------:R-:W-:-:S10]  /*1ba0*/  IMAD.MOV.U32 R27, RZ, RZ, R40 ;  /* 0x000000ffff1b7224 */ /* 0x000fd400078e0028 */
[----:B------:R-:W-:-:S05]  /*1bb0*/  @P0 VIADD R3, R3, 0x7f ;  /* 0x0000007f03030836 */ /* 0x000fca0000000000 */
[----:B------:R-:W-:-:S04]  /*1bc0*/  @P0 SHF.R.S32.HI R0, RZ, 0x1f, R3 ;  /* 0x0000001fff000819 */ /* 0x000fc80000011403 */
[----:B------:R-:W-:-:S04]  /*1bd0*/  @P0 LEA.HI R0, R0, R3, RZ, 0x7 ;  /* 0x0000000300000211 */ /* 0x000fc800078f38ff */
[----:B------:R-:W-:-:S04]  /*1be0*/  @P0 SHF.R.S32.HI R27, RZ, 0x7, R0 ;  /* 0x00000007ff1b0819 */ /* 0x000fc80000011400 */
[----:B------:R-:W-:-:S13]  /*1bf0*/  ISETP.GT.AND P0, PT, R27, R40, PT ;  /* 0x000000281b00720c */ /* 0x000fda0003f04270 */
[----:B------:R-:W-:Y:S05]  /*1c00*/  @!P0 BRA `(.L_x_365) ;  /* 0x00000050001c8947 */ /* 0x000fea0003800000 */
[----:B------:R-:W-:Y:S01]  /*1c10*/  IADD3 R0, R18, 0x13800, RZ ;  /* 0x0001380012007810 */ /* 0x000fe20007ffe0ff */
[----:B------:R-:W-:Y:S03]  /*1c20*/  BSSY B6, `(.L_x_366) ;  /* 0x0000013000067945 */ /* 0x000fe60003800000 */
        /* <DEDUP_REMOVED lines=17> */
[----:B0----5:R-:W-:Y:S05]  /*1d40*/  CALL.ABS.NOINC R14 ;  /* 0x000000000e007343 */ /* 0x021fea0003c00000 */
.L_x_367:
[----:B------:R-:W-:Y:S05]  /*1d50*/  BSYNC B6 ;  /* 0x0000000000067941 */ /* 0x000fea0003800000 */
.L_x_366:
        /* <DEDUP_REMOVED lines=20> */
.L_x_369:
[----:B------:R-:W-:Y:S05]  /*1ea0*/  BSYNC B6 ;  /* 0x0000000000067941 */ /* 0x000fea0003800000 */
.L_x_368:
[----:B------:R-:W2:Y:S01]  /*1eb0*/  LDL R11, [R1+0x8] ;  /* 0x00000800010b7983 */ /* 0x000ea20000100800 */
[----:B------:R-:W-:Y:S01]  /*1ec0*/  ULDC.64 UR4, c[0x0][0x9f8] ;  /* 0x00027e0000047ab9 */ /* 0x000fe20000000a00 */
[----:B------:R-:W-:Y:S01]  /*1ed0*/  MOV R68, R30 ;  /* 0x0000001e00447202 */ /* 0x000fe20000000f00 */
[----:B------:R-:W0:Y:S01]  /*1ee0*/  LDC.64 R60, c[0x0][0x3f8] ;  /* 0x0000fe00ff3c7b82 */ /* 0x000e220000000a00 */
[----:B------:R-:W3:Y:S01]  /*1ef0*/  LDL R8, [R1+0x98] ;  /* 0x0000980001087983 */ /* 0x000ee20000100800 */
[----:B------:R-:W-:-:S03]  /*1f00*/  ISETP.NE.U32.AND P0, PT, RZ, UR4, PT ;  /* 0x00000004ff007c0c */ /* 0x000fc6000bf05070 */
[----:B------:R-:W4:Y:S01]  /*1f10*/  LDL R10, [R1+0x20] ;  /* 0x00002000010a7983 */ /* 0x000f220000100800 */
[----:B------:R-:W-:Y:S02]  /*1f20*/  ISETP.NE.AND.EX P0, PT, RZ, UR5, PT, P0 ;  /* 0x00000005ff007c0c */ /* 0x000fe4000bf05300 */
[----:B------:R-:W1:Y:S08]  /*1f30*/  LDC R55, c[0x0][0x3f4] ;  /* 0x0000fd00ff377b82 */ /* 0x000e700000000800 */
[----:B------:R-:W1:Y:S03]  /*1f40*/  LDC.64 R58, c[0x0][0x408] ;  /* 0x00010200ff3a7b82 */ /* 0x000e660000000a00 */
[----:B------:R-:W-:Y:S01]  /*1f50*/  @P0 IADD3 R4, P1, R32, UR4, RZ ;  /* 0x0000000420040c10 */ /* 0x000fe2000ff3e0ff */
[----:B------:R-:W-:Y:S01]  /*1f60*/  VIADD R67, R16, 0x20 ;  /* 0x0000002010437836 */ /* 0x000fe20000000000 */
[----:B------:R-:W-:-:S02]  /*1f70*/  ULDC UR4, c[0x0][0x2f4] ;  /* 0x0000bd0000047ab9 */ /* 0x000fc40000000800 */
[----:B------:R-:W-:-:S05]  /*1f80*/  @P0 IADD3.X R5, R31, UR5, RZ, P1, !PT ;  /* 0x000000051f050c10 */ /* 0x000fca0008ffe4ff */
[----:B------:R0:W4:Y:S01]  /*1f90*/  @P0 LDG.E R68, desc[UR40][R4.64] ;  /* 0x0000002804440981 */ /* 0x000122000c1e1900 */
[----:B------:R-:W-:-:S04]  /*1fa0*/  ISETP.GE.AND P1, PT, R67, UR4, PT ;  /* 0x0000000443007c0c */ /* 0x000fc8000bf26270 */
[----:B------:R-:W-:Y:S02]  /*1fb0*/  SEL R3, RZ, 0xffffffff, P1 ;  /* 0xffffffffff037807 */ /* 0x000fe40000800000 */
[----:B------:R-:W-:-:S03]  /*1fc0*/  ISETP.GE.AND P0, PT, R16, UR4, PT ;  /* 0x0000000410007c0c */ /* 0x000fc6000bf06270 */
[----:B0-----:R-:W-:Y:S01]  /*1fd0*/  IMAD.SHL.U32 R5, R3, 0x2, RZ ;  /* 0x0000000203057824 */ /* 0x001fe200078e00ff */
[----:B------:R-:W-:Y:S02]  /*1fe0*/  SHF.R.S32.HI R3, RZ, 0x1f, R155 ;  /* 0x0000001fff037819 */ /* 0x000fe4000001149b */
[----:B------:R-:W-:Y:S02]  /*1ff0*/  SEL R0, RZ, 0x1, P0 ;  /* 0x00000001ff007807 */ /* 0x000fe40000000000 */
[----:B------:R-:W-:Y:S01]  /*2000*/  SHF.R.S32.HI R153, RZ, 0x1f, R152 ;  /* 0x0000001fff997819 */ /* 0x000fe20000011498 */
[----:B------:R-:W-:Y:S01]  /*2010*/  IMAD R4, R3, R60, RZ ;  /* 0x0000003c03047224 */ /* 0x000fe200078e02ff */
[----:B------:R-:W-:Y:S02]  /*2020*/  SHF.R.S32.HI R17, RZ, 0x1f, R16 ;  /* 0x0000001fff117819 */ /* 0x000fe40000011410 */
[-C--:B-1----:R-:W-:Y:S02]  /*2030*/  ISETP.GE.AND P2, PT, R67, R55.reuse, PT ;  /* 0x000000374300720c */ /* 0x082fe40003f46270 */
[----:B------:R-:W-:-:S02]  /*2040*/  ISETP.GE.AND P0, PT, R16, R55, PT ;  /* 0x000000371000720c */ /* 0x000fc40003f06270 */
[----:B------:R-:W-:Y:S01]  /*2050*/  LOP3.LUT R0, R5, 0x2, R0, 0xe2, !PT ;  /* 0x0000000205007812 */ /* 0x000fe200078ee200 */
[----:B------:R-:W-:Y:S01]  /*2060*/  IMAD R5, R155, R61, R4 ;  /* 0x0000003d9b057224 */ /* 0x000fe200078e0204 */
[----:B------:R-:W-:Y:S01]  /*2070*/  SEL R4, R55, RZ, P2 ;  /* 0x000000ff37047207 */ /* 0x000fe20001000000 */
[----:B------:R-:W-:Y:S01]  /*2080*/  IMAD R6, R3, R58, RZ ;  /* 0x0000003a03067224 */ /* 0x000fe200078e02ff */
[----:B------:R-:W-:Y:S01]  /*2090*/  SEL R3, R55, RZ, P0 ;  /* 0x000000ff37037207 */ /* 0x000fe20000000000 */
[----:B------:R-:W-:-:S04]  /*20a0*/  IMAD.WIDE.U32 R46, R155, R60, R152 ;  /* 0x0000003c9b2e7225 */ /* 0x000fc800078e0098 */
[----:B------:R-:W-:-:S04]  /*20b0*/  IMAD.WIDE.U32 R44, R155, R60, R16 ;  /* 0x0000003c9b2c7225 */ /* 0x000fc800078e0010 */
[----:B------:R-:W-:Y:S02]  /*20c0*/  IMAD.IADD R47, R47, 0x1, R5 ;  /* 0x000000012f2f7824 */ /* 0x000fe400078e0205 */
[----:B------:R-:W-:Y:S02]  /*20d0*/  IMAD.IADD R45, R5, 0x1, R45 ;  /* 0x00000001052d7824 */ /* 0x000fe400078e022d */
[----:B------:R-:W-:Y:S02]  /*20e0*/  IMAD.IADD R5, R67, 0x1, R4 ;  /* 0x0000000143057824 */ /* 0x000fe400078e0204 */
[----:B------:R-:W-:Y:S02]  /*20f0*/  IMAD.IADD R3, R16, 0x1, R3 ;  /* 0x0000000110037824 */ /* 0x000fe400078e0203 */
[----:B------:R-:W-:Y:S01]  /*2100*/  IMAD R9, R155, R59, R6 ;  /* 0x0000003b9b097224 */ /* 0x000fe200078e0206 */
[----:B------:R-:W-:Y:S02]  /*2110*/  SHF.R.S32.HI R6, RZ, 0x1f, R5 ;  /* 0x0000001fff067819 */ /* 0x000fe40000011405 */
[----:B------:R-:W-:-:S02]  /*2120*/  SHF.R.S32.HI R4, RZ, 0x1f, R3 ;  /* 0x0000001fff047819 */ /* 0x000fc40000011403 */
[----:B------:R-:W-:Y:S02]  /*2130*/  LEA.HI R64, R6, R5, RZ, 0x4 ;  /* 0x0000000506407211 */ /* 0x000fe400078f20ff */
[----:B------:R-:W-:Y:S02]  /*2140*/  LEA.HI R65, R4, R3, RZ, 0x4 ;  /* 0x0000000304417211 */ /* 0x000fe400078f20ff */
[----:B------:R-:W-:Y:S02]  /*2150*/  LEA.HI R5, R6, R5, RZ, 0x5 ;  /* 0x0000000506057211 */ /* 0x000fe400078f28ff */
[----:B------:R-:W-:-:S03]  /*2160*/  LEA.HI R3, R4, R3, RZ, 0x5 ;  /* 0x0000000304037211 */ /* 0x000fc600078f28ff */
[----:B------:R-:W-:Y:S01]  /*2170*/  IMAD.SHL.U32 R6, R5, 0x80, RZ ;  /* 0x0000008005067824 */ /* 0x000fe200078e00ff */
[----:B------:R-:W-:-:S04]  /*2180*/  SHF.L.U32 R4, R3, 0x7, RZ ;  /* 0x0000000703047819 */ /* 0x000fc800000006ff */
[----:B------:R-:W-:Y:S02]  /*2190*/  LOP3.LUT R4, R4, 0xfffff000, RZ, 0xc0, !PT ;  /* 0xfffff00004047812 */ /* 0x000fe400078ec0ff */
[----:B------:R-:W-:Y:S01]  /*21a0*/  LOP3.LUT R6, R6, 0xfffff000, RZ, 0xc0, !PT ;  /* 0xfffff00006067812 */ /* 0x000fe200078ec0ff */
[----:B------:R-:W0:Y:S01]  /*21b0*/  S2R R30, SR_TID.X ;  /* 0x00000000001e7919 */ /* 0x000e220000002100 */
[----:B------:R-:W-:Y:S02]  /*21c0*/  ISETP.GE.AND P1, PT, R23, UR4, PT ;  /* 0x0000000417007c0c */ /* 0x000fe4000bf26270 */
[----:B------:R-:W-:-:S04]  /*21d0*/  LOP3.LUT R28, R28, 0xfffffffe, RZ, 0xc0, !PT ;  /* 0xfffffffe1c1c7812 */ /* 0x000fc800078ec0ff */
[----:B------:R-:W-:-:S04]  /*21e0*/  @P2 LOP3.LUT R28, R28, 0x1, RZ, 0xfc, !PT ;  /* 0x000000011c1c2812 */ /* 0x000fc800078efcff */
[----:B------:R-:W-:-:S04]  /*21f0*/  LOP3.LUT R28, R28, 0xfffffffd, RZ, 0xc0, !PT ;  /* 0xfffffffd1c1c7812 */ /* 0x000fc800078ec0ff */
[----:B------:R-:W-:-:S05]  /*2200*/  @P1 LOP3.LUT R28, R28, 0x2, RZ, 0xfc, !PT ;  /* 0x000000021c1c1812 */ /* 0x000fca00078efcff */
[----:B------:R1:W-:Y:S01]  /*2210*/  STL [R1+0x28], R28 ;  /* 0x0000281c01007387 */ /* 0x0003e20000100800 */
[----:B-----5:R-:W-:Y:S01]  /*2220*/  SHF.R.S32.HI R7, RZ, 0x1f, R26 ;  /* 0x0000001fff077819 */ /* 0x020fe2000001141a */
[----:B------:R-:W-:-:S04]  /*2230*/  IMAD.WIDE.U32 R42, R155, R58, R152 ;  /* 0x0000003a9b2a7225 */ /* 0x000fc800078e0098 */
[----:B------:R-:W-:-:S04]  /*2240*/  IMAD.WIDE.U32 R20, R155, R58, R16 ;  /* 0x0000003a9b147225 */ /* 0x000fc800078e0010 */
[----:B------:R-:W-:Y:S02]  /*2250*/  IMAD.IADD R43, R43, 0x1, R9 ;  /* 0x000000012b2b7824 */ /* 0x000fe400078e0209 */
[----:B------:R-:W-:Y:S02]  /*2260*/  IMAD.IADD R21, R9, 0x1, R21 ;  /* 0x0000000109157824 */ /* 0x000fe400078e0215 */
[----:B------:R-:W-:-:S04]  /*2270*/  IMAD.WIDE.U32 R46, R26, R60, R46 ;  /* 0x0000003c1a2e7225 */ /* 0x000fc800078e002e */
[----:B------:R-:W-:Y:S01]  /*2280*/  IMAD.WIDE.U32 R42, R26, R58, R42 ;  /* 0x0000003a1a2a7225 */ /* 0x000fe200078e002a */
[----:B------:R-:W-:-:S03]  /*2290*/  LOP3.LUT R54, R0, 0x1, RZ, 0xc0, !PT ;  /* 0x0000000100367812 */ /* 0x000fc600078ec0ff */
[----:B------:R-:W-:Y:S01]  /*22a0*/  IMAD.WIDE.U32 R44, R26, R60, R44 ;  /* 0x0000003c1a2c7225 */ /* 0x000fe200078e002c */
[----:B------:R-:W-:-:S03]  /*22b0*/  LOP3.LUT R53, R0, 0x2, RZ, 0xc0, !PT ;  /* 0x0000000200357812 */ /* 0x000fc600078ec0ff */
[----:B------:R-:W-:Y:S01]  /*22c0*/  IMAD.WIDE.U32 R20, R26, R58, R20 ;  /* 0x0000003a1a147225 */ /* 0x000fe200078e0014 */
[----:B------:R-:W-:-:S03]  /*22d0*/  LOP3.LUT R48, R65, 0xfffffff0, RZ, 0xc0, !PT ;  /* 0xfffffff041307812 */ /* 0x000fc600078ec0ff */
[----:B------:R-:W-:Y:S02]  /*22e0*/  IMAD.IADD R66, R66, 0x1, R29 ;  /* 0x0000000142427824 */ /* 0x000fe400078e021d */
[----:B------:R-:W-:Y:S01]  /*22f0*/  IMAD.SHL.U32 R55, R55, 0x2, RZ ;  /* 0x0000000237377824 */ /* 0x000fe200078e00ff */
[C---:B--2---:R-:W-:Y:S02]  /*2300*/  LOP3.LUT R3, R11.reuse, 0x10, R65, 0xf8, !PT ;  /* 0x000000100b037812 */ /* 0x044fe400078ef841 */
[----:B------:R-:W-:Y:S02]  /*2310*/  LOP3.LUT R5, R11, 0x10, R64, 0xf8, !PT ;  /* 0x000000100b057812 */ /* 0x000fe400078ef840 */
[-C--:B---3--:R-:W-:Y:S02]  /*2320*/  LOP3.LUT R3, R3, R8.reuse, RZ, 0x3c, !PT ;  /* 0x0000000803037212 */ /* 0x088fe400078e3cff */
[----:B------:R-:W-:Y:S02]  /*2330*/  LOP3.LUT R5, R5, R8, RZ, 0x3c, !PT ;  /* 0x0000000805057212 */ /* 0x000fe400078e3cff */
[----:B----4-:R-:W-:-:S02]  /*2340*/  IADD3 R63, R3, R4, R10 ;  /* 0x00000004033f7210 */ /* 0x010fc40007ffe00a */
[----:B------:R-:W-:Y:S02]  /*2350*/  IADD3 R62, R5, R6, R10 ;  /* 0x00000006053e7210 */ /* 0x000fe40007ffe00a */
[----:B------:R-:W2:Y:S01]  /*2360*/  S2R R10, SR_TID.X ;  /* 0x00000000000a7919 */ /* 0x000ea20000002100 */
[C---:B------:R-:W-:Y:S02]  /*2370*/  IMAD R8, R7.reuse, R60, RZ ;  /* 0x0000003c07087224 */ /* 0x040fe400078e02ff */
[----:B------:R-:W-:Y:S02]  /*2380*/  IMAD R7, R7, R58, RZ ;  /* 0x0000003a07077224 */ /* 0x000fe400078e02ff */
[C---:B------:R-:W-:Y:S02]  /*2390*/  IMAD R51, R26.reuse, R61, R8 ;  /* 0x0000003d1a337224 */ /* 0x040fe400078e0208 */
[----:B------:R-:W-:Y:S01]  /*23a0*/  IMAD R7, R26, R59, R7 ;  /* 0x0000003b1a077224 */ /* 0x000fe200078e0207 */
[----:B------:R-:W-:Y:S01]  /*23b0*/  SHF.L.U64.HI R61, R60, 0x7, R61 ;  /* 0x000000073c3d7819 */ /* 0x000fe2000001023d */
[----:B------:R-:W-:Y:S01]  /*23c0*/  IMAD.IADD R52, R47, 0x1, R51 ;  /* 0x000000012f347824 */ /* 0x000fe200078e0233 */
[----:B------:R-:W-:Y:S01]  /*23d0*/  SHF.L.U64.HI R59, R58, 0x7, R59 ;  /* 0x000000073a3b7819 */ /* 0x000fe2000001023b */
[----:B------:R-:W-:Y:S01]  /*23e0*/  IMAD.SHL.U32 R60, R60, 0x80, RZ ;  /* 0x000000803c3c7824 */ /* 0x000fe200078e00ff */
[----:B------:R-:W-:Y:S01]  /*23f0*/  IADD3 R50, R43, R7, RZ ;  /* 0x000000072b327210 */ /* 0x000fe20007ffe0ff */
[----:B------:R-:W-:Y:S01]  /*2400*/  IMAD.SHL.U32 R58, R58, 0x80, RZ ;  /* 0x000000803a3a7824 */ /* 0x000fe200078e00ff */
[----:B------:R-:W-:Y:S01]  /*2410*/  LOP3.LUT R3, R64, 0xfffffff0, RZ, 0xc0, !PT ;  /* 0xfffffff040037812 */ /* 0x000fe200078ec0ff */
[----:B--2---:R-:W-:-:S05]  /*2420*/  VIADD R31, R10, 0xffffff80 ;  /* 0xffffff800a1f7836 */ /* 0x004fca0000000000 */
[----:B------:R-:W-:-:S04]  /*2430*/  LEA.HI R11, R31, R31, RZ, 0x1 ;  /* 0x0000001f1f0b7211 */ /* 0x000fc800078f08ff */
[----:B------:R-:W-:Y:S02]  /*2440*/  LOP3.LUT R11, R11, 0xfffffffe, RZ, 0xc0, !PT ;  /* 0xfffffffe0b0b7812 */ /* 0x000fe400078ec0ff */
[----:B0-----:R-:W-:-:S03]  /*2450*/  SHF.R.U32.HI R10, RZ, 0x7, R30 ;  /* 0x00000007ff0a7819 */ /* 0x001fc6000001161e */
[----:B------:R-:W-:Y:S01]  /*2460*/  IMAD.IADD R11, R31, 0x1, -R11 ;  /* 0x000000011f0b7824 */ /* 0x000fe200078e0a0b */
[----:B------:R-:W-:Y:S01]  /*2470*/  SHF.R.S32.HI R0, RZ, 0x1f, R68 ;  /* 0x0000001fff007819 */ /* 0x000fe20000011444 */
[----:B------:R-:W-:Y:S02]  /*2480*/  VIADD R56, R10, 0x8 ;  /* 0x000000080a387836 */ /* 0x000fe40000000000 */
[----:B------:R-:W-:Y:S02]  /*2490*/  IMAD R57, R11, 0xc0, R155 ;  /* 0x000000c00b397824 */ /* 0x000fe400078e029b */
[----:B------:R-:W-:Y:S02]  /*24a0*/  IMAD.IADD R51, R51, 0x1, R45 ;  /* 0x0000000133337824 */ /* 0x000fe400078e022d */
[----:B-1----:R-:W-:-:S07]  /*24b0*/  IMAD.IADD R49, R7, 0x1, R21 ;  /* 0x0000000107317824 */ /* 0x002fce00078e0215 */
.L_x_412:
[----:B------:R-:W2:Y:S01]  /*24c0*/  LDL R13, [R1+0x30] ;  /* 0x00003000010d7983 */ /* 0x000ea20000100800 */
[----:B------:R-:W0:Y:S01]  /*24d0*/  LDC R74, c[0x0][0x430] ;  /* 0x00010c00ff4a7b82 */ /* 0x000e220000000800 */
[----:B------:R-:W-:Y:S02]  /*24e0*/  VIADD R27, R27, 0xffffffff ;  /* 0xffffffff1b1b7836 */ /* 0x000fe40000000000 */
[----:B------:R-:W-:Y:S02]  /*24f0*/  IMAD.MOV.U32 R75, RZ, RZ, RZ ;  /* 0x000000ffff4b7224 */ /* 0x000fe400078e00ff */
[----:B-1----:R-:W-:-:S03]  /*2500*/  IMAD R4, R27, 0x80, R57 ;  /* 0x000000801b047824 */ /* 0x002fc600078e0239 */
[----:B------:R-:W1:Y:S01]  /*2510*/  LDC R77, c[0x0][0x3f4] ;  /* 0x0000fd00ff4d7b82 */ /* 0x000e620000000800 */
[----:B------:R-:W-:Y:S01]  /*2520*/  IMAD.IADD R12, R66, 0x1, R4 ;  /* 0x00000001420c7824 */ /* 0x000fe200078e0204 */
[----:B------:R-:W-:-:S03]  /*2530*/  ISETP.GE.AND P1, PT, R4, R41, PT ;  /* 0x000000290400720c */ /* 0x000fc60003f26270 */
[----:B------:R-:W-:Y:S01]  /*2540*/  IMAD.MOV.U32 R8, RZ, RZ, R12 ;  /* 0x000000ffff087224 */ /* 0x000fe200078e000c */
[----:B------:R-:W-:Y:S02]  /*2550*/  ISETP.GT.OR P1, PT, R57, 0x7f, P1 ;  /* 0x0000007f3900780c */ /* 0x000fe40000f24670 */
[----:B0-----:R-:W-:-:S11]  /*2560*/  ISETP.NE.AND P2, PT, R74, 0x1, PT ;  /* 0x000000014a00780c */ /* 0x001fd60003f45270 */
[----:B------:R-:W0:Y:S08]  /*2570*/  @!P1 LDC.64 R6, c[0x0][0x428] ;  /* 0x00010a00ff069b82 */ /* 0x000e300000000a00 */
[----:B---3--:R-:W3:Y:S08]  /*2580*/  @!P1 LDC.64 R4, c[0x0][0x418] ;  /* 0x00010600ff049b82 */ /* 0x008ef00000000a00 */
[----:B------:R-:W4:Y:S08]  /*2590*/  @P2 LDC R9, c[0x0][0x434] ;  /* 0x00010d00ff092b82 */ /* 0x000f300000000800 */
[----:B------:R-:W1:Y:S01]  /*25a0*/  @P2 LDC R10, c[0x0][0x438] ;  /* 0x00010e00ff0a2b82 */ /* 0x000e620000000800 */
[----:B----4-:R-:W-:-:S05]  /*25b0*/  @P2 IMAD.HI.U32 R9, R12, R9, RZ ;  /* 0x000000090c092227 */ /* 0x010fca00078e00ff */
[----:B-1----:R-:W-:Y:S01]  /*25c0*/  @P2 SHF.R.U32.HI R8, RZ, R10, R9 ;  /* 0x0000000aff082219 */ /* 0x002fe20000011609 */
[----:B0-----:R-:W-:-:S03]  /*25d0*/  @!P1 IMAD R10, R0, R6, RZ ;  /* 0x00000006000a9224 */ /* 0x001fc600078e02ff */
[----:B------:R-:W-:Y:S01]  /*25e0*/  @!P1 SHF.R.S32.HI R9, RZ, 0x1f, R8 ;  /* 0x0000001fff099819 */ /* 0x000fe20000011408 */
[C---:B------:R-:W-:Y:S02]  /*25f0*/  @!P1 IMAD R11, R68.reuse, R7, R10 ;  /* 0x00000007440b9224 */ /* 0x040fe400078e020a */
[----:B------:R-:W-:-:S04]  /*2600*/  @!P1 IMAD.WIDE.U32 R6, R68, R6, R8 ;  /* 0x0000000644069225 */ /* 0x000fc800078e0008 */
[----:B------:R-:W-:Y:S01]  /*2610*/  @!P1 IMAD.IADD R7, R7, 0x1, R11 ;  /* 0x0000000107079824 */ /* 0x000fe200078e020b */
[----:B---3--:R-:W-:-:S04]  /*2620*/  @!P1 LEA R4, P2, R6, R4, 0x2 ;  /* 0x0000000406049211 */ /* 0x008fc800078410ff */
[----:B------:R-:W-:Y:S02]  /*2630*/  @!P1 LEA.HI.X R5, R6, R5, R7, 0x2, P2 ;  /* 0x0000000506059211 */ /* 0x000fe400010f1407 */
[----:B------:R-:W-:Y:S01]  /*2640*/  ISETP.GE.AND P2, PT, R77, 0x1, PT ;  /* 0x000000014d00780c */ /* 0x000fe20003f46270 */
[----:B------:R-:W-:Y:S01]  /*2650*/  IMAD.MOV R7, RZ, RZ, -R8 ;  /* 0x000000ffff077224 */ /* 0x000fe200078e0a08 */
[----:B------:R-:W-:Y:S05]  /*2660*/  YIELD ;  /* 0x0000000000007946 */ /* 0x000fea0003800000 */
[----:B------:R-:W-:Y:S01]  /*2670*/  BSSY B0, `(.L_x_370) ;  /* 0x0000411000007945 */ /* 0x000fe20003800000 */
[----:B------:R0:W5:Y:S01]  /*2680*/  @!P1 LDG.E R75, desc[UR40][R4.64] ;  /* 0x00000028044b9981 */ /* 0x000162000c1e1900 */
[----:B------:R-:W-:Y:S01]  /*2690*/  IMAD R74, R74, R7, R12 ;  /* 0x000000074a4a7224 */ /* 0x000fe200078e020c */
[----:B------:R-:W-:Y:S01]  /*26a0*/  ISETP.GT.AND P1, PT, R27, R40, PT ;  /* 0x000000281b00720c */ /* 0x000fe20003f24270 */
[----:B--2---:R-:W-:-:S04]  /*26b0*/  IMAD R69, R19, 0x3000, R13 ;  /* 0x0000300013457824 */ /* 0x004fc800078e020d */
[----:B------:R-:W-:Y:S01]  /*26c0*/  IMAD.IADD R69, R18, 0x1, R69 ;  /* 0x0000000112457824 */ /* 0x000fe200078e0245 */
[----:B0-----:R-:W-:Y:S07]  /*26d0*/  @!P2 BRA `(.L_x_371) ;  /* 0x0000003c0050a947 */ /* 0x001fee0003800000 */
[----:B------:R-:W-:Y:S01]  /*26e0*/  SHF.R.S32.HI R73, RZ, 0x1f, R74 ;  /* 0x0000001fff497819 */ /* 0x000fe2000001144a */
[----:B------:R-:W-:Y:S01]  /*26f0*/  ULDC.64 UR4, c[0x0][0x300] ;  /* 0x0000c00000047ab9 */ /* 0x000fe20000000a00 */
[----:B-----5:R-:W-:Y:S01]  /*2700*/  SHF.R.S32.HI R72, RZ, 0x1f, R75 ;  /* 0x0000001fff487819 */ /* 0x020fe2000001144b */
[----:B------:R-:W-:Y:S01]  /*2710*/  IMAD.WIDE.U32 R4, R74, UR4, RZ ;  /* 0x000000044a047c25 */ /* 0x000fe2000f8e00ff */
[----:B------:R-:W-:-:S03]  /*2720*/  ULDC.64 UR6, c[0x0][0x2e8] ;  /* 0x0000ba0000067ab9 */ /* 0x000fc60000000a00 */
[----:B------:R-:W-:Y:S02]  /*2730*/  IMAD R7, R73, UR4, RZ ;  /* 0x0000000449077c24 */ /* 0x000fe4000f8e02ff */
[----:B------:R-:W-:Y:S02]  /*2740*/  IMAD R8, R59, R27, RZ ;  /* 0x0000001b3b087224 */ /* 0x000fe400078e02ff */
[----:B------:R-:W-:Y:S01]  /*2750*/  IMAD R7, R74, UR5, R7 ;  /* 0x000000054a077c24 */ /* 0x000fe2000f8e0207 */
[----:B------:R-:W-:Y:S01]  /*2760*/  ULDC.64 UR4, c[0x0][0x310] ;  /* 0x0000c40000047ab9 */ /* 0x000fe20000000a00 */
[----:B------:R-:W-:Y:S02]  /*2770*/  IMAD R71, R27, -0x80, R41 ;  /* 0xffffff801b477824 */ /* 0x000fe400078e0229 */
[----:B------:R-:W-:Y:S01]  /*2780*/  IMAD R6, R72, UR4, RZ ;  /* 0x0000000448067c24 */ /* 0x000fe2000f8e02ff */
[----:B------:R-:W-:Y:S01]  /*2790*/  IADD3 R5, R5, R7, RZ ;  /* 0x0000000705057210 */ /* 0x000fe20007ffe0ff */
[----:B------:R-:W-:Y:S01]  /*27a0*/  IMAD.WIDE.U32 R12, R60, R27, RZ ;  /* 0x0000001b3c0c7225 */ /* 0x000fe200078e00ff */
[----:B------:R-:W-:-:S03]  /*27b0*/  VIMNMX R71, R71, 0x80, PT ;  /* 0x0000008047477848 */ /* 0x000fc60003fe0100 */
[C---:B------:R-:W-:Y:S02]  /*27c0*/  IMAD R7, R75.reuse, UR5, R6 ;  /* 0x000000054b077c24 */ /* 0x040fe4000f8e0206 */
[----:B------:R-:W-:Y:S01]  /*27d0*/  IMAD.WIDE.U32 R4, R75, UR4, R4 ;  /* 0x000000044b047c25 */ /* 0x000fe2000f8e0004 */
[----:B------:R-:W-:-:S03]  /*27e0*/  ULDC.64 UR4, c[0x0][0x308] ;  /* 0x0000c20000047ab9 */ /* 0x000fc60000000a00 */
[----:B------:R-:W-:Y:S01]  /*27f0*/  IMAD.IADD R5, R5, 0x1, R7 ;  /* 0x0000000105057824 */ /* 0x000fe200078e0207 */
[----:B------:R-:W-:Y:S01]  /*2800*/  SHF.R.S32.HI R7, RZ, 0x1f, R27 ;  /* 0x0000001fff077819 */ /* 0x000fe2000001141b */
[----:B------:R-:W-:Y:S02]  /*2810*/  IMAD R6, R61, R27, RZ ;  /* 0x0000001b3d067224 */ /* 0x000fe400078e02ff */
[C---:B------:R-:W-:Y:S01]  /*2820*/  IMAD.WIDE.U32 R4, R22.reuse, UR4, R4 ;  /* 0x0000000416047c25 */ /* 0x040fe2000f8e0004 */
[----:B------:R-:W-:Y:S02]  /*2830*/  ULDC.U8 UR4, c[0x0][0x410] ;  /* 0x0001040000047ab9 */ /* 0x000fe40000000000 */
[----:B------:R-:W-:Y:S01]  /*2840*/  ISETP.NE.AND P2, PT, RZ, UR4, PT ;  /* 0x00000004ff007c0c */ /* 0x000fe2000bf45270 */
[----:B------:R-:W-:Y:S01]  /*2850*/  IMAD R78, R22, UR5, R5 ;  /* 0x00000005164e7c24 */ /* 0x000fe2000f8e0205 */
[----:B------:R-:W-:Y:S01]  /*2860*/  IADD3 R79, P3, R4, UR6, RZ ;  /* 0x00000006044f7c10 */ /* 0x000fe2000ff7e0ff */
[----:B------:R-:W-:-:S02]  /*2870*/  IMAD R9, R7, R60, R6 ;  /* 0x0000003c07097224 */ /* 0x000fc400078e0206 */
[----:B------:R-:W-:Y:S01]  /*2880*/  IMAD R7, R7, R58, R8 ;  /* 0x0000003a07077224 */ /* 0x000fe200078e0208 */
[----:B------:R-:W-:Y:S01]  /*2890*/  IADD3.X R78, R78, UR7, RZ, P3, !PT ;  /* 0x000000074e4e7c10 */ /* 0x000fe20009ffe4ff */
[----:B------:R-:W-:-:S04]  /*28a0*/  IMAD.WIDE.U32 R10, R58, R27, RZ ;  /* 0x0000001b3a0a7225 */ /* 0x000fc800078e00ff */
[----:B------:R-:W-:Y:S02]  /*28b0*/  IMAD.IADD R14, R13, 0x1, R9 ;  /* 0x000000010d0e7824 */ /* 0x000fe400078e0209 */
[----:B------:R-:W-:Y:S01]  /*28c0*/  IMAD.IADD R15, R11, 0x1, R7 ;  /* 0x000000010b0f7824 */ /* 0x000fe200078e0207 */
[----:B------:R-:W-:Y:S06]  /*28d0*/  @!P2 BRA `(.L_x_372) ;  /* 0x000000180050a947 */ /* 0x000fec0003800000 */
[----:B------:R-:W-:Y:S01]  /*28e0*/  ISETP.GE.AND P3, PT, R155, R71, PT ;  /* 0x000000479b00720c */ /* 0x000fe20003f66270 */
[----:B------:R-:W-:Y:S01]  /*28f0*/  BSSY B1, `(.L_x_373) ;  /* 0x000001f000017945 */ /* 0x000fe20003800000 */
[----:B------:R-:W-:Y:S02]  /*2900*/  CS2R R8, SRZ ;  /* 0x0000000000087805 */ /* 0x000fe4000001ff00 */
[----:B------:R-:W-:Y:S02]  /*2910*/  CS2R R32, SRZ ;  /* 0x0000000000207805 */ /* 0x000fe4000001ff00 */
[----:B------:R-:W-:Y:S02]  /*2920*/  CS2R R36, SRZ ;  /* 0x0000000000247805 */ /* 0x000fe4000001ff00 */
[----:B------:R-:W-:Y:S02]  /*2930*/  CS2R R28, SRZ ;  /* 0x00000000001c7805 */ /* 0x000fe4000001ff00 */
[----:B------:R-:W-:-:S02]  /*2940*/  CS2R R30, SRZ ;  /* 0x00000000001e7805 */ /* 0x000fc4000001ff00 */
[----:B------:R-:W-:Y:S01]  /*2950*/  CS2R R34, SRZ ;  /* 0x0000000000227805 */ /* 0x000fe2000001ff00 */
[----:B------:R-:W-:Y:S06]  /*2960*/  @P3 BRA `(.L_x_374) ;  /* 0x00000000005c3947 */ /* 0x000fec0003800000 */
[----:B------:R-:W2:Y:S01]  /*2970*/  LDL R39, [R1+0x18] ;  /* 0x0000180001277983 */ /* 0x000ea20000100800 */
[----:B------:R-:W-:-:S03]  /*2980*/  ULDC.64 UR4, c[0x0][0x3e8] ;  /* 0x0000fa0000047ab9 */ /* 0x000fc60000000a00 */
[----:B------:R-:W3:Y:S01]  /*2990*/  LDL R38, [R1+0x1c] ;  /* 0x00001c0001267983 */ /* 0x000ee20000100800 */
[----:B------:R-:W-:Y:S02]  /*29a0*/  IADD3 R12, P2, P4, R46, UR4, R12 ;  /* 0x000000042e0c7c10 */ /* 0x000fe4000fc5e00c */
[----:B------:R-:W-:Y:S02]  /*29b0*/  CS2R R36, SRZ ;  /* 0x0000000000247805 */ /* 0x000fe4000001ff00 */
[----:B------:R-:W-:Y:S02]  /*29c0*/  CS2R R34, SRZ ;  /* 0x0000000000227805 */ /* 0x000fe4000001ff00 */
[----:B------:R-:W-:Y:S01]  /*29d0*/  IADD3.X R13, R52, UR5, R14, P2, P4 ;  /* 0x00000005340d7c10 */ /* 0x000fe200097e840e */
[----:B------:R-:W-:Y:S02]  /*29e0*/  ULDC.64 UR4, c[0x0][0x400] ;  /* 0x0001000000047ab9 */ /* 0x000fe40000000a00 */
[----:B------:R-:W-:-:S04]  /*29f0*/  IADD3 R10, P2, P4, R42, UR4, R10 ;  /* 0x000000042a0a7c10 */ /* 0x000fc8000fc5e00a */
[----:B------:R-:W-:Y:S02]  /*2a00*/  IADD3.X R11, R50, UR5, R15, P2, P4 ;  /* 0x00000005320b7c10 */ /* 0x000fe400097e840f */
[----:B------:R-:W-:Y:S02]  /*2a10*/  ISETP.GE.AND P2, PT, R152, R77, PT ;  /* 0x0000004d9800720c */ /* 0x000fe40003f46270 */
[----:B------:R-:W-:Y:S02]  /*2a20*/  CS2R R32, SRZ ;  /* 0x0000000000207805 */ /* 0x000fe4000001ff00 */
[----:B------:R-:W-:-:S09]  /*2a30*/  CS2R R30, SRZ ;  /* 0x00000000001e7805 */ /* 0x000fd2000001ff00 */
[----:B------:R0:W5:Y:S04]  /*2a40*/  @!P2 LDG.E.64 R36, desc[UR40][R12.64] ;  /* 0x000000280c24a981 */ /* 0x000168000c1e1b00 */
[----:B------:R0:W5:Y:S01]  /*2a50*/  @!P2 LDG.E.64 R34, desc[UR40][R10.64] ;  /* 0x000000280a22a981 */ /* 0x000162000c1e1b00 */
[----:B------:R-:W-:Y:S02]  /*2a60*/  CS2R R8, SRZ ;  /* 0x0000000000087805 */ /* 0x000fe4000001ff00 */
[----:B------:R-:W-:Y:S02]  /*2a70*/  CS2R R28, SRZ ;  /* 0x00000000001c7805 */ /* 0x000fe4000001ff00 */
[----:B--2---:R-:W-:-:S13]  /*2a80*/  ISETP.GE.AND P2, PT, R39, R77, PT ;  /* 0x0000004d2700720c */ /* 0x004fda0003f46270 */
[----:B------:R0:W5:Y:S04]  /*2a90*/  @!P2 LDG.E.64 R32, desc[UR40][R12.64+0x10] ;  /* 0x000010280c20a981 */ /* 0x000168000c1e1b00 */
[----:B------:R0:W5:Y:S01]  /*2aa0*/  @!P2 LDG.E.64 R30, desc[UR40][R10.64+0x10] ;  /* 0x000010280a1ea981 */ /* 0x000162000c1e1b00 */
[----:B---3--:R-:W-:-:S13]  /*2ab0*/  ISETP.GE.AND P2, PT, R38, R77, PT ;  /* 0x0000004d2600720c */ /* 0x008fda0003f46270 */
[----:B------:R0:W5:Y:S04]  /*2ac0*/  @!P2 LDG.E.64 R8, desc[UR40][R12.64+0x20] ;  /* 0x000020280c08a981 */ /* 0x000168000c1e1b00 */
[----:B------:R0:W5:Y:S02]  /*2ad0*/  @!P2 LDG.E.64 R28, desc[UR40][R10.64+0x20] ;  /* 0x000020280a1ca981 */ /* 0x000164000c1e1b00 */
.L_x_374:
[----:B------:R-:W-:Y:S05]  /*2ae0*/  BSYNC B1 ;  /* 0x0000000000017941 */ /* 0x000fea0003800000 */
.L_x_373:
[----:B------:R-:W-:Y:S01]  /*2af0*/  ISETP.NE.AND P2, PT, R157, 0x3, PT ;  /* 0x000000039d00780c */ /* 0x000fe20003f45270 */
[----:B-----5:R-:W-:Y:S02]  /*2b00*/  IMAD.MOV.U32 R38, RZ, RZ, R8 ;  /* 0x000000ffff267224 */ /* 0x020fe400078e0008 */
[----:B------:R-:W-:Y:S02]  /*2b10*/  IMAD.MOV.U32 R81, RZ, RZ, R32 ;  /* 0x000000ffff517224 */ /* 0x000fe400078e0020 */
[----:B------:R-:W-:Y:S02]  /*2b20*/  IMAD.MOV.U32 R83, RZ, RZ, R36 ;  /* 0x000000ffff537224 */ /* 0x000fe400078e0024 */
[----:B------:R-:W-:Y:S02]  /*2b30*/  IMAD.MOV.U32 R80, RZ, RZ, R28 ;  /* 0x000000ffff507224 */ /* 0x000fe400078e001c */
[----:B------:R-:W-:Y:S02]  /*2b40*/  IMAD.MOV.U32 R82, RZ, RZ, R30 ;  /* 0x000000ffff527224 */ /* 0x000fe400078e001e */
[----:B------:R-:W-:-:S02]  /*2b50*/  IMAD.MOV.U32 R84, RZ, RZ, R34 ;  /* 0x000000ffff547224 */ /* 0x000fc400078e0022 */
[----:B------:R-:W-:Y:S05]  /*2b60*/  @!P2 BRA `(.L_x_375) ;  /* 0x000000000004a947 */ /* 0x000fea0003800000 */
[----:B------:R-:W-:Y:S01]  /*2b70*/  BPT.TRAP 0x1 ;  /* 0x000000040000795c */ /* 0x000fe20000300000 */
.L_x_375:
[----:B------:R-:W-:Y:S01]  /*2b80*/  LEA R70, R19, R18, 0x3 ;  /* 0x0000001213467211 */ /* 0x000fe200078e18ff */
[----:B------:R-:W-:Y:S01]  /*2b90*/  BSSY B1, `(.L_x_376) ;  /* 0x0000004000017945 */ /* 0x000fe20003800000 */
[----:B------:R-:W-:-:S04]  /*2ba0*/  SHF.L.U32 R76, R154, 0x1f, RZ ;  /* 0x0000001f9a4c7819 */ /* 0x000fc800000006ff */
[----:B------:R-:W1:Y:S02]  /*2bb0*/  SYNCS.PHASECHK.TRANS64.TRYWAIT P4, [R70+URZ+0x19c90], R76 ;  /* 0x019c904c460075a7 */ /* 0x000e64000808017f */
[----:B-1----:R-:W-:Y:S05]  /*2bc0*/  @!P4 BRA `(.L_x_377) ;  /* 0x0000018c00d4c947 */ /* 0x002fea0003800000 */
.L_x_629:
[----:B------:R-:W-:Y:S05]  /*2bd0*/  BSYNC B1 ;  /* 0x0000000000017941 */ /* 0x000fea0003800000 */
.L_x_376:
[----:B------:R-:W-:-:S03]  /*2be0*/  UMOV UR4, 0xffffffff ;  /* 0xffffffff00047882 */ /* 0x000fc60000000000 */
[----:B------:R-:W-:Y:S05]  /*2bf0*/  BRA.DIV UR4, `(.L_x_378) ;  /* 0x0000018e04dc7947 */ /* 0x000fea000b800000 */
[----:B------:R2:W3:Y:S04]  /*2c00*/  SHFL.IDX PT, R39, R78, RZ, 0x1e1f ;  /* 0x001e1fff4e277589 */ /* 0x0004e800000e0000 */
[----:B------:R2:W4:Y:S02]  /*2c10*/  SHFL.IDX PT, R14, R79, RZ, 0x1e1f ;  /* 0x001e1fff4f0e7589 */ /* 0x00052400000e0000 */
.L_x_633:
[----:B------:R-:W-:Y:S05]  /*2c20*/  @P3 BRA `(.L_x_379) ;  /* 0x0000003800d43947 */ /* 0x000fea0003800000 */
[----:B------:R-:W-:Y:S01]  /*2c30*/  ISETP.NE.AND P3, PT, R54, RZ, PT ;  /* 0x000000ff3600720c */ /* 0x000fe20003f65270 */
[----:B------:R-:W-:-:S12]  /*2c40*/  BSSY B1, `(.L_x_380) ;  /* 0x0000071000017945 */ /* 0x000fd80003800000 */
[----:B------:R-:W-:Y:S05]  /*2c50*/  @!P3 BRA `(.L_x_381) ;  /* 0x0000000400bcb947 */ /* 0x000fea0003800000 */
[----:B------:R1:W1:Y:S01]  /*2c60*/  LDS.128 R4, [R69+0x13800] ;  /* 0x0138000045047984 */ /* 0x0002620000000c00 */
[----:B0---4-:R-:W-:Y:S01]  /*2c70*/  IADD3 R10, P3, R16, R14, RZ ;  /* 0x0000000e100a7210 */ /* 0x011fe20007f7e0ff */
[----:B------:R-:W-:Y:S04]  /*2c80*/  BSSY B2, `(.L_x_382) ;  /* 0x000006b000027945 */ /* 0x000fe80003800000 */
[----:B---3--:R-:W-:Y:S01]  /*2c90*/  IMAD.X R11, R39, 0x1, R17, P3 ;  /* 0x00000001270b7824 */ /* 0x008fe200018e0611 */
[----:B------:R-:W-:-:S13]  /*2ca0*/  ISETP.GE.AND P3, PT, R152, R77, PT ;  /* 0x0000004d9800720c */ /* 0x000fda0003f66270 */
[----:B------:R-:W-:Y:S05]  /*2cb0*/  @P3 BRA `(.L_x_383) ;  /* 0x00000004009c3947 */ /* 0x000fea0003800000 */
[----:B------:R-:W-:Y:S01]  /*2cc0*/  SHF.R.U32.HI R12, RZ, 0x8, R37 ;  /* 0x00000008ff0c7819 */ /* 0x000fe20000011625 */
[----:B-1----:R-:W-:Y:S01]  /*2cd0*/  IMAD.MOV.U32 R15, RZ, RZ, R4 ;  /* 0x000000ffff0f7224 */ /* 0x002fe200078e0004 */
[----:B------:R-:W-:Y:S02]  /*2ce0*/  SHF.R.U32.HI R34, RZ, 0x8, R35 ;  /* 0x00000008ff227819 */ /* 0x000fe40000011623 */
[----:B--2---:R-:W-:Y:S01]  /*2cf0*/  SHF.R.U32.HI R78, RZ, 0x10, R37 ;  /* 0x00000010ff4e7819 */ /* 0x004fe20000011625 */
[----:B------:R-:W-:Y:S01]  /*2d00*/  IMAD.SHL.U32 R12, R12, 0x100, RZ ;  /* 0x000001000c0c7824 */ /* 0x000fe200078e00ff */
[----:B------:R-:W-:Y:S01]  /*2d10*/  LOP3.LUT R13, R37, 0xff0000ff, RZ, 0xc0, !PT ;  /* 0xff0000ff250d7812 */ /* 0x000fe200078ec0ff */
[----:B------:R-:W-:Y:S01]  /*2d20*/  IMAD.SHL.U32 R34, R34, 0x100, RZ ;  /* 0x0000010022227824 */ /* 0x000fe200078e00ff */
[----:B------:R-:W-:Y:S02]  /*2d30*/  SHF.R.U32.HI R36, RZ, 0x10, R35 ;  /* 0x00000010ff247819 */ /* 0x000fe40000011623 */
[----:B------:R-:W-:-:S02]  /*2d40*/  LOP3.LUT R35, R35, 0xff0000ff, RZ, 0xc0, !PT ;  /* 0xff0000ff23237812 */ /* 0x000fc400078ec0ff */
[----:B------:R-:W-:Y:S01]  /*2d50*/  LOP3.LUT R13, R13, 0xff00, R12, 0xf8, !PT ;  /* 0x0000ff000d0d7812 */ /* 0x000fe200078ef80c */
[----:B------:R-:W-:Y:S01]  /*2d60*/  IMAD.U32 R12, R78, 0x10000, RZ ;  /* 0x000100004e0c7824 */ /* 0x000fe200078e00ff */
[----:B------:R-:W-:Y:S01]  /*2d70*/  LOP3.LUT R37, R35, 0xff00, R34, 0xf8, !PT ;  /* 0x0000ff0023257812 */ /* 0x000fe200078ef822 */
[----:B------:R-:W-:Y:S01]  /*2d80*/  IMAD.U32 R34, R36, 0x10000, RZ ;  /* 0x0001000024227824 */ /* 0x000fe200078e00ff */
[----:B------:R-:W-:Y:S02]  /*2d90*/  F2FP.F16.E4M3.UNPACK_B R4, R5 ;  /* 0x00000005ff04723e */ /* 0x000fe400020006ff */
[-C--:B------:R-:W-:Y:S02]  /*2da0*/  F2FP.F16.E4M3.UNPACK_B R35, R84.reuse.H1 ;  /* 0x00000054ff23723e */ /* 0x080fe400030006ff */
[----:B------:R-:W-:Y:S02]  /*2db0*/  LOP3.LUT R12, R13, 0xff0000, R12, 0xf8, !PT ;  /* 0x00ff00000d0c7812 */ /* 0x000fe400078ef80c */
[----:B------:R-:W-:Y:S01]  /*2dc0*/  LOP3.LUT R13, R37, 0xff0000, R34, 0xf8, !PT ;  /* 0x00ff0000250d7812 */ /* 0x000fe200078ef822 */
[--C-:B------:R-:W-:Y:S01]  /*2dd0*/  HADD2.F32 R34, -RZ, R4.reuse.H1_H1 ;  /* 0x30000004ff227230 */ /* 0x100fe20000004100 */
[----:B------:R-:W-:Y:S01]  /*2de0*/  F2FP.F16.E4M3.UNPACK_B R37, R83.H1 ;  /* 0x00000053ff25723e */ /* 0x000fe200030006ff */
[--C-:B------:R-:W-:Y:S01]  /*2df0*/  HADD2.F32 R85, -RZ, R35.reuse.H0_H0 ;  /* 0x20000023ff557230 */ /* 0x100fe20000004100 */
[----:B------:R-:W-:Y:S01]  /*2e00*/  F2FP.F16.E4M3.UNPACK_B R5, R5.H1 ;  /* 0x00000005ff05723e */ /* 0x000fe200030006ff */
[----:B------:R-:W-:Y:S01]  /*2e10*/  HADD2.F32 R4, -RZ, R4.H0_H0 ;  /* 0x20000004ff047230 */ /* 0x000fe20000004100 */
[----:B------:R-:W-:Y:S01]  /*2e20*/  F2FP.F16.E4M3.UNPACK_B R84, R84 ;  /* 0x00000054ff54723e */ /* 0x000fe200020006ff */
[----:B------:R-:W-:-:S02]  /*2e30*/  HADD2.F32 R78, -RZ, R35.H1_H1 ;  /* 0x30000023ff4e7230 */ /* 0x000fc40000004100 */
[----:B------:R-:W-:Y:S01]  /*2e40*/  FMUL.FTZ R87, R34, R85 ;  /* 0x0000005522577220 */ /* 0x000fe20000410000 */
[----:B------:R-:W-:Y:S01]  /*2e50*/  HADD2.F32 R79, -RZ, R37.H0_H0 ;  /* 0x20000025ff4f7230 */ /* 0x000fe20000004100 */
[----:B------:R-:W-:Y:S01]  /*2e60*/  F2FP.F16.E4M3.UNPACK_B R83, R83 ;  /* 0x00000053ff53723e */ /* 0x000fe200020006ff */
[--C-:B------:R-:W-:Y:S02]  /*2e70*/  HADD2.F32 R35, -RZ, R5.reuse.H1_H1 ;  /* 0x30000005ff237230 */ /* 0x100fe40000004100 */
[----:B------:R-:W-:Y:S02]  /*2e80*/  HADD2.F32 R36, -RZ, R5.H0_H0 ;  /* 0x20000005ff247230 */ /* 0x000fe40000004100 */
[C---:B------:R-:W-:Y:S01]  /*2e90*/  FMUL.FTZ R5, R4.reuse, R85 ;  /* 0x0000005504057220 */ /* 0x040fe20000410000 */
[----:B------:R-:W-:Y:S02]  /*2ea0*/  HADD2.F32 R37, -RZ, R37.H1_H1 ;  /* 0x30000025ff257230 */ /* 0x000fe40000004100 */
[CC--:B------:R-:W-:Y:S01]  /*2eb0*/  FMUL.FTZ R85, R35.reuse, R78.reuse ;  /* 0x0000004e23557220 */ /* 0x0c0fe20000410000 */
[-C--:B------:R-:W-:Y:S01]  /*2ec0*/  FFMA.FTZ R4, R4, R79.reuse, -R87 ;  /* 0x0000004f04047223 */ /* 0x080fe20000010857 */
[----:B------:R-:W-:Y:S01]  /*2ed0*/  FFMA.FTZ R5, R34, R79, R5 ;  /* 0x0000004f22057223 */ /* 0x000fe20000010005 */
[C---:B------:R-:W-:Y:S01]  /*2ee0*/  FMUL.FTZ R78, R36.reuse, R78 ;  /* 0x0000004e244e7220 */ /* 0x040fe20000410000 */
[----:B------:R-:W-:Y:S01]  /*2ef0*/  F2FP.F16.E4M3.UNPACK_B R34, R15.H1 ;  /* 0x0000000fff22723e */ /* 0x000fe200030006ff */
[----:B------:R-:W-:Y:S01]  /*2f00*/  FFMA.FTZ R36, R36, R37, -R85 ;  /* 0x0000002524247223 */ /* 0x000fe20000010855 */
[----:B------:R-:W-:Y:S01]  /*2f10*/  F2FP.F16.E4M3.UNPACK_B R15, R15 ;  /* 0x0000000fff0f723e */ /* 0x000fe200020006ff */
[----:B------:R-:W-:Y:S01]  /*2f20*/  FFMA.FTZ R87, R35, R37, R78 ;  /* 0x0000002523577223 */ /* 0x000fe2000001004e */
[----:B------:R-:W-:-:S02]  /*2f30*/  HADD2.F32 R79, -RZ, R84.H1_H1 ;  /* 0x30000054ff4f7230 */ /* 0x000fc40000004100 */
[--C-:B------:R-:W-:Y:S02]  /*2f40*/  HADD2.F32 R37, -RZ, R34.reuse.H0_H0 ;  /* 0x20000022ff257230 */ /* 0x100fe40000004100 */
[----:B------:R-:W-:Y:S01]  /*2f50*/  HADD2.F32 R78, -RZ, R34.H1_H1 ;  /* 0x30000022ff4e7230 */ /* 0x000fe20000004100 */
[----:B------:R-:W-:Y:S01]  /*2f60*/  F2FP.SATFINITE.E4M3.F32.PACK_AB_MERGE_C R36, R87, R36, RZ ;  /* 0x000000245724723e */ /* 0x000fe200048070ff */
[----:B------:R-:W-:Y:S02]  /*2f70*/  HADD2.F32 R84, -RZ, R84.H0_H0 ;  /* 0x20000054ff547230 */ /* 0x000fe40000004100 */
[-C--:B------:R-:W-:Y:S01]  /*2f80*/  FMUL.FTZ R85, R37, R79.reuse ;  /* 0x0000004f25557220 */ /* 0x080fe20000410000 */
[--C-:B------:R-:W-:Y:S02]  /*2f90*/  HADD2.F32 R35, -RZ, R15.reuse.H1_H1 ;  /* 0x3000000fff237230 */ /* 0x100fe40000004100 */
[----:B------:R-:W-:Y:S01]  /*2fa0*/  FMUL.FTZ R86, R78, R79 ;  /* 0x0000004f4e567220 */ /* 0x000fe20000410000 */
[----:B------:R-:W-:Y:S01]  /*2fb0*/  HADD2.F32 R34, -RZ, R15.H0_H0 ;  /* 0x2000000fff227230 */ /* 0x000fe20000004100 */
[----:B------:R-:W-:Y:S01]  /*2fc0*/  F2FP.SATFINITE.E4M3.F32.PACK_AB_MERGE_C R5, R5, R4, R36 ;  /* 0x000000040505723e */ /* 0x000fe20004807024 */
[----:B------:R-:W-:-:S02]  /*2fd0*/  HADD2.F32 R15, -RZ, R83.H1_H1 ;  /* 0x30000053ff0f7230 */ /* 0x000fc40000004100 */
[-C--:B------:R-:W-:Y:S01]  /*2fe0*/  FMUL.FTZ R79, R35, R84.reuse ;  /* 0x00000054234f7220 */ /* 0x080fe20000410000 */
[----:B------:R-:W-:Y:S02]  /*2ff0*/  HADD2.F32 R83, -RZ, R83.H0_H0 ;  /* 0x20000053ff537230 */ /* 0x000fe40000004100 */
[----:B------:R-:W-:Y:S01]  /*3000*/  FMUL.FTZ R84, R34, R84 ;  /* 0x0000005422547220 */ /* 0x000fe20000410000 */
[-C--:B------:R-:W-:Y:S01]  /*3010*/  FFMA.FTZ R86, R37, R15.reuse, -R86 ;  /* 0x0000000f25567223 */ /* 0x080fe20000010856 */
[----:B------:R-:W-:Y:S01]  /*3020*/  FFMA.FTZ R85, R78, R15, R85 ;  /* 0x0000000f4e557223 */ /* 0x000fe20000010055 */
[----:B------:R-:W-:Y:S01]  /*3030*/  FFMA.FTZ R15, R34, R83, -R79 ;  /* 0x00000053220f7223 */ /* 0x000fe2000001084f */
[----:B------:R-:W-:Y:S01]  /*3040*/  F2FP.F16.E4M3.UNPACK_B R37, R7.H1 ;  /* 0x00000007ff25723e */ /* 0x000fe200030006ff */
[----:B------:R-:W-:Y:S01]  /*3050*/  FFMA.FTZ R34, R35, R83, R84 ;  /* 0x0000005323227223 */ /* 0x000fe20000010054 */
[-C--:B------:R-:W-:Y:S02]  /*3060*/  F2FP.F16.E4M3.UNPACK_B R79, R13.reuse.H1 ;  /* 0x0000000dff4f723e */ /* 0x080fe400030006ff */
[----:B------:R-:W-:Y:S01]  /*3070*/  F2FP.F16.E4M3.UNPACK_B R83, R6.H1 ;  /* 0x00000006ff53723e */ /* 0x000fe200030006ff */
[--C-:B------:R-:W-:Y:S01]  /*3080*/  HADD2.F32 R84, -RZ, R37.reuse.H0_H0 ;  /* 0x20000025ff547230 */ /* 0x100fe20000004100 */
[----:B------:R-:W-:Y:S01]  /*3090*/  F2FP.F16.E4M3.UNPACK_B R78, R13 ;  /* 0x0000000dff4e723e */ /* 0x000fe200020006ff */
[----:B------:R-:W-:Y:S01]  /*30a0*/  HADD2.F32 R87, -RZ, R37.H1_H1 ;  /* 0x30000025ff577230 */ /* 0x000fe20000004100 */
[----:B------:R-:W-:Y:S01]  /*30b0*/  F2FP.SATFINITE.E4M3.F32.PACK_AB_MERGE_C R35, R85, R86, RZ ;  /* 0x000000565523723e */ /* 0x000fe200048070ff */
[----:B------:R-:W-:Y:S01]  /*30c0*/  HADD2.F32 R86, -RZ, R79.H1_H1 ;  /* 0x3000004fff567230 */ /* 0x000fe20000004100 */
[-C--:B------:R-:W-:Y:S01]  /*30d0*/  F2FP.F16.E4M3.UNPACK_B R37, R12.reuse.H1 ;  /* 0x0000000cff25723e */ /* 0x080fe200030006ff */
[----:B------:R-:W-:Y:S01]  /*30e0*/  HADD2.F32 R85, -RZ, R83.H1_H1 ;  /* 0x30000053ff557230 */ /* 0x000fe20000004100 */
[----:B------:R-:W-:Y:S01]  /*30f0*/  F2FP.F16.E4M3.UNPACK_B R12, R12 ;  /* 0x0000000cff0c723e */ /* 0x000fe200020006ff */
[----:B------:R-:W-:-:S02]  /*3100*/  HADD2.F32 R92, -RZ, R78.H1_H1 ;  /* 0x3000004eff5c7230 */ /* 0x000fc40000004100 */
[-C--:B------:R-:W-:Y:S01]  /*3110*/  FMUL.FTZ R13, R87, R86.reuse ;  /* 0x00000056570d7220 */ /* 0x080fe20000410000 */
[----:B------:R-:W-:Y:S02]  /*3120*/  HADD2.F32 R83, -RZ, R83.H0_H0 ;  /* 0x20000053ff537230 */ /* 0x000fe40000004100 */
[----:B------:R-:W-:Y:S01]  /*3130*/  FMUL.FTZ R96, R84, R86 ;  /* 0x0000005654607220 */ /* 0x000fe20000410000 */
[----:B------:R-:W-:Y:S02]  /*3140*/  HADD2.F32 R90, -RZ, R12.H1_H1 ;  /* 0x3000000cff5a7230 */ /* 0x000fe40000004100 */
[-C--:B------:R-:W-:Y:S01]  /*3150*/  FMUL.FTZ R94, R85, R92.reuse ;  /* 0x0000005c555e7220 */ /* 0x080fe20000410000 */
[----:B------:R-:W-:Y:S01]  /*3160*/  F2FP.F16.E4M3.UNPACK_B R86, R7 ;  /* 0x00000007ff56723e */ /* 0x000fe200020006ff */
[----:B------:R-:W-:Y:S01]  /*3170*/  FMUL.FTZ R92, R83, R92 ;  /* 0x0000005c535c7220 */ /* 0x000fe20000410000 */
[----:B------:R-:W-:Y:S01]  /*3180*/  F2FP.F16.E4M3.UNPACK_B R6, R6 ;  /* 0x00000006ff06723e */ /* 0x000fe200020006ff */
[----:B------:R-:W-:-:S02]  /*3190*/  HADD2.F32 R89, -RZ, R37.H1_H1 ;  /* 0x30000025ff597230 */ /* 0x000fc40000004100 */
[-C--:B------:R-:W-:Y:S01]  /*31a0*/  FFMA.FTZ R7, R83, R90.reuse, -R94 ;  /* 0x0000005a53077223 */ /* 0x080fe2000001085e */
[----:B------:R-:W-:Y:S01]  /*31b0*/  FFMA.FTZ R92, R85, R90, R92 ;  /* 0x0000005a555c7223 */ /* 0x000fe2000001005c */
[--C-:B------:R-:W-:Y:S01]  /*31c0*/  HADD2.F32 R83, -RZ, R86.reuse.H0_H0 ;  /* 0x20000056ff537230 */ /* 0x100fe20000004100 */
[----:B------:R-:W-:Y:S01]  /*31d0*/  F2FP.SATFINITE.E4M3.F32.PACK_AB_MERGE_C R4, R34, R15, R35 ;  /* 0x0000000f2204723e */ /* 0x000fe20004807023 */
[----:B------:R-:W-:Y:S02]  /*31e0*/  HADD2.F32 R85, -RZ, R79.H0_H0 ;  /* 0x2000004fff557230 */ /* 0x000fe40000004100 */
[-C--:B------:R-:W-:Y:S01]  /*31f0*/  FFMA.FTZ R13, R84, R89.reuse, -R13 ;  /* 0x00000059540d7223 */ /* 0x080fe2000001080d */
[----:B------:R-:W-:Y:S02]  /*3200*/  HADD2.F32 R86, -RZ, R86.H1_H1 ;  /* 0x30000056ff567230 */ /* 0x000fe40000004100 */
[----:B------:R-:W-:Y:S01]  /*3210*/  FFMA.FTZ R84, R87, R89, R96 ;  /* 0x0000005957547223 */ /* 0x000fe20000010060 */
[----:B------:R-:W-:-:S02]  /*3220*/  HADD2.F32 R79, -RZ, R6.H0_H0 ;  /* 0x20000006ff4f7230 */ /* 0x000fc40000004100 */
[-C--:B------:R-:W-:Y:S01]  /*3230*/  FMUL.FTZ R87, R83, R85.reuse ;  /* 0x0000005553577220 */ /* 0x080fe20000410000 */
[----:B------:R-:W-:Y:S02]  /*3240*/  HADD2.F32 R6, -RZ, R6.H1_H1 ;  /* 0x30000006ff067230 */ /* 0x000fe40000004100 */
[----:B------:R-:W-:Y:S01]  /*3250*/  FMUL.FTZ R94, R86, R85 ;  /* 0x00000055565e7220 */ /* 0x000fe20000410000 */
[----:B------:R-:W-:Y:S01]  /*3260*/  HADD2.F32 R78, -RZ, R78.H0_H0 ;  /* 0x2000004eff4e7230 */ /* 0x000fe20000004100 */
[----:B------:R-:W-:Y:S01]  /*3270*/  F2FP.SATFINITE.E4M3.F32.PACK_AB_MERGE_C R7, R92, R7, RZ ;  /* 0x000000075c07723e */ /* 0x000fe200048070ff */
[----:B------:R-:W-:Y:S01]  /*3280*/  HADD2.F32 R12, -RZ, R12.H0_H0 ;  /* 0x2000000cff0c7230 */ /* 0x000fe20000004100 */
[----:B------:R-:W-:Y:S01]  /*3290*/  F2FP.SATFINITE.E4M3.F32.PACK_AB_MERGE_C R13, R84, R13, RZ ;  /* 0x0000000d540d723e */ /* 0x000fe200048070ff */
[----:B------:R-:W-:Y:S02]  /*32a0*/  HADD2.F32 R37, -RZ, R37.H0_H0 ;  /* 0x20000025ff257230 */ /* 0x000fe40000004100 */
[-C--:B------:R-:W-:Y:S01]  /*32b0*/  FMUL.FTZ R90, R6, R78.reuse ;  /* 0x0000004e065a7220 */ /* 0x080fe20000410000 */
[----:B------:R-:W-:-:S03]  /*32c0*/  FMUL.FTZ R85, R79, R78 ;  /* 0x0000004e4f557220 */ /* 0x000fc60000410000 */
[-C--:B------:R-:W-:Y:S01]  /*32d0*/  FFMA.FTZ R90, R79, R12.reuse, -R90 ;  /* 0x0000000c4f5a7223 */ /* 0x080fe2000001085a */
[----:B------:R-:W-:Y:S01]  /*32e0*/  FFMA.FTZ R85, R6, R12, R85 ;  /* 0x0000000c06557223 */ /* 0x000fe20000010055 */
[-C--:B------:R-:W-:Y:S01]  /*32f0*/  FFMA.FTZ R94, R83, R37.reuse, -R94 ;  /* 0x00000025535e7223 */ /* 0x080fe2000001085e */
[----:B------:R-:W-:-:S03]  /*3300*/  FFMA.FTZ R87, R86, R37, R87 ;  /* 0x0000002556577223 */ /* 0x000fc60000010057 */
[----:B------:R-:W-:Y:S02]  /*3310*/  F2FP.SATFINITE.E4M3.F32.PACK_AB_MERGE_C R6, R85, R90, R7 ;  /* 0x0000005a5506723e */ /* 0x000fe40004807007 */
[----:B------:R-:W-:-:S07]  /*3320*/  F2FP.SATFINITE.E4M3.F32.PACK_AB_MERGE_C R7, R87, R94, R13 ;  /* 0x0000005e5707723e */ /* 0x000fce000480700d */
.L_x_383:
[----:B------:R-:W-:Y:S05]  /*3330*/  BSYNC B2 ;  /* 0x0000000000027941 */ /* 0x000fea0003800000 */
.L_x_382:
[----:B-1----:R0:W-:Y:S02]  /*3340*/  ST.E.128 desc[UR40][R10.64], R4 ;  /* 0x000000040a007985 */ /* 0x0021e4000c101d28 */
.L_x_381:
[----:B------:R-:W-:Y:S05]  /*3350*/  BSYNC B1 ;  /* 0x0000000000017941 */ /* 0x000fea0003800000 */
.L_x_380:
[----:B------:R-:W-:Y:S01]  /*3360*/  ISETP.NE.AND P3, PT, R53, RZ, PT ;  /* 0x000000ff3500720c */ /* 0x000fe20003f65270 */
[----:B------:R-:W-:-:S12]  /*3370*/  BSSY B1, `(.L_x_384) ;  /* 0x0000074000017945 */ /* 0x000fd80003800000 */
[----:B------:R-:W-:Y:S05]  /*3380*/  @!P3 BRA `(.L_x_385) ;  /* 0x0000000400c8b947 */ /* 0x000fea0003800000 */
[----:B0-----:R-:W5:Y:S04]  /*3390*/  LDL R4, [R1] ;  /* 0x0000000001047983 */ /* 0x001f680000100800 */
[----:B------:R-:W2:Y:S01]  /*33a0*/  LDL R5, [R1+0x18] ;  /* 0x0000180001057983 */ /* 0x000ea20000100800 */
[----:B------:R-:W-:Y:S01]  /*33b0*/  BSSY B2, `(.L_x_386) ;  /* 0x000006e000027945 */ /* 0x000fe20003800000 */
[----:B-----5:R-:W-:-:S05]  /*33c0*/  IMAD.SHL.U32 R4, R4, 0x10, RZ ;  /* 0x0000001004047824 */ /* 0x020fca00078e00ff */
[----:B----4-:R-:W-:-:S04]  /*33d0*/  IADD3 R10, P3, R14, R4, RZ ;  /* 0x000000040e0a7210 */ /* 0x010fc80007f7e0ff */
[----:B---3--:R-:W-:Y:S02]  /*33e0*/  LEA.HI.X.SX32 R11, R4, R39, 0x1, P3 ;  /* 0x00000027040b7211 */ /* 0x008fe400018f0eff */
[----:B--2---:R-:W-:Y:S02]  /*33f0*/  ISETP.GE.AND P3, PT, R5, R77, PT ;  /* 0x0000004d0500720c */ /* 0x004fe40003f66270 */
[----:B------:R0:W2:Y:S11]  /*3400*/  LDS.128 R4, [R69+0x14800] ;  /* 0x0148000045047984 */ /* 0x0000b60000000c00 */
[----:B0-----:R-:W-:Y:S05]  /*3410*/  @P3 BRA `(.L_x_387) ;  /* 0x00000004009c3947 */ /* 0x001fea0003800000 */
[----:B------:R-:W-:Y:S02]  /*3420*/  SHF.R.U32.HI R13, RZ, 0x8, R33 ;  /* 0x00000008ff0d7819 */ /* 0x000fe40000011621 */
[----:B------:R-:W-:Y:S02]  /*3430*/  SHF.R.U32.HI R15, RZ, 0x8, R31 ;  /* 0x00000008ff0f7819 */ /* 0x000fe4000001161f */
[----:B------:R-:W-:Y:S01]  /*3440*/  LOP3.LUT R12, R33, 0xff0000ff, RZ, 0xc0, !PT ;  /* 0xff0000ff210c7812 */ /* 0x000fe200078ec0ff */
[----:B------:R-:W-:Y:S01]  /*3450*/  IMAD.SHL.U32 R13, R13, 0x100, RZ ;  /* 0x000001000d0d7824 */ /* 0x000fe200078e00ff */
[----:B------:R-:W-:Y:S02]  /*3460*/  SHF.R.U32.HI R32, RZ, 0x10, R33 ;  /* 0x00000010ff207819 */ /* 0x000fe40000011621 */
[----:B------:R-:W-:Y:S02]  /*3470*/  LOP3.LUT R30, R31, 0xff0000ff, RZ, 0xc0, !PT ;  /* 0xff0000ff1f1e7812 */ /* 0x000fe400078ec0ff */
[----:B------:R-:W-:Y:S01]  /*3480*/  SHF.R.U32.HI R33, RZ, 0x10, R31 ;  /* 0x00000010ff217819 */ /* 0x000fe2000001161f */
[----:B------:R-:W-:Y:S01]  /*3490*/  IMAD.SHL.U32 R31, R15, 0x100, RZ ;  /* 0x000001000f1f7824 */ /* 0x000fe200078e00ff */
[----:B------:R-:W-:Y:S01]  /*34a0*/  LOP3.LUT R12, R12, 0xff00, R13, 0xf8, !PT ;  /* 0x0000ff000c0c7812 */ /* 0x000fe200078ef80d */
[----:B------:R-:W-:Y:S01]  /*34b0*/  IMAD.U32 R13, R32, 0x10000, RZ ;  /* 0x00010000200d7824 */ /* 0x000fe200078e00ff */
[----:B--2---:R-:W-:Y:S01]  /*34c0*/  MOV R15, R4 ;  /* 0x00000004000f7202 */ /* 0x004fe20000000f00 */
[----:B------:R-:W-:Y:S01]  /*34d0*/  IMAD.U32 R33, R33, 0x10000, RZ ;  /* 0x0001000021217824 */ /* 0x000fe200078e00ff */
[----:B------:R-:W-:-:S02]  /*34e0*/  LOP3.LUT R30, R30, 0xff00, R31, 0xf8, !PT ;  /* 0x0000ff001e1e7812 */ /* 0x000fc400078ef81f */
        /* <DEDUP_REMOVED lines=16> */
[----:B------:R-:W-:Y:S01]  /*35f0*/  FMUL.FTZ R5, R4, R37 ;  /* 0x0000002504057220 */ /* 0x000fe20000410000 */
[----:B------:R-:W-:Y:S02]  /*3600*/  HADD2.F32 R33, -RZ, R33.H1_H1 ;  /* 0x30000021ff217230 */ /* 0x000fe40000004100 */
[-C--:B------:R-:W-:Y:S01]  /*3610*/  FMUL.FTZ R36, R32, R34.reuse ;  /* 0x0000002220247220 */ /* 0x080fe20000410000 */
        /* <DEDUP_REMOVED lines=8> */
[--C-:B------:R-:W-:Y:S02]  /*36a0*/  HADD2.F32 R33, -RZ, R30.reuse.H1_H1 ;  /* 0x3000001eff217230 */ /* 0x100fe40000004100 */
[----:B------:R-:W-:Y:S02]  /*36b0*/  HADD2.F32 R32, -RZ, R30.H0_H0 ;  /* 0x2000001eff207230 */ /* 0x000fe40000004100 */
[----:B------:R-:W-:Y:S02]  /*36c0*/  HADD2.F32 R82, -RZ, R82.H0_H0 ;  /* 0x20000052ff527230 */ /* 0x000fe40000004100 */
[-C--:B------:R-:W-:Y:S01]  /*36d0*/  FMUL.FTZ R37, R33, R34.reuse ;  /* 0x0000002221257220 */ /* 0x080fe20000410000 */
[--C-:B------:R-:W-:Y:S02]  /*36e0*/  HADD2.F32 R31, -RZ, R15.reuse.H1_H1 ;  /* 0x3000000fff1f7230 */ /* 0x100fe40000004100 */
[----:B------:R-:W-:Y:S01]  /*36f0*/  FMUL.FTZ R34, R32, R34 ;  /* 0x0000002220227220 */ /* 0x000fe20000410000 */
[----:B------:R-:W-:-:S02]  /*3700*/  HADD2.F32 R30, -RZ, R15.H0_H0 ;  /* 0x2000000fff1e7230 */ /* 0x000fc40000004100 */
[--C-:B------:R-:W-:Y:S02]  /*3710*/  HADD2.F32 R15, -RZ, R81.reuse.H1_H1 ;  /* 0x30000051ff0f7230 */ /* 0x100fe40000004100 */
        /* <DEDUP_REMOVED lines=8> */
[----:B------:R-:W-:-:S02]  /*37a0*/  F2FP.F16.E4M3.UNPACK_B R82, R13.H1 ;  /* 0x0000000dff52723e */ /* 0x000fc400030006ff */
[----:B------:R-:W-:Y:S01]  /*37b0*/  F2FP.SATFINITE.E4M3.F32.PACK_AB_MERGE_C R31, R79, R36, RZ ;  /* 0x000000244f1f723e */ /* 0x000fe200048070ff */
[--C-:B------:R-:W-:Y:S01]  /*37c0*/  HADD2.F32 R35, -RZ, R33.reuse.H0_H0 ;  /* 0x20000021ff237230 */ /* 0x100fe20000004100 */
[----:B------:R-:W-:Y:S01]  /*37d0*/  F2FP.F16.E4M3.UNPACK_B R34, R6.H1 ;  /* 0x00000006ff22723e */ /* 0x000fe200030006ff */
[----:B------:R-:W-:Y:S01]  /*37e0*/  HADD2.F32 R36, -RZ, R33.H1_H1 ;  /* 0x30000021ff247230 */ /* 0x000fe20000004100 */
[----:B------:R-:W-:Y:S01]  /*37f0*/  F2FP.F16.E4M3.UNPACK_B R33, R12.H1 ;  /* 0x0000000cff21723e */ /* 0x000fe200030006ff */
[----:B------:R-:W-:Y:S01]  /*3800*/  HADD2.F32 R78, -RZ, R82.H1_H1 ;  /* 0x30000052ff4e7230 */ /* 0x000fe20000004100 */
[----:B------:R-:W-:Y:S01]  /*3810*/  F2FP.F16.E4M3.UNPACK_B R81, R13 ;  /* 0x0000000dff51723e */ /* 0x000fe200020006ff */
[----:B------:R-:W-:Y:S01]  /*3820*/  HADD2.F32 R13, -RZ, R34.H1_H1 ;  /* 0x30000022ff0d7230 */ /* 0x000fe20000004100 */
[----:B------:R-:W-:Y:S01]  /*3830*/  F2FP.SATFINITE.E4M3.F32.PACK_AB_MERGE_C R32, R37, R32, RZ ;  /* 0x000000202520723e */ /* 0x000fe200048070ff */
[----:B------:R-:W-:Y:S01]  /*3840*/  HADD2.F32 R79, -RZ, R33.H1_H1 ;  /* 0x30000021ff4f7230 */ /* 0x000fe20000004100 */
[----:B------:R-:W-:Y:S01]  /*3850*/  F2FP.F16.E4M3.UNPACK_B R37, R12 ;  /* 0x0000000cff25723e */ /* 0x000fe200020006ff */
[----:B------:R-:W-:Y:S01]  /*3860*/  FMUL.FTZ R12, R36, R78 ;  /* 0x0000004e240c7220 */ /* 0x000fe20000410000 */
[----:B------:R-:W-:-:S02]  /*3870*/  HADD2.F32 R83, -RZ, R81.H1_H1 ;  /* 0x30000051ff537230 */ /* 0x000fc40000004100 */
[C---:B------:R-:W-:Y:S01]  /*3880*/  FMUL.FTZ R87, R35.reuse, R78 ;  /* 0x0000004e23577220 */ /* 0x040fe20000410000 */
[----:B------:R-:W-:Y:S02]  /*3890*/  HADD2.F32 R34, -RZ, R34.H0_H0 ;  /* 0x20000022ff227230 */ /* 0x000fe40000004100 */
[----:B------:R-:W-:Y:S01]  /*38a0*/  FFMA.FTZ R12, R35, R79, -R12 ;  /* 0x0000004f230c7223 */ /* 0x000fe2000001080c */
[----:B------:R-:W-:Y:S02]  /*38b0*/  HADD2.F32 R78, -RZ, R37.H1_H1 ;  /* 0x30000025ff4e7230 */ /* 0x000fe40000004100 */
[----:B------:R-:W-:Y:S01]  /*38c0*/  FMUL.FTZ R85, R13, R83 ;  /* 0x000000530d557220 */ /* 0x000fe20000410000 */
[----:B------:R-:W-:Y:S01]  /*38d0*/  F2FP.F16.E4M3.UNPACK_B R35, R7 ;  /* 0x00000007ff23723e */ /* 0x000fe200020006ff */
[C---:B------:R-:W-:Y:S01]  /*38e0*/  FMUL.FTZ R84, R34.reuse, R83 ;  /* 0x0000005322547220 */ /* 0x040fe20000410000 */
[----:B------:R-:W-:Y:S01]  /*38f0*/  F2FP.F16.E4M3.UNPACK_B R6, R6 ;  /* 0x00000006ff06723e */ /* 0x000fe200020006ff */
[----:B------:R-:W-:Y:S01]  /*3900*/  FFMA.FTZ R85, R34, R78, -R85 ;  /* 0x0000004e22557223 */ /* 0x000fe20000010855 */
[----:B------:R-:W-:-:S02]  /*3910*/  HADD2.F32 R82, -RZ, R82.H0_H0 ;  /* 0x20000052ff527230 */ /* 0x000fc40000004100 */
[----:B------:R-:W-:Y:S01]  /*3920*/  FFMA.FTZ R84, R13, R78, R84 ;  /* 0x0000004e0d547223 */ /* 0x000fe20000010054 */
[--C-:B------:R-:W-:Y:S02]  /*3930*/  HADD2.F32 R34, -RZ, R35.reuse.H0_H0 ;  /* 0x20000023ff227230 */ /* 0x100fe40000004100 */
[----:B------:R-:W-:Y:S01]  /*3940*/  FFMA.FTZ R7, R36, R79, R87 ;  /* 0x0000004f24077223 */ /* 0x000fe20000010057 */
[--C-:B------:R-:W-:Y:S01]  /*3950*/  HADD2.F32 R13, -RZ, R6.reuse.H0_H0 ;  /* 0x20000006ff0d7230 */ /* 0x100fe20000004100 */
[----:B------:R-:W-:Y:S01]  /*3960*/  F2FP.SATFINITE.E4M3.F32.PACK_AB_MERGE_C R5, R5, R4, R31 ;  /* 0x000000040505723e */ /* 0x000fe2000480701f */
[----:B------:R-:W-:Y:S01]  /*3970*/  HADD2.F32 R35, -RZ, R35.H1_H1 ;  /* 0x30000023ff237230 */ /* 0x000fe20000004100 */
[----:B------:R-:W-:Y:S01]  /*3980*/  F2FP.SATFINITE.E4M3.F32.PACK_AB_MERGE_C R84, R84, R85, RZ ;  /* 0x000000555454723e */ /* 0x000fe200048070ff */
[----:B------:R-:W-:Y:S01]  /*3990*/  HADD2.F32 R6, -RZ, R6.H1_H1 ;  /* 0x30000006ff067230 */ /* 0x000fe20000004100 */
[----:B------:R-:W-:Y:S01]  /*39a0*/  F2FP.SATFINITE.E4M3.F32.PACK_AB_MERGE_C R7, R7, R12, RZ ;  /* 0x0000000c0707723e */ /* 0x000fe200048070ff */
[----:B------:R-:W-:-:S02]  /*39b0*/  HADD2.F32 R81, -RZ, R81.H0_H0 ;  /* 0x20000051ff517230 */ /* 0x000fc40000004100 */
[-C--:B------:R-:W-:Y:S01]  /*39c0*/  FMUL.FTZ R79, R35, R82.reuse ;  /* 0x00000052234f7220 */ /* 0x080fe20000410000 */
[----:B------:R-:W-:Y:S02]  /*39d0*/  HADD2.F32 R33, -RZ, R33.H0_H0 ;  /* 0x20000021ff217230 */ /* 0x000fe40000004100 */
[----:B------:R-:W-:Y:S01]  /*39e0*/  FMUL.FTZ R82, R34, R82 ;  /* 0x0000005222527220 */ /* 0x000fe20000410000 */
[----:B------:R-:W-:Y:S02]  /*39f0*/  HADD2.F32 R37, -RZ, R37.H0_H0 ;  /* 0x20000025ff257230 */ /* 0x000fe40000004100 */
[-C--:B------:R-:W-:Y:S01]  /*3a00*/  FMUL.FTZ R36, R6, R81.reuse ;  /* 0x0000005106247220 */ /* 0x080fe20000410000 */
[----:B------:R-:W-:Y:S01]  /*3a10*/  FMUL.FTZ R81, R13, R81 ;  /* 0x000000510d517220 */ /* 0x000fe20000410000 */
[-C--:B------:R-:W-:Y:S01]  /*3a20*/  FFMA.FTZ R79, R34, R33.reuse, -R79 ;  /* 0x00000021224f7223 */ /* 0x080fe2000001084f */
[----:B------:R-:W-:Y:S01]  /*3a30*/  FFMA.FTZ R82, R35, R33, R82 ;  /* 0x0000002123527223 */ /* 0x000fe20000010052 */
[-C--:B------:R-:W-:Y:S01]  /*3a40*/  FFMA.FTZ R36, R13, R37.reuse, -R36 ;  /* 0x000000250d247223 */ /* 0x080fe20000010824 */
[----:B------:R-:W-:Y:S01]  /*3a50*/  FFMA.FTZ R81, R6, R37, R81 ;  /* 0x0000002506517223 */ /* 0x000fe20000010051 */
[----:B------:R-:W-:-:S02]  /*3a60*/  F2FP.SATFINITE.E4M3.F32.PACK_AB_MERGE_C R4, R30, R15, R32 ;  /* 0x0000000f1e04723e */ /* 0x000fc40004807020 */
[----:B------:R-:W-:Y:S02]  /*3a70*/  F2FP.SATFINITE.E4M3.F32.PACK_AB_MERGE_C R7, R82, R79, R7 ;  /* 0x0000004f5207723e */ /* 0x000fe40004807007 */
[----:B------:R-:W-:-:S07]  /*3a80*/  F2FP.SATFINITE.E4M3.F32.PACK_AB_MERGE_C R6, R81, R36, R84 ;  /* 0x000000245106723e */ /* 0x000fce0004807054 */
.L_x_387:
[----:B------:R-:W-:Y:S05]  /*3a90*/  BSYNC B2 ;  /* 0x0000000000027941 */ /* 0x000fea0003800000 */
.L_x_386:
[----:B--2---:R0:W-:Y:S02]  /*3aa0*/  ST.E.128 desc[UR40][R10.64], R4 ;  /* 0x000000040a007985 */ /* 0x0041e4000c101d28 */
.L_x_385:
[----:B------:R-:W-:Y:S05]  /*3ab0*/  BSYNC B1 ;  /* 0x0000000000017941 */ /* 0x000fea0003800000 */
.L_x_384:
[----:B0-----:R-:W5:Y:S02]  /*3ac0*/  LDL R4, [R1+0x28] ;  /* 0x0000280001047983 */ /* 0x001f640000100800 */
[----:B-----5:R-:W-:-:S13]  /*3ad0*/  LOP3.LUT P3, RZ, R4, 0x2, RZ, 0xc0, !PT ;  /* 0x0000000204ff7812 */ /* 0x020fda000786c0ff */
[----:B------:R-:W-:Y:S05]  /*3ae0*/  @P3 BRA `(.L_x_379) ;  /* 0x0000002c00243947 */ /* 0x000fea0003800000 */
[----:B------:R-:W3:Y:S04]  /*3af0*/  LDL R13, [R1+0xc] ;  /* 0x00000c00010d7983 */ /* 0x000ee80000100800 */
[----:B------:R-:W5:Y:S01]  /*3b00*/  LDL R12, [R1+0x1c] ;  /* 0x00001c00010c7983 */ /* 0x000f620000100800 */
[----:B----4-:R-:W-:Y:S01]  /*3b10*/  IADD3 R10, P3, R23, R14, RZ ;  /* 0x0000000e170a7210 */ /* 0x010fe20007f7e0ff */
[----:B------:R-:W-:Y:S02]  /*3b20*/  BSSY B1, `(.L_x_388) ;  /* 0x000006d000017945 */ /* 0x000fe40003800000 */
[----:B------:R0:W4:Y:S02]  /*3b30*/  LDS.128 R4, [R69+0x15800] ;  /* 0x0158000045047984 */ /* 0x0001240000000c00 */
[----:B---3--:R-:W-:Y:S01]  /*3b40*/  IMAD.X R11, R39, 0x1, R13, P3 ;  /* 0x00000001270b7824 */ /* 0x008fe200018e060d */
[----:B-----5:R-:W-:-:S13]  /*3b50*/  ISETP.GE.AND P3, PT, R12, R77, PT ;  /* 0x0000004d0c00720c */ /* 0x020fda0003f66270 */
[----:B0---4-:R-:W-:Y:S05]  /*3b60*/  @P3 BRA `(.L_x_389) ;  /* 0x0000000400a03947 */ /* 0x011fea0003800000 */
[----:B------:R-:W-:Y:S01]  /*3b70*/  SHF.R.U32.HI R8, RZ, 0x8, R9 ;  /* 0x00000008ff087819 */ /* 0x000fe20000011609 */
[----:B------:R-:W-:Y:S01]  /*3b80*/  IMAD.MOV.U32 R12, RZ, RZ, R4 ;  /* 0x000000ffff0c7224 */ /* 0x000fe200078e0004 */
[----:B------:R-:W-:Y:S02]  /*3b90*/  SHF.R.U32.HI R14, RZ, 0x8, R29 ;  /* 0x00000008ff0e7819 */ /* 0x000fe4000001161d */
[----:B------:R-:W-:Y:S01]  /*3ba0*/  SHF.R.U32.HI R31, RZ, 0x10, R9 ;  /* 0x00000010ff1f7819 */ /* 0x000fe20000011609 */
[----:B------:R-:W-:Y:S01]  /*3bb0*/  IMAD.SHL.U32 R8, R8, 0x100, RZ ;  /* 0x0000010008087824 */ /* 0x000fe200078e00ff */
[----:B------:R-:W-:Y:S01]  /*3bc0*/  LOP3.LUT R13, R9, 0xff0000ff, RZ, 0xc0, !PT ;  /* 0xff0000ff090d7812 */ /* 0x000fe200078ec0ff */
[----:B------:R-:W-:Y:S01]  /*3bd0*/  IMAD.SHL.U32 R14, R14, 0x100, RZ ;  /* 0x000001000e0e7824 */ /* 0x000fe200078e00ff */
[----:B------:R-:W-:Y:S01]  /*3be0*/  SHF.R.U32.HI R30, RZ, 0x10, R29 ;  /* 0x00000010ff1e7819 */ /* 0x000fe2000001161d */
[----:B------:R-:W-:Y:S01]  /*3bf0*/  IMAD.MOV.U32 R9, RZ, RZ, R5 ;  /* 0x000000ffff097224 */ /* 0x000fe200078e0005 */
[----:B------:R-:W-:Y:S01]  /*3c00*/  LOP3.LUT R15, R29, 0xff0000ff, RZ, 0xc0, !PT ;  /* 0xff0000ff1d0f7812 */ /* 0x000fe200078ec0ff */
[----:B------:R-:W-:Y:S01]  /*3c10*/  IMAD.U32 R5, R31, 0x10000, RZ ;  /* 0x000100001f057824 */ /* 0x000fe200078e00ff */
[----:B------:R-:W-:Y:S01]  /*3c20*/  LOP3.LUT R8, R13, 0xff00, R8, 0xf8, !PT ;  /* 0x0000ff000d087812 */ /* 0x000fe200078ef808 */
[----:B------:R-:W-:Y:S01]  /*3c30*/  IMAD.U32 R13, R30, 0x10000, RZ ;  /* 0x000100001e0d7824 */ /* 0x000fe200078e00ff */
[----:B------:R-:W-:-:S02]  /*3c40*/  LOP3.LUT R28, R15, 0xff00, R14, 0xf8, !PT ;  /* 0x0000ff000f1c7812 */ /* 0x000fc400078ef80e */
[----:B------:R-:W-:Y:S02]  /*3c50*/  F2FP.F16.E4M3.UNPACK_B R14, R80.H1 ;  /* 0x00000050ff0e723e */ /* 0x000fe400030006ff */
[-C--:B------:R-:W-:Y:S02]  /*3c60*/  F2FP.F16.E4M3.UNPACK_B R4, R9.reuse ;  /* 0x00000009ff04723e */ /* 0x080fe400020006ff */
[----:B------:R-:W-:Y:S01]  /*3c70*/  LOP3.LUT R5, R8, 0xff0000, R5, 0xf8, !PT ;  /* 0x00ff000008057812 */ /* 0x000fe200078ef805 */
[----:B------:R-:W-:Y:S01]  /*3c80*/  HADD2.F32 R30, -RZ, R14.H0_H0 ;  /* 0x2000000eff1e7230 */ /* 0x000fe20000004100 */
[----:B------:R-:W-:Y:S01]  /*3c90*/  LOP3.LUT R8, R28, 0xff0000, R13, 0xf8, !PT ;  /* 0x00ff00001c087812 */ /* 0x000fe200078ef80d */
[--C-:B------:R-:W-:Y:S01]  /*3ca0*/  HADD2.F32 R13, -RZ, R4.reuse.H1_H1 ;  /* 0x30000004ff0d7230 */ /* 0x100fe20000004100 */
[----:B------:R-:W-:Y:S01]  /*3cb0*/  F2FP.F16.E4M3.UNPACK_B R28, R38.H1 ;  /* 0x00000026ff1c723e */ /* 0x000fe200030006ff */
[----:B------:R-:W-:Y:S01]  /*3cc0*/  HADD2.F32 R4, -RZ, R4.H0_H0 ;  /* 0x20000004ff047230 */ /* 0x000fe20000004100 */
[----:B------:R-:W-:Y:S01]  /*3cd0*/  F2FP.F16.E4M3.UNPACK_B R9, R9.H1 ;  /* 0x00000009ff09723e */ /* 0x000fe200030006ff */
[----:B------:R-:W-:-:S02]  /*3ce0*/  HADD2.F32 R31, -RZ, R14.H1_H1 ;  /* 0x3000000eff1f7230 */ /* 0x000fc40000004100 */
[CC--:B------:R-:W-:Y:S01]  /*3cf0*/  FMUL.FTZ R33, R13.reuse, R30.reuse ;  /* 0x0000001e0d217220 */ /* 0x0c0fe20000410000 */
[--C-:B------:R-:W-:Y:S02]  /*3d00*/  HADD2.F32 R29, -RZ, R28.reuse.H0_H0 ;  /* 0x2000001cff1d7230 */ /* 0x100fe40000004100 */
[C---:B------:R-:W-:Y:S01]  /*3d10*/  FMUL.FTZ R30, R4.reuse, R30 ;  /* 0x0000001e041e7220 */ /* 0x040fe20000410000 */
[--C-:B------:R-:W-:Y:S01]  /*3d20*/  HADD2.F32 R15, -RZ, R9.reuse.H1_H1 ;  /* 0x30000009ff0f7230 */ /* 0x100fe20000004100 */
[----:B------:R-:W-:Y:S01]  /*3d30*/  F2FP.F16.E4M3.UNPACK_B R80, R80 ;  /* 0x00000050ff50723e */ /* 0x000fe200020006ff */
[----:B------:R-:W-:Y:S02]  /*3d40*/  HADD2.F32 R14, -RZ, R9.H0_H0 ;  /* 0x20000009ff0e7230 */ /* 0x000fe40000004100 */
[-C--:B------:R-:W-:Y:S01]  /*3d50*/  FFMA.FTZ R4, R4, R29.reuse, -R33 ;  /* 0x0000001d04047223 */ /* 0x080fe20000010821 */
[----:B------:R-:W-:Y:S02]  /*3d60*/  HADD2.F32 R28, -RZ, R28.H1_H1 ;  /* 0x3000001cff1c7230 */ /* 0x000fe40000004100 */
[----:B------:R-:W-:Y:S01]  /*3d70*/  FFMA.FTZ R9, R13, R29, R30 ;  /* 0x0000001d0d097223 */ /* 0x000fe2000001001e */
[CC--:B------:R-:W-:Y:S01]  /*3d80*/  FMUL.FTZ R33, R15.reuse, R31.reuse ;  /* 0x0000001f0f217220 */ /* 0x0c0fe20000410000 */
[C---:B------:R-:W-:Y:S01]  /*3d90*/  FMUL.FTZ R32, R14.reuse, R31 ;  /* 0x0000001f0e207220 */ /* 0x040fe20000410000 */
[-C--:B------:R-:W-:Y:S01]  /*3da0*/  F2FP.F16.E4M3.UNPACK_B R13, R12.reuse.H1 ;  /* 0x0000000cff0d723e */ /* 0x080fe200030006ff */
[----:B------:R-:W-:Y:S01]  /*3db0*/  HADD2.F32 R29, -RZ, R80.H1_H1 ;  /* 0x30000050ff1d7230 */ /* 0x000fe20000004100 */
[----:B------:R-:W-:Y:S01]  /*3dc0*/  F2FP.F16.E4M3.UNPACK_B R12, R12 ;  /* 0x0000000cff0c723e */ /* 0x000fe200020006ff */
[-C--:B------:R-:W-:Y:S01]  /*3dd0*/  FFMA.FTZ R33, R14, R28.reuse, -R33 ;  /* 0x0000001c0e217223 */ /* 0x080fe20000010821 */
[----:B------:R-:W-:Y:S01]  /*3de0*/  FFMA.FTZ R34, R15, R28, R32 ;  /* 0x0000001c0f227223 */ /* 0x000fe20000010020 */
[----:B------:R-:W-:Y:S01]  /*3df0*/  F2FP.F16.E4M3.UNPACK_B R38, R38 ;  /* 0x00000026ff26723e */ /* 0x000fe200020006ff */
[--C-:B------:R-:W-:Y:S01]  /*3e00*/  HADD2.F32 R15, -RZ, R13.reuse.H0_H0 ;  /* 0x2000000dff0f7230 */ /* 0x100fe20000004100 */
[----:B------:R-:W-:Y:S01]  /*3e10*/  F2FP.F16.E4M3.UNPACK_B R35, R8.H1 ;  /* 0x00000008ff23723e */ /* 0x000fe200030006ff */
[----:B------:R-:W-:-:S02]  /*3e20*/  HADD2.F32 R28, -RZ, R13.H1_H1 ;  /* 0x3000000dff1c7230 */ /* 0x000fc40000004100 */
[----:B------:R-:W-:Y:S02]  /*3e30*/  HADD2.F32 R80, -RZ, R80.H0_H0 ;  /* 0x20000050ff507230 */ /* 0x000fe40000004100 */
[-C--:B------:R-:W-:Y:S01]  /*3e40*/  FMUL.FTZ R31, R15, R29.reuse ;  /* 0x0000001d0f1f7220 */ /* 0x080fe20000410000 */
[--C-:B------:R-:W-:Y:S02]  /*3e50*/  HADD2.F32 R14, -RZ, R12.reuse.H1_H1 ;  /* 0x3000000cff0e7230 */ /* 0x100fe40000004100 */
[----:B------:R-:W-:Y:S01]  /*3e60*/  FMUL.FTZ R32, R28, R29 ;  /* 0x0000001d1c207220 */ /* 0x000fe20000410000 */
[----:B------:R-:W-:Y:S02]  /*3e70*/  HADD2.F32 R13, -RZ, R12.H0_H0 ;  /* 0x2000000cff0d7230 */ /* 0x000fe40000004100 */
[--C-:B------:R-:W-:Y:S02]  /*3e80*/  HADD2.F32 R12, -RZ, R38.reuse.H1_H1 ;  /* 0x30000026ff0c7230 */ /* 0x100fe40000004100 */
[----:B------:R-:W-:Y:S01]  /*3e90*/  FMUL.FTZ R30, R14, R80 ;  /* 0x000000500e1e7220 */ /* 0x000fe20000410000 */
[----:B------:R-:W-:-:S02]  /*3ea0*/  HADD2.F32 R38, -RZ, R38.H0_H0 ;  /* 0x20000026ff267230 */ /* 0x000fc40000004100 */
[----:B------:R-:W-:Y:S01]  /*3eb0*/  FMUL.FTZ R29, R13, R80 ;  /* 0x000000500d1d7220 */ /* 0x000fe20000410000 */
[--C-:B------:R-:W-:Y:S02]  /*3ec0*/  HADD2.F32 R36, -RZ, R35.reuse.H1_H1 ;  /* 0x30000023ff247230 */ /* 0x100fe40000004100 */
[-C--:B------:R-:W-:Y:S01]  /*3ed0*/  FFMA.FTZ R15, R15, R12.reuse, -R32 ;  /* 0x0000000c0f0f7223 */ /* 0x080fe20000010820 */
[----:B------:R-:W-:Y:S01]  /*3ee0*/  FFMA.FTZ R28, R28, R12, R31 ;  /* 0x0000000c1c1c7223 */ /* 0x000fe2000001001f */
[-C--:B------:R-:W-:Y:S01]  /*3ef0*/  FFMA.FTZ R12, R13, R38.reuse, -R30 ;  /* 0x000000260d0c7223 */ /* 0x080fe2000001081e */
[----:B------:R-:W-:Y:S01]  /*3f00*/  FFMA.FTZ R13, R14, R38, R29 ;  /* 0x000000260e0d7223 */ /* 0x000fe2000001001d */
[----:B------:R-:W-:Y:S01]  /*3f10*/  F2FP.F16.E4M3.UNPACK_B R29, R7.H1 ;  /* 0x00000007ff1d723e */ /* 0x000fe200030006ff */
[----:B------:R-:W-:Y:S01]  /*3f20*/  HADD2.F32 R35, -RZ, R35.H0_H0 ;  /* 0x20000023ff237230 */ /* 0x000fe20000004100 */
[----:B------:R-:W-:Y:S02]  /*3f30*/  F2FP.SATFINITE.E4M3.F32.PACK_AB_MERGE_C R14, R34, R33, RZ ;  /* 0x00000021220e723e */ /* 0x000fe400048070ff */
[----:B------:R-:W-:Y:S01]  /*3f40*/  F2FP.SATFINITE.E4M3.F32.PACK_AB_MERGE_C R15, R28, R15, RZ ;  /* 0x0000000f1c0f723e */ /* 0x000fe200048070ff */
[--C-:B------:R-:W-:Y:S01]  /*3f50*/  HADD2.F32 R30, -RZ, R29.reuse.H0_H0 ;  /* 0x2000001dff1e7230 */ /* 0x100fe20000004100 */
[----:B------:R-:W-:Y:S01]  /*3f60*/  F2FP.F16.E4M3.UNPACK_B R32, R5.H1 ;  /* 0x00000005ff20723e */ /* 0x000fe200030006ff */
[----:B------:R-:W-:Y:S01]  /*3f70*/  HADD2.F32 R29, -RZ, R29.H1_H1 ;  /* 0x3000001dff1d7230 */ /* 0x000fe20000004100 */
[----:B------:R-:W-:-:S02]  /*3f80*/  F2FP.F16.E4M3.UNPACK_B R28, R6.H1 ;  /* 0x00000006ff1c723e */ /* 0x000fc400030006ff */
[----:B------:R-:W-:Y:S01]  /*3f90*/  F2FP.F16.E4M3.UNPACK_B R34, R8 ;  /* 0x00000008ff22723e */ /* 0x000fe200020006ff */
[----:B------:R-:W-:Y:S01]  /*3fa0*/  HADD2.F32 R33, -RZ, R32.H1_H1 ;  /* 0x30000020ff217230 */ /* 0x000fe20000004100 */
[----:B------:R-:W-:Y:S01]  /*3fb0*/  F2FP.F16.E4M3.UNPACK_B R31, R5 ;  /* 0x00000005ff1f723e */ /* 0x000fe200020006ff */
[----:B------:R-:W-:Y:S02]  /*3fc0*/  HADD2.F32 R8, -RZ, R28.H1_H1 ;  /* 0x3000001cff087230 */ /* 0x000fe40000004100 */
[----:B------:R-:W-:Y:S01]  /*3fd0*/  FMUL.FTZ R5, R29, R36 ;  /* 0x000000241d057220 */ /* 0x000fe20000410000 */
[----:B------:R-:W-:Y:S01]  /*3fe0*/  HADD2.F32 R37, -RZ, R34.H1_H1 ;  /* 0x30000022ff257230 */ /* 0x000fe20000004100 */
[----:B------:R-:W-:Y:S01]  /*3ff0*/  F2FP.F16.E4M3.UNPACK_B R7, R7 ;  /* 0x00000007ff07723e */ /* 0x000fe200020006ff */
[----:B------:R-:W-:Y:S02]  /*4000*/  HADD2.F32 R28, -RZ, R28.H0_H0 ;  /* 0x2000001cff1c7230 */ /* 0x000fe40000004100 */
[----:B------:R-:W-:Y:S01]  /*4010*/  FFMA.FTZ R38, R30, R33, -R5 ;  /* 0x000000211e267223 */ /* 0x000fe20000010805 */
[----:B------:R-:W-:-:S02]  /*4020*/  HADD2.F32 R5, -RZ, R31.H1_H1 ;  /* 0x3000001fff057230 */ /* 0x000fc40000004100 */
[-C--:B------:R-:W-:Y:S01]  /*4030*/  FMUL.FTZ R39, R8, R37.reuse ;  /* 0x0000002508277220 */ /* 0x080fe20000410000 */
[----:B------:R-:W-:Y:S01]  /*4040*/  F2FP.F16.E4M3.UNPACK_B R6, R6 ;  /* 0x00000006ff06723e */ /* 0x000fe200020006ff */
[----:B------:R-:W-:Y:S01]  /*4050*/  FMUL.FTZ R37, R28, R37 ;  /* 0x000000251c257220 */ /* 0x000fe20000410000 */
[----:B------:R-:W-:Y:S01]  /*4060*/  FMUL.FTZ R36, R30, R36 ;  /* 0x000000241e247220 */ /* 0x000fe20000410000 */
[-C--:B------:R-:W-:Y:S01]  /*4070*/  FFMA.FTZ R39, R28, R5.reuse, -R39 ;  /* 0x000000051c277223 */ /* 0x080fe20000010827 */
[----:B------:R-:W-:Y:S02]  /*4080*/  HADD2.F32 R34, -RZ, R34.H0_H0 ;  /* 0x20000022ff227230 */ /* 0x000fe40000004100 */
[----:B------:R-:W-:Y:S01]  /*4090*/  FFMA.FTZ R30, R8, R5, R37 ;  /* 0x00000005081e7223 */ /* 0x000fe20000010025 */
[----:B------:R-:W-:Y:S02]  /*40a0*/  HADD2.F32 R8, -RZ, R7.H0_H0 ;  /* 0x20000007ff087230 */ /* 0x000fe40000004100 */
[----:B------:R-:W-:Y:S01]  /*40b0*/  FFMA.FTZ R77, R29, R33, R36 ;  /* 0x000000211d4d7223 */ /* 0x000fe20000010024 */
[----:B------:R-:W-:-:S02]  /*40c0*/  HADD2.F32 R5, -RZ, R6.H0_H0 ;  /* 0x20000006ff057230 */ /* 0x000fc40000004100 */
[----:B------:R-:W-:Y:S02]  /*40d0*/  HADD2.F32 R7, -RZ, R7.H1_H1 ;  /* 0x30000007ff077230 */ /* 0x000fe40000004100 */
[-C--:B------:R-:W-:Y:S01]  /*40e0*/  FMUL.FTZ R36, R8, R35.reuse ;  /* 0x0000002308247220 */ /* 0x080fe20000410000 */
[----:B------:R-:W-:Y:S02]  /*40f0*/  HADD2.F32 R6, -RZ, R6.H1_H1 ;  /* 0x30000006ff067230 */ /* 0x000fe40000004100 */
[-C--:B------:R-:W-:Y:S01]  /*4100*/  FMUL.FTZ R29, R5, R34.reuse ;  /* 0x00000022051d7220 */ /* 0x080fe20000410000 */
[----:B------:R-:W-:Y:S02]  /*4110*/  HADD2.F32 R32, -RZ, R32.H0_H0 ;  /* 0x20000020ff207230 */ /* 0x000fe40000004100 */
[C---:B------:R-:W-:Y:S01]  /*4120*/  FMUL.FTZ R33, R7.reuse, R35 ;  /* 0x0000002307217220 */ /* 0x040fe20000410000 */
[----:B------:R-:W-:Y:S02]  /*4130*/  HADD2.F32 R31, -RZ, R31.H0_H0 ;  /* 0x2000001fff1f7230 */ /* 0x000fe40000004100 */
[----:B------:R-:W-:Y:S01]  /*4140*/  FMUL.FTZ R28, R6, R34 ;  /* 0x00000022061c7220 */ /* 0x000fe20000410000 */
[----:B------:R-:W-:Y:S01]  /*4150*/  F2FP.SATFINITE.E4M3.F32.PACK_AB_MERGE_C R30, R30, R39, RZ ;  /* 0x000000271e1e723e */ /* 0x000fe200048070ff */
[-C--:B------:R-:W-:Y:S01]  /*4160*/  FFMA.FTZ R33, R8, R32.reuse, -R33 ;  /* 0x0000002008217223 */ /* 0x080fe20000010821 */
[----:B------:R-:W-:Y:S01]  /*4170*/  FFMA.FTZ R36, R7, R32, R36 ;  /* 0x0000002007247223 */ /* 0x000fe20000010024 */
[-C--:B------:R-:W-:Y:S01]  /*4180*/  FFMA.FTZ R28, R5, R31.reuse, -R28 ;  /* 0x0000001f051c7223 */ /* 0x080fe2000001081c */
[----:B------:R-:W-:Y:S01]  /*4190*/  FFMA.FTZ R29, R6, R31, R29 ;  /* 0x0000001f061d7223 */ /* 0x000fe2000001001d */
[----:B------:R-:W-:-:S02]  /*41a0*/  F2FP.SATFINITE.E4M3.F32.PACK_AB_MERGE_C R38, R77, R38, RZ ;  /* 0x000000264d26723e */ /* 0x000fc400048070ff */
[----:B------:R-:W-:Y:S02]  /*41b0*/  F2FP.SATFINITE.E4M3.F32.PACK_AB_MERGE_C R5, R9, R4, R14 ;  /* 0x000000040905723e */ /* 0x000fe4000480700e */
[----:B------:R-:W-:Y:S02]  /*41c0*/  F2FP.SATFINITE.E4M3.F32.PACK_AB_MERGE_C R4, R13, R12, R15 ;  /* 0x0000000c0d04723e */ /* 0x000fe4000480700f */
[----:B------:R-:W-:Y:S02]  /*41d0*/  F2FP.SATFINITE.E4M3.F32.PACK_AB_MERGE_C R6, R29, R28, R30 ;  /* 0x0000001c1d06723e */ /* 0x000fe4000480701e */
[----:B------:R-:W-:-:S07]  /*41e0*/  F2FP.SATFINITE.E4M3.F32.PACK_AB_MERGE_C R7, R36, R33, R38 ;  /* 0x000000212407723e */ /* 0x000fce0004807026 */
.L_x_389:
[----:B------:R-:W-:Y:S05]  /*41f0*/  BSYNC B1 ;  /* 0x0000000000017941 */ /* 0x000fea0003800000 */
.L_x_388:
[----:B------:R0:W-:Y:S01]  /*4200*/  ST.E.128 desc[UR40][R10.64], R4 ;  /* 0x000000040a007985 */ /* 0x0001e2000c101d28 */
[----:B------:R-:W-:Y:S05]  /*4210*/  BRA `(.L_x_379) ;  /* 0x0000002400587947 */ /* 0x000fea0003800000 */
.L_x_372:
[----:B------:R-:W-:Y:S01]  /*4220*/  ISETP.GE.AND P3, PT, R155, R71, PT ;  /* 0x000000479b00720c */ /* 0x000fe20003f66270 */
[----:B------:R-:W-:Y:S01]  /*4230*/  BSSY B1, `(.L_x_390) ;  /* 0x000001a000017945 */ /* 0x000fe20003800000 */
[----:B------:R-:W-:Y:S02]  /*4240*/  CS2R R6, SRZ ;  /* 0x0000000000067805 */ /* 0x000fe4000001ff00 */
[----:B------:R-:W-:Y:S02]  /*4250*/  CS2R R4, SRZ ;  /* 0x0000000000047805 */ /* 0x000fe4000001ff00 */
[----:B------:R-:W-:Y:S02]  /*4260*/  CS2R R30, SRZ ;  /* 0x00000000001e7805 */ /* 0x000fe4000001ff00 */
[----:B------:R-:W-:Y:S02]  /*4270*/  CS2R R28, SRZ ;  /* 0x00000000001c7805 */ /* 0x000fe4000001ff00 */
[----:B------:R-:W-:-:S02]  /*4280*/  CS2R R34, SRZ ;  /* 0x0000000000227805 */ /* 0x000fc4000001ff00 */
[----:B------:R-:W-:Y:S02]  /*4290*/  CS2R R32, SRZ ;  /* 0x0000000000207805 */ /* 0x000fe4000001ff00 */
[----:B------:R-:W-:Y:S02]  /*42a0*/  CS2R R38, SRZ ;  /* 0x0000000000267805 */ /* 0x000fe4000001ff00 */
[----:B------:R-:W-:Y:S01]  /*42b0*/  CS2R R36, SRZ ;  /* 0x0000000000247805 */ /* 0x000fe2000001ff00 */
[----:B------:R-:W-:Y:S06]  /*42c0*/  @P3 BRA `(.L_x_391) ;  /* 0x0000000000403947 */ /* 0x000fec0003800000 */
[----:B------:R-:W-:Y:S02]  /*42d0*/  ULDC.64 UR4, c[0x0][0x3e8] ;  /* 0x0000fa0000047ab9 */ /* 0x000fe40000000a00 */
[----:B------:R-:W-:-:S04]  /*42e0*/  IADD3 R12, P2, P4, R44, UR4, R12 ;  /* 0x000000042c0c7c10 */ /* 0x000fc8000fc5e00c */
[----:B------:R-:W-:Y:S01]  /*42f0*/  IADD3.X R13, R51, UR5, R14, P2, P4 ;  /* 0x00000005330d7c10 */ /* 0x000fe200097e840e */
[----:B------:R-:W-:Y:S02]  /*4300*/  ULDC.64 UR4, c[0x0][0x400] ;  /* 0x0001000000047ab9 */ /* 0x000fe40000000a00 */
[----:B------:R-:W-:-:S04]  /*4310*/  IADD3 R10, P2, P4, R20, UR4, R10 ;  /* 0x00000004140a7c10 */ /* 0x000fc8000fc5e00a */
[----:B------:R-:W-:Y:S02]  /*4320*/  IADD3.X R11, R49, UR5, R15, P2, P4 ;  /* 0x00000005310b7c10 */ /* 0x000fe400097e840f */
[----:B------:R-:W-:Y:S02]  /*4330*/  ISETP.GE.AND P2, PT, R16, R77, PT ;  /* 0x0000004d1000720c */ /* 0x000fe40003f46270 */
[----:B------:R-:W-:Y:S02]  /*4340*/  CS2R R6, SRZ ;  /* 0x0000000000067805 */ /* 0x000fe4000001ff00 */
[----:B------:R-:W-:Y:S02]  /*4350*/  CS2R R4, SRZ ;  /* 0x0000000000047805 */ /* 0x000fe4000001ff00 */
[----:B------:R-:W-:Y:S02]  /*4360*/  CS2R R34, SRZ ;  /* 0x0000000000227805 */ /* 0x000fe4000001ff00 */
[----:B------:R-:W-:-:S05]  /*4370*/  CS2R R32, SRZ ;  /* 0x0000000000207805 */ /* 0x000fca000001ff00 */
[----:B------:R0:W5:Y:S04]  /*4380*/  @!P2 LDG.E.128 R28, desc[UR40][R12.64] ;  /* 0x000000280c1ca981 */ /* 0x000168000c1e1d00 */
[----:B------:R0:W5:Y:S01]  /*4390*/  @!P2 LDG.E.128 R36, desc[UR40][R10.64] ;  /* 0x000000280a24a981 */ /* 0x000162000c1e1d00 */
[----:B------:R-:W-:-:S13]  /*43a0*/  ISETP.GE.AND P2, PT, R67, R77, PT ;  /* 0x0000004d4300720c */ /* 0x000fda0003f46270 */
[----:B------:R0:W5:Y:S04]  /*43b0*/  @!P2 LDG.E.128 R4, desc[UR40][R12.64+0x20] ;  /* 0x000020280c04a981 */ /* 0x000168000c1e1d00 */
[----:B------:R0:W5:Y:S02]  /*43c0*/  @!P2 LDG.E.128 R32, desc[UR40][R10.64+0x20] ;  /* 0x000020280a20a981 */ /* 0x000164000c1e1d00 */
.L_x_391:
[----:B------:R-:W-:Y:S05]  /*43d0*/  BSYNC B1 ;  /* 0x0000000000017941 */ /* 0x000fea0003800000 */
.L_x_390:
[----:B------:R-:W-:Y:S01]  /*43e0*/  ISETP.NE.AND P2, PT, R157, 0x3, PT ;  /* 0x000000039d00780c */ /* 0x000fe20003f45270 */
[----:B-----5:R-:W-:Y:S01]  /*43f0*/  IMAD.MOV.U32 R81, RZ, RZ, R4 ;  /* 0x000000ffff517224 */ /* 0x020fe200078e0004 */
[----:B------:R-:W-:Y:S01]  /*4400*/  MOV R80, R6 ;  /* 0x0000000600507202 */ /* 0x000fe20000000f00 */
[----:B------:R-:W-:Y:S02]  /*4410*/  IMAD.MOV.U32 R86, RZ, RZ, R30 ;  /* 0x000000ffff567224 */ /* 0x000fe400078e001e */
[----:B------:R-:W-:Y:S02]  /*4420*/  IMAD.MOV.U32 R85, RZ, RZ, R28 ;  /* 0x000000ffff557224 */ /* 0x000fe400078e001c */
[----:B------:R-:W-:Y:S02]  /*4430*/  IMAD.MOV.U32 R82, RZ, RZ, R34 ;  /* 0x000000ffff527224 */ /* 0x000fe400078e0022 */
[----:B------:R-:W-:Y:S02]  /*4440*/  IMAD.MOV.U32 R83, RZ, RZ, R32 ;  /* 0x000000ffff537224 */ /* 0x000fe400078e0020 */
[----:B------:R-:W-:-:S02]  /*4450*/  IMAD.MOV.U32 R89, RZ, RZ, R38 ;  /* 0x000000ffff597224 */ /* 0x000fc400078e0026 */
[----:B------:R-:W-:Y:S01]  /*4460*/  IMAD.MOV.U32 R87, RZ, RZ, R36 ;  /* 0x000000ffff577224 */ /* 0x000fe200078e0024 */
[----:B------:R-:W-:Y:S06]  /*4470*/  @!P2 BRA `(.L_x_392) ;  /* 0x000000000004a947 */ /* 0x000fec0003800000 */
[----:B------:R-:W-:Y:S01]  /*4480*/  BPT.TRAP 0x1 ;  /* 0x000000040000795c */ /* 0x000fe20000300000 */
.L_x_392:
[----:B------:R-:W-:Y:S01]  /*4490*/  IMAD R70, R19, 0x8, R18 ;  /* 0x0000000813467824 */ /* 0x000fe200078e0212 */
[----:B------:R-:W-:Y:S01]  /*44a0*/  SHF.L.U32 R76, R154, 0x1f, RZ ;  /* 0x0000001f9a4c7819 */ /* 0x000fe200000006ff */
[----:B------:R-:W-:Y:S03]  /*44b0*/  BSSY B1, `(.L_x_393) ;  /* 0x0000003000017945 */ /* 0x000fe60003800000 */
[----:B------:R-:W1:Y:S02]  /*44c0*/  SYNCS.PHASECHK.TRANS64.TRYWAIT P4, [R70+URZ+0x19c90], R76 ;  /* 0x019c904c460075a7 */ /* 0x000e64000808017f */
[----:B-1----:R-:W-:Y:S05]  /*44d0*/  @!P4 BRA `(.L_x_394) ;  /* 0x0000017400ecc947 */ /* 0x002fea0003800000 */
.L_x_634:
[----:B------:R-:W-:Y:S05]  /*44e0*/  BSYNC B1 ;  /* 0x0000000000017941 */ /* 0x000fea0003800000 */
.L_x_393:
[----:B------:R-:W-:-:S03]  /*44f0*/  UMOV UR4, 0xffffffff ;  /* 0xffffffff00047882 */ /* 0x000fc60000000000 */
[----:B------:R-:W-:Y:S05]  /*4500*/  BRA.DIV UR4, `(.L_x_395) ;  /* 0x0000017604f47947 */ /* 0x000fea000b800000 */
[----:B------:R-:W2:Y:S04]  /*4510*/  SHFL.IDX PT, R78, R78, RZ, 0x1e1f ;  /* 0x001e1fff4e4e7589 */ /* 0x000ea800000e0000 */
[----:B------:R-:W3:Y:S02]  /*4520*/  SHFL.IDX PT, R79, R79, RZ, 0x1e1f ;  /* 0x001e1fff4f4f7589 */ /* 0x000ee400000e0000 */
.L_x_638:
[----:B------:R-:W-:Y:S05]  /*4530*/  @P3 BRA `(.L_x_379) ;  /* 0x0000002000903947 */ /* 0x000fea0003800000 */
[----:B------:R-:W4:Y:S01]  /*4540*/  LDC R84, c[0x0][0x2f4] ;  /* 0x0000bd00ff547b82 */ /* 0x000f220000000800 */
[----:B------:R-:W-:Y:S01]  /*4550*/  ISETP.NE.AND P3, PT, R54, RZ, PT ;  /* 0x000000ff3600720c */ /* 0x000fe20003f65270 */
[----:B------:R-:W-:Y:S01]  /*4560*/  BSSY B1, `(.L_x_396) ;  /* 0x00000f4000017945 */ /* 0x000fe20003800000 */
[----:B----4-:R-:W-:-:S11]  /*4570*/  IMAD.IADD R90, R84, 0x1, -R55 ;  /* 0x00000001545a7824 */ /* 0x010fd600078e0a37 */
[----:B------:R-:W-:Y:S05]  /*4580*/  @!P3 BRA `(.L_x_397) ;  /* 0x0000000c00c4b947 */ /* 0x000fea0003800000 */
[----:B0-----:R-:W4:Y:S04]  /*4590*/  LDL R12, [R1+0x8] ;  /* 0x00000800010c7983 */ /* 0x001f280000100800 */
[----:B------:R-:W5:Y:S04]  /*45a0*/  LDL R11, [R1+0x98] ;  /* 0x00009800010b7983 */ /* 0x000f680000100800 */
[----:B------:R-:W2:Y:S01]  /*45b0*/  LDL R10, [R1+0x20] ;  /* 0x00002000010a7983 */ /* 0x000ea20000100800 */
[----:B------:R-:W-:Y:S01]  /*45c0*/  SEL R8, R55, R90, !P0 ;  /* 0x0000005a37087207 */ /* 0x000fe20004000000 */
[----:B------:R-:W-:Y:S01]  /*45d0*/  BSSY B2, `(.L_x_398) ;  /* 0x00000e5000027945 */ /* 0x000fe20003800000 */
[----:B------:R-:W-:-:S02]  /*45e0*/  ISETP.GE.AND P3, PT, R16, R77, PT ;  /* 0x0000004d1000720c */ /* 0x000fc40003f66270 */
[----:B------:R-:W-:-:S04]  /*45f0*/  SHF.R.S32.HI R9, RZ, 0x1f, R8 ;  /* 0x0000001fff097819 */ /* 0x000fc80000011408 */
[----:B------:R-:W-:-:S04]  /*4600*/  LEA.HI R9, R9, R8, RZ, 0x5 ;  /* 0x0000000809097211 */ /* 0x000fc800078f28ff */
[----:B------:R-:W-:-:S04]  /*4610*/  SHF.R.S32.HI R8, RZ, 0x5, R9 ;  /* 0x00000005ff087819 */ /* 0x000fc80000011409 */
[----:B------:R-:W-:-:S04]  /*4620*/  LEA.HI.SX32 R8, R65, R8, 0x1c ;  /* 0x0000000841087211 */ /* 0x000fc800078fe2ff */
[C---:B------:R-:W-:Y:S02]  /*4630*/  LEA.HI R9, R8.reuse, R8, RZ, 0x1 ;  /* 0x0000000808097211 */ /* 0x040fe400078f08ff */
[----:B------:R-:W-:-:S03]  /*4640*/  SHF.L.U32 R91, R8, 0x4, RZ ;  /* 0x00000004085b7819 */ /* 0x000fc600000006ff */
[----:B------:R-:W-:-:S05]  /*4650*/  IMAD.SHL.U32 R9, R9, 0x800, RZ ;  /* 0x0000080009097824 */ /* 0x000fca00078e00ff */
[----:B------:R-:W-:Y:S02]  /*4660*/  LOP3.LUT R9, R9, 0xfffff000, RZ, 0xc0, !PT ;  /* 0xfffff00009097812 */ /* 0x000fe400078ec0ff */
[----:B----4-:R-:W-:-:S04]  /*4670*/  LOP3.LUT R8, R12, 0x10, R91, 0xf8, !PT ;  /* 0x000000100c087812 */ /* 0x010fc800078ef85b */
[----:B-----5:R-:W-:-:S04]  /*4680*/  LOP3.LUT R8, R8, R11, RZ, 0x3c, !PT ;  /* 0x0000000b08087212 */ /* 0x020fc800078e3cff */
[----:B--2---:R-:W-:Y:S01]  /*4690*/  IADD3 R8, R8, R9, R10 ;  /* 0x0000000908087210 */ /* 0x004fe20007ffe00a */
[----:B------:R-:W-:-:S04]  /*46a0*/  IMAD R9, R19, 0x3000, R63 ;  /* 0x0000300013097824 */ /* 0x000fc800078e023f */
[----:B------:R-:W-:Y:S02]  /*46b0*/  IMAD R11, R19, 0x3000, R8 ;  /* 0x00003000130b7824 */ /* 0x000fe400078e0208 */
[C---:B------:R-:W-:Y:S02]  /*46c0*/  IMAD.IADD R9, R18.reuse, 0x1, R9 ;  /* 0x0000000112097824 */ /* 0x040fe400078e0209 */
[----:B------:R-:W-:-:S04]  /*46d0*/  IMAD.IADD R12, R18, 0x1, R11 ;  /* 0x00000001120c7824 */ /* 0x000fc800078e020b */
[----:B------:R-:W0:Y:S04]  /*46e0*/  LDS.128 R8, [R9+0x13800] ;  /* 0x0138000009087984 */ /* 0x000e280000000c00 */
[----:B------:R-:W2:Y:S01]  /*46f0*/  LDS.128 R12, [R12+0x13800] ;  /* 0x013800000c0c7984 */ /* 0x000ea20000000c00 */
[----:B------:R-:W-:Y:S05]  /*4700*/  @P3 BRA `(.L_x_399) ;  /* 0x0000000c00443947 */ /* 0x000fea0003800000 */
[----:B------:R-:W-:Y:S02]  /*4710*/  SHF.R.U32.HI R28, RZ, 0x8, R37 ;  /* 0x00000008ff1c7819 */ /* 0x000fe40000011625 */
[----:B------:R-:W-:Y:S02]  /*4720*/  SHF.R.U32.HI R36, RZ, 0x8, R29 ;  /* 0x00000008ff247819 */ /* 0x000fe4000001161d */
[----:B------:R-:W-:Y:S01]  /*4730*/  LOP3.LUT R93, R37, 0xff0000ff, RZ, 0xc0, !PT ;  /* 0xff0000ff255d7812 */ /* 0x000fe200078ec0ff */
[----:B------:R-:W-:Y:S01]  /*4740*/  IMAD.SHL.U32 R28, R28, 0x100, RZ ;  /* 0x000001001c1c7824 */ /* 0x000fe200078e00ff */
[----:B------:R-:W-:Y:S02]  /*4750*/  SHF.R.U32.HI R37, RZ, 0x10, R37 ;  /* 0x00000010ff257819 */ /* 0x000fe40000011625 */
[----:B------:R-:W-:Y:S02]  /*4760*/  SHF.R.U32.HI R38, RZ, 0x10, R29 ;  /* 0x00000010ff267819 */ /* 0x000fe4000001161d */
[----:B------:R-:W-:Y:S01]  /*4770*/  LOP3.LUT R30, R93, 0xff00, R28, 0xf8, !PT ;  /* 0x0000ff005d1e7812 */ /* 0x000fe200078ef81c */
[----:B------:R-:W-:Y:S01]  /*4780*/  IMAD.SHL.U32 R28, R36, 0x100, RZ ;  /* 0x00000100241c7824 */ /* 0x000fe200078e00ff */
[----:B------:R-:W-:Y:S01]  /*4790*/  LOP3.LUT R29, R29, 0xff0000ff, RZ, 0xc0, !PT ;  /* 0xff0000ff1d1d7812 */ /* 0x000fe200078ec0ff */
[----:B------:R-:W-:-:S02]  /*47a0*/  IMAD.U32 R37, R37, 0x10000, RZ ;  /* 0x0001000025257824 */ /* 0x000fc400078e00ff */
[----:B------:R-:W-:Y:S01]  /*47b0*/  IMAD.U32 R36, R38, 0x10000, RZ ;  /* 0x0001000026247824 */ /* 0x000fe200078e00ff */
[----:B------:R-:W-:Y:S01]  /*47c0*/  LOP3.LUT R29, R29, 0xff00, R28, 0xf8, !PT ;  /* 0x0000ff001d1d7812 */ /* 0x000fe200078ef81c */
[----:B--2---:R-:W-:Y:S01]  /*47d0*/  IMAD.MOV.U32 R38, RZ, RZ, R13 ;  /* 0x000000ffff267224 */ /* 0x004fe200078e000d */
[----:B------:R-:W-:Y:S02]  /*47e0*/  LOP3.LUT R37, R30, 0xff0000, R37, 0xf8, !PT ;  /* 0x00ff00001e257812 */ /* 0x000fe400078ef825 */
[----:B------:R-:W-:Y:S02]  /*47f0*/  LOP3.LUT R36, R29, 0xff0000, R36, 0xf8, !PT ;  /* 0x00ff00001d247812 */ /* 0x000fe400078ef824 */
[----:B------:R-:W-:Y:S02]  /*4800*/  F2FP.F16.E4M3.UNPACK_B R93, R38 ;  /* 0x00000026ff5d723e */ /* 0x000fe400020006ff */
[----:B------:R-:W-:Y:S02]  /*4810*/  F2FP.F16.E4M3.UNPACK_B R92, R37 ;  /* 0x00000025ff5c723e */ /* 0x000fe400020006ff */
[----:B0-----:R-:W-:Y:S01]  /*4820*/  F2FP.F16.E4M3.UNPACK_B R29, R9 ;  /* 0x00000009ff1d723e */ /* 0x001fe200020006ff */
[--C-:B------:R-:W-:Y:S01]  /*4830*/  HADD2.F32 R28, -RZ, R93.reuse.H0_H0 ;  /* 0x2000005dff1c7230 */ /* 0x100fe20000004100 */
[----:B------:R-:W-:Y:S01]  /*4840*/  F2FP.F16.E4M3.UNPACK_B R13, R36 ;  /* 0x00000024ff0d723e */ /* 0x000fe200020006ff */
[----:B------:R-:W-:Y:S01]  /*4850*/  HADD2.F32 R93, -RZ, R93.H1_H1 ;  /* 0x3000005dff5d7230 */ /* 0x000fe20000004100 */
[----:B------:R-:W-:Y:S01]  /*4860*/  F2FP.F16.E4M3.UNPACK_B R38, R38.H1 ;  /* 0x00000026ff26723e */ /* 0x000fe200030006ff */
[----:B------:R-:W-:Y:S01]  /*4870*/  HADD2.F32 R30, -RZ, R29.H0_H0 ;  /* 0x2000001dff1e7230 */ /* 0x000fe20000004100 */
[----:B------:R-:W-:Y:S01]  /*4880*/  F2FP.F16.E4M3.UNPACK_B R37, R37.H1 ;  /* 0x00000025ff25723e */ /* 0x000fe200030006ff */
[----:B------:R-:W-:-:S02]  /*4890*/  HADD2.F32 R94, -RZ, R92.H1_H1 ;  /* 0x3000005cff5e7230 */ /* 0x000fc40000004100 */
[----:B------:R-:W-:Y:S02]  /*48a0*/  HADD2.F32 R29, -RZ, R29.H1_H1 ;  /* 0x3000001dff1d7230 */ /* 0x000fe40000004100 */
[----:B------:R-:W-:Y:S02]  /*48b0*/  HADD2.F32 R97, -RZ, R92.H0_H0 ;  /* 0x2000005cff617230 */ /* 0x000fe40000004100 */
[-C--:B------:R-:W-:Y:S01]  /*48c0*/  FMUL.FTZ R96, R93, R94.reuse ;  /* 0x0000005e5d607220 */ /* 0x080fe20000410000 */
[--C-:B------:R-:W-:Y:S02]  /*48d0*/  HADD2.F32 R92, -RZ, R13.reuse.H1_H1 ;  /* 0x3000000dff5c7230 */ /* 0x100fe40000004100 */
[----:B------:R-:W-:Y:S01]  /*48e0*/  FMUL.FTZ R94, R29, R94 ;  /* 0x0000005e1d5e7220 */ /* 0x000fe20000410000 */
[----:B------:R-:W-:Y:S02]  /*48f0*/  HADD2.F32 R95, -RZ, R13.H0_H0 ;  /* 0x2000000dff5f7230 */ /* 0x000fe40000004100 */
[-C--:B------:R-:W-:Y:S01]  /*4900*/  FMUL.FTZ R99, R28, R97.reuse ;  /* 0x000000611c637220 */ /* 0x080fe20000410000 */
[C---:B------:R-:W-:Y:S01]  /*4910*/  FMUL.FTZ R97, R30.reuse, R97 ;  /* 0x000000611e617220 */ /* 0x040fe20000410000 */
[-C--:B------:R-:W-:Y:S01]  /*4920*/  FFMA.FTZ R13, R93, R92.reuse, R94 ;  /* 0x0000005c5d0d7223 */ /* 0x080fe2000001005e */
[----:B------:R-:W-:Y:S01]  /*4930*/  F2FP.F16.E4M3.UNPACK_B R93, R9.H1 ;  /* 0x00000009ff5d723e */ /* 0x000fe200030006ff */
[----:B------:R-:W-:Y:S01]  /*4940*/  FFMA.FTZ R29, R29, R92, -R96 ;  /* 0x0000005c1d1d7223 */ /* 0x000fe20000010860 */
[-C--:B------:R-:W-:Y:S01]  /*4950*/  FFMA.FTZ R30, R30, R95.reuse, -R99 ;  /* 0x0000005f1e1e7223 */ /* 0x080fe20000010863 */
[----:B------:R-:W-:Y:S01]  /*4960*/  FFMA.FTZ R28, R28, R95, R97 ;  /* 0x0000005f1c1c7223 */ /* 0x000fe20000010061 */
[----:B------:R-:W-:Y:S01]  /*4970*/  F2FP.F16.E4M3.UNPACK_B R92, R36.H1 ;  /* 0x00000024ff5c723e */ /* 0x000fe200030006ff */
[----:B------:R-:W-:-:S02]  /*4980*/  HADD2.F32 R9, -RZ, R38.H0_H0 ;  /* 0x20000026ff097230 */ /* 0x000fc40000004100 */
[----:B------:R-:W-:Y:S02]  /*4990*/  HADD2.F32 R95, -RZ, R37.H0_H0 ;  /* 0x20000025ff5f7230 */ /* 0x000fe40000004100 */
[----:B------:R-:W-:Y:S02]  /*49a0*/  HADD2.F32 R36, -RZ, R93.H0_H0 ;  /* 0x2000005dff247230 */ /* 0x000fe40000004100 */
[----:B------:R-:W-:Y:S02]  /*49b0*/  HADD2.F32 R94, -RZ, R92.H0_H0 ;  /* 0x2000005cff5e7230 */ /* 0x000fe40000004100 */
[-C--:B------:R-:W-:Y:S01]  /*49c0*/  FMUL.FTZ R97, R9, R95.reuse ;  /* 0x0000005f09617220 */ /* 0x080fe20000410000 */
[----:B------:R-:W-:Y:S02]  /*49d0*/  HADD2.F32 R37, -RZ, R37.H1_H1 ;  /* 0x30000025ff257230 */ /* 0x000fe40000004100 */
[----:B------:R-:W-:Y:S01]  /*49e0*/  FMUL.FTZ R96, R36, R95 ;  /* 0x0000005f24607220 */ /* 0x000fe20000410000 */
[----:B------:R-:W-:-:S02]  /*49f0*/  HADD2.F32 R93, -RZ, R93.H1_H1 ;  /* 0x3000005dff5d7230 */ /* 0x000fc40000004100 */
[-C--:B------:R-:W-:Y:S01]  /*4a00*/  FFMA.FTZ R36, R36, R94.reuse, -R97 ;  /* 0x0000005e24247223 */ /* 0x080fe20000010861 */
[----:B------:R-:W-:Y:S02]  /*4a10*/  HADD2.F32 R92, -RZ, R92.H1_H1 ;  /* 0x3000005cff5c7230 */ /* 0x000fe40000004100 */
[----:B------:R-:W-:Y:S01]  /*4a20*/  FFMA.FTZ R9, R9, R94, R96 ;  /* 0x0000005e09097223 */ /* 0x000fe20000010060 */
[----:B------:R-:W-:Y:S01]  /*4a30*/  HADD2.F32 R94, -RZ, R38.H1_H1 ;  /* 0x30000026ff5e7230 */ /* 0x000fe20000004100 */
[----:B------:R-:W-:Y:S02]  /*4a40*/  SHF.R.U32.HI R95, RZ, 0x8, R31 ;  /* 0x00000008ff5f7819 */ /* 0x000fe4000001161f */
[----:B------:R-:W-:Y:S02]  /*4a50*/  LOP3.LUT R96, R39, 0xff0000ff, RZ, 0xc0, !PT ;  /* 0xff0000ff27607812 */ /* 0x000fe400078ec0ff */
[-C--:B------:R-:W-:Y:S01]  /*4a60*/  FMUL.FTZ R38, R94, R37.reuse ;  /* 0x000000255e267220 */ /* 0x080fe20000410000 */
[----:B------:R-:W-:-:S03]  /*4a70*/  FMUL.FTZ R37, R93, R37 ;  /* 0x000000255d257220 */ /* 0x000fc60000410000 */
[-C--:B------:R-:W-:Y:S01]  /*4a80*/  FFMA.FTZ R38, R93, R92.reuse, -R38 ;  /* 0x0000005c5d267223 */ /* 0x080fe20000010826 */
[----:B------:R-:W-:Y:S01]  /*4a90*/  SHF.R.U32.HI R93, RZ, 0x8, R39 ;  /* 0x00000008ff5d7819 */ /* 0x000fe20000011627 */
[----:B------:R-:W-:Y:S01]  /*4aa0*/  FFMA.FTZ R37, R94, R92, R37 ;  /* 0x0000005c5e257223 */ /* 0x000fe20000010025 */
[----:B------:R-:W-:Y:S02]  /*4ab0*/  SHF.R.U32.HI R92, RZ, 0x10, R31 ;  /* 0x00000010ff5c7819 */ /* 0x000fe4000001161f */
[----:B------:R-:W-:Y:S02]  /*4ac0*/  LOP3.LUT R94, R31, 0xff0000ff, RZ, 0xc0, !PT ;  /* 0xff0000ff1f5e7812 */ /* 0x000fe400078ec0ff */
[----:B------:R-:W-:Y:S01]  /*4ad0*/  SHF.R.U32.HI R31, RZ, 0x10, R39 ;  /* 0x00000010ff1f7819 */ /* 0x000fe20000011627 */
[----:B------:R-:W-:Y:S01]  /*4ae0*/  IMAD.SHL.U32 R39, R95, 0x100, RZ ;  /* 0x000001005f277824 */ /* 0x000fe200078e00ff */
[----:B------:R-:W-:Y:S01]  /*4af0*/  SHF.L.U32 R93, R93, 0x8, RZ ;  /* 0x000000085d5d7819 */ /* 0x000fe200000006ff */
[----:B------:R-:W-:Y:S01]  /*4b00*/  IMAD.U32 R92, R92, 0x10000, RZ ;  /* 0x000100005c5c7824 */ /* 0x000fe200078e00ff */
[----:B------:R-:W-:-:S02]  /*4b10*/  F2FP.SATFINITE.E4M3.F32.PACK_AB_MERGE_C R36, R38, R36, RZ ;  /* 0x000000242624723e */ /* 0x000fc400048070ff */
[----:B------:R-:W-:Y:S01]  /*4b20*/  LOP3.LUT R96, R96, 0xff00, R93, 0xf8, !PT ;  /* 0x0000ff0060607812 */ /* 0x000fe200078ef85d */
[----:B------:R-:W-:Y:S01]  /*4b30*/  IMAD.U32 R93, R31, 0x10000, RZ ;  /* 0x000100001f5d7824 */ /* 0x000fe200078e00ff */
[----:B------:R-:W-:Y:S01]  /*4b40*/  LOP3.LUT R39, R94, 0xff00, R39, 0xf8, !PT ;  /* 0x0000ff005e277812 */ /* 0x000fe200078ef827 */
[----:B------:R-:W-:Y:S01]  /*4b50*/  IMAD.MOV.U32 R94, RZ, RZ, R11 ;  /* 0x000000ffff5e7224 */ /* 0x000fe200078e000b */
[----:B------:R-:W-:Y:S02]  /*4b60*/  F2FP.SATFINITE.E4M3.F32.PACK_AB_MERGE_C R9, R37, R9, RZ ;  /* 0x000000092509723e */ /* 0x000fe400048070ff */
[----:B------:R-:W-:Y:S02]  /*4b70*/  LOP3.LUT R31, R39, 0xff0000, R92, 0xf8, !PT ;  /* 0x00ff0000271f7812 */ /* 0x000fe400078ef85c */
[----:B------:R-:W-:Y:S02]  /*4b80*/  LOP3.LUT R39, R96, 0xff0000, R93, 0xf8, !PT ;  /* 0x00ff000060277812 */ /* 0x000fe400078ef85d */
[----:B------:R-:W-:-:S02]  /*4b90*/  F2FP.F16.E4M3.UNPACK_B R92, R15 ;  /* 0x0000000fff5c723e */ /* 0x000fc400020006ff */
[----:B------:R-:W-:Y:S02]  /*4ba0*/  F2FP.F16.E4M3.UNPACK_B R95, R39 ;  /* 0x00000027ff5f723e */ /* 0x000fe400020006ff */
[----:B------:R-:W-:Y:S01]  /*4bb0*/  F2FP.F16.E4M3.UNPACK_B R11, R94 ;  /* 0x0000005eff0b723e */ /* 0x000fe200020006ff */
[----:B------:R-:W-:Y:S01]  /*4bc0*/  HADD2.F32 R97, -RZ, R92.H0_H0 ;  /* 0x2000005cff617230 */ /* 0x000fe20000004100 */
[----:B------:R-:W-:Y:S01]  /*4bd0*/  F2FP.F16.E4M3.UNPACK_B R96, R31 ;  /* 0x0000001fff60723e */ /* 0x000fe200020006ff */
[----:B------:R-:W-:Y:S01]  /*4be0*/  HADD2.F32 R93, -RZ, R95.H0_H0 ;  /* 0x2000005fff5d7230 */ /* 0x000fe20000004100 */
[----:B------:R-:W-:Y:S01]  /*4bf0*/  F2FP.F16.E4M3.UNPACK_B R15, R15.H1 ;  /* 0x0000000fff0f723e */ /* 0x000fe200030006ff */
[--C-:B------:R-:W-:Y:S01]  /*4c00*/  HADD2.F32 R99, -RZ, R11.reuse.H0_H0 ;  /* 0x2000000bff637230 */ /* 0x100fe20000004100 */
[----:B------:R-:W-:Y:S01]  /*4c10*/  F2FP.F16.E4M3.UNPACK_B R39, R39.H1 ;  /* 0x00000027ff27723e */ /* 0x000fe200030006ff */
[----:B------:R-:W-:Y:S02]  /*4c20*/  HADD2.F32 R98, -RZ, R96.H0_H0 ;  /* 0x20000060ff627230 */ /* 0x000fe40000004100 */
[----:B------:R-:W-:Y:S01]  /*4c30*/  FMUL.FTZ R100, R97, R93 ;  /* 0x0000005d61647220 */ /* 0x000fe20000410000 */
[----:B------:R-:W-:-:S02]  /*4c40*/  HADD2.F32 R11, -RZ, R11.H1_H1 ;  /* 0x3000000bff0b7230 */ /* 0x000fc40000004100 */
[C---:B------:R-:W-:Y:S01]  /*4c50*/  FMUL.FTZ R93, R99.reuse, R93 ;  /* 0x0000005d635d7220 */ /* 0x040fe20000410000 */
[----:B------:R-:W-:Y:S02]  /*4c60*/  HADD2.F32 R96, -RZ, R96.H1_H1 ;  /* 0x30000060ff607230 */ /* 0x000fe40000004100 */
[-C--:B------:R-:W-:Y:S01]  /*4c70*/  FFMA.FTZ R100, R99, R98.reuse, -R100 ;  /* 0x0000006263647223 */ /* 0x080fe20000010864 */
[----:B------:R-:W-:Y:S01]  /*4c80*/  F2FP.F16.E4M3.UNPACK_B R31, R31.H1 ;  /* 0x0000001fff1f723e */ /* 0x000fe200030006ff */
[----:B------:R-:W-:Y:S01]  /*4c90*/  FFMA.FTZ R97, R97, R98, R93 ;  /* 0x0000006261617223 */ /* 0x000fe2000001005d */
[----:B------:R-:W-:Y:S01]  /*4ca0*/  HADD2.F32 R93, -RZ, R92.H1_H1 ;  /* 0x3000005cff5d7230 */ /* 0x000fe20000004100 */
[----:B------:R-:W-:Y:S01]  /*4cb0*/  F2FP.F16.E4M3.UNPACK_B R38, R12.H1 ;  /* 0x0000000cff26723e */ /* 0x000fe200030006ff */
[----:B------:R-:W-:Y:S01]  /*4cc0*/  HADD2.F32 R98, -RZ, R95.H1_H1 ;  /* 0x3000005fff627230 */ /* 0x000fe20000004100 */
[----:B------:R-:W-:Y:S01]  /*4cd0*/  F2FP.F16.E4M3.UNPACK_B R37, R8.H1 ;  /* 0x00000008ff25723e */ /* 0x000fe200030006ff */
[--C-:B------:R-:W-:Y:S01]  /*4ce0*/  HADD2.F32 R95, -RZ, R31.reuse.H0_H0 ;  /* 0x2000001fff5f7230 */ /* 0x100fe20000004100 */
[----:B------:R-:W-:Y:S01]  /*4cf0*/  F2FP.F16.E4M3.UNPACK_B R12, R12 ;  /* 0x0000000cff0c723e */ /* 0x000fe200020006ff */
[----:B------:R-:W-:-:S02]  /*4d00*/  HADD2.F32 R102, -RZ, R31.H1_H1 ;  /* 0x3000001fff667230 */ /* 0x000fc40000004100 */
[-C--:B------:R-:W-:Y:S01]  /*4d10*/  FMUL.FTZ R92, R93, R98.reuse ;  /* 0x000000625d5c7220 */ /* 0x080fe20000410000 */
[C---:B------:R-:W-:Y:S01]  /*4d20*/  FMUL.FTZ R98, R11.reuse, R98 ;  /* 0x000000620b627220 */ /* 0x040fe20000410000 */
[-C--:B------:R-:W-:Y:S02]  /*4d30*/  F2FP.F16.E4M3.UNPACK_B R31, R87.reuse.H1 ;  /* 0x00000057ff1f723e */ /* 0x080fe400030006ff */
[-C--:B------:R-:W-:Y:S01]  /*4d40*/  FFMA.FTZ R92, R11, R96.reuse, -R92 ;  /* 0x000000600b5c7223 */ /* 0x080fe2000001085c */
[----:B------:R-:W-:Y:S01]  /*4d50*/  FFMA.FTZ R11, R93, R96, R98 ;  /* 0x000000605d0b7223 */ /* 0x000fe20000010062 */
[----:B------:R-:W-:Y:S01]  /*4d60*/  F2FP.F16.E4M3.UNPACK_B R93, R94.H1 ;  /* 0x0000005eff5d723e */ /* 0x000fe200030006ff */
[----:B------:R-:W-:Y:S01]  /*4d70*/  HADD2.F32 R94, -RZ, R15.H0_H0 ;  /* 0x2000000fff5e7230 */ /* 0x000fe20000004100 */
[----:B------:R-:W-:Y:S01]  /*4d80*/  F2FP.F16.E4M3.UNPACK_B R87, R87 ;  /* 0x00000057ff57723e */ /* 0x000fe200020006ff */
[----:B------:R-:W-:Y:S01]  /*4d90*/  HADD2.F32 R98, -RZ, R39.H0_H0 ;  /* 0x20000027ff627230 */ /* 0x000fe20000004100 */
[----:B------:R-:W-:Y:S01]  /*4da0*/  F2FP.F16.E4M3.UNPACK_B R8, R8 ;  /* 0x00000008ff08723e */ /* 0x000fe200020006ff */
[----:B------:R-:W-:Y:S01]  /*4db0*/  HADD2.F32 R96, -RZ, R93.H0_H0 ;  /* 0x2000005dff607230 */ /* 0x000fe20000004100 */
[----:B------:R-:W-:Y:S01]  /*4dc0*/  F2FP.SATFINITE.E4M3.F32.PACK_AB_MERGE_C R29, R29, R30, R36 ;  /* 0x0000001e1d1d723e */ /* 0x000fe20004807024 */
[----:B------:R-:W-:-:S02]  /*4dd0*/  HADD2.F32 R15, -RZ, R15.H1_H1 ;  /* 0x3000000fff0f7230 */ /* 0x000fc40000004100 */
[----:B------:R-:W-:Y:S01]  /*4de0*/  FMUL.FTZ R99, R94, R98 ;  /* 0x000000625e637220 */ /* 0x000fe20000410000 */
[----:B------:R-:W-:Y:S01]  /*4df0*/  HADD2.F32 R93, -RZ, R93.H1_H1 ;  /* 0x3000005dff5d7230 */ /* 0x000fe20000004100 */
[----:B------:R-:W-:Y:S01]  /*4e00*/  F2FP.SATFINITE.E4M3.F32.PACK_AB_MERGE_C R13, R13, R28, R9 ;  /* 0x0000001c0d0d723e */ /* 0x000fe20004807009 */
[----:B------:R-:W-:Y:S02]  /*4e10*/  HADD2.F32 R101, -RZ, R31.H0_H0 ;  /* 0x2000001fff657230 */ /* 0x000fe40000004100 */
[CC--:B------:R-:W-:Y:S01]  /*4e20*/  FFMA.FTZ R99, R96.reuse, R95.reuse, -R99 ;  /* 0x0000005f60637223 */ /* 0x0c0fe20000010863 */
[----:B------:R-:W-:Y:S01]  /*4e30*/  FMUL.FTZ R96, R96, R98 ;  /* 0x0000006260607220 */ /* 0x000fe20000410000 */
[----:B------:R-:W-:Y:S02]  /*4e40*/  HADD2.F32 R98, -RZ, R39.H1_H1 ;  /* 0x30000027ff627230 */ /* 0x000fe40000004100 */
[----:B------:R-:W-:Y:S02]  /*4e50*/  HADD2.F32 R39, -RZ, R38.H0_H0 ;  /* 0x20000026ff277230 */ /* 0x000fe40000004100 */
[----:B------:R-:W-:Y:S01]  /*4e60*/  FFMA.FTZ R94, R94, R95, R96 ;  /* 0x0000005f5e5e7223 */ /* 0x000fe20000010060 */
[----:B------:R-:W-:-:S02]  /*4e70*/  HADD2.F32 R95, -RZ, R37.H0_H0 ;  /* 0x20000025ff5f7230 */ /* 0x000fc40000004100 */
[-C--:B------:R-:W-:Y:S01]  /*4e80*/  FMUL.FTZ R96, R15, R98.reuse ;  /* 0x000000620f607220 */ /* 0x080fe20000410000 */
[C---:B------:R-:W-:Y:S01]  /*4e90*/  FMUL.FTZ R98, R93.reuse, R98 ;  /* 0x000000625d627220 */ /* 0x040fe20000410000 */
[----:B------:R-:W-:Y:S02]  /*4ea0*/  HADD2.F32 R31, -RZ, R31.H1_H1 ;  /* 0x3000001fff1f7230 */ /* 0x000fe40000004100 */
[-C--:B------:R-:W-:Y:S01]  /*4eb0*/  FFMA.FTZ R96, R93, R102.reuse, -R96 ;  /* 0x000000665d607223 */ /* 0x080fe20000010860 */
[----:B------:R-:W-:Y:S01]  /*4ec0*/  F2FP.F16.E4M3.UNPACK_B R93, R85.H1 ;  /* 0x00000055ff5d723e */ /* 0x000fe200030006ff */
[----:B------:R-:W-:Y:S01]  /*4ed0*/  FFMA.FTZ R15, R15, R102, R98 ;  /* 0x000000660f0f7223 */ /* 0x000fe20000010062 */
[-C--:B------:R-:W-:Y:S01]  /*4ee0*/  FMUL.FTZ R98, R39, R101.reuse ;  /* 0x0000006527627220 */ /* 0x080fe20000410000 */
[----:B------:R-:W-:Y:S01]  /*4ef0*/  FMUL.FTZ R101, R95, R101 ;  /* 0x000000655f657220 */ /* 0x000fe20000410000 */
[----:B------:R-:W-:Y:S01]  /*4f00*/  F2FP.SATFINITE.E4M3.F32.PACK_AB_MERGE_C R99, R96, R99, RZ ;  /* 0x000000636063723e */ /* 0x000fe200048070ff */
[--C-:B------:R-:W-:Y:S01]  /*4f10*/  HADD2.F32 R96, -RZ, R93.reuse.H0_H0 ;  /* 0x2000005dff607230 */ /* 0x100fe20000004100 */
[----:B------:R-:W-:Y:S01]  /*4f20*/  F2FP.F16.E4M3.UNPACK_B R85, R85 ;  /* 0x00000055ff55723e */ /* 0x000fe200020006ff */
[----:B------:R-:W-:Y:S01]  /*4f30*/  HADD2.F32 R38, -RZ, R38.H1_H1 ;  /* 0x30000026ff267230 */ /* 0x000fe20000004100 */
[----:B------:R-:W-:Y:S01]  /*4f40*/  F2FP.SATFINITE.E4M3.F32.PACK_AB_MERGE_C R94, R15, R94, RZ ;  /* 0x0000005e0f5e723e */ /* 0x000fe200048070ff */
[----:B------:R-:W-:-:S02]  /*4f50*/  HADD2.F32 R93, -RZ, R93.H1_H1 ;  /* 0x3000005dff5d7230 */ /* 0x000fc40000004100 */
[-C--:B------:R-:W-:Y:S01]  /*4f60*/  FFMA.FTZ R98, R95, R96.reuse, -R98 ;  /* 0x000000605f627223 */ /* 0x080fe20000010862 */
[----:B------:R-:W-:Y:S01]  /*4f70*/  FFMA.FTZ R101, R39, R96, R101 ;  /* 0x0000006027657223 */ /* 0x000fe20000010065 */
[----:B------:R-:W-:Y:S02]  /*4f80*/  HADD2.F32 R96, -RZ, R37.H1_H1 ;  /* 0x30000025ff607230 */ /* 0x000fe40000004100 */
[-C--:B------:R-:W-:Y:S01]  /*4f90*/  FMUL.FTZ R37, R38, R31.reuse ;  /* 0x0000001f26257220 */ /* 0x080fe20000410000 */
[--C-:B------:R-:W-:Y:S01]  /*4fa0*/  HADD2.F32 R39, -RZ, R85.reuse.H0_H0 ;  /* 0x20000055ff277230 */ /* 0x100fe20000004100 */
[----:B------:R-:W-:Y:S01]  /*4fb0*/  F2FP.SATFINITE.E4M3.F32.PACK_AB_MERGE_C R99, R92, R100, R99 ;  /* 0x000000645c63723e */ /* 0x000fe20004807063 */
[----:B------:R-:W-:Y:S02]  /*4fc0*/  HADD2.F32 R85, -RZ, R85.H1_H1 ;  /* 0x30000055ff557230 */ /* 0x000fe40000004100 */
[C---:B------:R-:W-:Y:S01]  /*4fd0*/  FMUL.FTZ R31, R96.reuse, R31 ;  /* 0x0000001f601f7220 */ /* 0x040fe20000410000 */
[----:B------:R-:W-:Y:S01]  /*4fe0*/  FFMA.FTZ R37, R96, R93, -R37 ;  /* 0x0000005d60257223 */ /* 0x000fe20000010825 */
[----:B------:R-:W-:Y:S01]  /*4ff0*/  HADD2.F32 R96, -RZ, R87.H0_H0 ;  /* 0x20000057ff607230 */ /* 0x000fe20000004100 */
[----:B------:R-:W-:Y:S01]  /*5000*/  F2FP.SATFINITE.E4M3.F32.PACK_AB_MERGE_C R15, R11, R97, R94 ;  /* 0x000000610b0f723e */ /* 0x000fe2000480705e */
[----:B------:R-:W-:Y:S01]  /*5010*/  FFMA.FTZ R31, R38, R93, R31 ;  /* 0x0000005d261f7223 */ /* 0x000fe2000001001f */
[----:B------:R-:W-:Y:S01]  /*5020*/  HADD2.F32 R38, -RZ, R12.H0_H0 ;  /* 0x2000000cff267230 */ /* 0x000fe20000004100 */
[----:B------:R-:W-:Y:S01]  /*5030*/  F2FP.SATFINITE.E4M3.F32.PACK_AB_MERGE_C R98, R37, R98, RZ ;  /* 0x000000622562723e */ /* 0x000fe200048070ff */
[----:B------:R-:W-:-:S02]  /*5040*/  HADD2.F32 R93, -RZ, R8.H0_H0 ;  /* 0x20000008ff5d7230 */ /* 0x000fc40000004100 */
[----:B------:R-:W-:Y:S02]  /*5050*/  HADD2.F32 R87, -RZ, R87.H1_H1 ;  /* 0x30000057ff577230 */ /* 0x000fe40000004100 */
[CC--:B------:R-:W-:Y:S01]  /*5060*/  FMUL.FTZ R95, R38.reuse, R96.reuse ;  /* 0x00000060265f7220 */ /* 0x0c0fe20000410000 */
[----:B------:R-:W-:Y:S02]  /*5070*/  HADD2.F32 R12, -RZ, R12.H1_H1 ;  /* 0x3000000cff0c7230 */ /* 0x000fe40000004100 */
[C---:B------:R-:W-:Y:S01]  /*5080*/  FMUL.FTZ R96, R93.reuse, R96 ;  /* 0x000000605d607220 */ /* 0x040fe20000410000 */
[----:B------:R-:W-:Y:S02]  /*5090*/  HADD2.F32 R8, -RZ, R8.H1_H1 ;  /* 0x30000008ff087230 */ /* 0x000fe40000004100 */
[-C--:B------:R-:W-:Y:S01]  /*50a0*/  FFMA.FTZ R95, R93, R39.reuse, -R95 ;  /* 0x000000275d5f7223 */ /* 0x080fe2000001085f */
[-C--:B------:R-:W-:Y:S01]  /*50b0*/  F2FP.F16.E4M3.UNPACK_B R93, R86.reuse.H1 ;  /* 0x00000056ff5d723e */ /* 0x080fe200030006ff */
[----:B------:R-:W-:Y:S01]  /*50c0*/  FFMA.FTZ R96, R38, R39, R96 ;  /* 0x0000002726607223 */ /* 0x000fe20000010060 */
[-C--:B------:R-:W-:Y:S01]  /*50d0*/  FMUL.FTZ R39, R12, R87.reuse ;  /* 0x000000570c277220 */ /* 0x080fe20000410000 */
[C---:B------:R-:W-:Y:S01]  /*50e0*/  FMUL.FTZ R87, R8.reuse, R87 ;  /* 0x0000005708577220 */ /* 0x040fe20000410000 */
[----:B------:R-:W-:Y:S01]  /*50f0*/  IMAD.MOV.U32 R38, RZ, RZ, R10 ;  /* 0x000000ffff267224 */ /* 0x000fe200078e000a */
[----:B------:R-:W-:Y:S01]  /*5100*/  F2FP.F16.E4M3.UNPACK_B R86, R86 ;  /* 0x00000056ff56723e */ /* 0x000fe200020006ff */
[-C--:B------:R-:W-:Y:S01]  /*5110*/  FFMA.FTZ R8, R8, R85.reuse, -R39 ;  /* 0x0000005508087223 */ /* 0x080fe20000010827 */
[----:B------:R-:W-:Y:S01]  /*5120*/  FFMA.FTZ R37, R12, R85, R87 ;  /* 0x000000550c257223 */ /* 0x000fe20000010057 */
[----:B------:R-:W-:Y:S01]  /*5130*/  F2FP.F16.E4M3.UNPACK_B R39, R89.H1 ;  /* 0x00000059ff27723e */ /* 0x000fe200030006ff */
[----:B------:R-:W-:Y:S01]  /*5140*/  HADD2.F32 R102, -RZ, R93.H1_H1 ;  /* 0x3000005dff667230 */ /* 0x000fe20000004100 */
[----:B------:R-:W-:Y:S01]  /*5150*/  F2FP.F16.E4M3.UNPACK_B R85, R14.H1 ;  /* 0x0000000eff55723e */ /* 0x000fe200030006ff */
[----:B------:R-:W-:Y:S01]  /*5160*/  IMAD.MOV.U32 R9, RZ, RZ, R29 ;  /* 0x000000ffff097224 */ /* 0x000fe200078e001d */
[----:B------:R-:W-:Y:S01]  /*5170*/  F2FP.F16.E4M3.UNPACK_B R87, R38.H1 ;  /* 0x00000026ff57723e */ /* 0x000fe200030006ff */
[--C-:B------:R-:W-:Y:S01]  /*5180*/  HADD2.F32 R103, -RZ, R39.reuse.H0_H0 ;  /* 0x20000027ff677230 */ /* 0x100fe20000004100 */
[----:B------:R-:W-:Y:S01]  /*5190*/  F2FP.SATFINITE.E4M3.F32.PACK_AB_MERGE_C R8, R8, R95, R98 ;  /* 0x0000005f0808723e */ /* 0x000fe20004807062 */
[----:B------:R-:W-:Y:S01]  /*51a0*/  HADD2.F32 R98, -RZ, R39.H1_H1 ;  /* 0x30000027ff627230 */ /* 0x000fe20000004100 */
[----:B------:R-:W-:Y:S01]  /*51b0*/  F2FP.F16.E4M3.UNPACK_B R89, R89 ;  /* 0x00000059ff59723e */ /* 0x000fe200020006ff */
[----:B------:R-:W-:Y:S01]  /*51c0*/  HADD2.F32 R10, -RZ, R87.H0_H0 ;  /* 0x20000057ff0a7230 */ /* 0x000fe20000004100 */
[----:B------:R-:W-:Y:S01]  /*51d0*/  F2FP.F16.E4M3.UNPACK_B R14, R14 ;  /* 0x0000000eff0e723e */ /* 0x000fe200020006ff */
[----:B------:R-:W-:Y:S01]  /*51e0*/  HADD2.F32 R39, -RZ, R85.H1_H1 ;  /* 0x30000055ff277230 */ /* 0x000fe20000004100 */
[----:B------:R-:W-:Y:S01]  /*51f0*/  F2FP.F16.E4M3.UNPACK_B R38, R38 ;  /* 0x00000026ff26723e */ /* 0x000fe200020006ff */
[----:B------:R-:W-:Y:S01]  /*5200*/  HADD2.F32 R87, -RZ, R87.H1_H1 ;  /* 0x30000057ff577230 */ /* 0x000fe20000004100 */
[----:B------:R-:W-:Y:S01]  /*5210*/  F2FP.SATFINITE.E4M3.F32.PACK_AB_MERGE_C R31, R31, R101, RZ ;  /* 0x000000651f1f723e */ /* 0x000fe200048070ff */
[----:B------:R-:W-:-:S02]  /*5220*/  HADD2.F32 R12, -RZ, R85.H0_H0 ;  /* 0x20000055ff0c7230 */ /* 0x000fc40000004100 */
[-C--:B------:R-:W-:Y:S01]  /*5230*/  FMUL.FTZ R104, R39, R98.reuse ;  /* 0x0000006227687220 */ /* 0x080fe20000410000 */
[----:B------:R-:W-:Y:S02]  /*5240*/  HADD2.F32 R95, -RZ, R93.H0_H0 ;  /* 0x2000005dff5f7230 */ /* 0x000fe40000004100 */
[C---:B------:R-:W-:Y:S01]  /*5250*/  FMUL.FTZ R98, R87.reuse, R98 ;  /* 0x0000006257627220 */ /* 0x040fe20000410000 */
[----:B------:R-:W-:Y:S02]  /*5260*/  HADD2.F32 R93, -RZ, R38.H0_H0 ;  /* 0x20000026ff5d7230 */ /* 0x000fe40000004100 */
[-C--:B------:R-:W-:Y:S01]  /*5270*/  FFMA.FTZ R85, R87, R102.reuse, -R104 ;  /* 0x0000006657557223 */ /* 0x080fe20000010868 */
[----:B------:R-:W-:Y:S02]  /*5280*/  HADD2.F32 R87, -RZ, R14.H0_H0 ;  /* 0x2000000eff577230 */ /* 0x000fe40000004100 */
[----:B------:R-:W-:Y:S01]  /*5290*/  FFMA.FTZ R39, R39, R102, R98 ;  /* 0x0000006627277223 */ /* 0x000fe20000010062 */
[----:B------:R-:W-:-:S02]  /*52a0*/  HADD2.F32 R102, -RZ, R89.H0_H0 ;  /* 0x20000059ff667230 */ /* 0x000fc40000004100 */
[-C--:B------:R-:W-:Y:S01]  /*52b0*/  FMUL.FTZ R105, R12, R103.reuse ;  /* 0x000000670c697220 */ /* 0x080fe20000410000 */
[----:B------:R-:W-:Y:S02]  /*52c0*/  HADD2.F32 R98, -RZ, R86.H0_H0 ;  /* 0x20000056ff627230 */ /* 0x000fe40000004100 */
[C---:B------:R-:W-:Y:S01]  /*52d0*/  FMUL.FTZ R103, R10.reuse, R103 ;  /* 0x000000670a677220 */ /* 0x040fe20000410000 */
[----:B------:R-:W-:Y:S02]  /*52e0*/  HADD2.F32 R89, -RZ, R89.H1_H1 ;  /* 0x30000059ff597230 */ /* 0x000fe40000004100 */
[-C--:B------:R-:W-:Y:S01]  /*52f0*/  FMUL.FTZ R104, R87, R102.reuse ;  /* 0x0000006657687220 */ /* 0x080fe20000410000 */
[----:B------:R-:W-:Y:S01]  /*5300*/  FMUL.FTZ R102, R93, R102 ;  /* 0x000000665d667220 */ /* 0x000fe20000410000 */
[----:B------:R-:W-:Y:S02]  /*5310*/  HADD2.F32 R14, -RZ, R14.H1_H1 ;  /* 0x3000000eff0e7230 */ /* 0x000fe40000004100 */
[----:B------:R-:W-:Y:S01]  /*5320*/  FFMA.FTZ R10, R10, R95, -R105 ;  /* 0x0000005f0a0a7223 */ /* 0x000fe20000010869 */
[----:B------:R-:W-:-:S02]  /*5330*/  HADD2.F32 R38, -RZ, R38.H1_H1 ;  /* 0x30000026ff267230 */ /* 0x000fc40000004100 */
[----:B------:R-:W-:Y:S01]  /*5340*/  FFMA.FTZ R12, R12, R95, R103 ;  /* 0x0000005f0c0c7223 */ /* 0x000fe20000010067 */
[-C--:B------:R-:W-:Y:S01]  /*5350*/  FFMA.FTZ R102, R87, R98.reuse, R102 ;  /* 0x0000006257667223 */ /* 0x080fe20000010066 */
[----:B------:R-:W-:Y:S02]  /*5360*/  HADD2.F32 R87, -RZ, R86.H1_H1 ;  /* 0x30000056ff577230 */ /* 0x000fe40000004100 */
[-C--:B------:R-:W-:Y:S01]  /*5370*/  FMUL.FTZ R95, R14, R89.reuse ;  /* 0x000000590e5f7220 */ /* 0x080fe20000410000 */
[C---:B------:R-:W-:Y:S01]  /*5380*/  FMUL.FTZ R89, R38.reuse, R89 ;  /* 0x0000005926597220 */ /* 0x040fe20000410000 */
[----:B------:R-:W-:Y:S01]  /*5390*/  FFMA.FTZ R93, R93, R98, -R104 ;  /* 0x000000625d5d7223 */ /* 0x000fe20000010868 */
[----:B------:R-:W-:Y:S01]  /*53a0*/  F2FP.SATFINITE.E4M3.F32.PACK_AB_MERGE_C R10, R85, R10, RZ ;  /* 0x0000000a550a723e */ /* 0x000fe200048070ff */
[-C--:B------:R-:W-:Y:S01]  /*53b0*/  FFMA.FTZ R38, R38, R87.reuse, -R95 ;  /* 0x0000005726267223 */ /* 0x080fe2000001085f */
[----:B------:R-:W-:Y:S01]  /*53c0*/  FFMA.FTZ R89, R14, R87, R89 ;  /* 0x000000570e597223 */ /* 0x000fe20000010059 */
[----:B------:R-:W-:Y:S01]  /*53d0*/  F2FP.SATFINITE.E4M3.F32.PACK_AB_MERGE_C R39, R39, R12, RZ ;  /* 0x0000000c2727723e */ /* 0x000fe200048070ff */
[----:B------:R-:W-:Y:S01]  /*53e0*/  IMAD.MOV.U32 R11, RZ, RZ, R99 ;  /* 0x000000ffff0b7224 */ /* 0x000fe200078e0063 */
[----:B------:R-:W-:-:S02]  /*53f0*/  F2FP.SATFINITE.E4M3.F32.PACK_AB_MERGE_C R12, R37, R96, R31 ;  /* 0x00000060250c723e */ /* 0x000fc4000480701f */
[----:B------:R-:W-:Y:S02]  /*5400*/  F2FP.SATFINITE.E4M3.F32.PACK_AB_MERGE_C R10, R38, R93, R10 ;  /* 0x0000005d260a723e */ /* 0x000fe4000480700a */
[----:B------:R-:W-:-:S07]  /*5410*/  F2FP.SATFINITE.E4M3.F32.PACK_AB_MERGE_C R14, R89, R102, R39 ;  /* 0x00000066590e723e */ /* 0x000fce0004807027 */
.L_x_399:
[----:B------:R-:W-:Y:S05]  /*5420*/  BSYNC B2 ;  /* 0x0000000000027941 */ /* 0x000fea0003800000 */
.L_x_398:
[----:B---3--:R-:W-:-:S04]  /*5430*/  IADD3 R28, P3, R48, R79, RZ ;  /* 0x0000004f301c7210 */ /* 0x008fc80007f7e0ff */
[----:B------:R-:W-:Y:S02]  /*5440*/  LEA.HI.X.SX32 R29, R48, R78, 0x1, P3 ;  /* 0x0000004e301d7211 */ /* 0x000fe400018f0eff */
[----:B------:R-:W-:-:S03]  /*5450*/  ISETP.GE.AND P3, PT, R91, R84, PT ;  /* 0x000000545b00720c */ /* 0x000fc60003f66270 */
[----:B0-----:R4:W-:Y:S10]  /*5460*/  ST.E.128 desc[UR40][R28.64], R8 ;  /* 0x000000081c007985 */ /* 0x0019f4000c101d28 */
[----:B------:R-:W-:-:S04]  /*5470*/  @!P3 IADD3 R30, P4, R79, R91, RZ ;  /* 0x0000005b4f1eb210 */ /* 0x000fc80007f9e0ff */
[----:B------:R-:W-:-:S05]  /*5480*/  @!P3 LEA.HI.X.SX32 R31, R91, R78, 0x1, P4 ;  /* 0x0000004e5b1fb211 */ /* 0x000fca00020f0eff */
[----:B--2---:R4:W-:Y:S04]  /*5490*/  @!P3 ST.E.128 desc[UR40][R30.64], R12 ;  /* 0x0000000c1e00b985 */ /* 0x0049e8000c101d28 */
.L_x_397:
[----:B------:R-:W-:Y:S05]  /*54a0*/  BSYNC B1 ;  /* 0x0000000000017941 */ /* 0x000fea0003800000 */
.L_x_396:
[----:B------:R-:W-:-:S13]  /*54b0*/  ISETP.NE.AND P3, PT, R53, RZ, PT ;  /* 0x000000ff3500720c */ /* 0x000fda0003f65270 */
[----:B------:R-:W-:Y:S05]  /*54c0*/  @!P3 BRA `(.L_x_379) ;  /* 0x0000001000acb947 */ /* 0x000fea0003800000 */
[----:B----4-:R-:W4:Y:S04]  /*54d0*/  LDL R8, [R1+0x28] ;  /* 0x0000280001087983 */ /* 0x010f280000100800 */
[----:B0-----:R-:W5:Y:S04]  /*54e0*/  LDL R11, [R1+0x8] ;  /* 0x00000800010b7983 */ /* 0x001f680000100800 */
[----:B------:R-:W5:Y:S04]  /*54f0*/  LDL R10, [R1+0x98] ;  /* 0x00009800010a7983 */ /* 0x000f680000100800 */
[----:B------:R-:W5:Y:S01]  /*5500*/  LDL R9, [R1+0x20] ;  /* 0x0000200001097983 */ /* 0x000f620000100800 */
[----:B---3--:R-:W-:-:S04]  /*5510*/  IADD3 R28, P3, R3, R79, RZ ;  /* 0x0000004f031c7210 */ /* 0x008fc80007f7e0ff */
[----:B--2---:R-:W-:Y:S02]  /*5520*/  LEA.HI.X.SX32 R29, R3, R78, 0x1, P3 ;  /* 0x0000004e031d7211 */ /* 0x004fe400018f0eff */
[----:B------:R-:W-:Y:S01]  /*5530*/  ISETP.GE.AND P3, PT, R67, R77, PT ;  /* 0x0000004d4300720c */ /* 0x000fe20003f66270 */
[----:B------:R-:W-:Y:S01]  /*5540*/  BSSY B1, `(.L_x_400) ;  /* 0x00000e6000017945 */ /* 0x000fe20003800000 */
[----:B----4-:R-:W-:-:S04]  /*5550*/  LOP3.LUT P4, RZ, R8, 0x1, RZ, 0xc0, !PT ;  /* 0x0000000108ff7812 */ /* 0x010fc8000788c0ff */
[----:B------:R-:W-:Y:S01]  /*5560*/  SEL R90, R55, R90, !P4 ;  /* 0x0000005a375a7207 */ /* 0x000fe20006000000 */
[----:B-----5:R-:W-:Y:S02]  /*5570*/  IMAD.MOV.U32 R12, RZ, RZ, R11 ;  /* 0x000000ffff0c7224 */ /* 0x020fe400078e000b */
[----:B------:R-:W-:Y:S02]  /*5580*/  IMAD.MOV.U32 R11, RZ, RZ, R10 ;  /* 0x000000ffff0b7224 */ /* 0x000fe400078e000a */
[----:B------:R-:W-:Y:S01]  /*5590*/  IMAD.MOV.U32 R10, RZ, RZ, R9 ;  /* 0x000000ffff0a7224 */ /* 0x000fe200078e0009 */
[----:B------:R-:W-:-:S04]  /*55a0*/  SHF.R.S32.HI R9, RZ, 0x1f, R90 ;  /* 0x0000001fff097819 */ /* 0x000fc8000001145a */
[----:B------:R-:W-:-:S04]  /*55b0*/  LEA.HI R9, R9, R90, RZ, 0x5 ;  /* 0x0000005a09097211 */ /* 0x000fc800078f28ff */
[----:B------:R-:W-:-:S04]  /*55c0*/  SHF.R.S32.HI R9, RZ, 0x5, R9 ;  /* 0x00000005ff097819 */ /* 0x000fc80000011409 */
[----:B------:R-:W-:-:S04]  /*55d0*/  LEA.HI.SX32 R9, R64, R9, 0x1c ;  /* 0x0000000940097211 */ /* 0x000fc800078fe2ff */
[C---:B------:R-:W-:Y:S02]  /*55e0*/  LEA.HI R8, R9.reuse, R9, RZ, 0x1 ;  /* 0x0000000909087211 */ /* 0x040fe400078f08ff */
[----:B------:R-:W-:-:S03]  /*55f0*/  SHF.L.U32 R31, R9, 0x4, RZ ;  /* 0x00000004091f7819 */ /* 0x000fc600000006ff */
[----:B------:R-:W-:Y:S01]  /*5600*/  IMAD.SHL.U32 R9, R8, 0x800, RZ ;  /* 0x0000080008097824 */ /* 0x000fe200078e00ff */
[----:B------:R-:W-:-:S04]  /*5610*/  LOP3.LUT R8, R12, 0x10, R31, 0xf8, !PT ;  /* 0x000000100c087812 */ /* 0x000fc800078ef81f */
[----:B------:R-:W-:Y:S02]  /*5620*/  LOP3.LUT R9, R9, 0xfffff000, RZ, 0xc0, !PT ;  /* 0xfffff00009097812 */ /* 0x000fe400078ec0ff */
[----:B------:R-:W-:-:S04]  /*5630*/  LOP3.LUT R8, R8, R11, RZ, 0x3c, !PT ;  /* 0x0000000b08087212 */ /* 0x000fc800078e3cff */
[----:B------:R-:W-:Y:S01]  /*5640*/  IADD3 R8, R8, R9, R10 ;  /* 0x0000000908087210 */ /* 0x000fe20007ffe00a */
[----:B------:R-:W-:-:S04]  /*5650*/  IMAD R9, R19, 0x3000, R62 ;  /* 0x0000300013097824 */ /* 0x000fc800078e023e */
[----:B------:R-:W-:Y:S02]  /*5660*/  IMAD R11, R19, 0x3000, R8 ;  /* 0x00003000130b7824 */ /* 0x000fe400078e0208 */
[C---:B------:R-:W-:Y:S02]  /*5670*/  IMAD.IADD R9, R18.reuse, 0x1, R9 ;  /* 0x0000000112097824 */ /* 0x040fe400078e0209 */
[----:B------:R-:W-:-:S04]  /*5680*/  IMAD.IADD R12, R18, 0x1, R11 ;  /* 0x00000001120c7824 */ /* 0x000fc800078e020b */
[----:B------:R-:W0:Y:S04]  /*5690*/  LDS.128 R8, [R9+0x13800] ;  /* 0x0138000009087984 */ /* 0x000e280000000c00 */
[----:B------:R-:W2:Y:S01]  /*56a0*/  LDS.128 R12, [R12+0x13800] ;  /* 0x013800000c0c7984 */ /* 0x000ea20000000c00 */
[----:B------:R-:W-:Y:S05]  /*56b0*/  @P3 BRA `(.L_x_401) ;  /* 0x0000000c00383947 */ /* 0x000fea0003800000 */
[--C-:B------:R-:W-:Y:S01]  /*56c0*/  SHF.R.U32.HI R86, RZ, 0x8, R5.reuse ;  /* 0x00000008ff567819 */ /* 0x100fe20000011605 */
[----:B0-----:R-:W-:Y:S01]  /*56d0*/  IMAD.MOV.U32 R30, RZ, RZ, R8 ;  /* 0x000000ffff1e7224 */ /* 0x001fe200078e0008 */
[----:B------:R-:W-:Y:S01]  /*56e0*/  LOP3.LUT R34, R5, 0xff0000ff, RZ, 0xc0, !PT ;  /* 0xff0000ff05227812 */ /* 0x000fe200078ec0ff */
[----:B--2---:R-:W-:Y:S01]  /*56f0*/  IMAD.MOV.U32 R32, RZ, RZ, R12 ;  /* 0x000000ffff207224 */ /* 0x004fe200078e000c */
[----:B------:R-:W-:Y:S02]  /*5700*/  SHF.R.U32.HI R85, RZ, 0x10, R5 ;  /* 0x00000010ff557819 */ /* 0x000fe40000011605 */
[----:B------:R-:W-:Y:S02]  /*5710*/  SHF.R.U32.HI R77, RZ, 0x8, R7 ;  /* 0x00000008ff4d7819 */ /* 0x000fe40000011607 */
[----:B------:R-:W-:Y:S02]  /*5720*/  SHF.R.U32.HI R37, RZ, 0x8, R33 ;  /* 0x00000008ff257819 */ /* 0x000fe40000011621 */
[----:B------:R-:W-:-:S02]  /*5730*/  LOP3.LUT R36, R33, 0xff0000ff, RZ, 0xc0, !PT ;  /* 0xff0000ff21247812 */ /* 0x000fc400078ec0ff */
[----:B------:R-:W-:Y:S01]  /*5740*/  SHF.R.U32.HI R5, RZ, 0x10, R33 ;  /* 0x00000010ff057819 */ /* 0x000fe20000011621 */
[----:B------:R-:W-:Y:S01]  /*5750*/  IMAD.SHL.U32 R33, R86, 0x100, RZ ;  /* 0x0000010056217824 */ /* 0x000fe200078e00ff */
[----:B------:R-:W-:Y:S01]  /*5760*/  LOP3.LUT R6, R7, 0xff0000ff, RZ, 0xc0, !PT ;  /* 0xff0000ff07067812 */ /* 0x000fe200078ec0ff */
[----:B------:R-:W-:Y:S01]  /*5770*/  IMAD.SHL.U32 R37, R37, 0x100, RZ ;  /* 0x0000010025257824 */ /* 0x000fe200078e00ff */
[----:B------:R-:W-:Y:S01]  /*5780*/  SHF.R.U32.HI R4, RZ, 0x10, R7 ;  /* 0x00000010ff047819 */ /* 0x000fe20000011607 */
[----:B------:R-:W-:Y:S01]  /*5790*/  IMAD.U32 R5, R5, 0x10000, RZ ;  /* 0x0001000005057824 */ /* 0x000fe200078e00ff */
[--C-:B------:R-:W-:Y:S02]  /*57a0*/  SHF.R.U32.HI R38, RZ, 0x8, R35.reuse ;  /* 0x00000008ff267819 */ /* 0x100fe40000011623 */
[----:B------:R-:W-:Y:S01]  /*57b0*/  LOP3.LUT R39, R35, 0xff0000ff, RZ, 0xc0, !PT ;  /* 0xff0000ff23277812 */ /* 0x000fe200078ec0ff */
[----:B------:R-:W-:Y:S01]  /*57c0*/  IMAD.U32 R4, R4, 0x10000, RZ ;  /* 0x0001000004047824 */ /* 0x000fe200078e00ff */
[----:B------:R-:W-:Y:S01]  /*57d0*/  SHF.R.U32.HI R7, RZ, 0x10, R35 ;  /* 0x00000010ff077819 */ /* 0x000fe20000011623 */
[----:B------:R-:W-:Y:S01]  /*57e0*/  IMAD.SHL.U32 R35, R77, 0x100, RZ ;  /* 0x000001004d237824 */ /* 0x000fe200078e00ff */
[----:B------:R-:W-:Y:S01]  /*57f0*/  LOP3.LUT R33, R34, 0xff00, R33, 0xf8, !PT ;  /* 0x0000ff0022217812 */ /* 0x000fe200078ef821 */
[----:B------:R-:W-:Y:S01]  /*5800*/  IMAD.SHL.U32 R12, R38, 0x100, RZ ;  /* 0x00000100260c7824 */ /* 0x000fe200078e00ff */
[----:B------:R-:W-:Y:S01]  /*5810*/  SHF.L.U32 R8, R85, 0x10, RZ ;  /* 0x0000001055087819 */ /* 0x000fe200000006ff */
[----:B------:R-:W-:Y:S01]  /*5820*/  IMAD.U32 R86, R7, 0x10000, RZ ;  /* 0x0001000007567824 */ /* 0x000fe200078e00ff */
[----:B------:R-:W-:-:S02]  /*5830*/  LOP3.LUT R35, R6, 0xff00, R35, 0xf8, !PT ;  /* 0x0000ff0006237812 */ /* 0x000fc400078ef823 */
[----:B------:R-:W-:Y:S02]  /*5840*/  LOP3.LUT R38, R36, 0xff00, R37, 0xf8, !PT ;  /* 0x0000ff0024267812 */ /* 0x000fe400078ef825 */
[----:B------:R-:W-:Y:S02]  /*5850*/  LOP3.LUT R6, R33, 0xff0000, R8, 0xf8, !PT ;  /* 0x00ff000021067812 */ /* 0x000fe400078ef808 */
[----:B------:R-:W-:Y:S02]  /*5860*/  F2FP.F16.E4M3.UNPACK_B R36, R83.H1 ;  /* 0x00000053ff24723e */ /* 0x000fe400030006ff */
[----:B------:R-:W-:Y:S02]  /*5870*/  F2FP.F16.E4M3.UNPACK_B R34, R32.H1 ;  /* 0x00000020ff22723e */ /* 0x000fe400030006ff */
[----:B------:R-:W-:Y:S02]  /*5880*/  F2FP.F16.E4M3.UNPACK_B R33, R30.H1 ;  /* 0x0000001eff21723e */ /* 0x000fe400030006ff */
[----:B------:R-:W-:Y:S01]  /*5890*/  LOP3.LUT R4, R35, 0xff0000, R4, 0xf8, !PT ;  /* 0x00ff000023047812 */ /* 0x000fe200078ef804 */
[----:B------:R-:W-:Y:S01]  /*58a0*/  HADD2.F32 R8, -RZ, R34.H0_H0 ;  /* 0x20000022ff087230 */ /* 0x000fe20000004100 */
[----:B------:R-:W-:Y:S01]  /*58b0*/  LOP3.LUT R77, R39, 0xff00, R12, 0xf8, !PT ;  /* 0x0000ff00274d7812 */ /* 0x000fe200078ef80c */
[--C-:B------:R-:W-:Y:S01]  /*58c0*/  HADD2.F32 R39, -RZ, R36.reuse.H0_H0 ;  /* 0x20000024ff277230 */ /* 0x100fe20000004100 */
[----:B------:R-:W-:Y:S01]  /*58d0*/  F2FP.F16.E4M3.UNPACK_B R35, R81.H1 ;  /* 0x00000051ff23723e */ /* 0x000fe200030006ff */
[----:B------:R-:W-:Y:S01]  /*58e0*/  HADD2.F32 R12, -RZ, R33.H0_H0 ;  /* 0x20000021ff0c7230 */ /* 0x000fe20000004100 */
[----:B------:R-:W-:Y:S01]  /*58f0*/  LOP3.LUT R7, R38, 0xff0000, R5, 0xf8, !PT ;  /* 0x00ff000026077812 */ /* 0x000fe200078ef805 */
[----:B------:R-:W-:-:S02]  /*5900*/  HADD2.F32 R36, -RZ, R36.H1_H1 ;  /* 0x30000024ff247230 */ /* 0x000fc40000004100 */
[-C--:B------:R-:W-:Y:S01]  /*5910*/  FMUL.FTZ R85, R8, R39.reuse ;  /* 0x0000002708557220 */ /* 0x080fe20000410000 */
[--C-:B------:R-:W-:Y:S02]  /*5920*/  HADD2.F32 R37, -RZ, R35.reuse.H0_H0 ;  /* 0x20000023ff257230 */ /* 0x100fe40000004100 */
[----:B------:R-:W-:Y:S01]  /*5930*/  FMUL.FTZ R39, R12, R39 ;  /* 0x000000270c277220 */ /* 0x000fe20000410000 */
[----:B------:R-:W-:Y:S01]  /*5940*/  HADD2.F32 R38, -RZ, R35.H1_H1 ;  /* 0x30000023ff267230 */ /* 0x000fe20000004100 */
[----:B------:R-:W-:Y:S01]  /*5950*/  F2FP.F16.E4M3.UNPACK_B R83, R83 ;  /* 0x00000053ff53723e */ /* 0x000fe200020006ff */
[----:B------:R-:W-:Y:S01]  /*5960*/  HADD2.F32 R33, -RZ, R33.H1_H1 ;  /* 0x30000021ff217230 */ /* 0x000fe20000004100 */
[----:B------:R-:W-:Y:S01]  /*5970*/  F2FP.F16.E4M3.UNPACK_B R32, R32 ;  /* 0x00000020ff20723e */ /* 0x000fe200020006ff */
[----:B------:R-:W-:Y:S01]  /*5980*/  HADD2.F32 R35, -RZ, R34.H1_H1 ;  /* 0x30000022ff237230 */ /* 0x000fe20000004100 */
[----:B------:R-:W-:Y:S01]  /*5990*/  F2FP.F16.E4M3.UNPACK_B R34, R30 ;  /* 0x0000001eff22723e */ /* 0x000fe200020006ff */
[----:B------:R-:W-:Y:S01]  /*59a0*/  FFMA.FTZ R8, R8, R37, R39 ;  /* 0x0000002508087223 */ /* 0x000fe20000010027 */
[----:B------:R-:W-:Y:S01]  /*59b0*/  LOP3.LUT R5, R77, 0xff0000, R86, 0xf8, !PT ;  /* 0x00ff00004d057812 */ /* 0x000fe200078ef856 */
[-C--:B------:R-:W-:Y:S01]  /*59c0*/  FMUL.FTZ R90, R33, R36.reuse ;  /* 0x00000024215a7220 */ /* 0x080fe20000410000 */
[----:B------:R-:W-:Y:S01]  /*59d0*/  F2FP.F16.E4M3.UNPACK_B R81, R81 ;  /* 0x00000051ff51723e */ /* 0x000fe200020006ff */
[----:B------:R-:W-:Y:S01]  /*59e0*/  FMUL.FTZ R86, R35, R36 ;  /* 0x0000002423567220 */ /* 0x000fe20000410000 */
[----:B------:R-:W-:-:S02]  /*59f0*/  HADD2.F32 R39, -RZ, R83.H0_H0 ;  /* 0x20000053ff277230 */ /* 0x000fc40000004100 */
[----:B------:R-:W-:Y:S01]  /*5a00*/  FFMA.FTZ R12, R12, R37, -R85 ;  /* 0x000000250c0c7223 */ /* 0x000fe20000010855 */
[----:B------:R-:W-:Y:S02]  /*5a10*/  HADD2.F32 R36, -RZ, R32.H0_H0 ;  /* 0x20000020ff247230 */ /* 0x000fe40000004100 */
[-C--:B------:R-:W-:Y:S01]  /*5a20*/  FFMA.FTZ R33, R33, R38.reuse, -R86 ;  /* 0x0000002621217223 */ /* 0x080fe20000010856 */
[----:B------:R-:W-:Y:S02]  /*5a30*/  HADD2.F32 R30, -RZ, R34.H0_H0 ;  /* 0x20000022ff1e7230 */ /* 0x000fe40000004100 */
[----:B------:R-:W-:Y:S01]  /*5a40*/  FFMA.FTZ R35, R35, R38, R90 ;  /* 0x0000002623237223 */ /* 0x000fe2000001005a */
[----:B------:R-:W-:Y:S02]  /*5a50*/  HADD2.F32 R37, -RZ, R81.H0_H0 ;  /* 0x20000051ff257230 */ /* 0x000fe40000004100 */
[----:B------:R-:W-:Y:S01]  /*5a60*/  FMUL.FTZ R77, R36, R39 ;  /* 0x00000027244d7220 */ /* 0x000fe20000410000 */
[----:B------:R-:W-:-:S02]  /*5a70*/  HADD2.F32 R83, -RZ, R83.H1_H1 ;  /* 0x30000053ff537230 */ /* 0x000fc40000004100 */
[C---:B------:R-:W-:Y:S01]  /*5a80*/  FMUL.FTZ R85, R30.reuse, R39 ;  /* 0x000000271e557220 */ /* 0x040fe20000410000 */
[----:B------:R-:W-:Y:S02]  /*5a90*/  HADD2.F32 R39, -RZ, R32.H1_H1 ;  /* 0x30000020ff277230 */ /* 0x000fe40000004100 */
[-C--:B------:R-:W-:Y:S01]  /*5aa0*/  FFMA.FTZ R30, R30, R37.reuse, -R77 ;  /* 0x000000251e1e7223 */ /* 0x080fe2000001084d */
[----:B------:R-:W-:Y:S02]  /*5ab0*/  HADD2.F32 R34, -RZ, R34.H1_H1 ;  /* 0x30000022ff227230 */ /* 0x000fe40000004100 */
[----:B------:R-:W-:Y:S01]  /*5ac0*/  FFMA.FTZ R32, R36, R37, R85 ;  /* 0x0000002524207223 */ /* 0x000fe20000010055 */
[----:B------:R-:W-:Y:S02]  /*5ad0*/  HADD2.F32 R36, -RZ, R81.H1_H1 ;  /* 0x30000051ff247230 */ /* 0x000fe40000004100 */
[-C--:B------:R-:W-:Y:S01]  /*5ae0*/  FMUL.FTZ R37, R39, R83.reuse ;  /* 0x0000005327257220 */ /* 0x080fe20000410000 */
[----:B------:R-:W-:Y:S01]  /*5af0*/  F2FP.F16.E4M3.UNPACK_B R77, R82.H1 ;  /* 0x00000052ff4d723e */ /* 0x000fe200030006ff */
[C---:B------:R-:W-:Y:S01]  /*5b00*/  FMUL.FTZ R90, R34.reuse, R83 ;  /* 0x00000053225a7220 */ /* 0x040fe20000410000 */
[----:B------:R-:W-:Y:S01]  /*5b10*/  F2FP.F16.E4M3.UNPACK_B R38, R14.H1 ;  /* 0x0000000eff26723e */ /* 0x000fe200030006ff */
[----:B------:R-:W-:Y:S01]  /*5b20*/  FFMA.FTZ R37, R34, R36, -R37 ;  /* 0x0000002422257223 */ /* 0x000fe20000010825 */
[----:B------:R-:W-:Y:S01]  /*5b30*/  F2FP.F16.E4M3.UNPACK_B R34, R10.H1 ;  /* 0x0000000aff22723e */ /* 0x000fe200030006ff */
[----:B------:R-:W-:Y:S01]  /*5b40*/  HADD2.F32 R86, -RZ, R77.H0_H0 ;  /* 0x2000004dff567230 */ /* 0x000fe20000004100 */
[----:B------:R-:W-:Y:S01]  /*5b50*/  F2FP.F16.E4M3.UNPACK_B R83, R80.H1 ;  /* 0x00000050ff53723e */ /* 0x000fe200030006ff */
[----:B------:R-:W-:-:S02]  /*5b60*/  HADD2.F32 R81, -RZ, R38.H0_H0 ;  /* 0x20000026ff517230 */ /* 0x000fc40000004100 */
[----:B------:R-:W-:Y:S01]  /*5b70*/  FFMA.FTZ R39, R39, R36, R90 ;  /* 0x0000002427277223 */ /* 0x000fe2000001005a */
[----:B------:R-:W-:Y:S01]  /*5b80*/  HADD2.F32 R36, -RZ, R34.H0_H0 ;  /* 0x20000022ff247230 */ /* 0x000fe20000004100 */
[----:B------:R-:W-:Y:S01]  /*5b90*/  F2FP.F16.E4M3.UNPACK_B R10, R10 ;  /* 0x0000000aff0a723e */ /* 0x000fe200020006ff */
[----:B------:R-:W-:Y:S02]  /*5ba0*/  HADD2.F32 R85, -RZ, R83.H0_H0 ;  /* 0x20000053ff557230 */ /* 0x000fe40000004100 */
[-C--:B------:R-:W-:Y:S01]  /*5bb0*/  FMUL.FTZ R89, R81, R86.reuse ;  /* 0x0000005651597220 */ /* 0x080fe20000410000 */
[----:B------:R-:W-:Y:S02]  /*5bc0*/  HADD2.F32 R87, -RZ, R77.H1_H1 ;  /* 0x3000004dff577230 */ /* 0x000fe40000004100 */
[----:B------:R-:W-:Y:S01]  /*5bd0*/  FMUL.FTZ R86, R36, R86 ;  /* 0x0000005624567220 */ /* 0x000fe20000410000 */
[----:B------:R-:W-:Y:S01]  /*5be0*/  HADD2.F32 R38, -RZ, R38.H1_H1 ;  /* 0x30000026ff267230 */ /* 0x000fe20000004100 */
[----:B------:R-:W-:Y:S01]  /*5bf0*/  F2FP.SATFINITE.E4M3.F32.PACK_AB_MERGE_C R12, R33, R12, RZ ;  /* 0x0000000c210c723e */ /* 0x000fe200048070ff */
[----:B------:R-:W-:-:S02]  /*5c00*/  HADD2.F32 R77, -RZ, R34.H1_H1 ;  /* 0x30000022ff4d7230 */ /* 0x000fc40000004100 */
[----:B------:R-:W-:Y:S01]  /*5c10*/  FFMA.FTZ R34, R36, R85, -R89 ;  /* 0x0000005524227223 */ /* 0x000fe20000010859 */
[----:B------:R-:W-:Y:S02]  /*5c20*/  HADD2.F32 R83, -RZ, R83.H1_H1 ;  /* 0x30000053ff537230 */ /* 0x000fe40000004100 */
[C---:B------:R-:W-:Y:S01]  /*5c30*/  FMUL.FTZ R90, R38.reuse, R87 ;  /* 0x00000057265a7220 */ /* 0x040fe20000410000 */
[----:B------:R-:W-:Y:S01]  /*5c40*/  FFMA.FTZ R36, R81, R85, R86 ;  /* 0x0000005551247223 */ /* 0x000fe20000010056 */
[C---:B------:R-:W-:Y:S01]  /*5c50*/  FMUL.FTZ R87, R77.reuse, R87 ;  /* 0x000000574d577220 */ /* 0x040fe20000410000 */
[----:B------:R-:W-:Y:S01]  /*5c60*/  F2FP.F16.E4M3.UNPACK_B R85, R82 ;  /* 0x00000052ff55723e */ /* 0x000fe200020006ff */
[-C--:B------:R-:W-:Y:S01]  /*5c70*/  FFMA.FTZ R77, R77, R83.reuse, -R90 ;  /* 0x000000534d4d7223 */ /* 0x080fe2000001085a */
[----:B------:R-:W-:Y:S01]  /*5c80*/  F2FP.F16.E4M3.UNPACK_B R82, R14 ;  /* 0x0000000eff52723e */ /* 0x000fe200020006ff */
[----:B------:R-:W-:Y:S01]  /*5c90*/  FFMA.FTZ R81, R38, R83, R87 ;  /* 0x0000005326517223 */ /* 0x000fe20000010057 */
[----:B------:R-:W-:Y:S01]  /*5ca0*/  F2FP.F16.E4M3.UNPACK_B R83, R80 ;  /* 0x00000050ff53723e */ /* 0x000fe200020006ff */
[--C-:B------:R-:W-:Y:S01]  /*5cb0*/  HADD2.F32 R87, -RZ, R85.reuse.H0_H0 ;  /* 0x20000055ff577230 */ /* 0x100fe20000004100 */
[----:B------:R-:W-:Y:S01]  /*5cc0*/  F2FP.SATFINITE.E4M3.F32.PACK_AB_MERGE_C R35, R35, R8, RZ ;  /* 0x000000082323723e */ /* 0x000fe200048070ff */
[--C-:B------:R-:W-:Y:S01]  /*5cd0*/  HADD2.F32 R80, -RZ, R82.reuse.H0_H0 ;  /* 0x20000052ff507230 */ /* 0x100fe20000004100 */
[----:B------:R-:W-:Y:S01]  /*5ce0*/  F2FP.SATFINITE.E4M3.F32.PACK_AB_MERGE_C R8, R37, R30, R12 ;  /* 0x0000001e2508723e */ /* 0x000fe2000480700c */
[----:B------:R-:W-:Y:S01]  /*5cf0*/  HADD2.F32 R89, -RZ, R85.H1_H1 ;  /* 0x30000055ff597230 */ /* 0x000fe20000004100 */
[----:B------:R-:W-:Y:S01]  /*5d00*/  F2FP.SATFINITE.E4M3.F32.PACK_AB_MERGE_C R77, R77, R34, RZ ;  /* 0x000000224d4d723e */ /* 0x000fe200048070ff */
[----:B------:R-:W-:Y:S01]  /*5d10*/  HADD2.F32 R82, -RZ, R82.H1_H1 ;  /* 0x30000052ff527230 */ /* 0x000fe20000004100 */
[----:B------:R-:W-:Y:S01]  /*5d20*/  F2FP.SATFINITE.E4M3.F32.PACK_AB_MERGE_C R12, R39, R32, R35 ;  /* 0x00000020270c723e */ /* 0x000fe20004807023 */
[----:B------:R-:W-:-:S02]  /*5d30*/  HADD2.F32 R14, -RZ, R10.H0_H0 ;  /* 0x2000000aff0e7230 */ /* 0x000fc40000004100 */
[----:B------:R-:W-:Y:S01]  /*5d40*/  FMUL.FTZ R91, R80, R87 ;  /* 0x00000057505b7220 */ /* 0x000fe20000410000 */
[----:B------:R-:W-:Y:S02]  /*5d50*/  HADD2.F32 R38, -RZ, R10.H1_H1 ;  /* 0x3000000aff267230 */ /* 0x000fe40000004100 */
[----:B------:R-:W-:Y:S01]  /*5d60*/  FMUL.FTZ R93, R82, R89 ;  /* 0x00000059525d7220 */ /* 0x000fe20000410000 */
[--C-:B------:R-:W-:Y:S01]  /*5d70*/  HADD2.F32 R85, -RZ, R83.reuse.H0_H0 ;  /* 0x20000053ff557230 */ /* 0x100fe20000004100 */
[----:B------:R-:W-:Y:S01]  /*5d80*/  F2FP.F16.E4M3.UNPACK_B R33, R13 ;  /* 0x0000000dff21723e */ /* 0x000fe200020006ff */
[----:B------:R-:W-:Y:S01]  /*5d90*/  HADD2.F32 R83, -RZ, R83.H1_H1 ;  /* 0x30000053ff537230 */ /* 0x000fe20000004100 */
[----:B------:R-:W-:Y:S01]  /*5da0*/  F2FP.F16.E4M3.UNPACK_B R34, R7 ;  /* 0x00000007ff22723e */ /* 0x000fe200020006ff */
[----:B------:R-:W-:Y:S01]  /*5db0*/  FMUL.FTZ R87, R14, R87 ;  /* 0x000000570e577220 */ /* 0x000fe20000410000 */
[----:B------:R-:W-:Y:S01]  /*5dc0*/  F2FP.F16.E4M3.UNPACK_B R32, R9 ;  /* 0x00000009ff20723e */ /* 0x000fe200020006ff */
[----:B------:R-:W-:Y:S01]  /*5dd0*/  FMUL.FTZ R89, R38, R89 ;  /* 0x0000005926597220 */ /* 0x000fe20000410000 */
[----:B------:R-:W-:Y:S01]  /*5de0*/  FFMA.FTZ R10, R14, R85, -R91 ;  /* 0x000000550e0a7223 */ /* 0x000fe2000001085b */
[----:B------:R-:W-:Y:S01]  /*5df0*/  FFMA.FTZ R93, R38, R83, -R93 ;  /* 0x00000053265d7223 */ /* 0x000fe2000001085d */
[----:B------:R-:W-:Y:S01]  /*5e00*/  FFMA.FTZ R14, R80, R85, R87 ;  /* 0x00000055500e7223 */ /* 0x000fe20000010057 */
[----:B------:R-:W-:Y:S01]  /*5e10*/  FFMA.FTZ R89, R82, R83, R89 ;  /* 0x0000005352597223 */ /* 0x000fe20000010059 */
[----:B------:R-:W-:Y:S01]  /*5e20*/  HADD2.F32 R35, -RZ, R33.H0_H0 ;  /* 0x20000021ff237230 */ /* 0x000fe20000004100 */
[----:B------:R-:W-:Y:S01]  /*5e30*/  F2FP.F16.E4M3.UNPACK_B R37, R6 ;  /* 0x00000006ff25723e */ /* 0x000fe200020006ff */
[----:B------:R-:W-:Y:S01]  /*5e40*/  HADD2.F32 R39, -RZ, R34.H0_H0 ;  /* 0x20000022ff277230 */ /* 0x000fe20000004100 */
[----:B------:R-:W-:Y:S01]  /*5e50*/  F2FP.SATFINITE.E4M3.F32.PACK_AB_MERGE_C R36, R81, R36, RZ ;  /* 0x000000245124723e */ /* 0x000fe200048070ff */
[----:B------:R-:W-:Y:S01]  /*5e60*/  HADD2.F32 R30, -RZ, R32.H0_H0 ;  /* 0x20000020ff1e7230 */ /* 0x000fe20000004100 */
[----:B------:R-:W-:Y:S01]  /*5e70*/  F2FP.SATFINITE.E4M3.F32.PACK_AB_MERGE_C R10, R93, R10, R77 ;  /* 0x0000000a5d0a723e */ /* 0x000fe2000480704d */
[----:B------:R-:W-:Y:S01]  /*5e80*/  HADD2.F32 R38, -RZ, R37.H0_H0 ;  /* 0x20000025ff267230 */ /* 0x000fe20000004100 */
[----:B------:R-:W-:Y:S01]  /*5e90*/  F2FP.SATFINITE.E4M3.F32.PACK_AB_MERGE_C R14, R89, R14, R36 ;  /* 0x0000000e590e723e */ /* 0x000fe20004807024 */
[-C--:B------:R-:W-:Y:S01]  /*5ea0*/  FMUL.FTZ R77, R35, R39.reuse ;  /* 0x00000027234d7220 */ /* 0x080fe20000410000 */
[----:B------:R-:W-:Y:S01]  /*5eb0*/  FMUL.FTZ R80, R30, R39 ;  /* 0x000000271e507220 */ /* 0x000fe20000410000 */
[----:B------:R-:W-:Y:S01]  /*5ec0*/  HADD2.F32 R36, -RZ, R33.H1_H1 ;  /* 0x30000021ff247230 */ /* 0x000fe20000004100 */
[----:B------:R-:W-:Y:S01]  /*5ed0*/  F2FP.F16.E4M3.UNPACK_B R33, R9.H1 ;  /* 0x00000009ff21723e */ /* 0x000fe200030006ff */
[----:B------:R-:W-:-:S02]  /*5ee0*/  HADD2.F32 R39, -RZ, R34.H1_H1 ;  /* 0x30000022ff277230 */ /* 0x000fc40000004100 */
[-C--:B------:R-:W-:Y:S01]  /*5ef0*/  FFMA.FTZ R30, R30, R38.reuse, -R77 ;  /* 0x000000261e1e7223 */ /* 0x080fe2000001084d */
[----:B------:R-:W-:Y:S02]  /*5f00*/  HADD2.F32 R34, -RZ, R32.H1_H1 ;  /* 0x30000020ff227230 */ /* 0x000fe40000004100 */
[----:B------:R-:W-:Y:S01]  /*5f10*/  FFMA.FTZ R32, R35, R38, R80 ;  /* 0x0000002623207223 */ /* 0x000fe20000010050 */
[----:B------:R-:W-:Y:S02]  /*5f20*/  HADD2.F32 R37, -RZ, R37.H1_H1 ;  /* 0x30000025ff257230 */ /* 0x000fe40000004100 */
[----:B------:R-:W-:Y:S01]  /*5f30*/  FMUL.FTZ R77, R36, R39 ;  /* 0x00000027244d7220 */ /* 0x000fe20000410000 */
[----:B------:R-:W-:Y:S01]  /*5f40*/  F2FP.F16.E4M3.UNPACK_B R35, R13.H1 ;  /* 0x0000000dff23723e */ /* 0x000fe200030006ff */
[C---:B------:R-:W-:Y:S01]  /*5f50*/  FMUL.FTZ R39, R34.reuse, R39 ;  /* 0x0000002722277220 */ /* 0x040fe20000410000 */
[----:B------:R-:W-:Y:S01]  /*5f60*/  F2FP.F16.E4M3.UNPACK_B R38, R7.H1 ;  /* 0x00000007ff26723e */ /* 0x000fe200030006ff */
[-C--:B------:R-:W-:Y:S01]  /*5f70*/  FFMA.FTZ R9, R34, R37.reuse, -R77 ;  /* 0x0000002522097223 */ /* 0x080fe2000001084d */
[----:B------:R-:W-:Y:S01]  /*5f80*/  F2FP.F16.E4M3.UNPACK_B R6, R6.H1 ;  /* 0x00000006ff06723e */ /* 0x000fe200030006ff */
[----:B------:R-:W-:Y:S01]  /*5f90*/  FFMA.FTZ R7, R36, R37, R39 ;  /* 0x0000002524077223 */ /* 0x000fe20000010027 */
[----:B------:R-:W-:Y:S01]  /*5fa0*/  HADD2.F32 R34, -RZ, R35.H0_H0 ;  /* 0x20000023ff227230 */ /* 0x000fe20000004100 */
[-C--:B------:R-:W-:Y:S01]  /*5fb0*/  F2FP.F16.E4M3.UNPACK_B R83, R5.reuse ;  /* 0x00000005ff53723e */ /* 0x080fe200020006ff */
[----:B------:R-:W-:Y:S01]  /*5fc0*/  HADD2.F32 R36, -RZ, R38.H0_H0 ;  /* 0x20000026ff247230 */ /* 0x000fe20000004100 */
[----:B------:R-:W-:Y:S01]  /*5fd0*/  F2FP.F16.E4M3.UNPACK_B R85, R5.H1 ;  /* 0x00000005ff55723e */ /* 0x000fe200030006ff */
[----:B------:R-:W-:Y:S01]  /*5fe0*/  HADD2.F32 R13, -RZ, R33.H0_H0 ;  /* 0x20000021ff0d7230 */ /* 0x000fe20000004100 */
[----:B------:R-:W-:Y:S01]  /*5ff0*/  F2FP.F16.E4M3.UNPACK_B R81, R4.H1 ;  /* 0x00000004ff51723e */ /* 0x000fe200030006ff */
[----:B------:R-:W-:-:S02]  /*6000*/  HADD2.F32 R37, -RZ, R35.H1_H1 ;  /* 0x30000023ff257230 */ /* 0x000fc40000004100 */
[CC--:B------:R-:W-:Y:S01]  /*6010*/  FMUL.FTZ R82, R34.reuse, R36.reuse ;  /* 0x0000002422527220 */ /* 0x0c0fe20000410000 */
[----:B------:R-:W-:Y:S02]  /*6020*/  HADD2.F32 R35, -RZ, R6.H0_H0 ;  /* 0x20000006ff237230 */ /* 0x000fe40000004100 */
[C---:B------:R-:W-:Y:S01]  /*6030*/  FMUL.FTZ R39, R13.reuse, R36 ;  /* 0x000000240d277220 */ /* 0x040fe20000410000 */
[----:B------:R-:W-:Y:S02]  /*6040*/  HADD2.F32 R33, -RZ, R33.H1_H1 ;  /* 0x30000021ff217230 */ /* 0x000fe40000004100 */
[----:B------:R-:W-:Y:S02]  /*6050*/  HADD2.F32 R80, -RZ, R38.H1_H1 ;  /* 0x30000026ff507230 */ /* 0x000fe40000004100 */
[----:B------:R-:W-:Y:S02]  /*6060*/  HADD2.F32 R38, -RZ, R6.H1_H1 ;  /* 0x30000006ff267230 */ /* 0x000fe40000004100 */
[-C--:B------:R-:W-:Y:S01]  /*6070*/  FFMA.FTZ R6, R13, R35.reuse, -R82 ;  /* 0x000000230d067223 */ /* 0x080fe20000010852 */
[----:B------:R-:W-:Y:S01]  /*6080*/  FFMA.FTZ R13, R34, R35, R39 ;  /* 0x00000023220d7223 */ /* 0x000fe20000010027 */
[-C--:B------:R-:W-:Y:S01]  /*6090*/  FMUL.FTZ R36, R37, R80.reuse ;  /* 0x0000005025247220 */ /* 0x080fe20000410000 */
[----:B------:R-:W-:Y:S01]  /*60a0*/  FMUL.FTZ R34, R33, R80 ;  /* 0x0000005021227220 */ /* 0x000fe20000410000 */
[----:B------:R-:W-:Y:S01]  /*60b0*/  F2FP.F16.E4M3.UNPACK_B R35, R15 ;  /* 0x0000000fff23723e */ /* 0x000fe200020006ff */
[----:B------:R-:W-:-:S02]  /*60c0*/  HADD2.F32 R90, -RZ, R85.H0_H0 ;  /* 0x20000055ff5a7230 */ /* 0x000fc40000004100 */
[-C--:B------:R-:W-:Y:S01]  /*60d0*/  FFMA.FTZ R33, R33, R38.reuse, -R36 ;  /* 0x0000002621217223 */ /* 0x080fe20000010824 */
[----:B------:R-:W-:Y:S01]  /*60e0*/  FFMA.FTZ R34, R37, R38, R34 ;  /* 0x0000002625227223 */ /* 0x000fe20000010022 */
[----:B------:R-:W-:Y:S01]  /*60f0*/  F2FP.F16.E4M3.UNPACK_B R38, R15.H1 ;  /* 0x0000000fff26723e */ /* 0x000fe200030006ff */
[----:B------:R-:W-:Y:S01]  /*6100*/  HADD2.F32 R39, -RZ, R35.H0_H0 ;  /* 0x20000023ff277230 */ /* 0x000fe20000004100 */
[-C--:B------:R-:W-:Y:S01]  /*6110*/  F2FP.F16.E4M3.UNPACK_B R37, R11.reuse.H1 ;  /* 0x0000000bff25723e */ /* 0x080fe200030006ff */
[----:B------:R-:W-:Y:S01]  /*6120*/  HADD2.F32 R86, -RZ, R81.H0_H0 ;  /* 0x20000051ff567230 */ /* 0x000fe20000004100 */
[----:B------:R-:W-:Y:S01]  /*6130*/  F2FP.F16.E4M3.UNPACK_B R36, R11 ;  /* 0x0000000bff24723e */ /* 0x000fe200020006ff */
[----:B------:R-:W-:Y:S01]  /*6140*/  HADD2.F32 R77, -RZ, R38.H0_H0 ;  /* 0x20000026ff4d7230 */ /* 0x000fe20000004100 */
[----:B------:R-:W-:Y:S01]  /*6150*/  F2FP.F16.E4M3.UNPACK_B R80, R4 ;  /* 0x00000004ff50723e */ /* 0x000fe200020006ff */
[----:B------:R-:W-:Y:S01]  /*6160*/  HADD2.F32 R4, -RZ, R83.H0_H0 ;  /* 0x20000053ff047230 */ /* 0x000fe20000004100 */
[----:B------:R-:W-:Y:S01]  /*6170*/  F2FP.SATFINITE.E4M3.F32.PACK_AB_MERGE_C R6, R33, R6, RZ ;  /* 0x000000062106723e */ /* 0x000fe200048070ff */
[----:B------:R-:W-:-:S02]  /*6180*/  HADD2.F32 R15, -RZ, R37.H0_H0 ;  /* 0x20000025ff0f7230 */ /* 0x000fc40000004100 */
[----:B------:R-:W-:Y:S01]  /*6190*/  FMUL.FTZ R96, R77, R90 ;  /* 0x0000005a4d607220 */ /* 0x000fe20000410000 */
[----:B------:R-:W-:Y:S02]  /*61a0*/  HADD2.F32 R11, -RZ, R36.H0_H0 ;  /* 0x20000024ff0b7230 */ /* 0x000fe40000004100 */
[----:B------:R-:W-:Y:S01]  /*61b0*/  FMUL.FTZ R92, R39, R4 ;  /* 0x00000004275c7220 */ /* 0x000fe20000410000 */
[----:B------:R-:W-:Y:S02]  /*61c0*/  HADD2.F32 R82, -RZ, R80.H0_H0 ;  /* 0x20000050ff527230 */ /* 0x000fe40000004100 */
[----:B------:R-:W-:Y:S01]  /*61d0*/  FMUL.FTZ R90, R15, R90 ;  /* 0x0000005a0f5a7220 */ /* 0x000fe20000410000 */
[----:B------:R-:W-:Y:S02]  /*61e0*/  HADD2.F32 R38, -RZ, R38.H1_H1 ;  /* 0x30000026ff267230 */ /* 0x000fe40000004100 */
[----:B------:R-:W-:Y:S01]  /*61f0*/  FMUL.FTZ R94, R11, R4 ;  /* 0x000000040b5e7220 */ /* 0x000fe20000410000 */
[----:B------:R-:W-:-:S02]  /*6200*/  HADD2.F32 R85, -RZ, R85.H1_H1 ;  /* 0x30000055ff557230 */ /* 0x000fc40000004100 */
[----:B------:R-:W-:Y:S01]  /*6210*/  FFMA.FTZ R4, R11, R82, -R92 ;  /* 0x000000520b047223 */ /* 0x000fe2000001085c */
[----:B------:R-:W-:Y:S02]  /*6220*/  HADD2.F32 R37, -RZ, R37.H1_H1 ;  /* 0x30000025ff257230 */ /* 0x000fe40000004100 */
[-C--:B------:R-:W-:Y:S01]  /*6230*/  FFMA.FTZ R11, R15, R86.reuse, -R96 ;  /* 0x000000560f0b7223 */ /* 0x080fe20000010860 */
[----:B------:R-:W-:Y:S01]  /*6240*/  FFMA.FTZ R90, R77, R86, R90 ;  /* 0x000000564d5a7223 */ /* 0x000fe2000001005a */
[----:B------:R-:W-:Y:S02]  /*6250*/  HADD2.F32 R35, -RZ, R35.H1_H1 ;  /* 0x30000023ff237230 */ /* 0x000fe40000004100 */
[-C--:B------:R-:W-:Y:S01]  /*6260*/  FMUL.FTZ R86, R38, R85.reuse ;  /* 0x0000005526567220 */ /* 0x080fe20000410000 */
[----:B------:R-:W-:Y:S02]  /*6270*/  HADD2.F32 R83, -RZ, R83.H1_H1 ;  /* 0x30000053ff537230 */ /* 0x000fe40000004100 */
[----:B------:R-:W-:Y:S01]  /*6280*/  FMUL.FTZ R85, R37, R85 ;  /* 0x0000005525557220 */ /* 0x000fe20000410000 */
[----:B------:R-:W-:-:S02]  /*6290*/  HADD2.F32 R81, -RZ, R81.H1_H1 ;  /* 0x30000051ff517230 */ /* 0x000fc40000004100 */
[----:B------:R-:W-:Y:S01]  /*62a0*/  FFMA.FTZ R5, R39, R82, R94 ;  /* 0x0000005227057223 */ /* 0x000fe2000001005e */
[----:B------:R-:W-:Y:S02]  /*62b0*/  HADD2.F32 R36, -RZ, R36.H1_H1 ;  /* 0x30000024ff247230 */ /* 0x000fe40000004100 */
[----:B------:R-:W-:Y:S01]  /*62c0*/  FMUL.FTZ R15, R35, R83 ;  /* 0x00000053230f7220 */ /* 0x000fe20000410000 */
[----:B------:R-:W-:Y:S02]  /*62d0*/  HADD2.F32 R80, -RZ, R80.H1_H1 ;  /* 0x30000050ff507230 */ /* 0x000fe40000004100 */
[-C--:B------:R-:W-:Y:S01]  /*62e0*/  FFMA.FTZ R86, R37, R81.reuse, -R86 ;  /* 0x0000005125567223 */ /* 0x080fe20000010856 */
[----:B------:R-:W-:Y:S01]  /*62f0*/  FFMA.FTZ R85, R38, R81, R85 ;  /* 0x0000005126557223 */ /* 0x000fe20000010055 */
[----:B------:R-:W-:Y:S01]  /*6300*/  FMUL.FTZ R82, R36, R83 ;  /* 0x0000005324527220 */ /* 0x000fe20000410000 */
[----:B------:R-:W-:Y:S01]  /*6310*/  F2FP.SATFINITE.E4M3.F32.PACK_AB_MERGE_C R13, R34, R13, RZ ;  /* 0x0000000d220d723e */ /* 0x000fe200048070ff */
[-C--:B------:R-:W-:Y:S01]  /*6320*/  FFMA.FTZ R15, R36, R80.reuse, -R15 ;  /* 0x00000050240f7223 */ /* 0x080fe2000001080f */
[----:B------:R-:W-:Y:S01]  /*6330*/  F2FP.SATFINITE.E4M3.F32.PACK_AB_MERGE_C R11, R86, R11, RZ ;  /* 0x0000000b560b723e */ /* 0x000fe200048070ff */
[----:B------:R-:W-:Y:S01]  /*6340*/  FFMA.FTZ R82, R35, R80, R82 ;  /* 0x0000005023527223 */ /* 0x000fe20000010052 */
[----:B------:R-:W-:-:S02]  /*6350*/  F2FP.SATFINITE.E4M3.F32.PACK_AB_MERGE_C R85, R85, R90, RZ ;  /* 0x0000005a5555723e */ /* 0x000fc400048070ff */
[----:B------:R-:W-:Y:S02]  /*6360*/  F2FP.SATFINITE.E4M3.F32.PACK_AB_MERGE_C R11, R15, R4, R11 ;  /* 0x000000040f0b723e */ /* 0x000fe4000480700b */
[----:B------:R-:W-:Y:S02]  /*6370*/  F2FP.SATFINITE.E4M3.F32.PACK_AB_MERGE_C R9, R9, R30, R6 ;  /* 0x0000001e0909723e */ /* 0x000fe40004807006 */
[----:B------:R-:W-:Y:S02]  /*6380*/  F2FP.SATFINITE.E4M3.F32.PACK_AB_MERGE_C R13, R7, R32, R13 ;  /* 0x00000020070d723e */ /* 0x000fe4000480700d */
[----:B------:R-:W-:-:S07]  /*6390*/  F2FP.SATFINITE.E4M3.F32.PACK_AB_MERGE_C R15, R82, R5, R85 ;  /* 0x00000005520f723e */ /* 0x000fce0004807055 */
.L_x_401:
[----:B------:R-:W-:Y:S05]  /*63a0*/  BSYNC B1 ;  /* 0x0000000000017941 */ /* 0x000fea0003800000 */
.L_x_400:
[----:B0-----:R0:W-:Y:S01]  /*63b0*/  ST.E.128 desc[UR40][R28.64], R8 ;  /* 0x000000081c007985 */ /* 0x0011e2000c101d28 */
[----:B------:R-:W-:-:S13]  /*63c0*/  ISETP.GE.AND P3, PT, R31, R84, PT ;  /* 0x000000541f00720c */ /* 0x000fda0003f66270 */
[----:B------:R-:W-:Y:S05]  /*63d0*/  @P3 BRA `(.L_x_379) ;  /* 0x0000000000e83947 */ /* 0x000fea0003800000 */
[----:B------:R-:W-:-:S04]  /*63e0*/  IADD3 R4, P3, R79, R31, RZ ;  /* 0x0000001f4f047210 */ /* 0x000fc80007f7e0ff */
[----:B------:R-:W-:-:S05]  /*63f0*/  LEA.HI.X.SX32 R5, R31, R78, 0x1, P3 ;  /* 0x0000004e1f057211 */ /* 0x000fca00018f0eff */
[----:B--2---:R2:W-:Y:S01]  /*6400*/  ST.E.128 desc[UR40][R4.64], R12 ;  /* 0x0000000c04007985 */ /* 0x0045e2000c101d28 */
[----:B------:R-:W-:Y:S05]  /*6410*/  BRA `(.L_x_379) ;  /* 0x0000000000d87947 */ /* 0x000fea0003800000 */
.L_x_371:
[----:B------:R-:W-:-:S13]  /*6420*/  ISETP.NE.AND P2, PT, R157, 0x3, PT ;  /* 0x000000039d00780c */ /* 0x000fda0003f45270 */
[----:B------:R-:W-:Y:S05]  /*6430*/  @!P2 BRA `(.L_x_402) ;  /* 0x000000000004a947 */ /* 0x000fea0003800000 */
[----:B------:R-:W-:Y:S01]  /*6440*/  BPT.TRAP 0x1 ;  /* 0x000000040000795c */ /* 0x000fe20000300000 */
.L_x_402:
[----:B------:R-:W-:Y:S01]  /*6450*/  IMAD R70, R19, 0x8, R18 ;  /* 0x0000000813467824 */ /* 0x000fe200078e0212 */
[----:B------:R-:W-:Y:S01]  /*6460*/  SHF.L.U32 R76, R154, 0x1f, RZ ;  /* 0x0000001f9a4c7819 */ /* 0x000fe200000006ff */
[----:B------:R-:W-:Y:S01]  /*6470*/  BSSY B1, `(.L_x_403) ;  /* 0x0000004000017945 */ /* 0x000fe20003800000 */
[----:B------:R-:W-:Y:S02]  /*6480*/  SHF.R.S32.HI R73, RZ, 0x1f, R74 ;  /* 0x0000001fff497819 */ /* 0x000fe4000001144a */
[----:B------:R-:W0:Y:S02]  /*6490*/  SYNCS.PHASECHK.TRANS64.TRYWAIT P3, [R70+URZ+0x19c90], R76 ;  /* 0x019c904c460075a7 */ /* 0x000e24000806017f */
[----:B0-----:R-:W-:Y:S05]  /*64a0*/  @!P3 BRA `(.L_x_404) ;  /* 0x000001580058b947 */ /* 0x001fea0003800000 */
.L_x_639:
[----:B------:R-:W-:Y:S05]  /*64b0*/  BSYNC B1 ;  /* 0x0000000000017941 */ /* 0x000fea0003800000 */
.L_x_403:
[----:B------:R-:W-:Y:S01]  /*64c0*/  ULDC.64 UR4, c[0x0][0x300] ;  /* 0x0000c00000047ab9 */ /* 0x000fe20000000a00 */
[----:B-----5:R-:W-:Y:S01]  /*64d0*/  SHF.R.S32.HI R72, RZ, 0x1f, R75 ;  /* 0x0000001fff487819 */ /* 0x020fe2000001144b */
[----:B------:R-:W-:Y:S01]  /*64e0*/  IMAD R7, R73, UR4, RZ ;  /* 0x0000000449077c24 */ /* 0x000fe2000f8e02ff */
[----:B------:R-:W-:Y:S01]  /*64f0*/  ULDC.64 UR6, c[0x0][0x2e8] ;  /* 0x0000ba0000067ab9 */ /* 0x000fe20000000a00 */
[----:B------:R-:W-:-:S04]  /*6500*/  IMAD.WIDE.U32 R4, R74, UR4, RZ ;  /* 0x000000044a047c25 */ /* 0x000fc8000f8e00ff */
[----:B------:R-:W-:Y:S01]  /*6510*/  IMAD R7, R74, UR5, R7 ;  /* 0x000000054a077c24 */ /* 0x000fe2000f8e0207 */
[----:B------:R-:W-:Y:S01]  /*6520*/  ULDC.64 UR4, c[0x0][0x310] ;  /* 0x0000c40000047ab9 */ /* 0x000fe20000000a00 */
[----:B------:R-:W-:Y:S02]  /*6530*/  IMAD R71, R27, -0x80, R41 ;  /* 0xffffff801b477824 */ /* 0x000fe400078e0229 */
[----:B------:R-:W-:Y:S02]  /*6540*/  IMAD R6, R72, UR4, RZ ;  /* 0x0000000448067c24 */ /* 0x000fe4000f8e02ff */
[----:B------:R-:W-:Y:S01]  /*6550*/  IMAD.IADD R5, R5, 0x1, R7 ;  /* 0x0000000105057824 */ /* 0x000fe200078e0207 */
[----:B------:R-:W-:Y:S01]  /*6560*/  VIMNMX R71, R71, 0x80, PT ;  /* 0x0000008047477848 */ /* 0x000fe20003fe0100 */
[C---:B------:R-:W-:Y:S02]  /*6570*/  IMAD R7, R75.reuse, UR5, R6 ;  /* 0x000000054b077c24 */ /* 0x040fe4000f8e0206 */
[----:B------:R-:W-:Y:S01]  /*6580*/  IMAD.WIDE.U32 R4, R75, UR4, R4 ;  /* 0x000000044b047c25 */ /* 0x000fe2000f8e0004 */
[----:B------:R-:W-:-:S03]  /*6590*/  ULDC.64 UR4, c[0x0][0x308] ;  /* 0x0000c20000047ab9 */ /* 0x000fc60000000a00 */
[----:B------:R-:W-:Y:S02]  /*65a0*/  IMAD.IADD R5, R5, 0x1, R7 ;  /* 0x0000000105057824 */ /* 0x000fe400078e0207 */
[----:B------:R-:W-:Y:S01]  /*65b0*/  IMAD.WIDE.U32 R4, R22, UR4, R4 ;  /* 0x0000000416047c25 */ /* 0x000fe2000f8e0004 */
[----:B------:R-:W-:-:S03]  /*65c0*/  UMOV UR4, 0xffffffff ;  /* 0xffffffff00047882 */ /* 0x000fc60000000000 */
[----:B------:R-:W-:Y:S01]  /*65d0*/  IMAD R13, R22, UR5, R5 ;  /* 0x00000005160d7c24 */ /* 0x000fe2000f8e0205 */
[----:B------:R-:W-:-:S04]  /*65e0*/  IADD3 R4, P3, R4, UR6, RZ ;  /* 0x0000000604047c10 */ /* 0x000fc8000ff7e0ff */
[----:B------:R-:W-:Y:S02]  /*65f0*/  IADD3.X R13, R13, UR7, RZ, P3, !PT ;  /* 0x000000070d0d7c10 */ /* 0x000fe40009ffe4ff */
[----:B------:R-:W-:Y:S01]  /*6600*/  ISETP.GT.AND P3, PT, R71, R155, PT ;  /* 0x0000009b4700720c */ /* 0x000fe20003f64270 */
[----:B------:R-:W-:-:S12]  /*6610*/  BRA.DIV UR4, `(.L_x_405) ;  /* 0x0000015a04107947 */ /* 0x000fd8000b800000 */
[----:B------:R1:W2:Y:S04]  /*6620*/  SHFL.IDX PT, R5, R13, RZ, 0x1e1f ;  /* 0x001e1fff0d057589 */ /* 0x0002a800000e0000 */
[----:B------:R1:W3:Y:S02]  /*6630*/  SHFL.IDX PT, R14, R4, RZ, 0x1e1f ;  /* 0x001e1fff040e7589 */ /* 0x0002e400000e0000 */
.L_x_643:
[----:B------:R-:W-:Y:S05]  /*6640*/  @!P3 BRA `(.L_x_379) ;  /* 0x00000000004cb947 */ /* 0x000fea0003800000 */
[----:B------:R-:W4:Y:S01]  /*6650*/  LDL R6, [R1+0xc] ;  /* 0x00000c0001067983 */ /* 0x000f220000100800 */
[----:B------:R-:W-:-:S03]  /*6660*/  ULDC UR4, c[0x0][0x2f4] ;  /* 0x0000bd0000047ab9 */ /* 0x000fc60000000800 */
[----:B-1----:R-:W5:Y:S01]  /*6670*/  LDL R4, [R1] ;  /* 0x0000000001047983 */ /* 0x002f620000100800 */
[----:B------:R-:W-:-:S13]  /*6680*/  ISETP.GE.AND P3, PT, R16, UR4, PT ;  /* 0x0000000410007c0c */ /* 0x000fda000bf66270 */
[----:B---3--:R-:W-:-:S05]  /*6690*/  @!P3 IADD3 R12, P4, R16, R14, RZ ;  /* 0x0000000e100cb210 */ /* 0x008fca0007f9e0ff */
[----:B--2---:R-:W-:Y:S01]  /*66a0*/  @!P3 IMAD.X R13, R5, 0x1, R17, P4 ;  /* 0x00000001050db824 */ /* 0x004fe200020e0611 */
[----:B------:R-:W-:-:S13]  /*66b0*/  ISETP.GE.AND P4, PT, R23, UR4, PT ;  /* 0x0000000417007c0c */ /* 0x000fda000bf86270 */
[----:B------:R-:W-:-:S05]  /*66c0*/  @!P4 IADD3 R8, P5, R23, R14, RZ ;  /* 0x0000000e1708c210 */ /* 0x000fca0007fbe0ff */
[----:B----4-:R-:W-:Y:S01]  /*66d0*/  @!P4 IMAD.X R9, R5, 0x1, R6, P5 ;  /* 0x000000010509c824 */ /* 0x010fe200028e0606 */
[----:B------:R-:W-:-:S13]  /*66e0*/  ISETP.GE.AND P5, PT, R67, UR4, PT ;  /* 0x0000000443007c0c */ /* 0x000fda000bfa6270 */
[----:B-----5:R-:W-:-:S05]  /*66f0*/  @!P5 IMAD.SHL.U32 R4, R4, 0x10, RZ ;  /* 0x000000100404d824 */ /* 0x020fca00078e00ff */
[----:B------:R-:W-:-:S04]  /*6700*/  @!P5 IADD3 R10, P6, R4, R14, RZ ;  /* 0x0000000e040ad210 */ /* 0x000fc80007fde0ff */
[----:B------:R-:W-:Y:S02]  /*6710*/  @!P5 LEA.HI.X.SX32 R11, R4, R5, 0x1, P6 ;  /* 0x00000005040bd211 */ /* 0x000fe400030f0eff */
[----:B------:R-:W1:Y:S04]  /*6720*/  @!P3 LDS.128 R4, [R69+0x13800] ;  /* 0x013800004504b984 */ /* 0x000e680000000c00 */
[----:B-1----:R-:W-:Y:S04]  /*6730*/  @!P3 ST.E.128 desc[UR40][R12.64], R4 ;  /* 0x000000040c00b985 */ /* 0x002fe8000c101d28 */
[----:B------:R-:W1:Y:S04]  /*6740*/  @!P5 LDS.128 R4, [R69+0x14800] ;  /* 0x014800004504d984 */ /* 0x000e680000000c00 */
[----:B-1----:R-:W-:Y:S04]  /*6750*/  @!P5 ST.E.128 desc[UR40][R10.64], R4 ;  /* 0x000000040a00d985 */ /* 0x002fe8000c101d28 */
[----:B------:R-:W1:Y:S04]  /*6760*/  @!P4 LDS.128 R4, [R69+0x15800] ;  /* 0x015800004504c984 */ /* 0x000e680000000c00 */
[----:B-1----:R4:W-:Y:S02]  /*6770*/  @!P4 ST.E.128 desc[UR40][R8.64], R4 ;  /* 0x000000040800c985 */ /* 0x0029e4000c101d28 */
.L_x_379:
[----:B------:R-:W-:Y:S05]  /*6780*/  BSYNC B0 ;  /* 0x0000000000007941 */ /* 0x000fea0003800000 */
.L_x_370:
[----:B012-4-:R-:W0:Y:S01]  /*6790*/  S2R R4, SR_TID.X ;  /* 0x0000000000047919 */ /* 0x017e220000002100 */
[----:B------:R-:W-:Y:S01]  /*67a0*/  @!PT LDS RZ, [RZ] ;  /* 0x00000000fffff984 */ /* 0x000fe20000000800 */
[----:B------:R-:W-:Y:S01]  /*67b0*/  @!PT LDS RZ, [RZ] ;  /* 0x00000000fffff984 */ /* 0x000fe20000000800 */
[----:B------:R-:W-:Y:S01]  /*67c0*/  @!PT LDS RZ, [RZ] ;  /* 0x00000000fffff984 */ /* 0x000fe20000000800 */
[----:B------:R-:W-:Y:S01]  /*67d0*/  @!PT LDS RZ, [RZ] ;  /* 0x00000000fffff984 */ /* 0x000fe20000000800 */
[----:B------:R1:W-:Y:S06]  /*67e0*/  MEMBAR.ALL.CTA ;  /* 0x0000000000007992 */ /* 0x0003ec0000008000 */
[----:B-1----:R-:W1:Y:S01]  /*67f0*/  FENCE.VIEW.ASYNC.S ;  /* 0x00000000000073c6 */ /* 0x002e620000000000 */
[----:B------:R-:W-:Y:S05]  /*6800*/  WARPSYNC.ALL ;  /* 0x0000000000007948 */ /* 0x000fea0003800000 */
[----:B------:R-:W-:Y:S01]  /*6810*/  BSSY B0, `(.L_x_406) ;  /* 0x0000008000007945 */ /* 0x000fe20003800000 */
[----:B-1----:R1:W-:Y:S01]  /*6820*/  BAR.SYNC.DEFER_BLOCKING R56, 0x80 ;  /* 0x000200380000751d */ /* 0x0023e20000010000 */
[----:B0-----:R-:W-:-:S13]  /*6830*/  LOP3.LUT P3, RZ, R4, 0x7f, RZ, 0xc0, !PT ;  /* 0x0000007f04ff7812 */ /* 0x001fda000786c0ff */
[----:B------:R-:W-:-:S04]  /*6840*/  @!P3 IADD3 R4, R70, 0x19ca0, RZ ;  /* 0x00019ca04604b810 */ /* 0x000fc80007ffe0ff */
[----:B------:R-:W-:-:S04]  /*6850*/  @!P3 PRMT R4, RZ, 0x654, R4 ;  /* 0x00000654ff04b816 */ /* 0x000fc80000000004 */
[----:B------:R1:W-:Y:S01]  /*6860*/  @!P3 SYNCS.ARRIVE.TRANS64.RED.A1T0 RZ, [R4+URZ], RZ ;  /* 0x000000ff04ffb9a7 */ /* 0x0003e2000810043f */
[----:B------:R-:W-:Y:S05]  /*6870*/  @!P2 BRA `(.L_x_407) ;  /* 0x000000000004a947 */ /* 0x000fea0003800000 */
[----:B------:R-:W-:Y:S01]  /*6880*/  BPT.TRAP 0x1 ;  /* 0x000000040000795c */ /* 0x000fe20000300000 */
.L_x_407:
[----:B------:R-:W-:Y:S05]  /*6890*/  BSYNC B0 ;  /* 0x0000000000007941 */ /* 0x000fea0003800000 */
.L_x_406:
[----:B------:R-:W0:Y:S01]  /*68a0*/  SYNCS.PHASECHK.TRANS64.TRYWAIT P2, [R70+URZ+0x19cb0], R76 ;  /* 0x019cb04c460075a7 */ /* 0x000e22000804017f */
[----:B------:R-:W-:Y:S04]  /*68b0*/  BSSY B0, `(.L_x_408) ;  /* 0x0000002000007945 */ /* 0x000fe80003800000 */
[----:B0-----:R-:W-:Y:S05]  /*68c0*/  @!P2 BRA `(.L_x_409) ;  /* 0x0000015400a8a947 */ /* 0x001fea0003800000 */
.L_x_644:
[----:B------:R-:W-:Y:S05]  /*68d0*/  BSYNC B0 ;  /* 0x0000000000007941 */ /* 0x000fea0003800000 */
.L_x_408:
[----:B------:R-:W-:Y:S01]  /*68e0*/  ULDC.64 UR4, c[0x0][0x328] ;  /* 0x0000ca0000047ab9 */ /* 0x000fe20000000a00 */
[----:B------:R-:W-:Y:S01]  /*68f0*/  ULDC.64 UR6, c[0x0][0x318] ;  /* 0x0000c60000067ab9 */ /* 0x000fe20000000a00 */
[----:B------:R-:W-:Y:S01]  /*6900*/  IMAD R73, R73, UR4, RZ ;  /* 0x0000000449497c24 */ /* 0x000fe2000f8e02ff */
[----:B------:R-:W-:Y:S01]  /*6910*/  BSSY B0, `(.L_x_410) ;  /* 0x0000025000007945 */ /* 0x000fe20003800000 */
[----:B-1----:R-:W-:-:S04]  /*6920*/  IMAD.WIDE.U32 R4, R74, UR4, RZ ;  /* 0x000000044a047c25 */ /* 0x002fc8000f8e00ff */
[----:B------:R-:W-:Y:S01]  /*6930*/  IMAD R73, R74, UR5, R73 ;  /* 0x000000054a497c24 */ /* 0x000fe2000f8e0249 */
[----:B------:R-:W-:Y:S02]  /*6940*/  ULDC.64 UR4, c[0x0][0x338] ;  /* 0x0000ce0000047ab9 */ /* 0x000fe40000000a00 */
[----:B------:R-:W-:Y:S02]  /*6950*/  IMAD R72, R72, UR4, RZ ;  /* 0x0000000448487c24 */ /* 0x000fe4000f8e02ff */
[----:B------:R-:W-:Y:S02]  /*6960*/  IMAD.IADD R5, R5, 0x1, R73 ;  /* 0x0000000105057824 */ /* 0x000fe400078e0249 */
[C---:B------:R-:W-:Y:S02]  /*6970*/  IMAD R7, R75.reuse, UR5, R72 ;  /* 0x000000054b077c24 */ /* 0x040fe4000f8e0248 */
[----:B------:R-:W-:Y:S01]  /*6980*/  IMAD.WIDE.U32 R4, R75, UR4, R4 ;  /* 0x000000044b047c25 */ /* 0x000fe2000f8e0004 */
[----:B------:R-:W-:-:S03]  /*6990*/  ULDC.64 UR4, c[0x0][0x330] ;  /* 0x0000cc0000047ab9 */ /* 0x000fc60000000a00 */
[----:B------:R-:W-:Y:S02]  /*69a0*/  IMAD.IADD R5, R5, 0x1, R7 ;  /* 0x0000000105057824 */ /* 0x000fe400078e0207 */
[----:B------:R-:W-:-:S04]  /*69b0*/  IMAD.WIDE.U32 R4, R22, UR4, R4 ;  /* 0x0000000416047c25 */ /* 0x000fc8000f8e0004 */
[----:B------:R-:W-:Y:S01]  /*69c0*/  IMAD R5, R22, UR5, R5 ;  /* 0x0000000516057c24 */ /* 0x000fe2000f8e0205 */
[----:B------:R-:W-:-:S04]  /*69d0*/  IADD3 R4, P2, R4, UR6, RZ ;  /* 0x0000000604047c10 */ /* 0x000fc8000ff5e0ff */
[----:B------:R-:W-:Y:S02]  /*69e0*/  IADD3.X R5, R5, UR7, RZ, P2, !PT ;  /* 0x0000000705057c10 */ /* 0x000fe400097fe4ff */
[----:B------:R-:W-:Y:S01]  /*69f0*/  ISETP.GT.AND P2, PT, R71, R155, PT ;  /* 0x0000009b4700720c */ /* 0x000fe20003f44270 */
[----:B------:R-:W1:Y:S04]  /*6a00*/  SHFL.IDX PT, R4, R4, RZ, 0x1e1f ;  /* 0x001e1fff04047589 */ /* 0x000e6800000e0000 */
[----:B------:R-:W2:Y:S08]  /*6a10*/  SHFL.IDX PT, R5, R5, RZ, 0x1e1f ;  /* 0x001e1fff05057589 */ /* 0x000eb000000e0000 */
[----:B------:R-:W-:Y:S05]  /*6a20*/  @!P2 BRA `(.L_x_411) ;  /* 0x00000000004ca947 */ /* 0x000fea0003800000 */
[----:B------:R-:W4:Y:S01]  /*6a30*/  LDL R10, [R1+0xc] ;  /* 0x00000c00010a7983 */ /* 0x000f220000100800 */
[----:B------:R-:W-:-:S03]  /*6a40*/  ULDC UR4, c[0x0][0x2f4] ;  /* 0x0000bd0000047ab9 */ /* 0x000fc60000000800 */
[----:B------:R-:W5:Y:S01]  /*6a50*/  LDL R6, [R1] ;  /* 0x0000000001067983 */ /* 0x000f620000100800 */
[----:B------:R-:W-:-:S13]  /*6a60*/  ISETP.GE.AND P2, PT, R16, UR4, PT ;  /* 0x0000000410007c0c */ /* 0x000fda000bf46270 */
[----:B-1----:R-:W-:-:S05]  /*6a70*/  @!P2 IADD3 R12, P4, R16, R4, RZ ;  /* 0x00000004100ca210 */ /* 0x002fca0007f9e0ff */
        /* <DEDUP_REMOVED lines=14> */
.L_x_411:
[----:B------:R-:W-:Y:S05]  /*6b60*/  BSYNC B0 ;  /* 0x0000000000007941 */ /* 0x000fea0003800000 */
.L_x_410:
[----:B------:R-:W-:Y:S01]  /*6b70*/  @!PT LDS RZ, [RZ] ;  /* 0x00000000fffff984 */ /* 0x000fe20000000800 */
[----:B------:R-:W-:Y:S01]  /*6b80*/  @!PT LDS RZ, [RZ] ;  /* 0x00000000fffff984 */ /* 0x000fe20000000800 */
[----:B------:R-:W-:Y:S01]  /*6b90*/  @!PT LDS RZ, [RZ] ;  /* 0x00000000fffff984 */ /* 0x000fe20000000800 */
[----:B------:R-:W-:Y:S01]  /*6ba0*/  @!PT LDS RZ, [RZ] ;  /* 0x00000000fffff984 */ /* 0x000fe20000000800 */
[----:B------:R5:W-:Y:S06]  /*6bb0*/  MEMBAR.ALL.CTA ;  /* 0x0000000000007992 */ /* 0x000bec0000008000 */
[----:B-----5:R-:W5:Y:S01]  /*6bc0*/  FENCE.VIEW.ASYNC.S ;  /* 0x00000000000073c6 */ /* 0x020f620000000000 */
[----:B0-----:R-:W-:Y:S01]  /*6bd0*/  @!P3 VIADD R70, R70, 0x19cc0 ;  /* 0x00019cc04646b836 */ /* 0x001fe20000000000 */
[----:B-----5:R0:W-:Y:S04]  /*6be0*/  BAR.SYNC.DEFER_BLOCKING R56, 0x80 ;  /* 0x000200380000751d */ /* 0x0201e80000010000 */
[----:B------:R-:W-:Y:S01]  /*6bf0*/  @!P3 PRMT R70, RZ, 0x654, R70 ;  /* 0x00000654ff46b816 */ /* 0x000fe20000000046 */
[----:B------:R-:W-:Y:S01]  /*6c00*/  VIADD R19, R19, 0x1 ;  /* 0x0000000113137836 */ /* 0x000fe20000000000 */
[----:B------:R-:W-:-:S02]  /*6c10*/  PLOP3.LUT P2, PT, PT, PT, PT, 0x8, 0x0 ;  /* 0x000000000000781c */ /* 0x000fc40003f4e170 */
[----:B------:R0:W-:Y:S02]  /*6c20*/  @!P3 SYNCS.ARRIVE.TRANS64.RED.A1T0 RZ, [R70+URZ], RZ ;  /* 0x000000ff46ffb9a7 */ /* 0x0001e4000810043f */
[----:B------:R-:W-:-:S04]  /*6c30*/  ISETP.NE.AND P3, PT, R19, 0x2, PT ;  /* 0x000000021300780c */ /* 0x000fc80003f65270 */
[----:B--2-4-:R-:W-:Y:S02]  /*6c40*/  SEL R5, RZ, 0x1, P3 ;  /* 0x00000001ff057807 */ /* 0x014fe40001800000 */
[----:B------:R-:W-:Y:S02]  /*6c50*/  SEL R19, R19, RZ, P3 ;  /* 0x000000ff13137207 */ /* 0x000fe40001800000 */
[----:B------:R-:W-:Y:S01]  /*6c60*/  LOP3.LUT R154, R154, R5, RZ, 0x3c, !PT ;  /* 0x000000059a9a7212 */ /* 0x000fe200078e3cff */
[----:B0-----:R-:W-:Y:S06]  /*6c70*/  @P1 BRA `(.L_x_412) ;  /* 0xffffffb800101947 */ /* 0x001fec000383ffff */
.L_x_365:
[----:B------:R-:W-:Y:S01]  /*6c80*/  BSSY B0, `(.L_x_413) ;  /* 0x0000005000007945 */ /* 0x000fe20003800000 */
[----:B------:R-:W-:-:S03]  /*6c90*/  IMAD.MOV.U32 R3, RZ, RZ, RZ ;  /* 0x000000ffff037224 */ /* 0x000fc600078e00ff */
[----:B------:R-:W-:Y:S05]  /*6ca0*/  @P2 BRA `(.L_x_414) ;  /* 0x0000000000082947 */ /* 0x000fea0003800000 */
[----:B------:R-:W0:Y:S02]  /*6cb0*/  FENCE.VIEW.ASYNC.G ;  /* 0x00000000000073c6 */ /* 0x000e240000000100 */
[----:B0-----:R-:W-:Y:S06]  /*6cc0*/  BAR.ARV 0xc, 0x200 ;  /* 0x0308000000007b1d */ /* 0x001fec0000002000 */
.L_x_414:
[----:B------:R-:W-:Y:S05]  /*6cd0*/  BSYNC B0 ;  /* 0x0000000000007941 */ /* 0x000fea0003800000 */
.L_x_413:
[----:B------:R-:W2:Y:S01]  /*6ce0*/  LDL R0, [R1+0x28] ;  /* 0x0000280001007983 */ /* 0x000ea20000100800 */
[----:B------:R-:W-:Y:S01]  /*6cf0*/  BSSY B0, `(.L_x_415) ;  /* 0x0000021000007945 */ /* 0x000fe20003800000 */
[----:B--2---:R-:W-:-:S13]  /*6d00*/  LOP3.LUT P0, RZ, R0, 0x4, RZ, 0xc0, !PT ;  /* 0x0000000400ff7812 */ /* 0x004fda000780c0ff */
[----:B------:R-:W-:Y:S05]  /*6d10*/  @!P0 BRA `(.L_x_416) ;  /* 0x0000000000788947 */ /* 0x000fea0003800000 */
[----:B------:R-:W2:Y:S01]  /*6d20*/  LDL R0, [R1+0x40] ;  /* 0x0000400001007983 */ /* 0x000ea20000100800 */
[----:B------:R-:W-:Y:S01]  /*6d30*/  ULDC UR4, c[0x0][0x9f0] ;  /* 0x00027c0000047ab9 */ /* 0x000fe20000000800 */
[----:B--2---:R-:W-:-:S04]  /*6d40*/  ISETP.NE.AND P0, PT, R0, RZ, PT ;  /* 0x000000ff0000720c */ /* 0x004fc80003f05270 */
[----:B------:R-:W-:-:S04]  /*6d50*/  SEL R9, R0, UR4, P0 ;  /* 0x0000000400097c07 */ /* 0x000fc80008000000 */
[-C--:B------:R-:W-:Y:S02]  /*6d60*/  IABS R6, R9.reuse ;  /* 0x0000000900067213 */ /* 0x080fe40000000000 */
[----:B------:R-:W-:Y:S02]  /*6d70*/  IADD3 R0, R2, -0x1, R9 ;  /* 0xffffffff02007810 */ /* 0x000fe40007ffe009 */
[----:B------:R-:W0:Y:S01]  /*6d80*/  I2F.RP R3, R6 ;  /* 0x0000000600037306 */ /* 0x000e220000209400 */
[-C--:B------:R-:W-:Y:S02]  /*6d90*/  IABS R10, R9.reuse ;  /* 0x00000009000a7213 */ /* 0x080fe40000000000 */
[----:B------:R-:W-:Y:S02]  /*6da0*/  IABS R8, R0 ;  /* 0x0000000000087213 */ /* 0x000fe40000000000 */
[----:B------:R-:W-:-:S04]  /*6db0*/  LOP3.LUT R0, R0, R9, RZ, 0x3c, !PT ;  /* 0x0000000900007212 */ /* 0x000fc800078e3cff */
[----:B------:R-:W-:Y:S01]  /*6dc0*/  ISETP.GE.AND P2, PT, R0, RZ, PT ;  /* 0x000000ff0000720c */ /* 0x000fe20003f46270 */
[----:B0-----:R-:W1:Y:S02]  /*6dd0*/  MUFU.RCP R3, R3 ;  /* 0x0000000300037308 */ /* 0x001e640000001000 */
[----:B-1----:R-:W-:Y:S02]  /*6de0*/  VIADD R4, R3, 0xffffffe ;  /* 0x0ffffffe03047836 */ /* 0x002fe40000000000 */
[----:B------:R-:W-:-:S04]  /*6df0*/  IMAD.MOV R3, RZ, RZ, -R10 ;  /* 0x000000ffff037224 */ /* 0x000fc800078e0a0a */
[----:B------:R0:W1:Y:S02]  /*6e00*/  F2I.FTZ.U32.TRUNC.NTZ R5, R4 ;  /* 0x0000000400057305 */ /* 0x000064000021f000 */
[----:B0-----:R-:W-:Y:S01]  /*6e10*/  IMAD.MOV.U32 R4, RZ, RZ, RZ ;  /* 0x000000ffff047224 */ /* 0x001fe200078e00ff */
[----:B-1----:R-:W-:-:S05]  /*6e20*/  IADD3 R7, RZ, -R5, RZ ;  /* 0x80000005ff077210 */ /* 0x002fca0007ffe0ff */
        /* <DEDUP_REMOVED lines=13> */
.L_x_416:
[----:B------:R-:W-:Y:S05]  /*6f00*/  BSYNC B0 ;  /* 0x0000000000007941 */ /* 0x000fea0003800000 */
.L_x_415:
[----:B------:R-:W1:Y:S01]  /*6f10*/  LDL R0, [R1+0x5c] ;  /* 0x00005c0001007983 */ /* 0x000e620000100800 */
[----:B------:R-:W-:Y:S02]  /*6f20*/  PLOP3.LUT P0, PT, PT, PT, PT, 0x80, 0x0 ;  /* 0x000000000000781c */ /* 0x000fe40003f0f070 */
[----:B------:R-:W-:Y:S02]  /*6f30*/  CS2R R30, SRZ ;  /* 0x00000000001e7805 */ /* 0x000fe4000001ff00 */
[----:B------:R-:W-:Y:S02]  /*6f40*/  CS2R R94, SRZ ;  /* 0x00000000005e7805 */ /* 0x000fe4000001ff00 */
[----:B---3--:R-:W-:Y:S02]  /*6f50*/  CS2R R38, SRZ ;  /* 0x0000000000267805 */ /* 0x008fe4000001ff00 */
[----:B------:R-:W-:Y:S02]  /*6f60*/  CS2R R6, SRZ ;  /* 0x0000000000067805 */ /* 0x000fe4000001ff00 */
[----:B------:R-:W-:Y:S01]  /*6f70*/  CS2R R36, SRZ ;  /* 0x0000000000247805 */ /* 0x000fe2000001ff00 */
[----:B------:R-:W-:Y:S01]  /*6f80*/  IMAD.MOV.U32 R42, RZ, RZ, RZ ;  /* 0x000000ffff2a7224 */ /* 0x000fe200078e00ff */
        /* <DEDUP_REMOVED lines=17> */
[----:B------:R-:W-:Y:S01]  /*70a0*/  CS2R R130, SRZ ;  /* 0x0000000000827805 */ /* 0x000fe2000001ff00 */
[----:B-1----:R-:W-:Y:S02]  /*70b0*/  IMAD R4, R0, R3, RZ ;  /* 0x0000000300047224 */ /* 0x002fe400078e02ff */
[----:B------:R-:W-:-:S03]  /*70c0*/  IMAD.MOV.U32 R0, RZ, RZ, RZ ;  /* 0x000000ffff007224 */ /* 0x000fc600078e00ff */
[----:B------:R0:W-:Y:S01]  /*70d0*/  STL [R1+0x2c], R4 ;  /* 0x00002c0401007387 */ /* 0x0001e20000100800 */
[----:B------:R-:W-:Y:S02]  /*70e0*/  VIADDMNMX R90, R4, R3, R2, PT ;  /* 0x00000003045a7246 */ /* 0x000fe40003800102 */
[----:B------:R-:W-:Y:S02]  /*70f0*/  CS2R R2, SRZ ;  /* 0x0000000000027805 */ /* 0x000fe4000001ff00 */
[----:B------:R-:W-:-:S13]  /*7100*/  ISETP.GT.AND P1, PT, R90, R4, PT ;  /* 0x000000045a00720c */ /* 0x000fda0003f24270 */
[----:B0-----:R-:W-:Y:S05]  /*7110*/  @!P1 BRA `(.L_x_417) ;  /* 0x000000a000549947 */ /* 0x001fea0003800000 */
[----:B------:R-:W0:Y:S01]  /*7120*/  S2R R4, SR_TID.X ;  /* 0x0000000000047919 */ /* 0x000e220000002100 */
[----:B------:R-:W-:Y:S01]  /*7130*/  VIADD R30, R18, 0xf000 ;  /* 0x0000f000121e7836 */ /* 0x000fe20000000000 */
[----:B------:R-:W-:Y:S04]  /*7140*/  BSSY B6, `(.L_x_418) ;  /* 0x000001e000067945 */ /* 0x000fe80003800000 */
[----:B------:R-:W-:Y:S02]  /*7150*/  LOP3.LUT P0, RZ, R30, 0x3ff, RZ, 0xc0, !PT ;  /* 0x000003ff1eff7812 */ /* 0x000fe4000780c0ff */
[----:B0-----:R-:W-:-:S04]  /*7160*/  IADD3 R5, R4, -0x80, RZ ;  /* 0xffffff8004057810 */ /* 0x001fc80007ffe0ff */
[----:B------:R-:W-:-:S04]  /*7170*/  SHF.R.S32.HI R4, RZ, 0x1f, R5 ;  /* 0x0000001fff047819 */ /* 0x000fc80000011405 */
[----:B------:R-:W-:-:S04]  /*7180*/  LEA.HI R4, R4, R5, RZ, 0x7 ;  /* 0x0000000504047211 */ /* 0x000fc800078f38ff */
[----:B------:R-:W-:-:S05]  /*7190*/  SHF.R.S32.HI R4, RZ, 0x7, R4 ;  /* 0x00000007ff047819 */ /* 0x000fca0000011404 */
[----:B------:R-:W0:Y:S02]  /*71a0*/  SHFL.IDX PT, R0, R4, RZ, 0x1f ;  /* 0x00001fff04007589 */ /* 0x000e2400000e0000 */
[----:B0-----:R-:W-:-:S05]  /*71b0*/  IMAD.HI R2, R0, 0x55555556, RZ ;  /* 0x5555555600027827 */ /* 0x001fca00078e02ff */
[----:B------:R-:W-:-:S05]  /*71c0*/  LEA.HI R3, R2, R2, RZ, 0x1 ;  /* 0x0000000202037211 */ /* 0x000fca00078f08ff */
[----:B------:R-:W-:-:S04]  /*71d0*/  IMAD R3, R3, -0x3, R0 ;  /* 0xfffffffd03037824 */ /* 0x000fc800078e0200 */
[----:B------:R-:W-:-:S05]  /*71e0*/  IMAD R3, R3, 0x800, R30 ;  /* 0x0000080003037824 */ /* 0x000fca00078e021e */
[----:B------:R-:W-:-:S04]  /*71f0*/  SHF.R.U32.HI R3, RZ, 0x4, R3 ;  /* 0x00000004ff037819 */ /* 0x000fc80000011603 */
[----:B------:R-:W-:Y:S01]  /*7200*/  LOP3.LUT R36, R3, 0x3fff, RZ, 0xc0, !PT ;  /* 0x00003fff03247812 */ /* 0x000fe200078ec0ff */
[----:B------:R-:W-:Y:S06]  /*7210*/  @!P0 BRA `(.L_x_419) ;  /* 0x0000000000408947 */ /* 0x000fec0003800000 */
[----:B------:R-:W-:Y:S01]  /*7220*/  MOV R2, 0x0 ;  /* 0x0000000000027802 */ /* 0x000fe20000000f00 */
[----:B------:R-:W-:Y:S01]  /*7230*/  ULDC.64 UR4, c[0x4][0x98] ;  /* 0x0100260000047ab9 */ /* 0x000fe20000000a00 */
[----:B------:R-:W-:Y:S01]  /*7240*/  ULDC.64 UR6, c[0x4][0xa0] ;  /* 0x0100280000067ab9 */ /* 0x000fe20000000a00 */
[----:B------:R-:W-:Y:S01]  /*7250*/  IMAD.U32 R4, RZ, RZ, UR4 ;  /* 0x00000004ff047e24 */ /* 0x000fe2000f8e00ff */
[----:B------:R-:W-:Y:S01]  /*7260*/  MOV R12, 0x1 ;  /* 0x00000001000c7802 */ /* 0x000fe20000000f00 */
        /* <DEDUP_REMOVED lines=8> */
[----:B------:R-:W-:-:S07]  /*72f0*/  IMAD.MOV.U32 R13, RZ, RZ, RZ ;  /* 0x000000ffff0d7224 */ /* 0x000fce00078e00ff */
[----:B------:R-:W-:-:S07]  /*7300*/  LEPC R20, `(.L_x_419) ;  /* 0x000000001014794e */ /* 0x000fce0000000000 */
[----:B0----5:R-:W-:Y:S05]  /*7310*/  CALL.ABS.NOINC R2 ;  /* 0x0000000002007343 */ /* 0x021fea0003c00000 */
.L_x_419:
[----:B------:R-:W-:Y:S05]  /*7320*/  BSYNC B6 ;  /* 0x0000000000067941 */ /* 0x000fea0003800000 */
.L_x_418:
[----:B------:R-:W2:Y:S01]  /*7330*/  LDL R21, [R1+0x50] ;  /* 0x0000500001157983 */ /* 0x000ea20000100800 */
[----:B------:R-:W-:Y:S01]  /*7340*/  ULDC.64 UR6, c[0x0][0x998] ;  /* 0x0002660000067ab9 */ /* 0x000fe20000000a00 */
[----:B------:R-:W-:Y:S02]  /*7350*/  ULDC.64 UR4, c[0x0][0x990] ;  /* 0x0002640000047ab9 */ /* 0x000fe40000000a00 */
[----:B------:R-:W3:Y:S01]  /*7360*/  LDL R20, [R1+0x34] ;  /* 0x0000340001147983 */ /* 0x000ee20000100800 */
[----:B------:R-:W-:Y:S02]  /*7370*/  ISETP.NE.U32.AND P1, PT, RZ, UR6, PT ;  /* 0x00000006ff007c0c */ /* 0x000fe4000bf25070 */
[----:B------:R-:W-:Y:S02]  /*7380*/  ISETP.NE.U32.AND P0, PT, RZ, UR4, PT ;  /* 0x00000004ff007c0c */ /* 0x000fe4000bf05070 */
[----:B------:R-:W-:Y:S02]  /*7390*/  ISETP.NE.AND.EX P1, PT, RZ, UR7, PT, P1 ;  /* 0x00000007ff007c0c */ /* 0x000fe4000bf25310 */
[----:B------:R-:W-:-:S11]  /*73a0*/  ISETP.NE.AND.EX P0, PT, RZ, UR5, PT, P0 ;  /* 0x00000005ff007c0c */ /* 0x000fd6000bf05300 */
[----:B------:R-:W2:Y:S08]  /*73b0*/  @P1 LDC.64 R12, c[0x0][0x9b8] ;  /* 0x00026e00ff0c1b82 */ /* 0x000eb00000000a00 */
[----:B------:R-:W0:Y:S08]  /*73c0*/  @P0 LDC.64 R10, c[0x0][0x9a8] ;  /* 0x00026a00ff0a0b82 */ /* 0x000e300000000a00 */
[----:B------:R-:W1:Y:S08]  /*73d0*/  @P1 LDC.64 R2, c[0x0][0x9c0] ;  /* 0x00027000ff021b82 */ /* 0x000e700000000a00 */
[----:B------:R-:W4:Y:S01]  /*73e0*/  @P0 LDC.64 R4, c[0x0][0x9b0] ;  /* 0x00026c00ff040b82 */ /* 0x000f220000000a00 */
[----:B--2---:R-:W-:-:S02]  /*73f0*/  @P1 IMAD R6, R21, R12, RZ ;  /* 0x0000000c15061224 */ /* 0x004fc400078e02ff */
[----:B0-----:R-:W-:Y:S02]  /*7400*/  @P0 IMAD R0, R21, R10, RZ ;  /* 0x0000000a15000224 */ /* 0x001fe400078e02ff */
[C---:B---3--:R-:W-:Y:S02]  /*7410*/  @P1 IMAD R13, R20.reuse, R13, R6 ;  /* 0x0000000d140d1224 */ /* 0x048fe400078e0206 */
[----:B------:R-:W-:-:S04]  /*7420*/  @P1 IMAD.WIDE.U32 R8, R20, R12, RZ ;  /* 0x0000000c14081225 */ /* 0x000fc800078e00ff */
[C---:B------:R-:W-:Y:S02]  /*7430*/  @P0 IMAD R11, R20.reuse, R11, R0 ;  /* 0x0000000b140b0224 */ /* 0x040fe400078e0200 */
[----:B------:R-:W-:-:S04]  /*7440*/  @P0 IMAD.WIDE.U32 R6, R20, R10, RZ ;  /* 0x0000000a14060225 */ /* 0x000fc800078e00ff */
[----:B------:R-:W-:Y:S02]  /*7450*/  @P1 IMAD.IADD R9, R9, 0x1, R13 ;  /* 0x0000000109091824 */ /* 0x000fe400078e020d */
[----:B------:R-:W-:Y:S02]  /*7460*/  @P0 IMAD.IADD R7, R7, 0x1, R11 ;  /* 0x0000000107070824 */ /* 0x000fe400078e020b */
[----:B-1----:R-:W-:-:S04]  /*7470*/  @P1 IMAD.WIDE.U32 R8, R22, R2, R8 ;  /* 0x0000000216081225 */ /* 0x002fc800078e0008 */
[----:B----4-:R-:W-:Y:S01]  /*7480*/  @P0 IMAD.WIDE.U32 R6, R22, R4, R6 ;  /* 0x0000000416060225 */ /* 0x010fe200078e0006 */
[----:B------:R-:W-:-:S03]  /*7490*/  @P1 LEA R10, P3, R8, UR6, 0x2 ;  /* 0x00000006080a1c11 */ /* 0x000fc6000f8610ff */
[----:B------:R-:W-:Y:S01]  /*74a0*/  @P1 IMAD R3, R22, R3, R9 ;  /* 0x0000000316031224 */ /* 0x000fe200078e0209 */
[----:B------:R-:W-:Y:S01]  /*74b0*/  @P0 LEA R4, P2, R6, UR4, 0x2 ;  /* 0x0000000406040c11 */ /* 0x000fe2000f8410ff */
[----:B------:R-:W-:Y:S01]  /*74c0*/  @P0 IMAD R5, R22, R5, R7 ;  /* 0x0000000516050224 */ /* 0x000fe200078e0207 */
[----:B------:R-:W-:Y:S01]  /*74d0*/  ULDC UR4, c[0x0][0x3f4] ;  /* 0x0000fd0000047ab9 */ /* 0x000fe20000000800 */
[----:B------:R-:W-:Y:S01]  /*74e0*/  IMAD.MOV.U32 R0, RZ, RZ, 0x3f800000 ;  /* 0x3f800000ff007424 */ /* 0x000fe200078e00ff */
[----:B------:R-:W-:Y:S01]  /*74f0*/  @P1 LEA.HI.X R11, R8, UR7, R3, 0x2, P3 ;  /* 0x00000007080b1c11 */ /* 0x000fe200098f1403 */
[----:B------:R-:W-:Y:S01]  /*7500*/  IMAD.MOV.U32 R3, RZ, RZ, 0x3f800000 ;  /* 0x3f800000ff037424 */ /* 0x000fe200078e00ff */
[----:B------:R-:W-:-:S03]  /*7510*/  @P0 LEA.HI.X R5, R6, UR5, R5, 0x2, P2 ;  /* 0x0000000506050c11 */ /* 0x000fc600090f1405 */
[----:B------:R-:W2:Y:S04]  /*7520*/  @P1 LDG.E R0, desc[UR40][R10.64] ;  /* 0x000000280a001981 */ /* 0x000ea8000c1e1900 */
[----:B------:R-:W2:Y:S01]  /*7530*/  @P0 LDG.E R3, desc[UR40][R4.64] ;  /* 0x0000002804030981 */ /* 0x000ea2000c1e1900 */
[----:B------:R-:W-:Y:S01]  /*7540*/  ISETP.LT.AND P0, PT, RZ, UR4, PT ;  /* 0x00000004ff007c0c */ /* 0x000fe2000bf01270 */
[----:B------:R-:W-:Y:S01]  /*7550*/  ULDC UR4, c[0x0][0x9d8] ;  /* 0x0002760000047ab9 */ /* 0x000fe20000000800 */
[----:B--2---:R-:W-:-:S04]  /*7560*/  FMUL.FTZ R0, R3, R0 ;  /* 0x0000000003007220 */ /* 0x004fc80000410000 */
[----:B------:R-:W-:-:S07]  /*7570*/  FMUL.FTZ R2, R0, UR4 ;  /* 0x0000000400027c20 */ /* 0x000fce0008410000 */
[----:B------:R-:W-:Y:S05]  /*7580*/  @P0 BRA `(.L_x_420) ;  /* 0x0000000000400947 */ /* 0x000fea0003800000 */
[----:B------:R-:W2:Y:S02]  /*7590*/  LDL R20, [R1+0x4c] ;  /* 0x00004c0001147983 */ /* 0x000ea40000100800 */
[----:B--2---:R-:W-:-:S04]  /*75a0*/  LEA.HI R0, R20, R20, RZ, 0x1 ;  /* 0x0000001414007211 */ /* 0x004fc800078f08ff */
[----:B------:R-:W-:-:S05]  /*75b0*/  LOP3.LUT R0, R0, 0xfffffffe, RZ, 0xc0, !PT ;  /* 0xfffffffe00007812 */ /* 0x000fca00078ec0ff */
[----:B------:R-:W-:-:S05]  /*75c0*/  IMAD.IADD R0, R20, 0x1, -R0 ;  /* 0x0000000114007824 */ /* 0x000fca00078e0a00 */
[----:B------:R-:W-:-:S04]  /*75d0*/  SHF.L.U32 R3, R0, 0x1f, RZ ;  /* 0x0000001f00037819 */ /* 0x000fc800000006ff */
[----:B------:R0:W1:Y:S03]  /*75e0*/  SYNCS.PHASECHK.TRANS64.TRYWAIT P0, [R18+URZ+0x19c00], R3 ;  /* 0x019c0003120075a7 */ /* 0x000066000800017f */
[----:B-1----:R-:W-:Y:S05]  /*75f0*/  @!P0 NANOSLEEP.SYNCS 0x989680 ;  /* 0x009896800000895d */ /* 0x002fea0003900000 */
[----:B------:R-:W1:Y:S01]  /*7600*/  @!P0 SYNCS.PHASECHK.TRANS64 P0, [R18+URZ+0x19c00], R3 ;  /* 0x019c0003120085a7 */ /* 0x000e62000800007f */
[----:B------:R-:W-:Y:S04]  /*7610*/  BSSY B0, `(.L_x_421) ;  /* 0x0000006000007945 */ /* 0x000fe80003800000 */
[----:B-1----:R-:W-:Y:S05]  /*7620*/  @P0 BRA `(.L_x_422) ;  /* 0x0000000000100947 */ /* 0x002fea0003800000 */
.L_x_423:
[----:B-1----:R1:W2:Y:S02]  /*7630*/  SYNCS.PHASECHK.TRANS64.TRYWAIT P0, [R18+URZ+0x19c00], R3 ;  /* 0x019c0003120075a7 */ /* 0x0022a4000800017f */
[----:B--2---:R-:W-:Y:S05]  /*7640*/  @!P0 NANOSLEEP.SYNCS 0x989680 ;  /* 0x009896800000895d */ /* 0x004fea0003900000 */
[----:B------:R-:W2:Y:S02]  /*7650*/  @!P0 SYNCS.PHASECHK.TRANS64 P0, [R18+URZ+0x19c00], R3 ;  /* 0x019c0003120085a7 */ /* 0x000ea4000800007f */
[----:B--2---:R-:W-:Y:S05]  /*7660*/  @!P0 BRA `(.L_x_423) ;  /* 0xfffffffc00f08947 */ /* 0x004fea000383ffff */
.L_x_422:
[----:B------:R-:W-:Y:S05]  /*7670*/  BSYNC B0 ;  /* 0x0000000000007941 */ /* 0x000fea0003800000 */
.L_x_421:
[----:B------:R-:W-:Y:S05]  /*7680*/  BRA `(.L_x_424) ;  /* 0x0000004000907947 */ /* 0x000fea0003800000 */
.L_x_420:
[----:B------:R-:W0:Y:S01]  /*7690*/  LDC.64 R28, c[0x0][0x3e8] ;  /* 0x0000fa00ff1c7b82 */ /* 0x000e220000000a00 */
[----:B------:R-:W-:Y:S01]  /*76a0*/  LOP3.LUT P0, RZ, R30, 0x9f, RZ, 0xc0, !PT ;  /* 0x0000009f1eff7812 */ /* 0x000fe2000780c0ff */
[----:B------:R-:W-:Y:S01]  /*76b0*/  ULDC.64 UR4, c[0x0][0x3f8] ;  /* 0x0000fe0000047ab9 */ /* 0x000fe20000000a00 */
[----:B-----5:R-:W-:Y:S01]  /*76c0*/  SHF.R.S32.HI R0, RZ, 0x1f, R26 ;  /* 0x0000001fff007819 */ /* 0x020fe2000001141a */
[----:B------:R-:W-:Y:S01]  /*76d0*/  ULDC.64 UR6, c[0x0][0x408] ;  /* 0x0001020000067ab9 */ /* 0x000fe20000000a00 */
[----:B------:R-:W-:Y:S03]  /*76e0*/  BSSY B6, `(.L_x_425) ;  /* 0x000001b000067945 */ /* 0x000fe60003800000 */
[----:B------:R-:W1:Y:S01]  /*76f0*/  LDC.64 R4, c[0x0][0x400] ;  /* 0x00010000ff047b82 */ /* 0x000e620000000a00 */
[C---:B------:R-:W-:Y:S02]  /*7700*/  IMAD R3, R0.reuse, UR4, RZ ;  /* 0x0000000400037c24 */ /* 0x040fe4000f8e02ff */
[----:B------:R-:W-:-:S02]  /*7710*/  IMAD R7, R0, UR6, RZ ;  /* 0x0000000600077c24 */ /* 0x000fc4000f8e02ff */
[C---:B------:R-:W-:Y:S02]  /*7720*/  IMAD R3, R26.reuse, UR5, R3 ;  /* 0x000000051a037c24 */ /* 0x040fe4000f8e0203 */
[C---:B------:R-:W-:Y:S02]  /*7730*/  IMAD R7, R26.reuse, UR7, R7 ;  /* 0x000000071a077c24 */ /* 0x040fe4000f8e0207 */
[----:B0-----:R-:W-:-:S04]  /*7740*/  IMAD.WIDE.U32 R28, R26, UR4, R28 ;  /* 0x000000041a1c7c25 */ /* 0x001fc8000f8e001c */
[----:B------:R-:W-:Y:S02]  /*7750*/  IMAD.IADD R30, R3, 0x1, R29 ;  /* 0x00000001031e7824 */ /* 0x000fe400078e021d */
[----:B-1----:R-:W-:-:S04]  /*7760*/  IMAD.WIDE.U32 R26, R26, UR6, R4 ;  /* 0x000000061a1a7c25 */ /* 0x002fc8000f8e0004 */
[----:B------:R-:W-:Y:S01]  /*7770*/  IMAD.IADD R31, R7, 0x1, R27 ;  /* 0x00000001071f7824 */ /* 0x000fe200078e021b */
[----:B------:R-:W-:Y:S06]  /*7780*/  @!P0 BRA `(.L_x_426) ;  /* 0x0000000000408947 */ /* 0x000fec0003800000 */
[----:B------:R-:W-:Y:S01]  /*7790*/  MOV R14, 0x0 ;  /* 0x00000000000e7802 */ /* 0x000fe20000000f00 */
[----:B------:R-:W-:Y:S01]  /*77a0*/  ULDC.64 UR4, c[0x4][0x98] ;  /* 0x0100260000047ab9 */ /* 0x000fe20000000a00 */
[----:B------:R-:W-:Y:S01]  /*77b0*/  ULDC.64 UR6, c[0x4][0xa0] ;  /* 0x0100280000067ab9 */ /* 0x000fe20000000a00 */
[----:B------:R-:W-:Y:S01]  /*77c0*/  IMAD.U32 R4, RZ, RZ, UR4 ;  /* 0x00000004ff047e24 */ /* 0x000fe2000f8e00ff */
[----:B------:R-:W-:Y:S01]  /*77d0*/  MOV R5, UR5 ;  /* 0x0000000500057c02 */ /* 0x000fe20008000f00 */
[----:B------:R-:W-:Y:S01]  /*77e0*/  ULDC.64 UR4, c[0x4][0x28] ;  /* 0x01000a0000047ab9 */ /* 0x000fe20000000a00 */
[----:B------:R-:W0:Y:S01]  /*77f0*/  LDC.64 R14, c[0x4][R14] ;  /* 0x010000000e0e7b82 */ /* 0x000e220000000a00 */
[----:B------:R-:W-:Y:S02]  /*7800*/  IMAD.U32 R6, RZ, RZ, UR6 ;  /* 0x00000006ff067e24 */ /* 0x000fe4000f8e00ff */
[----:B------:R-:W-:Y:S02]  /*7810*/  IMAD.U32 R7, RZ, RZ, UR7 ;  /* 0x00000007ff077e24 */ /* 0x000fe4000f8e00ff */
[----:B------:R-:W-:-:S02]  /*7820*/  IMAD.U32 R10, RZ, RZ, UR4 ;  /* 0x00000004ff0a7e24 */ /* 0x000fc4000f8e00ff */
[----:B------:R-:W-:Y:S02]  /*7830*/  IMAD.U32 R11, RZ, RZ, UR5 ;  /* 0x00000005ff0b7e24 */ /* 0x000fe4000f8e00ff */
[----:B------:R-:W-:Y:S02]  /*7840*/  IMAD.MOV.U32 R8, RZ, RZ, 0x70 ;  /* 0x00000070ff087424 */ /* 0x000fe400078e00ff */
[----:B------:R-:W-:Y:S02]  /*7850*/  IMAD.MOV.U32 R12, RZ, RZ, 0x1 ;  /* 0x00000001ff0c7424 */ /* 0x000fe400078e00ff */
[----:B------:R-:W-:-:S07]  /*7860*/  IMAD.MOV.U32 R13, RZ, RZ, RZ ;  /* 0x000000ffff0d7224 */ /* 0x000fce00078e00ff */
[----:B------:R-:W-:-:S07]  /*7870*/  LEPC R20, `(.L_x_426) ;  /* 0x000000001014794e */ /* 0x000fce0000000000 */
[----:B0-----:R-:W-:Y:S05]  /*7880*/  CALL.ABS.NOINC R14 ;  /* 0x000000000e007343 */ /* 0x001fea0003c00000 */
.L_x_426:
[----:B------:R-:W-:Y:S05]  /*7890*/  BSYNC B6 ;  /* 0x0000000000067941 */ /* 0x000fea0003800000 */
.L_x_425:
[----:B------:R-:W2:Y:S01]  /*78a0*/  LDL R20, [R1+0x30] ;  /* 0x0000300001147983 */ /* 0x000ea20000100800 */
[----:B------:R-:W-:Y:S01]  /*78b0*/  ULDC.U8 UR4, c[0x0][0x410] ;  /* 0x0001040000047ab9 */ /* 0x000fe20000000000 */
[----:B------:R-:W-:Y:S01]  /*78c0*/  BSSY B0, `(.L_x_427) ;  /* 0x00003f8000007945 */ /* 0x000fe20003800000 */
[----:B------:R-:W-:Y:S01]  /*78d0*/  ISETP.NE.AND P0, PT, RZ, UR4, PT ;  /* 0x00000004ff007c0c */ /* 0x000fe2000bf05270 */
[----:B------:R-:W-:Y:S02]  /*78e0*/  IMAD R4, R25, 0xc0, R155 ;  /* 0x000000c019047824 */ /* 0x000fe400078e029b */
[----:B--2---:R-:W-:-:S10]  /*78f0*/  IMAD.IADD R21, R18, 0x1, R20 ;  /* 0x0000000112157824 */ /* 0x004fd400078e0214 */
[----:B------:R-:W-:Y:S05]  /*7900*/  @!P0 BRA `(.L_x_428) ;  /* 0x0000001800d08947 */ /* 0x000fea0003800000 */
[----:B------:R-:W-:-:S03]  /*7910*/  UMOV UR4, 0xffffffff ;  /* 0xffffffff00047882 */ /* 0x000fc60000000000 */
[----:B------:R-:W-:Y:S05]  /*7920*/  BRA.DIV UR4, `(.L_x_429) ;  /* 0x0000014604a47947 */ /* 0x000fea000b800000 */
[----:B------:R0:W1:Y:S04]  /*7930*/  SHFL.IDX PT, R29, R28, RZ, 0x1e1f ;  /* 0x001e1fff1c1d7589 */ /* 0x00006800000e0000 */
[----:B------:R0:W2:Y:S04]  /*7940*/  SHFL.IDX PT, R27, R26, RZ, 0x1e1f ;  /* 0x001e1fff1a1b7589 */ /* 0x0000a800000e0000 */
[----:B------:R0:W3:Y:S04]  /*7950*/  SHFL.IDX PT, R0, R30, RZ, 0x1e1f ;  /* 0x001e1fff1e007589 */ /* 0x0000e800000e0000 */
[----:B------:R0:W4:Y:S02]  /*7960*/  SHFL.IDX PT, R3, R31, RZ, 0x1e1f ;  /* 0x001e1fff1f037589 */ /* 0x00012400000e0000 */
.L_x_650:
[----:B------:R-:W5:Y:S01]  /*7970*/  LDL R6, [R1+0x4c] ;  /* 0x00004c0001067983 */ /* 0x000f620000100800 */
[----:B------:R-:W-:Y:S01]  /*7980*/  ULDC UR4, c[0x0][0x448] ;  /* 0x0001120000047ab9 */ /* 0x000fe20000000800 */
[----:B------:R-:W-:Y:S01]  /*7990*/  BSSY B1, `(.L_x_430) ;  /* 0x000002f000017945 */ /* 0x000fe20003800000 */
[----:B------:R-:W-:Y:S01]  /*79a0*/  IMAD R24, R24, UR4, RZ ;  /* 0x0000000418187c24 */ /* 0x000fe2000f8e02ff */
[----:B------:R-:W-:Y:S02]  /*79b0*/  CS2R R32, SRZ ;  /* 0x0000000000207805 */ /* 0x000fe4000001ff00 */
[----:B------:R-:W-:Y:S02]  /*79c0*/  CS2R R12, SRZ ;  /* 0x00000000000c7805 */ /* 0x000fe4000001ff00 */
[----:B------:R-:W-:Y:S02]  /*79d0*/  CS2R R8, SRZ ;  /* 0x0000000000087805 */ /* 0x000fe4000001ff00 */
[----:B0-----:R-:W-:-:S02]  /*79e0*/  CS2R R30, SRZ ;  /* 0x00000000001e7805 */ /* 0x001fc4000001ff00 */
[----:B------:R-:W-:Y:S02]  /*79f0*/  ISETP.GE.AND P0, PT, R4, R24, PT ;  /* 0x000000180400720c */ /* 0x000fe40003f06270 */
[----:B------:R-:W-:Y:S02]  /*7a00*/  CS2R R14, SRZ ;  /* 0x00000000000e7805 */ /* 0x000fe4000001ff00 */
[----:B------:R-:W-:Y:S02]  /*7a10*/  CS2R R10, SRZ ;  /* 0x00000000000a7805 */ /* 0x000fe4000001ff00 */
[----:B-----5:R-:W-:-:S04]  /*7a20*/  LEA.HI R5, R6, R6, RZ, 0x1 ;  /* 0x0000000606057211 */ /* 0x020fc800078f08ff */
[----:B------:R-:W-:-:S05]  /*7a30*/  LOP3.LUT R5, R5, 0xfffffffe, RZ, 0xc0, !PT ;  /* 0xfffffffe05057812 */ /* 0x000fca00078ec0ff */
[----:B------:R-:W-:-:S05]  /*7a40*/  IMAD.IADD R5, R6, 0x1, -R5 ;  /* 0x0000000106057824 */ /* 0x000fca00078e0a05 */
[----:B------:R-:W-:Y:S01]  /*7a50*/  SHF.L.U32 R37, R5, 0x1f, RZ ;  /* 0x0000001f05257819 */ /* 0x000fe200000006ff */
[----:B------:R-:W-:Y:S06]  /*7a60*/  @P0 BRA `(.L_x_431) ;  /* 0x0000000000840947 */ /* 0x000fec0003800000 */
[----:B------:R-:W2:Y:S01]  /*7a70*/  LDL R28, [R1+0x18] ;  /* 0x00001800011c7983 */ /* 0x000ea20000100800 */
[----:B------:R-:W-:-:S03]  /*7a80*/  ULDC UR4, c[0x0][0x3f4] ;  /* 0x0000fd0000047ab9 */ /* 0x000fc60000000800 */
[----:B------:R-:W3:Y:S01]  /*7a90*/  LDL R20, [R1+0x1c] ;  /* 0x00001c0001147983 */ /* 0x000ee20000100800 */
[----:B------:R-:W-:Y:S02]  /*7aa0*/  ISETP.GE.AND P1, PT, R152, UR4, PT ;  /* 0x0000000498007c0c */ /* 0x000fe4000bf26270 */
[----:B------:R-:W-:Y:S02]  /*7ab0*/  CS2R R14, SRZ ;  /* 0x00000000000e7805 */ /* 0x000fe4000001ff00 */
[----:B------:R-:W-:Y:S02]  /*7ac0*/  CS2R R12, SRZ ;  /* 0x00000000000c7805 */ /* 0x000fe4000001ff00 */
[----:B------:R-:W-:Y:S02]  /*7ad0*/  CS2R R30, SRZ ;  /* 0x00000000001e7805 */ /* 0x000fe4000001ff00 */
[----:B------:R-:W-:Y:S02]  /*7ae0*/  CS2R R32, SRZ ;  /* 0x0000000000207805 */ /* 0x000fe4000001ff00 */
[----:B------:R-:W-:-:S03]  /*7af0*/  CS2R R10, SRZ ;  /* 0x00000000000a7805 */ /* 0x000fc6000001ff00 */
[----:B-1----:R-:W-:Y:S02]  /*7b00*/  @!P1 IADD3 R26, P3, R152, R29, RZ ;  /* 0x0000001d981a9210 */ /* 0x002fe40007f7e0ff */
[----:B------:R-:W-:Y:S02]  /*7b10*/  @!P1 SHF.R.S32.HI R5, RZ, 0x1f, R152 ;  /* 0x0000001fff059819 */ /* 0x000fe40000011498 */
[----:B--2---:R-:W-:Y:S02]  /*7b20*/  ISETP.GE.AND P2, PT, R28, UR4, PT ;  /* 0x000000041c007c0c */ /* 0x004fe4000bf46270 */
[----:B------:R-:W-:Y:S02]  /*7b30*/  SHF.R.S32.HI R7, RZ, 0x1f, R28 ;  /* 0x0000001fff077819 */ /* 0x000fe4000001141c */
[----:B---3--:R-:W-:Y:S02]  /*7b40*/  ISETP.GE.AND P0, PT, R20, UR4, PT ;  /* 0x0000000414007c0c */ /* 0x008fe4000bf06270 */
[----:B------:R-:W-:-:S07]  /*7b50*/  SHF.R.S32.HI R8, RZ, 0x1f, R20 ;  /* 0x0000001fff087819 */ /* 0x000fce0000011414 */
[C---:B------:R-:W-:Y:S02]  /*7b60*/  @!P2 IADD3 R38, P5, R28.reuse, R27, RZ ;  /* 0x0000001b1c26a210 */ /* 0x040fe40007fbe0ff */
[-C--:B------:R-:W-:Y:S02]  /*7b70*/  @!P2 IADD3 R34, P6, R28, R29.reuse, RZ ;  /* 0x0000001d1c22a210 */ /* 0x080fe40007fde0ff */
[C---:B------:R-:W-:Y:S01]  /*7b80*/  @!P0 IADD3 R6, P4, R20.reuse, R29, RZ ;  /* 0x0000001d14068210 */ /* 0x040fe20007f9e0ff */
[C---:B----4-:R-:W-:Y:S01]  /*7b90*/  @!P2 IMAD.X R39, R3.reuse, 0x1, R7, P5 ;  /* 0x000000010327a824 */ /* 0x050fe200028e0607 */
[----:B------:R-:W-:Y:S02]  /*7ba0*/  @!P0 IADD3 R28, P5, R20, R27, RZ ;  /* 0x0000001b141c8210 */ /* 0x000fe40007fbe0ff */
[C---:B------:R-:W-:Y:S01]  /*7bb0*/  @!P2 IADD3.X R35, R0.reuse, R7, RZ, P6, !PT ;  /* 0x000000070023a210 */ /* 0x040fe200037fe4ff */
[--C-:B------:R-:W-:Y:S01]  /*7bc0*/  @!P0 IMAD.X R7, R0, 0x1, R8.reuse, P4 ;  /* 0x0000000100078824 */ /* 0x100fe200020e0608 */
[----:B------:R-:W-:Y:S01]  /*7bd0*/  @!P1 IADD3 R4, P6, R152, R27, RZ ;  /* 0x0000001b98049210 */ /* 0x000fe20007fde0ff */
[C---:B------:R-:W-:Y:S01]  /*7be0*/  @!P0 IMAD.X R29, R3.reuse, 0x1, R8, P5 ;  /* 0x00000001031d8824 */ /* 0x040fe200028e0608 */
[----:B------:R-:W-:Y:S01]  /*7bf0*/  CS2R R8, SRZ ;  /* 0x0000000000087805 */ /* 0x000fe2000001ff00 */
[--C-:B------:R-:W-:Y:S01]  /*7c00*/  @!P1 IMAD.X R27, R0, 0x1, R5.reuse, P3 ;  /* 0x00000001001b9824 */ /* 0x100fe200018e0605 */
[----:B------:R0:W5:Y:S01]  /*7c10*/  @!P2 LD.E.64 R14, desc[UR40][R34.64] ;  /* 0x00000028220ea980 */ /* 0x000162000c101b00 */
[----:B------:R-:W-:-:S03]  /*7c20*/  @!P1 IMAD.X R5, R3, 0x1, R5, P6 ;  /* 0x0000000103059824 */ /* 0x000fc600030e0605 */
[----:B------:R0:W5:Y:S04]  /*7c30*/  @!P2 LD.E.64 R12, desc[UR40][R38.64] ;  /* 0x00000028260ca980 */ /* 0x000168000c101b00 */
[----:B------:R0:W5:Y:S04]  /*7c40*/  @!P1 LD.E.64 R30, desc[UR40][R26.64] ;  /* 0x000000281a1e9980 */ /* 0x000168000c101b00 */
[----:B------:R0:W5:Y:S04]  /*7c50*/  @!P1 LD.E.64 R32, desc[UR40][R4.64] ;  /* 0x0000002804209980 */ /* 0x000168000c101b00 */
[----:B------:R0:W5:Y:S04]  /*7c60*/  @!P0 LD.E.64 R10, desc[UR40][R6.64] ;  /* 0x00000028060a8980 */ /* 0x000168000c101b00 */
[----:B------:R0:W5:Y:S02]  /*7c70*/  @!P0 LD.E.64 R8, desc[UR40][R28.64] ;  /* 0x000000281c088980 */ /* 0x000164000c101b00 */
.L_x_431:
[----:B------:R-:W-:Y:S05]  /*7c80*/  BSYNC B1 ;  /* 0x0000000000017941 */ /* 0x000fea0003800000 */
.L_x_430:
[----:B------:R-:W1:Y:S01]  /*7c90*/  SYNCS.PHASECHK.TRANS64.TRYWAIT P0, [R18+URZ+0x19c00], R37 ;  /* 0x019c0025120075a7 */ /* 0x000e62000800017f */
[----:B---3--:R-:W-:Y:S01]  /*7ca0*/  IMAD R0, R25, -0xc0, R24 ;  /* 0xffffff4019007824 */ /* 0x008fe200078e0218 */
[----:B------:R-:W-:Y:S04]  /*7cb0*/  BSSY B1, `(.L_x_432) ;  /* 0x0000004000017945 */ /* 0x000fe80003800000 */
[----:B------:R-:W-:-:S04]  /*7cc0*/  VIMNMX R0, R0, 0xc0, PT ;  /* 0x000000c000007848 */ /* 0x000fc80003fe0100 */
[----:B------:R-:W-:Y:S01]  /*7cd0*/  ISETP.GE.AND P1, PT, R155, R0, PT ;  /* 0x000000009b00720c */ /* 0x000fe20003f26270 */
[----:B-1----:R-:W-:-:S12]  /*7ce0*/  @!P0 BRA `(.L_x_433) ;  /* 0x0000014400288947 */ /* 0x002fd80003800000 */
.L_x_651:
[----:B------:R-:W-:Y:S05]  /*7cf0*/  BSYNC B1 ;  /* 0x0000000000017941 */ /* 0x000fea0003800000 */
.L_x_432:
[----:B------:R-:W-:Y:S05]  /*7d00*/  @P1 BRA `(.L_x_434) ;  /* 0x0000003800cc1947 */ /* 0x000fea0003800000 */
[----:B0-----:R-:W3:Y:S01]  /*7d10*/  LDL R4, [R1+0x18] ;  /* 0x0000180001047983 */ /* 0x001ee20000100800 */
[----:B----4-:R-:W0:Y:S03]  /*7d20*/  LDC R3, c[0x0][0x3f4] ;  /* 0x0000fd00ff037b82 */ /* 0x010e260000000800 */
[----:B------:R-:W4:Y:S01]  /*7d30*/  LDL R0, [R1+0x1c] ;  /* 0x00001c0001007983 */ /* 0x000f220000100800 */
[----:B------:R-:W-:Y:S01]  /*7d40*/  BSSY B1, `(.L_x_435) ;  /* 0x000007b000017945 */ /* 0x000fe20003800000 */
[-C--:B0-----:R-:W-:Y:S02]  /*7d50*/  ISETP.GE.AND P0, PT, R152, R3.reuse, PT ;  /* 0x000000039800720c */ /* 0x081fe40003f06270 */
[-C--:B---3--:R-:W-:Y:S02]  /*7d60*/  ISETP.GE.AND P1, PT, R4, R3.reuse, PT ;  /* 0x000000030400720c */ /* 0x088fe40003f26270 */
[----:B----4-:R-:W-:-:S09]  /*7d70*/  ISETP.GE.AND P2, PT, R0, R3, PT ;  /* 0x000000030000720c */ /* 0x010fd20003f46270 */
[----:B------:R-:W-:Y:S05]  /*7d80*/  @P0 BRA `(.L_x_436) ;  /* 0x0000000400d80947 */ /* 0x000fea0003800000 */
[----:B------:R-:W0:Y:S01]  /*7d90*/  LDS.128 R4, [R21+0xf000] ;  /* 0x00f0000015047984 */ /* 0x000e220000000c00 */
[----:B-----5:R-:W-:Y:S02]  /*7da0*/  SHF.R.U32.HI R25, RZ, 0x8, R31 ;  /* 0x00000008ff197819 */ /* 0x020fe4000001161f */
[----:B------:R-:W-:Y:S02]  /*7db0*/  SHF.R.U32.HI R3, RZ, 0x8, R30 ;  /* 0x00000008ff037819 */ /* 0x000fe4000001161e */
[----:B------:R-:W-:Y:S02]  /*7dc0*/  LOP3.LUT R20, R31, 0xff, RZ, 0xc0, !PT ;  /* 0x000000ff1f147812 */ /* 0x000fe400078ec0ff */
[----:B------:R-:W-:Y:S02]  /*7dd0*/  LOP3.LUT R25, R25, 0xff, RZ, 0xc0, !PT ;  /* 0x000000ff19197812 */ /* 0x000fe400078ec0ff */
[----:B------:R-:W-:Y:S02]  /*7de0*/  SHF.R.U32.HI R29, RZ, 0x8, R33 ;  /* 0x00000008ff1d7819 */ /* 0x000fe40000011621 */
[----:B------:R-:W-:-:S02]  /*7df0*/  LOP3.LUT R0, R30, 0xff, RZ, 0xc0, !PT ;  /* 0x000000ff1e007812 */ /* 0x000fc400078ec0ff */
[----:B------:R-:W-:Y:S02]  /*7e00*/  LOP3.LUT R3, R3, 0xff, RZ, 0xc0, !PT ;  /* 0x000000ff03037812 */ /* 0x000fe400078ec0ff */
[----:B------:R-:W-:Y:S02]  /*7e10*/  PRMT R20, R25, 0x7604, R20 ;  /* 0x0000760419147816 */ /* 0x000fe40000000014 */
[----:B------:R-:W-:Y:S02]  /*7e20*/  LOP3.LUT R26, R33, 0xff, RZ, 0xc0, !PT ;  /* 0x000000ff211a7812 */ /* 0x000fe400078ec0ff */
[----:B------:R-:W-:Y:S02]  /*7e30*/  LOP3.LUT R29, R29, 0xff, RZ, 0xc0, !PT ;  /* 0x000000ff1d1d7812 */ /* 0x000fe400078ec0ff */
[----:B------:R-:W-:Y:S02]  /*7e40*/  SHF.R.U32.HI R28, RZ, 0x10, R33 ;  /* 0x00000010ff1c7819 */ /* 0x000fe40000011621 */
[----:B------:R-:W-:-:S02]  /*7e50*/  SHF.R.U32.HI R25, RZ, 0x10, R31 ;  /* 0x00000010ff197819 */ /* 0x000fc4000001161f */
[----:B------:R-:W-:Y:S02]  /*7e60*/  SHF.R.U32.HI R24, RZ, 0x8, R32 ;  /* 0x00000008ff187819 */ /* 0x000fe40000011620 */
[----:B------:R-:W-:Y:S01]  /*7e70*/  PRMT R3, R3, 0x7604, R0 ;  /* 0x0000760403037816 */ /* 0x000fe20000000000 */
[----:B------:R-:W-:Y:S01]  /*7e80*/  IMAD.U32 R25, R25, 0x10000, RZ ;  /* 0x0001000019197824 */ /* 0x000fe200078e00ff */
[----:B------:R-:W-:Y:S01]  /*7e90*/  PRMT R26, R29, 0x7604, R26 ;  /* 0x000076041d1a7816 */ /* 0x000fe2000000001a */
[----:B------:R-:W-:Y:S01]  /*7ea0*/  IMAD.U32 R29, R28, 0x10000, RZ ;  /* 0x000100001c1d7824 */ /* 0x000fe200078e00ff */
[----:B------:R-:W-:Y:S02]  /*7eb0*/  LOP3.LUT R0, R32, 0xff, RZ, 0xc0, !PT ;  /* 0x000000ff20007812 */ /* 0x000fe400078ec0ff */
[----:B--2---:R-:W-:Y:S02]  /*7ec0*/  LOP3.LUT R27, R24, 0xff, RZ, 0xc0, !PT ;  /* 0x000000ff181b7812 */ /* 0x004fe400078ec0ff */
[----:B------:R-:W-:-:S02]  /*7ed0*/  LOP3.LUT R3, R3, 0xff0000, R30, 0xf8, !PT ;  /* 0x00ff000003037812 */ /* 0x000fc400078ef81e */
[----:B------:R-:W-:Y:S02]  /*7ee0*/  PRMT R27, R27, 0x7604, R0 ;  /* 0x000076041b1b7816 */ /* 0x000fe40000000000 */
[----:B------:R-:W-:Y:S02]  /*7ef0*/  LOP3.LUT R35, R26, 0xff0000, R29, 0xf8, !PT ;  /* 0x00ff00001a237812 */ /* 0x000fe400078ef81d */
[----:B------:R-:W-:Y:S02]  /*7f00*/  LOP3.LUT R25, R20, 0xff0000, R25, 0xf8, !PT ;  /* 0x00ff000014197812 */ /* 0x000fe400078ef819 */
[----:B------:R-:W-:Y:S02]  /*7f10*/  LOP3.LUT R29, R27, 0xff0000, R32, 0xf8, !PT ;  /* 0x00ff00001b1d7812 */ /* 0x000fe400078ef820 */
[----:B------:R-:W-:Y:S02]  /*7f20*/  LOP3.LUT R27, R3, 0xff000000, R30, 0xf8, !PT ;  /* 0xff000000031b7812 */ /* 0x000fe400078ef81e */
[----:B------:R-:W-:-:S02]  /*7f30*/  LOP3.LUT R35, R35, 0xff000000, R33, 0xf8, !PT ;  /* 0xff00000023237812 */ /* 0x000fc400078ef821 */
[----:B------:R-:W-:Y:S02]  /*7f40*/  LOP3.LUT R30, R25, 0xff000000, R31, 0xf8, !PT ;  /* 0xff000000191e7812 */ /* 0x000fe400078ef81f */
[----:B0-----:R-:W-:Y:S02]  /*7f50*/  F2FP.F16.E4M3.UNPACK_B R0, R6.H1 ;  /* 0x00000006ff00723e */ /* 0x001fe400030006ff */
[----:B------:R-:W-:Y:S02]  /*7f60*/  F2FP.F16.E4M3.UNPACK_B R31, R35 ;  /* 0x00000023ff1f723e */ /* 0x000fe400020006ff */
[----:B------:R-:W-:Y:S01]  /*7f70*/  F2FP.F16.E4M3.UNPACK_B R28, R30 ;  /* 0x0000001eff1c723e */ /* 0x000fe200020006ff */
[----:B------:R-:W-:Y:S01]  /*7f80*/  HADD2.F32 R24, -RZ, R0.H1_H1 ;  /* 0x30000000ff187230 */ /* 0x000fe20000004100 */
[----:B------:R-:W-:Y:S01]  /*7f90*/  LOP3.LUT R32, R29, 0xff000000, R32, 0xf8, !PT ;  /* 0xff0000001d207812 */ /* 0x000fe200078ef820 */
[----:B------:R-:W-:Y:S01]  /*7fa0*/  HADD2.F32 R33, -RZ, R31.H1_H1 ;  /* 0x3000001fff217230 */ /* 0x000fe20000004100 */
[----:B------:R-:W-:Y:S01]  /*7fb0*/  F2FP.F16.E4M3.UNPACK_B R3, R6 ;  /* 0x00000006ff03723e */ /* 0x000fe200020006ff */
[----:B------:R-:W-:Y:S01]  /*7fc0*/  HADD2.F32 R29, -RZ, R28.H1_H1 ;  /* 0x3000001cff1d7230 */ /* 0x000fe20000004100 */
[-C--:B------:R-:W-:Y:S01]  /*7fd0*/  F2FP.F16.E4M3.UNPACK_B R25, R7.reuse ;  /* 0x00000007ff19723e */ /* 0x080fe200020006ff */
[----:B------:R-:W-:Y:S01]  /*7fe0*/  HADD2.F32 R20, -RZ, R0.H0_H0 ;  /* 0x20000000ff147230 */ /* 0x000fe20000004100 */
[----:B------:R-:W-:Y:S01]  /*7ff0*/  F2FP.F16.E4M3.UNPACK_B R26, R7.H1 ;  /* 0x00000007ff1a723e */ /* 0x000fe200030006ff */
[C---:B-1----:R-:W-:Y:S01]  /*8000*/  FMUL.FTZ R37, R24.reuse, R33 ;  /* 0x0000002118257220 */ /* 0x042fe20000410000 */
[----:B------:R-:W-:Y:S01]  /*8010*/  FMUL.FTZ R24, R24, R29 ;  /* 0x0000001d18187220 */ /* 0x000fe20000410000 */
[-C--:B------:R-:W-:Y:S01]  /*8020*/  F2FP.F16.E4M3.UNPACK_B R6, R5.reuse ;  /* 0x00000005ff06723e */ /* 0x080fe200020006ff */
[----:B------:R-:W-:Y:S01]  /*8030*/  HADD2.F32 R28, -RZ, R28.H0_H0 ;  /* 0x2000001cff1c7230 */ /* 0x000fe20000004100 */
[----:B------:R-:W-:Y:S01]  /*8040*/  F2FP.F16.E4M3.UNPACK_B R7, R5.H1 ;  /* 0x00000005ff07723e */ /* 0x000fe200030006ff */
[----:B------:R-:W-:-:S02]  /*8050*/  HADD2.F32 R5, -RZ, R3.H1_H1 ;  /* 0x30000003ff057230 */ /* 0x000fc40000004100 */
[C---:B------:R-:W-:Y:S01]  /*8060*/  FFMA.FTZ R37, R20.reuse, R29, -R37 ;  /* 0x0000001d14257223 */ /* 0x040fe20000010825 */
[----:B------:R-:W-:Y:S01]  /*8070*/  FFMA.FTZ R38, R20, R33, R24 ;  /* 0x0000002114267223 */ /* 0x000fe20000010018 */
[----:B------:R-:W-:Y:S01]  /*8080*/  HADD2.F32 R20, -RZ, R31.H0_H0 ;  /* 0x2000001fff147230 */ /* 0x000fe20000004100 */
[----:B------:R-:W-:Y:S01]  /*8090*/  F2FP.F16.E4M3.UNPACK_B R30, R30.H1 ;  /* 0x0000001eff1e723e */ /* 0x000fe200030006ff */
[----:B------:R-:W-:Y:S02]  /*80a0*/  HADD2.F32 R3, -RZ, R3.H0_H0 ;  /* 0x20000003ff037230 */ /* 0x000fe40000004100 */
[C---:B------:R-:W-:Y:S01]  /*80b0*/  FMUL.FTZ R29, R5.reuse, R28 ;  /* 0x0000001c051d7220 */ /* 0x040fe20000410000 */
[----:B------:R-:W-:Y:S01]  /*80c0*/  F2FP.F16.E4M3.UNPACK_B R35, R35.H1 ;  /* 0x00000023ff23723e */ /* 0x000fe200030006ff */
[-C--:B------:R-:W-:Y:S01]  /*80d0*/  FMUL.FTZ R34, R5, R20.reuse ;  /* 0x0000001405227220 */ /* 0x080fe20000410000 */
[----:B------:R-:W-:Y:S02]  /*80e0*/  HADD2.F32 R5, -RZ, R25.H1_H1 ;  /* 0x30000019ff057230 */ /* 0x000fe40000004100 */
[----:B------:R-:W-:Y:S01]  /*80f0*/  FFMA.FTZ R33, R3, R20, R29 ;  /* 0x0000001403217223 */ /* 0x000fe2000001001d */
[----:B------:R-:W-:-:S02]  /*8100*/  HADD2.F32 R20, -RZ, R30.H0_H0 ;  /* 0x2000001eff147230 */ /* 0x000fc40000004100 */
[----:B------:R-:W-:Y:S01]  /*8110*/  FFMA.FTZ R34, R3, R28, -R34 ;  /* 0x0000001c03227223 */ /* 0x000fe20000010822 */
[----:B------:R-:W-:Y:S01]  /*8120*/  HADD2.F32 R24, -RZ, R35.H0_H0 ;  /* 0x20000023ff187230 */ /* 0x000fe20000004100 */
[----:B------:R-:W-:Y:S01]  /*8130*/  F2FP.F16.E4M3.UNPACK_B R0, R4 ;  /* 0x00000004ff00723e */ /* 0x000fe200020006ff */
[----:B------:R-:W-:Y:S02]  /*8140*/  HADD2.F32 R25, -RZ, R25.H0_H0 ;  /* 0x20000019ff197230 */ /* 0x000fe40000004100 */
[C---:B------:R-:W-:Y:S01]  /*8150*/  FMUL.FTZ R40, R5.reuse, R20 ;  /* 0x0000001405287220 */ /* 0x040fe20000410000 */
[----:B------:R-:W-:Y:S02]  /*8160*/  HADD2.F32 R35, -RZ, R35.H1_H1 ;  /* 0x30000023ff237230 */ /* 0x000fe40000004100 */
[-C--:B------:R-:W-:Y:S01]  /*8170*/  FMUL.FTZ R28, R5, R24.reuse ;  /* 0x00000018051c7220 */ /* 0x080fe20000410000 */
[----:B------:R-:W-:Y:S02]  /*8180*/  HADD2.F32 R3, -RZ, R26.H1_H1 ;  /* 0x3000001aff037230 */ /* 0x000fe40000004100 */
[----:B------:R-:W-:Y:S01]  /*8190*/  FFMA.FTZ R40, R25, R24, R40 ;  /* 0x0000001819287223 */ /* 0x000fe20000010028 */
[----:B------:R-:W-:-:S02]  /*81a0*/  HADD2.F32 R30, -RZ, R30.H1_H1 ;  /* 0x3000001eff1e7230 */ /* 0x000fc40000004100 */
[----:B------:R-:W-:Y:S01]  /*81b0*/  FFMA.FTZ R39, R25, R20, -R28 ;  /* 0x0000001419277223 */ /* 0x000fe2000001081c */
[----:B------:R-:W-:Y:S01]  /*81c0*/  HADD2.F32 R26, -RZ, R26.H0_H0 ;  /* 0x2000001aff1a7230 */ /* 0x000fe20000004100 */
[----:B------:R-:W-:Y:S01]  /*81d0*/  F2FP.F16.E4M3.UNPACK_B R24, R32 ;  /* 0x00000020ff18723e */ /* 0x000fe200020006ff */
[C---:B------:R-:W-:Y:S01]  /*81e0*/  FMUL.FTZ R5, R3.reuse, R35 ;  /* 0x0000002303057220 */ /* 0x040fe20000410000 */
[----:B------:R-:W-:Y:S01]  /*81f0*/  F2FP.F16.E4M3.UNPACK_B R4, R4.H1 ;  /* 0x00000004ff04723e */ /* 0x000fe200030006ff */
[-C--:B------:R-:W-:Y:S01]  /*8200*/  FMUL.FTZ R3, R3, R30.reuse ;  /* 0x0000001e03037220 */ /* 0x080fe20000410000 */
[----:B------:R-:W-:Y:S01]  /*8210*/  F2FP.F16.E4M3.UNPACK_B R20, R27 ;  /* 0x0000001bff14723e */ /* 0x000fe200020006ff */
[C---:B------:R-:W-:Y:S01]  /*8220*/  FFMA.FTZ R30, R26.reuse, R30, -R5 ;  /* 0x0000001e1a1e7223 */ /* 0x040fe20000010805 */
[--C-:B------:R-:W-:Y:S02]  /*8230*/  HADD2.F32 R28, -RZ, R24.reuse.H1_H1 ;  /* 0x30000018ff1c7230 */ /* 0x100fe40000004100 */
[----:B------:R-:W-:Y:S01]  /*8240*/  FFMA.FTZ R35, R26, R35, R3 ;  /* 0x000000231a237223 */ /* 0x000fe20000010003 */
[----:B------:R-:W-:Y:S01]  /*8250*/  HADD2.F32 R25, -RZ, R24.H0_H0 ;  /* 0x20000018ff197230 */ /* 0x000fe20000004100 */
[----:B------:R-:W-:Y:S01]  /*8260*/  F2FP.F16.E4M3.UNPACK_B R27, R27.H1 ;  /* 0x0000001bff1b723e */ /* 0x000fe200030006ff */
[----:B------:R-:W-:Y:S01]  /*8270*/  HADD2.F32 R5, -RZ, R4.H1_H1 ;  /* 0x30000004ff057230 */ /* 0x000fe20000004100 */
[----:B------:R-:W-:Y:S01]  /*8280*/  F2FP.F16.E4M3.UNPACK_B R32, R32.H1 ;  /* 0x00000020ff20723e */ /* 0x000fe200030006ff */
[----:B------:R-:W-:-:S02]  /*8290*/  HADD2.F32 R24, -RZ, R20.H1_H1 ;  /* 0x30000014ff187230 */ /* 0x000fc40000004100 */
[----:B------:R-:W-:Y:S02]  /*82a0*/  HADD2.F32 R3, -RZ, R0.H1_H1 ;  /* 0x30000000ff037230 */ /* 0x000fe40000004100 */
[C---:B------:R-:W-:Y:S01]  /*82b0*/  FMUL.FTZ R29, R5.reuse, R28 ;  /* 0x0000001c051d7220 */ /* 0x040fe20000410000 */
[----:B------:R-:W-:Y:S02]  /*82c0*/  HADD2.F32 R4, -RZ, R4.H0_H0 ;  /* 0x20000004ff047230 */ /* 0x000fe40000004100 */
[-C--:B------:R-:W-:Y:S01]  /*82d0*/  FMUL.FTZ R31, R5, R24.reuse ;  /* 0x00000018051f7220 */ /* 0x080fe20000410000 */
[----:B------:R-:W-:Y:S02]  /*82e0*/  HADD2.F32 R20, -RZ, R20.H0_H0 ;  /* 0x20000014ff147230 */ /* 0x000fe40000004100 */
[C---:B------:R-:W-:Y:S01]  /*82f0*/  FMUL.FTZ R5, R3.reuse, R25 ;  /* 0x0000001903057220 */ /* 0x040fe20000410000 */
[----:B------:R-:W-:Y:S02]  /*8300*/  HADD2.F32 R0, -RZ, R0.H0_H0 ;  /* 0x20000000ff007230 */ /* 0x000fe40000004100 */
[C---:B------:R-:W-:Y:S01]  /*8310*/  FFMA.FTZ R29, R4.reuse, R24, -R29 ;  /* 0x00000018041d7223 */ /* 0x040fe2000001081d */
[----:B------:R-:W-:Y:S01]  /*8320*/  FFMA.FTZ R28, R4, R28, R31 ;  /* 0x0000001c041c7223 */ /* 0x000fe2000001001f */
[----:B------:R-:W-:Y:S01]  /*8330*/  FMUL.FTZ R26, R3, R20 ;  /* 0x00000014031a7220 */ /* 0x000fe20000410000 */
[----:B------:R-:W-:-:S02]  /*8340*/  HADD2.F32 R4, -RZ, R27.H1_H1 ;  /* 0x3000001bff047230 */ /* 0x000fc40000004100 */
[C---:B------:R-:W-:Y:S01]  /*8350*/  FFMA.FTZ R24, R0.reuse, R20, -R5 ;  /* 0x0000001400187223 */ /* 0x040fe20000010805 */
[----:B------:R-:W-:Y:S02]  /*8360*/  HADD2.F32 R3, -RZ, R7.H1_H1 ;  /* 0x30000007ff037230 */ /* 0x000fe40000004100 */
[----:B------:R-:W-:Y:S01]  /*8370*/  FFMA.FTZ R25, R0, R25, R26 ;  /* 0x0000001900197223 */ /* 0x000fe2000001001a */
[--C-:B------:R-:W-:Y:S02]  /*8380*/  HADD2.F32 R20, -RZ, R32.reuse.H1_H1 ;  /* 0x30000020ff147230 */ /* 0x100fe40000004100 */
[----:B------:R-:W-:Y:S02]  /*8390*/  HADD2.F32 R5, -RZ, R32.H0_H0 ;  /* 0x20000020ff057230 */ /* 0x000fe40000004100 */
[C---:B------:R-:W-:Y:S01]  /*83a0*/  FMUL.FTZ R31, R3.reuse, R4 ;  /* 0x00000004031f7220 */ /* 0x040fe20000410000 */
[----:B------:R-:W-:Y:S02]  /*83b0*/  HADD2.F32 R0, -RZ, R6.H1_H1 ;  /* 0x30000006ff007230 */ /* 0x000fe40000004100 */
[----:B------:R-:W-:Y:S01]  /*83c0*/  FMUL.FTZ R26, R3, R20 ;  /* 0x00000014031a7220 */ /* 0x000fe20000410000 */
[----:B------:R-:W-:-:S02]  /*83d0*/  HADD2.F32 R27, -RZ, R27.H0_H0 ;  /* 0x2000001bff1b7230 */ /* 0x000fc40000004100 */
[----:B------:R-:W-:Y:S02]  /*83e0*/  HADD2.F32 R7, -RZ, R7.H0_H0 ;  /* 0x20000007ff077230 */ /* 0x000fe40000004100 */
[C---:B------:R-:W-:Y:S01]  /*83f0*/  FMUL.FTZ R3, R0.reuse, R5 ;  /* 0x0000000500037220 */ /* 0x040fe20000410000 */
[----:B------:R-:W-:Y:S02]  /*8400*/  HADD2.F32 R6, -RZ, R6.H0_H0 ;  /* 0x20000006ff067230 */ /* 0x000fe40000004100 */
[-C--:B------:R-:W-:Y:S01]  /*8410*/  FMUL.FTZ R0, R0, R27.reuse ;  /* 0x0000001b00007220 */ /* 0x080fe20000410000 */
[C---:B------:R-:W-:Y:S01]  /*8420*/  FFMA.FTZ R26, R7.reuse, R4, -R26 ;  /* 0x00000004071a7223 */ /* 0x040fe2000001081a */
[----:B------:R-:W-:Y:S01]  /*8430*/  FFMA.FTZ R31, R7, R20, R31 ;  /* 0x00000014071f7223 */ /* 0x000fe2000001001f */
[C---:B------:R-:W-:Y:S01]  /*8440*/  FFMA.FTZ R3, R6.reuse, R27, -R3 ;  /* 0x0000001b06037223 */ /* 0x040fe20000010803 */
[----:B------:R-:W-:Y:S01]  /*8450*/  FFMA.FTZ R0, R6, R5, R0 ;  /* 0x0000000506007223 */ /* 0x000fe20000010000 */
[----:B------:R-:W-:-:S02]  /*8460*/  F2FP.SATFINITE.E4M3.F32.PACK_AB_MERGE_C R6, R38, R37, RZ ;  /* 0x000000252606723e */ /* 0x000fc400048070ff */
[----:B------:R-:W-:Y:S02]  /*8470*/  F2FP.SATFINITE.E4M3.F32.PACK_AB_MERGE_C R7, R35, R30, RZ ;  /* 0x0000001e2307723e */ /* 0x000fe400048070ff */
[----:B------:R-:W-:Y:S02]  /*8480*/  F2FP.SATFINITE.E4M3.F32.PACK_AB_MERGE_C R4, R28, R29, RZ ;  /* 0x0000001d1c04723e */ /* 0x000fe400048070ff */
[----:B------:R-:W-:Y:S02]  /*8490*/  F2FP.SATFINITE.E4M3.F32.PACK_AB_MERGE_C R5, R31, R26, RZ ;  /* 0x0000001a1f05723e */ /* 0x000fe400048070ff */
[----:B------:R-:W-:Y:S02]  /*84a0*/  F2FP.SATFINITE.E4M3.F32.PACK_AB_MERGE_C R6, R33, R34, R6 ;  /* 0x000000222106723e */ /* 0x000fe40004807006 */
[----:B------:R-:W-:Y:S02]  /*84b0*/  F2FP.SATFINITE.E4M3.F32.PACK_AB_MERGE_C R7, R40, R39, R7 ;  /* 0x000000272807723e */ /* 0x000fe40004807007 */
[----:B------:R-:W-:-:S02]  /*84c0*/  F2FP.SATFINITE.E4M3.F32.PACK_AB_MERGE_C R4, R25, R24, R4 ;  /* 0x000000181904723e */ /* 0x000fc40004807004 */
[----:B------:R-:W-:-:S05]  /*84d0*/  F2FP.SATFINITE.E4M3.F32.PACK_AB_MERGE_C R5, R0, R3, R5 ;  /* 0x000000030005723e */ /* 0x000fca0004807005 */
[----:B------:R0:W-:Y:S02]  /*84e0*/  STS.128 [R21+0xf000], R4 ;  /* 0x00f0000415007388 */ /* 0x0001e40000000c00 */
.L_x_436:
[----:B------:R-:W-:Y:S05]  /*84f0*/  BSYNC B1 ;  /* 0x0000000000017941 */ /* 0x000fea0003800000 */
.L_x_435:
[----:B------:R-:W-:Y:S04]  /*8500*/  BSSY B1, `(.L_x_437) ;  /* 0x000007c000017945 */ /* 0x000fe80003800000 */
[----:B------:R-:W-:Y:S05]  /*8510*/  @P1 BRA `(.L_x_438) ;  /* 0x0000000400e81947 */ /* 0x000fea0003800000 */
[----:B0-----:R-:W0:Y:S01]  /*8520*/  LDS.128 R4, [R21+0x10800] ;  /* 0x0108000015047984 */ /* 0x001e220000000c00 */
[----:B-----5:R-:W-:Y:S02]  /*8530*/  SHF.R.U32.HI R26, RZ, 0x8, R13 ;  /* 0x00000008ff1a7819 */ /* 0x020fe4000001160d */
[----:B------:R-:W-:Y:S02]  /*8540*/  SHF.R.U32.HI R20, RZ, 0x8, R15 ;  /* 0x00000008ff147819 */ /* 0x000fe4000001160f */
[----:B------:R-:W-:Y:S02]  /*8550*/  LOP3.LUT R29, R13, 0xff, RZ, 0xc0, !PT ;  /* 0x000000ff0d1d7812 */ /* 0x000fe400078ec0ff */
[----:B------:R-:W-:Y:S02]  /*8560*/  LOP3.LUT R26, R26, 0xff, RZ, 0xc0, !PT ;  /* 0x000000ff1a1a7812 */ /* 0x000fe400078ec0ff */
[----:B------:R-:W-:Y:S02]  /*8570*/  LOP3.LUT R25, R15, 0xff, RZ, 0xc0, !PT ;  /* 0x000000ff0f197812 */ /* 0x000fe400078ec0ff */
[----:B------:R-:W-:-:S02]  /*8580*/  LOP3.LUT R20, R20, 0xff, RZ, 0xc0, !PT ;  /* 0x000000ff14147812 */ /* 0x000fc400078ec0ff */
[----:B------:R-:W-:Y:S02]  /*8590*/  SHF.R.U32.HI R0, RZ, 0x8, R14 ;  /* 0x00000008ff007819 */ /* 0x000fe4000001160e */
[----:B------:R-:W-:Y:S02]  /*85a0*/  SHF.R.U32.HI R24, RZ, 0x8, R12 ;  /* 0x00000008ff187819 */ /* 0x000fe4000001160c */
[----:B------:R-:W-:Y:S02]  /*85b0*/  PRMT R29, R26, 0x7604, R29 ;  /* 0x000076041a1d7816 */ /* 0x000fe4000000001d */
[----:B------:R-:W-:Y:S02]  /*85c0*/  PRMT R25, R20, 0x7604, R25 ;  /* 0x0000760414197816 */ /* 0x000fe40000000019 */
[----:B------:R-:W-:Y:S02]  /*85d0*/  SHF.R.U32.HI R26, RZ, 0x10, R13 ;  /* 0x00000010ff1a7819 */ /* 0x000fe4000001160d */
[----:B------:R-:W-:-:S02]  /*85e0*/  SHF.R.U32.HI R20, RZ, 0x10, R15 ;  /* 0x00000010ff147819 */ /* 0x000fc4000001160f */
[----:B------:R-:W-:Y:S02]  /*85f0*/  LOP3.LUT R3, R14, 0xff, RZ, 0xc0, !PT ;  /* 0x000000ff0e037812 */ /* 0x000fe400078ec0ff */
[----:B------:R-:W-:Y:S02]  /*8600*/  LOP3.LUT R0, R0, 0xff, RZ, 0xc0, !PT ;  /* 0x000000ff00007812 */ /* 0x000fe400078ec0ff */
[----:B--2---:R-:W-:Y:S02]  /*8610*/  LOP3.LUT R27, R12, 0xff, RZ, 0xc0, !PT ;  /* 0x000000ff0c1b7812 */ /* 0x004fe400078ec0ff */
[----:B------:R-:W-:Y:S02]  /*8620*/  LOP3.LUT R24, R24, 0xff, RZ, 0xc0, !PT ;  /* 0x000000ff18187812 */ /* 0x000fe400078ec0ff */
[----:B------:R-:W-:Y:S02]  /*8630*/  LOP3.LUT R26, R26, 0xff, RZ, 0xc0, !PT ;  /* 0x000000ff1a1a7812 */ /* 0x000fe400078ec0ff */
[----:B------:R-:W-:-:S02]  /*8640*/  LOP3.LUT R20, R20, 0xff, RZ, 0xc0, !PT ;  /* 0x000000ff14147812 */ /* 0x000fc400078ec0ff */
[----:B------:R-:W-:Y:S02]  /*8650*/  PRMT R3, R0, 0x7604, R3 ;  /* 0x0000760400037816 */ /* 0x000fe40000000003 */
[----:B------:R-:W-:Y:S02]  /*8660*/  PRMT R27, R24, 0x7604, R27 ;  /* 0x00007604181b7816 */ /* 0x000fe4000000001b */
[----:B------:R-:W-:Y:S02]  /*8670*/  SHF.R.U32.HI R0, RZ, 0x10, R14 ;  /* 0x00000010ff007819 */ /* 0x000fe4000001160e */
[----:B------:R-:W-:Y:S02]  /*8680*/  SHF.R.U32.HI R24, RZ, 0x10, R12 ;  /* 0x00000010ff187819 */ /* 0x000fe4000001160c */
[----:B------:R-:W-:Y:S02]  /*8690*/  PRMT R29, R26, 0x7054, R29 ;  /* 0x000070541a1d7816 */ /* 0x000fe4000000001d */
[----:B------:R-:W-:-:S02]  /*86a0*/  PRMT R25, R20, 0x7054, R25 ;  /* 0x0000705414197816 */ /* 0x000fc40000000019 */
[----:B------:R-:W-:Y:S02]  /*86b0*/  LOP3.LUT R0, R0, 0xff, RZ, 0xc0, !PT ;  /* 0x000000ff00007812 */ /* 0x000fe400078ec0ff */
[----:B------:R-:W-:Y:S02]  /*86c0*/  LOP3.LUT R24, R24, 0xff, RZ, 0xc0, !PT ;  /* 0x000000ff18187812 */ /* 0x000fe400078ec0ff */
[----:B------:R-:W-:Y:S02]  /*86d0*/  LOP3.LUT R29, R29, 0xff000000, R13, 0xf8, !PT ;  /* 0xff0000001d1d7812 */ /* 0x000fe400078ef80d */
[----:B------:R-:W-:Y:S02]  /*86e0*/  LOP3.LUT R25, R25, 0xff000000, R15, 0xf8, !PT ;  /* 0xff00000019197812 */ /* 0x000fe400078ef80f */
[----:B------:R-:W-:Y:S02]  /*86f0*/  PRMT R3, R0, 0x7054, R3 ;  /* 0x0000705400037816 */ /* 0x000fe40000000003 */
[----:B------:R-:W-:-:S02]  /*8700*/  PRMT R27, R24, 0x7054, R27 ;  /* 0x00007054181b7816 */ /* 0x000fc4000000001b */
[-C--:B0-----:R-:W-:Y:S02]  /*8710*/  F2FP.F16.E4M3.UNPACK_B R0, R6.reuse.H1 ;  /* 0x00000006ff00723e */ /* 0x081fe400030006ff */
[----:B------:R-:W-:Y:S02]  /*8720*/  F2FP.F16.E4M3.UNPACK_B R28, R29 ;  /* 0x0000001dff1c723e */ /* 0x000fe400020006ff */
[----:B------:R-:W-:Y:S01]  /*8730*/  F2FP.F16.E4M3.UNPACK_B R24, R25 ;  /* 0x00000019ff18723e */ /* 0x000fe200020006ff */
[----:B------:R-:W-:Y:S01]  /*8740*/  HADD2.F32 R13, -RZ, R0.H1_H1 ;  /* 0x30000000ff0d7230 */ /* 0x000fe20000004100 */
[----:B------:R-:W-:Y:S01]  /*8750*/  LOP3.LUT R20, R3, 0xff000000, R14, 0xf8, !PT ;  /* 0xff00000003147812 */ /* 0x000fe200078ef80e */
[----:B------:R-:W-:Y:S01]  /*8760*/  HADD2.F32 R30, -RZ, R28.H1_H1 ;  /* 0x3000001cff1e7230 */ /* 0x000fe20000004100 */
[----:B------:R-:W-:Y:S01]  /*8770*/  F2FP.F16.E4M3.UNPACK_B R3, R6 ;  /* 0x00000006ff03723e */ /* 0x000fe200020006ff */
[----:B------:R-:W-:Y:S01]  /*8780*/  HADD2.F32 R26, -RZ, R24.H1_H1 ;  /* 0x30000018ff1a7230 */ /* 0x000fe20000004100 */
[----:B------:R-:W-:Y:S01]  /*8790*/  LOP3.LUT R27, R27, 0xff000000, R12, 0xf8, !PT ;  /* 0xff0000001b1b7812 */ /* 0x000fe200078ef80c */
[----:B------:R-:W-:Y:S01]  /*87a0*/  HADD2.F32 R12, -RZ, R0.H0_H0 ;  /* 0x20000000ff0c7230 */ /* 0x000fe20000004100 */
[-C--:B------:R-:W-:Y:S01]  /*87b0*/  F2FP.F16.E4M3.UNPACK_B R14, R7.reuse ;  /* 0x00000007ff0e723e */ /* 0x080fe200020006ff */
[C---:B------:R-:W-:Y:S01]  /*87c0*/  FMUL.FTZ R31, R13.reuse, R30 ;  /* 0x0000001e0d1f7220 */ /* 0x040fe20000410000 */
[----:B------:R-:W-:Y:S01]  /*87d0*/  F2FP.F16.E4M3.UNPACK_B R15, R7.H1 ;  /* 0x00000007ff0f723e */ /* 0x000fe200030006ff */
[----:B------:R-:W-:Y:S01]  /*87e0*/  FMUL.FTZ R13, R13, R26 ;  /* 0x0000001a0d0d7220 */ /* 0x000fe20000410000 */
[-C--:B------:R-:W-:Y:S01]  /*87f0*/  F2FP.F16.E4M3.UNPACK_B R6, R5.reuse ;  /* 0x00000005ff06723e */ /* 0x080fe200020006ff */
[----:B------:R-:W-:Y:S01]  /*8800*/  HADD2.F32 R28, -RZ, R28.H0_H0 ;  /* 0x2000001cff1c7230 */ /* 0x000fe20000004100 */
[----:B------:R-:W-:Y:S01]  /*8810*/  F2FP.F16.E4M3.UNPACK_B R7, R5.H1 ;  /* 0x00000005ff07723e */ /* 0x000fe200030006ff */
[----:B------:R-:W-:Y:S01]  /*8820*/  HADD2.F32 R5, -RZ, R3.H1_H1 ;  /* 0x30000003ff057230 */ /* 0x000fe20000004100 */
[----:B------:R-:W-:Y:S01]  /*8830*/  F2FP.F16.E4M3.UNPACK_B R29, R29.H1 ;  /* 0x0000001dff1d723e */ /* 0x000fe200030006ff */
[----:B------:R-:W-:-:S02]  /*8840*/  HADD2.F32 R24, -RZ, R24.H0_H0 ;  /* 0x20000018ff187230 */ /* 0x000fc40000004100 */
[C---:B------:R-:W-:Y:S01]  /*8850*/  FFMA.FTZ R32, R12.reuse, R26, -R31 ;  /* 0x0000001a0c207223 */ /* 0x040fe2000001081f */
[----:B------:R-:W-:Y:S01]  /*8860*/  FFMA.FTZ R33, R12, R30, R13 ;  /* 0x0000001e0c217223 */ /* 0x000fe2000001000d */
[----:B------:R-:W-:Y:S01]  /*8870*/  HADD2.F32 R3, -RZ, R3.H0_H0 ;  /* 0x20000003ff037230 */ /* 0x000fe20000004100 */
[----:B------:R-:W-:Y:S01]  /*8880*/  F2FP.F16.E4M3.UNPACK_B R25, R25.H1 ;  /* 0x00000019ff19723e */ /* 0x000fe200030006ff */
[C---:B------:R-:W-:Y:S01]  /*8890*/  FMUL.FTZ R12, R5.reuse, R28 ;  /* 0x0000001c050c7220 */ /* 0x040fe20000410000 */
[----:B------:R-:W-:Y:S01]  /*88a0*/  FMUL.FTZ R31, R5, R24 ;  /* 0x00000018051f7220 */ /* 0x000fe20000410000 */
[----:B------:R-:W-:Y:S01]  /*88b0*/  HADD2.F32 R5, -RZ, R14.H1_H1 ;  /* 0x3000000eff057230 */ /* 0x000fe20000004100 */
[----:B------:R-:W-:Y:S01]  /*88c0*/  F2FP.F16.E4M3.UNPACK_B R0, R4 ;  /* 0x00000004ff00723e */ /* 0x000fe200020006ff */
[----:B------:R-:W-:Y:S02]  /*88d0*/  HADD2.F32 R13, -RZ, R29.H0_H0 ;  /* 0x2000001dff0d7230 */ /* 0x000fe40000004100 */
[----:B------:R-:W-:Y:S01]  /*88e0*/  FFMA.FTZ R30, R3, R24, -R12 ;  /* 0x00000018031e7223 */ /* 0x000fe2000001080c */
[----:B------:R-:W-:-:S02]  /*88f0*/  HADD2.F32 R12, -RZ, R25.H0_H0 ;  /* 0x20000019ff0c7230 */ /* 0x000fc40000004100 */
[----:B------:R-:W-:Y:S01]  /*8900*/  FFMA.FTZ R31, R3, R28, R31 ;  /* 0x0000001c031f7223 */ /* 0x000fe2000001001f */
[----:B------:R-:W-:Y:S02]  /*8910*/  HADD2.F32 R14, -RZ, R14.H0_H0 ;  /* 0x2000000eff0e7230 */ /* 0x000fe40000004100 */
[C---:B------:R-:W-:Y:S01]  /*8920*/  FMUL.FTZ R35, R5.reuse, R13 ;  /* 0x0000000d05237220 */ /* 0x040fe20000410000 */
[----:B------:R-:W-:Y:S02]  /*8930*/  HADD2.F32 R26, -RZ, R29.H1_H1 ;  /* 0x3000001dff1a7230 */ /* 0x000fe40000004100 */
[-C--:B------:R-:W-:Y:S01]  /*8940*/  FMUL.FTZ R5, R5, R12.reuse ;  /* 0x0000000c05057220 */ /* 0x080fe20000410000 */
[----:B------:R-:W-:Y:S02]  /*8950*/  HADD2.F32 R3, -RZ, R15.H1_H1 ;  /* 0x3000000fff037230 */ /* 0x000fe40000004100 */
[----:B------:R-:W-:Y:S01]  /*8960*/  FFMA.FTZ R35, R14, R12, -R35 ;  /* 0x0000000c0e237223 */ /* 0x000fe20000010823 */
[----:B------:R-:W-:-:S02]  /*8970*/  HADD2.F32 R12, -RZ, R25.H1_H1 ;  /* 0x30000019ff0c7230 */ /* 0x000fc40000004100 */
[----:B------:R-:W-:Y:S01]  /*8980*/  FFMA.FTZ R28, R14, R13, R5 ;  /* 0x0000000d0e1c7223 */ /* 0x000fe20000010005 */
[----:B------:R-:W-:Y:S02]  /*8990*/  HADD2.F32 R15, -RZ, R15.H0_H0 ;  /* 0x2000000fff0f7230 */ /* 0x000fe40000004100 */
[C---:B------:R-:W-:Y:S01]  /*89a0*/  FMUL.FTZ R24, R3.reuse, R26 ;  /* 0x0000001a03187220 */ /* 0x040fe20000410000 */
[-C--:B------:R-:W-:Y:S01]  /*89b0*/  F2FP.F16.E4M3.UNPACK_B R13, R27.reuse ;  /* 0x0000001bff0d723e */ /* 0x080fe200020006ff */
[----:B------:R-:W-:Y:S01]  /*89c0*/  FMUL.FTZ R14, R3, R12 ;  /* 0x0000000c030e7220 */ /* 0x000fe20000410000 */
[----:B------:R-:W-:Y:S01]  /*89d0*/  F2FP.F16.E4M3.UNPACK_B R4, R4.H1 ;  /* 0x00000004ff04723e */ /* 0x000fe200030006ff */
[C---:B------:R-:W-:Y:S01]  /*89e0*/  FFMA.FTZ R29, R15.reuse, R12, -R24 ;  /* 0x0000000c0f1d7223 */ /* 0x040fe20000010818 */
[----:B------:R-:W-:Y:S01]  /*89f0*/  F2FP.F16.E4M3.UNPACK_B R12, R20 ;  /* 0x00000014ff0c723e */ /* 0x000fe200020006ff */
[----:B------:R-:W-:Y:S01]  /*8a00*/  FFMA.FTZ R26, R15, R26, R14 ;  /* 0x0000001a0f1a7223 */ /* 0x000fe2000001000e */
[--C-:B------:R-:W-:Y:S01]  /*8a10*/  HADD2.F32 R24, -RZ, R13.reuse.H1_H1 ;  /* 0x3000000dff187230 */ /* 0x100fe20000004100 */
[----:B------:R-:W-:Y:S01]  /*8a20*/  F2FP.F16.E4M3.UNPACK_B R20, R20.H1 ;  /* 0x00000014ff14723e */ /* 0x000fe200030006ff */
[----:B------:R-:W-:Y:S01]  /*8a30*/  HADD2.F32 R14, -RZ, R13.H0_H0 ;  /* 0x2000000dff0e7230 */ /* 0x000fe20000004100 */
[----:B------:R-:W-:Y:S01]  /*8a40*/  F2FP.F16.E4M3.UNPACK_B R27, R27.H1 ;  /* 0x0000001bff1b723e */ /* 0x000fe200030006ff */
[----:B------:R-:W-:-:S02]  /*8a50*/  HADD2.F32 R5, -RZ, R4.H1_H1 ;  /* 0x30000004ff057230 */ /* 0x000fc40000004100 */
[----:B------:R-:W-:Y:S02]  /*8a60*/  HADD2.F32 R13, -RZ, R12.H1_H1 ;  /* 0x3000000cff0d7230 */ /* 0x000fe40000004100 */
[----:B------:R-:W-:Y:S02]  /*8a70*/  HADD2.F32 R3, -RZ, R0.H1_H1 ;  /* 0x30000000ff037230 */ /* 0x000fe40000004100 */
[C---:B------:R-:W-:Y:S01]  /*8a80*/  FMUL.FTZ R15, R5.reuse, R24 ;  /* 0x00000018050f7220 */ /* 0x040fe20000410000 */
[----:B------:R-:W-:Y:S02]  /*8a90*/  HADD2.F32 R12, -RZ, R12.H0_H0 ;  /* 0x2000000cff0c7230 */ /* 0x000fe40000004100 */
[----:B------:R-:W-:Y:S01]  /*8aa0*/  FMUL.FTZ R25, R5, R13 ;  /* 0x0000000d05197220 */ /* 0x000fe20000410000 */
[----:B------:R-:W-:Y:S02]  /*8ab0*/  HADD2.F32 R4, -RZ, R4.H0_H0 ;  /* 0x20000004ff047230 */ /* 0x000fe40000004100 */
[----:B------:R-:W-:Y:S01]  /*8ac0*/  FMUL.FTZ R5, R3, R14 ;  /* 0x0000000e03057220 */ /* 0x000fe20000410000 */
[----:B------:R-:W-:-:S02]  /*8ad0*/  HADD2.F32 R0, -RZ, R0.H0_H0 ;  /* 0x20000000ff007230 */ /* 0x000fc40000004100 */
[----:B------:R-:W-:Y:S01]  /*8ae0*/  FMUL.FTZ R3, R3, R12 ;  /* 0x0000000c03037220 */ /* 0x000fe20000410000 */
[C---:B------:R-:W-:Y:S01]  /*8af0*/  FFMA.FTZ R15, R4.reuse, R13, -R15 ;  /* 0x0000000d040f7223 */ /* 0x040fe2000001080f */
[----:B------:R-:W-:Y:S01]  /*8b00*/  FFMA.FTZ R24, R4, R24, R25 ;  /* 0x0000001804187223 */ /* 0x000fe20000010019 */
[C---:B------:R-:W-:Y:S01]  /*8b10*/  FFMA.FTZ R13, R0.reuse, R12, -R5 ;  /* 0x0000000c000d7223 */ /* 0x040fe20000010805 */
[----:B------:R-:W-:Y:S01]  /*8b20*/  FFMA.FTZ R14, R0, R14, R3 ;  /* 0x0000000e000e7223 */ /* 0x000fe20000010003 */
[----:B------:R-:W-:Y:S02]  /*8b30*/  HADD2.F32 R4, -RZ, R20.H1_H1 ;  /* 0x30000014ff047230 */ /* 0x000fe40000004100 */
[----:B------:R-:W-:Y:S02]  /*8b40*/  HADD2.F32 R3, -RZ, R7.H1_H1 ;  /* 0x30000007ff037230 */ /* 0x000fe40000004100 */
[--C-:B------:R-:W-:Y:S02]  /*8b50*/  HADD2.F32 R12, -RZ, R27.reuse.H1_H1 ;  /* 0x3000001bff0c7230 */ /* 0x100fe40000004100 */
[----:B------:R-:W-:-:S02]  /*8b60*/  HADD2.F32 R27, -RZ, R27.H0_H0 ;  /* 0x2000001bff1b7230 */ /* 0x000fc40000004100 */
[C---:B------:R-:W-:Y:S01]  /*8b70*/  FMUL.FTZ R25, R3.reuse, R4 ;  /* 0x0000000403197220 */ /* 0x040fe20000410000 */
[----:B------:R-:W-:Y:S02]  /*8b80*/  HADD2.F32 R0, -RZ, R6.H1_H1 ;  /* 0x30000006ff007230 */ /* 0x000fe40000004100 */
[----:B------:R-:W-:Y:S02]  /*8b90*/  HADD2.F32 R5, -RZ, R20.H0_H0 ;  /* 0x20000014ff057230 */ /* 0x000fe40000004100 */
[----:B------:R-:W-:Y:S01]  /*8ba0*/  FMUL.FTZ R20, R3, R12 ;  /* 0x0000000c03147220 */ /* 0x000fe20000410000 */
        /* <DEDUP_REMOVED lines=17> */
.L_x_438:
[----:B------:R-:W-:Y:S05]  /*8cc0*/  BSYNC B1 ;  /* 0x0000000000017941 */ /* 0x000fea0003800000 */
.L_x_437:
[----:B------:R-:W-:Y:S05]  /*8cd0*/  @P2 BRA `(.L_x_434) ;  /* 0x0000002800d82947 */ /* 0x000fea0003800000 */
[----:B0--3--:R-:W0:Y:S01]  /*8ce0*/  LDS.128 R4, [R21+0x12000] ;  /* 0x0120000015047984 */ /* 0x009e220000000c00 */
[----:B-----5:R-:W-:Y:S02]  /*8cf0*/  SHF.R.U32.HI R13, RZ, 0x8, R11 ;  /* 0x00000008ff0d7819 */ /* 0x020fe4000001160b */
[----:B------:R-:W-:Y:S02]  /*8d00*/  LOP3.LUT R12, R11, 0xff, RZ, 0xc0, !PT ;  /* 0x000000ff0b0c7812 */ /* 0x000fe400078ec0ff */
[----:B------:R-:W-:Y:S02]  /*8d10*/  LOP3.LUT R13, R13, 0xff, RZ, 0xc0, !PT ;  /* 0x000000ff0d0d7812 */ /* 0x000fe400078ec0ff */
[----:B------:R-:W-:Y:S02]  /*8d20*/  SHF.R.U32.HI R25, RZ, 0x8, R9 ;  /* 0x00000008ff197819 */ /* 0x000fe40000011609 */
[----:B------:R-:W-:Y:S02]  /*8d30*/  PRMT R12, R13, 0x7604, R12 ;  /* 0x000076040d0c7816 */ /* 0x000fe4000000000c */
[----:B------:R-:W-:-:S02]  /*8d40*/  LOP3.LUT R14, R9, 0xff, RZ, 0xc0, !PT ;  /* 0x000000ff090e7812 */ /* 0x000fc400078ec0ff */
[----:B------:R-:W-:Y:S02]  /*8d50*/  LOP3.LUT R25, R25, 0xff, RZ, 0xc0, !PT ;  /* 0x000000ff19197812 */ /* 0x000fe400078ec0ff */
[----:B------:R-:W-:Y:S02]  /*8d60*/  SHF.R.U32.HI R20, RZ, 0x10, R9 ;  /* 0x00000010ff147819 */ /* 0x000fe40000011609 */
[----:B------:R-:W-:Y:S02]  /*8d70*/  SHF.R.U32.HI R24, RZ, 0x10, R11 ;  /* 0x00000010ff187819 */ /* 0x000fe4000001160b */
[----:B------:R-:W-:Y:S02]  /*8d80*/  SHF.R.U32.HI R13, RZ, 0x8, R8 ;  /* 0x00000008ff0d7819 */ /* 0x000fe40000011608 */
[----:B------:R-:W-:Y:S02]  /*8d90*/  SHF.R.U32.HI R3, RZ, 0x8, R10 ;  /* 0x00000008ff037819 */ /* 0x000fe4000001160a */
[----:B------:R-:W-:Y:S01]  /*8da0*/  PRMT R14, R25, 0x7604, R14 ;  /* 0x00007604190e7816 */ /* 0x000fe2000000000e */
[----:B------:R-:W-:Y:S01]  /*8db0*/  IMAD.U32 R25, R20, 0x10000, RZ ;  /* 0x0001000014197824 */ /* 0x000fe200078e00ff */
[----:B------:R-:W-:Y:S01]  /*8dc0*/  LOP3.LUT R15, R13, 0xff, RZ, 0xc0, !PT ;  /* 0x000000ff0d0f7812 */ /* 0x000fe200078ec0ff */
[----:B------:R-:W-:Y:S01]  /*8dd0*/  IMAD.U32 R13, R24, 0x10000, RZ ;  /* 0x00010000180d7824 */ /* 0x000fe200078e00ff */
[----:B------:R-:W-:-:S02]  /*8de0*/  LOP3.LUT R0, R10, 0xff, RZ, 0xc0, !PT ;  /* 0x000000ff0a007812 */ /* 0x000fc400078ec0ff */
[----:B------:R-:W-:Y:S02]  /*8df0*/  LOP3.LUT R3, R3, 0xff, RZ, 0xc0, !PT ;  /* 0x000000ff03037812 */ /* 0x000fe400078ec0ff */
[----:B------:R-:W-:Y:S02]  /*8e00*/  LOP3.LUT R25, R14, 0xff0000, R25, 0xf8, !PT ;  /* 0x00ff00000e197812 */ /* 0x000fe400078ef819 */
[----:B------:R-:W-:Y:S02]  /*8e10*/  PRMT R3, R3, 0x7604, R0 ;  /* 0x0000760403037816 */ /* 0x000fe40000000000 */
[----:B------:R-:W-:Y:S02]  /*8e20*/  LOP3.LUT R0, R8, 0xff, RZ, 0xc0, !PT ;  /* 0x000000ff08007812 */ /* 0x000fe400078ec0ff */
[----:B------:R-:W-:Y:S02]  /*8e30*/  LOP3.LUT R13, R12, 0xff0000, R13, 0xf8, !PT ;  /* 0x00ff00000c0d7812 */ /* 0x000fe400078ef80d */
[----:B------:R-:W-:-:S02]  /*8e40*/  LOP3.LUT R25, R25, 0xff000000, R9, 0xf8, !PT ;  /* 0xff00000019197812 */ /* 0x000fc400078ef809 */
[----:B------:R-:W-:Y:S02]  /*8e50*/  PRMT R15, R15, 0x7604, R0 ;  /* 0x000076040f0f7816 */ /* 0x000fe40000000000 */
[----:B------:R-:W-:Y:S02]  /*8e60*/  LOP3.LUT R13, R13, 0xff000000, R11, 0xf8, !PT ;  /* 0xff0000000d0d7812 */ /* 0x000fe400078ef80b */
[----:B0-----:R-:W-:Y:S02]  /*8e70*/  F2FP.F16.E4M3.UNPACK_B R0, R6.H1 ;  /* 0x00000006ff00723e */ /* 0x001fe400030006ff */
[----:B------:R-:W-:Y:S02]  /*8e80*/  F2FP.F16.E4M3.UNPACK_B R24, R25 ;  /* 0x00000019ff18723e */ /* 0x000fe400020006ff */
[----:B------:R-:W-:Y:S01]  /*8e90*/  LOP3.LUT R3, R3, 0xff0000, R10, 0xf8, !PT ;  /* 0x00ff000003037812 */ /* 0x000fe200078ef80a */
[----:B------:R-:W-:Y:S01]  /*8ea0*/  HADD2.F32 R9, -RZ, R0.H1_H1 ;  /* 0x30000000ff097230 */ /* 0x000fe20000004100 */
[----:B------:R-:W-:Y:S01]  /*8eb0*/  LOP3.LUT R15, R15, 0xff0000, R8, 0xf8, !PT ;  /* 0x00ff00000f0f7812 */ /* 0x000fe200078ef808 */
[--C-:B------:R-:W-:Y:S01]  /*8ec0*/  HADD2.F32 R26, -RZ, R24.reuse.H1_H1 ;  /* 0x30000018ff1a7230 */ /* 0x100fe20000004100 */
[----:B------:R-:W-:Y:S01]  /*8ed0*/  F2FP.F16.E4M3.UNPACK_B R14, R13 ;  /* 0x0000000dff0e723e */ /* 0x000fe200020006ff */
[----:B------:R-:W-:Y:S01]  /*8ee0*/  HADD2.F32 R24, -RZ, R24.H0_H0 ;  /* 0x20000018ff187230 */ /* 0x000fe20000004100 */
[----:B------:R-:W-:-:S02]  /*8ef0*/  LOP3.LUT R12, R3, 0xff000000, R10, 0xf8, !PT ;  /* 0xff000000030c7812 */ /* 0x000fc400078ef80a */
[----:B------:R-:W-:Y:S01]  /*8f00*/  LOP3.LUT R20, R15, 0xff000000, R8, 0xf8, !PT ;  /* 0xff0000000f147812 */ /* 0x000fe200078ef808 */
[----:B------:R-:W-:Y:S01]  /*8f10*/  HADD2.F32 R15, -RZ, R14.H1_H1 ;  /* 0x3000000eff0f7230 */ /* 0x000fe20000004100 */
[----:B------:R-:W-:Y:S01]  /*8f20*/  F2FP.F16.E4M3.UNPACK_B R3, R6 ;  /* 0x00000006ff03723e */ /* 0x000fe200020006ff */
[----:B------:R-:W-:Y:S01]  /*8f30*/  HADD2.F32 R8, -RZ, R0.H0_H0 ;  /* 0x20000000ff087230 */ /* 0x000fe20000004100 */
[-C--:B------:R-:W-:Y:S01]  /*8f40*/  F2FP.F16.E4M3.UNPACK_B R10, R7.reuse ;  /* 0x00000007ff0a723e */ /* 0x080fe200020006ff */
[CC--:B--2---:R-:W-:Y:S01]  /*8f50*/  FMUL.FTZ R27, R9.reuse, R26.reuse ;  /* 0x0000001a091b7220 */ /* 0x0c4fe20000410000 */
[----:B------:R-:W-:Y:S01]  /*8f60*/  F2FP.F16.E4M3.UNPACK_B R11, R7.H1 ;  /* 0x00000007ff0b723e */ /* 0x000fe200030006ff */
[----:B------:R-:W-:Y:S01]  /*8f70*/  FMUL.FTZ R9, R9, R15 ;  /* 0x0000000f09097220 */ /* 0x000fe20000410000 */
[-C--:B------:R-:W-:Y:S01]  /*8f80*/  F2FP.F16.E4M3.UNPACK_B R6, R5.reuse ;  /* 0x00000005ff06723e */ /* 0x080fe200020006ff */
[----:B------:R-:W-:Y:S01]  /*8f90*/  HADD2.F32 R14, -RZ, R14.H0_H0 ;  /* 0x2000000eff0e7230 */ /* 0x000fe20000004100 */
[----:B------:R-:W-:Y:S01]  /*8fa0*/  F2FP.F16.E4M3.UNPACK_B R7, R5.H1 ;  /* 0x00000005ff07723e */ /* 0x000fe200030006ff */
[--C-:B------:R-:W-:Y:S01]  /*8fb0*/  HADD2.F32 R5, -RZ, R3.reuse.H1_H1 ;  /* 0x30000003ff057230 */ /* 0x100fe20000004100 */
[----:B------:R-:W-:Y:S01]  /*8fc0*/  F2FP.F16.E4M3.UNPACK_B R25, R25.H1 ;  /* 0x00000019ff19723e */ /* 0x000fe200030006ff */
        /* <DEDUP_REMOVED lines=8> */
[----:B------:R-:W-:-:S02]  /*9050*/  HADD2.F32 R9, -RZ, R25.H0_H0 ;  /* 0x20000019ff097230 */ /* 0x000fc40000004100 */
[C---:B------:R-:W-:Y:S01]  /*9060*/  FFMA.FTZ R26, R3.reuse, R14, -R8 ;  /* 0x0000000e031a7223 */ /* 0x040fe20000010808 */
[----:B------:R-:W-:Y:S01]  /*9070*/  FFMA.FTZ R27, R3, R24, R15 ;  /* 0x00000018031b7223 */ /* 0x000fe2000001000f */
[----:B------:R-:W-:Y:S01]  /*9080*/  HADD2.F32 R8, -RZ, R13.H0_H0 ;  /* 0x2000000dff087230 */ /* 0x000fe20000004100 */
[----:B------:R-:W-:Y:S01]  /*9090*/  F2FP.F16.E4M3.UNPACK_B R4, R4.H1 ;  /* 0x00000004ff04723e */ /* 0x000fe200030006ff */
[----:B------:R-:W-:Y:S02]  /*90a0*/  HADD2.F32 R10, -RZ, R10.H0_H0 ;  /* 0x2000000aff0a7230 */ /* 0x000fe40000004100 */
[C---:B------:R-:W-:Y:S01]  /*90b0*/  FMUL.FTZ R15, R5.reuse, R9 ;  /* 0x00000009050f7220 */ /* 0x040fe20000410000 */
[----:B------:R-:W-:Y:S02]  /*90c0*/  HADD2.F32 R14, -RZ, R25.H1_H1 ;  /* 0x30000019ff0e7230 */ /* 0x000fe40000004100 */
[----:B------:R-:W-:Y:S01]  /*90d0*/  FMUL.FTZ R5, R5, R8 ;  /* 0x0000000805057220 */ /* 0x000fe20000410000 */
[----:B------:R-:W-:-:S02]  /*90e0*/  HADD2.F32 R3, -RZ, R11.H1_H1 ;  /* 0x3000000bff037230 */ /* 0x000fc40000004100 */
[C---:B------:R-:W-:Y:S01]  /*90f0*/  FFMA.FTZ R24, R10.reuse, R8, -R15 ;  /* 0x000000080a187223 */ /* 0x040fe2000001080f */
[----:B------:R-:W-:Y:S02]  /*9100*/  HADD2.F32 R8, -RZ, R13.H1_H1 ;  /* 0x3000000dff087230 */ /* 0x000fe40000004100 */
[----:B------:R-:W-:Y:S01]  /*9110*/  FFMA.FTZ R25, R10, R9, R5 ;  /* 0x000000090a197223 */ /* 0x000fe20000010005 */
[----:B------:R-:W-:Y:S02]  /*9120*/  HADD2.F32 R11, -RZ, R11.H0_H0 ;  /* 0x2000000bff0b7230 */ /* 0x000fe40000004100 */
[C---:B------:R-:W-:Y:S01]  /*9130*/  FMUL.FTZ R30, R3.reuse, R14 ;  /* 0x0000000e031e7220 */ /* 0x040fe20000410000 */
[----:B------:R-:W-:Y:S01]  /*9140*/  F2FP.F16.E4M3.UNPACK_B R9, R20 ;  /* 0x00000014ff09723e */ /* 0x000fe200020006ff */
[-C--:B------:R-:W-:Y:S01]  /*9150*/  FMUL.FTZ R10, R3, R8.reuse ;  /* 0x00000008030a7220 */ /* 0x080fe20000410000 */
[----:B------:R-:W-:Y:S02]  /*9160*/  HADD2.F32 R5, -RZ, R4.H1_H1 ;  /* 0x30000004ff057230 */ /* 0x000fe40000004100 */
        /* <DEDUP_REMOVED lines=8> */
[C---:B------:R-:W-:Y:S01]  /*91f0*/  FMUL.FTZ R11, R5.reuse, R13 ;  /* 0x0000000d050b7220 */ /* 0x040fe20000410000 */
[----:B------:R-:W-:Y:S02]  /*9200*/  HADD2.F32 R3, -RZ, R0.H1_H1 ;  /* 0x30000000ff037230 */ /* 0x000fe40000004100 */
[----:B------:R-:W-:Y:S02]  /*9210*/  HADD2.F32 R8, -RZ, R8.H0_H0 ;  /* 0x20000008ff087230 */ /* 0x000fe40000004100 */
[-C--:B------:R-:W-:Y:S01]  /*9220*/  FMUL.FTZ R15, R5, R9.reuse ;  /* 0x00000009050f7220 */ /* 0x080fe20000410000 */
        /* <DEDUP_REMOVED lines=8> */
[----:B------:R-:W-:-:S02]  /*92b0*/  HADD2.F32 R4, -RZ, R12.H1_H1 ;  /* 0x3000000cff047230 */ /* 0x000fc40000004100 */
[--C-:B------:R-:W-:Y:S02]  /*92c0*/  HADD2.F32 R3, -RZ, R7.reuse.H1_H1 ;  /* 0x30000007ff037230 */ /* 0x100fe40000004100 */
[--C-:B------:R-:W-:Y:S02]  /*92d0*/  HADD2.F32 R8, -RZ, R20.reuse.H1_H1 ;  /* 0x30000014ff087230 */ /* 0x100fe40000004100 */
[----:B------:R-:W-:Y:S02]  /*92e0*/  HADD2.F32 R9, -RZ, R20.H0_H0 ;  /* 0x20000014ff097230 */ /* 0x000fe40000004100 */
[C---:B------:R-:W-:Y:S01]  /*92f0*/  FMUL.FTZ R13, R3.reuse, R4 ;  /* 0x00000004030d7220 */ /* 0x040fe20000410000 */
[----:B------:R-:W-:Y:S02]  /*9300*/  HADD2.F32 R0, -RZ, R6.H1_H1 ;  /* 0x30000006ff007230 */ /* 0x000fe40000004100 */
[----:B------:R-:W-:Y:S02]  /*9310*/  HADD2.F32 R5, -RZ, R12.H0_H0 ;  /* 0x2000000cff057230 */ /* 0x000fe40000004100 */
[----:B------:R-:W-:Y:S01]  /*9320*/  FMUL.FTZ R12, R3, R8 ;  /* 0x00000008030c7220 */ /* 0x000fe20000410000 */
[----:B------:R-:W-:-:S02]  /*9330*/  HADD2.F32 R7, -RZ, R7.H0_H0 ;  /* 0x20000007ff077230 */ /* 0x000fc40000004100 */
[C---:B------:R-:W-:Y:S01]  /*9340*/  FMUL.FTZ R3, R0.reuse, R9 ;  /* 0x0000000900037220 */ /* 0x040fe20000410000 */
[----:B------:R-:W-:Y:S02]  /*9350*/  HADD2.F32 R6, -RZ, R6.H0_H0 ;  /* 0x20000006ff067230 */ /* 0x000fe40000004100 */
[-C--:B------:R-:W-:Y:S01]  /*9360*/  FMUL.FTZ R0, R0, R5.reuse ;  /* 0x0000000500007220 */ /* 0x080fe20000410000 */
[C---:B------:R-:W-:Y:S01]  /*9370*/  FFMA.FTZ R12, R7.reuse, R4, -R12 ;  /* 0x00000004070c7223 */ /* 0x040fe2000001080c */
[----:B------:R-:W-:Y:S01]  /*9380*/  FFMA.FTZ R13, R7, R8, R13 ;  /* 0x00000008070d7223 */ /* 0x000fe2000001000d */
[C---:B------:R-:W-:Y:S01]  /*9390*/  FFMA.FTZ R5, R6.reuse, R5, -R3 ;  /* 0x0000000506057223 */ /* 0x040fe20000010803 */
[----:B------:R-:W-:Y:S01]  /*93a0*/  FFMA.FTZ R0, R6, R9, R0 ;  /* 0x0000000906007223 */ /* 0x000fe20000010000 */
[----:B------:R-:W-:Y:S02]  /*93b0*/  F2FP.SATFINITE.E4M3.F32.PACK_AB_MERGE_C R6, R29, R28, RZ ;  /* 0x0000001c1d06723e */ /* 0x000fe400048070ff */
[----:B------:R-:W-:-:S02]  /*93c0*/  F2FP.SATFINITE.E4M3.F32.PACK_AB_MERGE_C R7, R31, R30, RZ ;  /* 0x0000001e1f07723e */ /* 0x000fc400048070ff */
[----:B------:R-:W-:Y:S02]  /*93d0*/  F2FP.SATFINITE.E4M3.F32.PACK_AB_MERGE_C R4, R15, R14, RZ ;  /* 0x0000000e0f04723e */ /* 0x000fe400048070ff */
[----:B------:R-:W-:Y:S02]  /*93e0*/  F2FP.SATFINITE.E4M3.F32.PACK_AB_MERGE_C R12, R13, R12, RZ ;  /* 0x0000000c0d0c723e */ /* 0x000fe400048070ff */
[----:B------:R-:W-:Y:S02]  /*93f0*/  F2FP.SATFINITE.E4M3.F32.PACK_AB_MERGE_C R6, R27, R26, R6 ;  /* 0x0000001a1b06723e */ /* 0x000fe40004807006 */
[----:B------:R-:W-:Y:S02]  /*9400*/  F2FP.SATFINITE.E4M3.F32.PACK_AB_MERGE_C R7, R25, R24, R7 ;  /* 0x000000181907723e */ /* 0x000fe40004807007 */
[----:B------:R-:W-:Y:S02]  /*9410*/  F2FP.SATFINITE.E4M3.F32.PACK_AB_MERGE_C R4, R10, R11, R4 ;  /* 0x0000000b0a04723e */ /* 0x000fe40004807004 */
[----:B------:R-:W-:-:S05]  /*9420*/  F2FP.SATFINITE.E4M3.F32.PACK_AB_MERGE_C R5, R0, R5, R12 ;  /* 0x000000050005723e */ /* 0x000fca000480700c */
[----:B------:R0:W-:Y:S01]  /*9430*/  STS.128 [R21+0x12000], R4 ;  /* 0x0120000415007388 */ /* 0x0001e20000000c00 */
[----:B------:R-:W-:Y:S05]  /*9440*/  BRA `(.L_x_434) ;  /* 0x0000002000fc7947 */ /* 0x000fea0003800000 */
.L_x_428:
[----:B------:R-:W-:-:S03]  /*9450*/  UMOV UR4, 0xffffffff ;  /* 0xffffffff00047882 */ /* 0x000fc60000000000 */
[----:B------:R-:W-:Y:S05]  /*9460*/  BRA.DIV UR4, `(.L_x_439) ;  /* 0x0000012e045c7947 */ /* 0x000fea000b800000 */
[----:B------:R0:W1:Y:S04]  /*9470*/  SHFL.IDX PT, R3, R28, RZ, 0x1e1f ;  /* 0x001e1fff1c037589 */ /* 0x00006800000e0000 */
[----:B------:R0:W2:Y:S04]  /*9480*/  SHFL.IDX PT, R27, R26, RZ, 0x1e1f ;  /* 0x001e1fff1a1b7589 */ /* 0x0000a800000e0000 */
[----:B------:R0:W3:Y:S04]  /*9490*/  SHFL.IDX PT, R0, R30, RZ, 0x1e1f ;  /* 0x001e1fff1e007589 */ /* 0x0000e800000e0000 */
[----:B------:R0:W4:Y:S02]  /*94a0*/  SHFL.IDX PT, R20, R31, RZ, 0x1e1f ;  /* 0x001e1fff1f147589 */ /* 0x00012400000e0000 */
.L_x_657:
        /* <DEDUP_REMOVED lines=12> */
[----:B------:R-:W-:Y:S02]  /*9570*/  LOP3.LUT R8, R5, 0xfffffffe, RZ, 0xc0, !PT ;  /* 0xfffffffe05087812 */ /* 0x000fe400078ec0ff */
[----:B------:R-:W-:Y:S02]  /*9580*/  CS2R R4, SRZ ;  /* 0x0000000000047805 */ /* 0x000fe4000001ff00 */
[----:B------:R-:W-:Y:S02]  /*9590*/  IADD3 R37, R9, -R8, RZ ;  /* 0x8000000809257210 */ /* 0x000fe40007ffe0ff */
[----:B------:R-:W-:Y:S02]  /*95a0*/  CS2R R8, SRZ ;  /* 0x0000000000087805 */ /* 0x000fe4000001ff00 */
[----:B------:R-:W-:Y:S01]  /*95b0*/  SHF.L.U32 R37, R37, 0x1f, RZ ;  /* 0x0000001f25257819 */ /* 0x000fe200000006ff */
[----:B------:R-:W-:Y:S06]  /*95c0*/  @P0 BRA `(.L_x_441) ;  /* 0x0000000000700947 */ /* 0x000fec0003800000 */
[----:B------:R-:W2:Y:S01]  /*95d0*/  LDL R26, [R1] ;  /* 0x00000000011a7983 */ /* 0x000ea20000100800 */
[C---:B------:R-:W-:Y:S01]  /*95e0*/  VIADD R4, R16.reuse, 0x20 ;  /* 0x0000002010047836 */ /* 0x040fe20000000000 */
[----:B------:R-:W-:Y:S01]  /*95f0*/  ULDC UR4, c[0x0][0x3f4] ;  /* 0x0000fd0000047ab9 */ /* 0x000fe20000000800 */
[----:B------:R-:W-:Y:S02]  /*9600*/  CS2R R28, SRZ ;  /* 0x00000000001c7805 */ /* 0x000fe4000001ff00 */
[----:B------:R-:W-:Y:S02]  /*9610*/  ISETP.GE.AND P4, PT, R16, UR4, PT ;  /* 0x0000000410007c0c */ /* 0x000fe4000bf86270 */
[----:B------:R-:W-:Y:S02]  /*9620*/  CS2R R30, SRZ ;  /* 0x00000000001e7805 */ /* 0x000fe4000001ff00 */
[----:B------:R-:W-:Y:S02]  /*9630*/  ISETP.GE.AND P5, PT, R4, UR4, PT ;  /* 0x0000000404007c0c */ /* 0x000fe4000bfa6270 */
[----:B------:R-:W-:-:S02]  /*9640*/  CS2R R12, SRZ ;  /* 0x00000000000c7805 */ /* 0x000fc4000001ff00 */
[----:B------:R-:W-:Y:S02]  /*9650*/  CS2R R14, SRZ ;  /* 0x00000000000e7805 */ /* 0x000fe4000001ff00 */
[----:B------:R-:W-:Y:S02]  /*9660*/  CS2R R8, SRZ ;  /* 0x0000000000087805 */ /* 0x000fe4000001ff00 */
[----:B------:R-:W-:Y:S02]  /*9670*/  CS2R R10, SRZ ;  /* 0x00000000000a7805 */ /* 0x000fe4000001ff00 */
[----:B------:R-:W-:Y:S02]  /*9680*/  CS2R R6, SRZ ;  /* 0x0000000000067805 */ /* 0x000fe4000001ff00 */
[----:B------:R-:W-:Y:S02]  /*9690*/  @!P4 SHF.R.S32.HI R5, RZ, 0x1f, R16 ;  /* 0x0000001fff05c819 */ /* 0x000fe40000011410 */
[----:B-1----:R-:W-:-:S05]  /*96a0*/  @!P4 IADD3 R38, P0, R16, R3, RZ ;  /* 0x000000031026c210 */ /* 0x002fca0007f1e0ff */
[----:B---3--:R-:W-:-:S05]  /*96b0*/  @!P4 IMAD.X R39, R0, 0x1, R5, P0 ;  /* 0x000000010027c824 */ /* 0x008fca00000e0605 */
[----:B------:R0:W5:Y:S01]  /*96c0*/  @!P4 LD.E.128 R28, desc[UR40][R38.64] ;  /* 0x00000028261cc980 */ /* 0x000162000c101d00 */
[----:B--2---:R-:W-:Y:S01]  /*96d0*/  @!P5 IMAD.SHL.U32 R4, R26, 0x10, RZ ;  /* 0x000000101a04d824 */ /* 0x004fe200078e00ff */
[----:B------:R-:W-:-:S04]  /*96e0*/  @!P4 IADD3 R26, P1, R16, R27, RZ ;  /* 0x0000001b101ac210 */ /* 0x000fc80007f3e0ff */
[C---:B------:R-:W-:Y:S02]  /*96f0*/  @!P5 IADD3 R32, P2, R4.reuse, R3, RZ ;  /* 0x000000030420d210 */ /* 0x040fe40007f5e0ff */
[----:B------:R-:W-:Y:S01]  /*9700*/  @!P5 IADD3 R34, P3, R4, R27, RZ ;  /* 0x0000001b0422d210 */ /* 0x000fe20007f7e0ff */
[----:B----4-:R-:W-:Y:S01]  /*9710*/  @!P4 IMAD.X R27, R20, 0x1, R5, P1 ;  /* 0x00000001141bc824 */ /* 0x010fe200008e0605 */
[----:B------:R-:W-:Y:S02]  /*9720*/  @!P5 SHF.R.S32.HI R3, RZ, 0x1f, R4 ;  /* 0x0000001fff03d819 */ /* 0x000fe40000011404 */
[----:B------:R-:W-:Y:S02]  /*9730*/  CS2R R4, SRZ ;  /* 0x0000000000047805 */ /* 0x000fe4000001ff00 */
[----:B------:R0:W5:Y:S01]  /*9740*/  @!P4 LD.E.128 R12, desc[UR40][R26.64] ;  /* 0x000000281a0cc980 */ /* 0x000162000c101d00 */
[--C-:B------:R-:W-:Y:S02]  /*9750*/  @!P5 IMAD.X R33, R0, 0x1, R3.reuse, P2 ;  /* 0x000000010021d824 */ /* 0x100fe400010e0603 */
[----:B------:R-:W-:-:S03]  /*9760*/  @!P5 IMAD.X R35, R20, 0x1, R3, P3 ;  /* 0x000000011423d824 */ /* 0x000fc600018e0603 */
[----:B------:R0:W5:Y:S04]  /*9770*/  @!P5 LD.E.128 R8, desc[UR40][R32.64] ;  /* 0x000000282008d980 */ /* 0x000168000c101d00 */
[----:B------:R0:W5:Y:S02]  /*9780*/  @!P5 LD.E.128 R4, desc[UR40][R34.64] ;  /* 0x000000282204d980 */ /* 0x000164000c101d00 */
.L_x_441:
[----:B------:R-:W-:Y:S05]  /*9790*/  BSYNC B1 ;  /* 0x0000000000017941 */ /* 0x000fea0003800000 */
.L_x_440:
[----:B------:R-:W1:Y:S01]  /*97a0*/  SYNCS.PHASECHK.TRANS64.TRYWAIT P0, [R18+URZ+0x19c00], R37 ;  /* 0x019c0025120075a7 */ /* 0x000e62000800017f */
[----:B---3--:R-:W-:Y:S01]  /*97b0*/  IMAD R0, R25, -0xc0, R24 ;  /* 0xffffff4019007824 */ /* 0x008fe200078e0218 */
[----:B------:R-:W-:Y:S04]  /*97c0*/  BSSY B1, `(.L_x_442) ;  /* 0x0000004000017945 */ /* 0x000fe80003800000 */
[----:B------:R-:W-:-:S04]  /*97d0*/  VIMNMX R0, R0, 0xc0, PT ;  /* 0x000000c000007848 */ /* 0x000fc80003fe0100 */
[----:B------:R-:W-:Y:S01]  /*97e0*/  ISETP.GE.AND P1, PT, R155, R0, PT ;  /* 0x000000009b00720c */ /* 0x000fe20003f26270 */
[----:B-1----:R-:W-:-:S12]  /*97f0*/  @!P0 BRA `(.L_x_443) ;  /* 0x0000012800ec8947 */ /* 0x002fd80003800000 */
.L_x_658:
[----:B------:R-:W-:Y:S05]  /*9800*/  BSYNC B1 ;  /* 0x0000000000017941 */ /* 0x000fea0003800000 */
.L_x_442:
[----:B------:R-:W-:Y:S05]  /*9810*/  @P1 BRA `(.L_x_434) ;  /* 0x0000002000081947 */ /* 0x000fea0003800000 */
[----:B------:R3:W5:Y:S01]  /*9820*/  LDL R63, [R1+0x8] ;  /* 0x00000800013f7983 */ /* 0x0007620000100800 */
[----:B------:R-:W0:Y:S03]  /*9830*/  LDC R3, c[0x0][0x3f4] ;  /* 0x0000fd00ff037b82 */ /* 0x000e260000000800 */
[----:B------:R3:W5:Y:S04]  /*9840*/  LDL R62, [R1+0x20] ;  /* 0x00002000013e7983 */ /* 0x0007680000100800 */
[----:B------:R3:W5:Y:S01]  /*9850*/  LDL R60, [R1+0x98] ;  /* 0x00009800013c7983 */ /* 0x0007620000100800 */
[C---:B------:R-:W-:Y:S01]  /*9860*/  VIADD R0, R16.reuse, 0x20 ;  /* 0x0000002010007836 */ /* 0x040fe20000000000 */
[----:B------:R-:W-:Y:S01]  /*9870*/  BSSY B1, `(.L_x_444) ;  /* 0x00000fd000017945 */ /* 0x000fe20003800000 */
[----:B0-----:R-:W-:-:S03]  /*9880*/  ISETP.GE.AND P0, PT, R16, R3, PT ;  /* 0x000000031000720c */ /* 0x001fc60003f06270 */
[----:B------:R-:W-:-:S10]  /*9890*/  ISETP.GE.AND P1, PT, R0, R3, PT ;  /* 0x000000030000720c */ /* 0x000fd40003f26270 */
[----:B---3--:R-:W-:Y:S05]  /*98a0*/  @P0 BRA `(.L_x_445) ;  /* 0x0000000c00e40947 */ /* 0x008fea0003800000 */
[----:B------:R-:W0:Y:S01]  /*98b0*/  S2R R25, SR_TID.X ;  /* 0x0000000000197919 */ /* 0x000e220000002100 */
[----:B----45:R-:W-:Y:S02]  /*98c0*/  SHF.R.U32.HI R20, RZ, 0x8, R28 ;  /* 0x00000008ff147819 */ /* 0x030fe4000001161c */
[----:B------:R-:W-:Y:S02]  /*98d0*/  LOP3.LUT R0, R28, 0xff, RZ, 0xc0, !PT ;  /* 0x000000ff1c007812 */ /* 0x000fe400078ec0ff */
[----:B------:R-:W-:Y:S02]  /*98e0*/  SHF.R.U32.HI R26, RZ, 0x8, R30 ;  /* 0x00000008ff1a7819 */ /* 0x000fe4000001161e */
[----:B--2---:R-:W-:Y:S02]  /*98f0*/  SHF.R.U32.HI R27, RZ, 0x8, R29 ;  /* 0x00000008ff1b7819 */ /* 0x004fe4000001161d */
[----:B------:R-:W-:Y:S02]  /*9900*/  LOP3.LUT R24, R29, 0xff, RZ, 0xc0, !PT ;  /* 0x000000ff1d187812 */ /* 0x000fe400078ec0ff */
[----:B------:R-:W-:-:S02]  /*9910*/  LOP3.LUT R27, R27, 0xff, RZ, 0xc0, !PT ;  /* 0x000000ff1b1b7812 */ /* 0x000fc400078ec0ff */
[----:B------:R-:W-:Y:S02]  /*9920*/  SHF.R.U32.HI R45, RZ, 0x8, R15 ;  /* 0x00000008ff2d7819 */ /* 0x000fe4000001160f */
[----:B------:R-:W-:Y:S02]  /*9930*/  PRMT R38, R27, 0x7604, R24 ;  /* 0x000076041b267816 */ /* 0x000fe40000000018 */
[----:B------:R-:W-:Y:S02]  /*9940*/  LOP3.LUT R24, R31, 0xff, RZ, 0xc0, !PT ;  /* 0x000000ff1f187812 */ /* 0x000fe400078ec0ff */
[----:B------:R-:W-:Y:S02]  /*9950*/  SHF.R.U32.HI R40, RZ, 0x8, R13 ;  /* 0x00000008ff287819 */ /* 0x000fe4000001160d */
[----:B------:R-:W-:Y:S02]  /*9960*/  SHF.R.U32.HI R43, RZ, 0x8, R14 ;  /* 0x00000008ff2b7819 */ /* 0x000fe4000001160e */
[----:B------:R-:W-:-:S02]  /*9970*/  LOP3.LUT R44, R15, 0xff, RZ, 0xc0, !PT ;  /* 0x000000ff0f2c7812 */ /* 0x000fc400078ec0ff */
[----:B------:R-:W-:Y:S02]  /*9980*/  LOP3.LUT R45, R45, 0xff, RZ, 0xc0, !PT ;  /* 0x000000ff2d2d7812 */ /* 0x000fe400078ec0ff */
[----:B------:R-:W-:Y:S02]  /*9990*/  LOP3.LUT R39, R13, 0xff, RZ, 0xc0, !PT ;  /* 0x000000ff0d277812 */ /* 0x000fe400078ec0ff */
[----:B------:R-:W-:Y:S02]  /*99a0*/  LOP3.LUT R40, R40, 0xff, RZ, 0xc0, !PT ;  /* 0x000000ff28287812 */ /* 0x000fe400078ec0ff */
[----:B------:R-:W-:Y:S01]  /*99b0*/  LOP3.LUT R42, R14, 0xff, RZ, 0xc0, !PT ;  /* 0x000000ff0e2a7812 */ /* 0x000fe200078ec0ff */
[----:B0-----:R-:W-:Y:S01]  /*99c0*/  VIADD R33, R25, 0xffffff80 ;  /* 0xffffff8019217836 */ /* 0x001fe20000000000 */
[----:B------:R-:W-:Y:S02]  /*99d0*/  LOP3.LUT R25, R20, 0xff, RZ, 0xc0, !PT ;  /* 0x000000ff14197812 */ /* 0x000fe400078ec0ff */
[----:B------:R-:W-:-:S02]  /*99e0*/  LOP3.LUT R20, R30, 0xff, RZ, 0xc0, !PT ;  /* 0x000000ff1e147812 */ /* 0x000fc400078ec0ff */
[----:B------:R-:W-:Y:S02]  /*99f0*/  LEA.HI R32, R33, R33, RZ, 0x1 ;  /* 0x0000002121207211 */ /* 0x000fe400078f08ff */
[----:B-1----:R-:W-:Y:S02]  /*9a00*/  PRMT R37, R25, 0x7604, R0 ;  /* 0x0000760419257816 */ /* 0x002fe40000000000 */
[----:B------:R-:W-:Y:S02]  /*9a10*/  LOP3.LUT R32, R32, 0xfffffffe, RZ, 0xc0, !PT ;  /* 0xfffffffe20207812 */ /* 0x000fe400078ec0ff */
[----:B------:R-:W-:Y:S02]  /*9a20*/  SHF.R.U32.HI R25, RZ, 0x8, R31 ;  /* 0x00000008ff197819 */ /* 0x000fe4000001161f */
[----:B------:R-:W-:Y:S01]  /*9a30*/  LOP3.LUT R43, R43, 0xff, RZ, 0xc0, !PT ;  /* 0x000000ff2b2b7812 */ /* 0x000fe200078ec0ff */
[----:B------:R-:W-:Y:S01]  /*9a40*/  IMAD.IADD R32, R33, 0x1, -R32 ;  /* 0x0000000121207824 */ /* 0x000fe200078e0a20 */
[----:B------:R-:W-:-:S02]  /*9a50*/  LOP3.LUT R33, R26, 0xff, RZ, 0xc0, !PT ;  /* 0x000000ff1a217812 */ /* 0x000fc400078ec0ff */
[----:B------:R-:W-:Y:S02]  /*9a60*/  SHF.R.U32.HI R26, RZ, 0x8, R12 ;  /* 0x00000008ff1a7819 */ /* 0x000fe4000001160c */
[----:B------:R-:W-:Y:S02]  /*9a70*/  LEA.HI R0, R3, R32, RZ, 0x1c ;  /* 0x0000002003007211 */ /* 0x000fe400078fe0ff */
[----:B------:R-:W-:Y:S02]  /*9a80*/  PRMT R41, R33, 0x7604, R20 ;  /* 0x0000760421297816 */ /* 0x000fe40000000014 */
[C---:B------:R-:W-:Y:S02]  /*9a90*/  LEA.HI R20, R0.reuse, R0, RZ, 0x1 ;  /* 0x0000000000147211 */ /* 0x040fe400078f08ff */
[----:B------:R-:W-:Y:S02]  /*9aa0*/  SHF.L.U32 R0, R0, 0x4, RZ ;  /* 0x0000000400007819 */ /* 0x000fe400000006ff */
[----:B------:R-:W-:-:S02]  /*9ab0*/  SHF.R.S32.HI R20, RZ, 0x1, R20 ;  /* 0x00000001ff147819 */ /* 0x000fc40000011414 */
[----:B------:R-:W-:Y:S02]  /*9ac0*/  LOP3.LUT R0, R63, 0x10, R0, 0xf8, !PT ;  /* 0x000000103f007812 */ /* 0x000fe400078ef800 */
[----:B------:R-:W-:Y:S01]  /*9ad0*/  LOP3.LUT R25, R25, 0xff, RZ, 0xc0, !PT ;  /* 0x000000ff19197812 */ /* 0x000fe200078ec0ff */
[----:B------:R-:W-:Y:S01]  /*9ae0*/  IMAD R33, R20, 0x1800, R62 ;  /* 0x0000180014217824 */ /* 0x000fe200078e023e */
[----:B------:R-:W-:Y:S02]  /*9af0*/  LOP3.LUT R0, R0, R60, RZ, 0x3c, !PT ;  /* 0x0000003c00007212 */ /* 0x000fe400078e3cff */
[----:B------:R-:W-:Y:S02]  /*9b00*/  LOP3.LUT R32, R12, 0xff, RZ, 0xc0, !PT ;  /* 0x000000ff0c207812 */ /* 0x000fe400078ec0ff */
[----:B------:R-:W-:Y:S02]  /*9b10*/  LOP3.LUT R35, R26, 0xff, RZ, 0xc0, !PT ;  /* 0x000000ff1a237812 */ /* 0x000fe400078ec0ff */
[----:B------:R-:W-:-:S02]  /*9b20*/  IADD3 R0, R18, R33, R0 ;  /* 0x0000002112007210 */ /* 0x000fc40007ffe000 */
[----:B------:R-:W-:Y:S02]  /*9b30*/  PRMT R20, R25, 0x7604, R24 ;  /* 0x0000760419147816 */ /* 0x000fe40000000018 */
[----:B------:R-:W0:Y:S01]  /*9b40*/  LDS.128 R24, [R21+0xf000] ;  /* 0x00f0000015187984 */ /* 0x000e220000000c00 */
[----:B------:R-:W-:Y:S02]  /*9b50*/  PRMT R47, R35, 0x7604, R32 ;  /* 0x00007604232f7816 */ /* 0x000fe40000000020 */
[----:B------:R-:W-:Y:S01]  /*9b60*/  PRMT R44, R45, 0x7604, R44 ;  /* 0x000076042d2c7816 */ /* 0x000fe2000000002c */
[----:B------:R-:W1:Y:S01]  /*9b70*/  LDS.128 R32, [R0+0xf000] ;  /* 0x00f0000000207984 */ /* 0x000e620000000c00 */
[----:B------:R-:W-:Y:S02]  /*9b80*/  PRMT R40, R40, 0x7604, R39 ;  /* 0x0000760428287816 */ /* 0x000fe40000000027 */
[----:B------:R-:W-:Y:S02]  /*9b90*/  SHF.R.U32.HI R45, RZ, 0x10, R13 ;  /* 0x00000010ff2d7819 */ /* 0x000fe4000001160d */
[----:B------:R-:W-:-:S02]  /*9ba0*/  SHF.R.U32.HI R39, RZ, 0x10, R29 ;  /* 0x00000010ff277819 */ /* 0x000fc4000001161d */
[----:B------:R-:W-:Y:S01]  /*9bb0*/  PRMT R51, R43, 0x7604, R42 ;  /* 0x000076042b337816 */ /* 0x000fe2000000002a */
[----:B------:R-:W-:Y:S01]  /*9bc0*/  IMAD.U32 R45, R45, 0x10000, RZ ;  /* 0x000100002d2d7824 */ /* 0x000fe200078e00ff */
[----:B------:R-:W-:Y:S01]  /*9bd0*/  SHF.R.U32.HI R43, RZ, 0x10, R31 ;  /* 0x00000010ff2b7819 */ /* 0x000fe2000001161f */
[----:B------:R-:W-:Y:S01]  /*9be0*/  IMAD.U32 R39, R39, 0x10000, RZ ;  /* 0x0001000027277824 */ /* 0x000fe200078e00ff */
[----:B------:R-:W-:Y:S02]  /*9bf0*/  LOP3.LUT R37, R37, 0xff0000, R28, 0xf8, !PT ;  /* 0x00ff000025257812 */ /* 0x000fe400078ef81c */
[----:B------:R-:W-:Y:S01]  /*9c00*/  LOP3.LUT R49, R40, 0xff0000, R45, 0xf8, !PT ;  /* 0x00ff000028317812 */ /* 0x000fe200078ef82d */
[----:B------:R-:W-:Y:S01]  /*9c10*/  IMAD.U32 R43, R43, 0x10000, RZ ;  /* 0x000100002b2b7824 */ /* 0x000fe200078e00ff */
[----:B------:R-:W-:Y:S02]  /*9c20*/  LOP3.LUT R39, R38, 0xff0000, R39, 0xf8, !PT ;  /* 0x00ff000026277812 */ /* 0x000fe400078ef827 */
[----:B------:R-:W-:-:S02]  /*9c30*/  LOP3.LUT R41, R41, 0xff0000, R30, 0xf8, !PT ;  /* 0x00ff000029297812 */ /* 0x000fc400078ef81e */
[----:B------:R-:W-:Y:S02]  /*9c40*/  LOP3.LUT R43, R20, 0xff0000, R43, 0xf8, !PT ;  /* 0x00ff0000142b7812 */ /* 0x000fe400078ef82b */
[----:B------:R-:W-:Y:S02]  /*9c50*/  LOP3.LUT R49, R49, 0xff000000, R13, 0xf8, !PT ;  /* 0xff00000031317812 */ /* 0x000fe400078ef80d */
[----:B------:R-:W-:Y:S02]  /*9c60*/  LOP3.LUT R45, R39, 0xff000000, R29, 0xf8, !PT ;  /* 0xff000000272d7812 */ /* 0x000fe400078ef81d */
[----:B------:R-:W-:Y:S02]  /*9c70*/  LOP3.LUT R28, R37, 0xff000000, R28, 0xf8, !PT ;  /* 0xff000000251c7812 */ /* 0x000fe400078ef81c */
[----:B------:R-:W-:Y:S02]  /*9c80*/  LOP3.LUT R42, R43, 0xff000000, R31, 0xf8, !PT ;  /* 0xff0000002b2a7812 */ /* 0x000fe400078ef81f */
[----:B------:R-:W-:-:S02]  /*9c90*/  SHF.R.U32.HI R53, RZ, 0x10, R15 ;  /* 0x00000010ff357819 */ /* 0x000fc4000001160f */
[----:B------:R-:W-:Y:S02]  /*9ca0*/  LOP3.LUT R37, R47, 0xff0000, R12, 0xf8, !PT ;  /* 0x00ff00002f257812 */ /* 0x000fe400078ef80c */
[----:B------:R-:W-:Y:S01]  /*9cb0*/  LOP3.LUT R20, R41, 0xff000000, R30, 0xf8, !PT ;  /* 0xff00000029147812 */ /* 0x000fe200078ef81e */
[----:B------:R-:W-:Y:S01]  /*9cc0*/  IMAD.U32 R53, R53, 0x10000, RZ ;  /* 0x0001000035357824 */ /* 0x000fe200078e00ff */
[----:B------:R-:W-:Y:S02]  /*9cd0*/  LOP3.LUT R51, R51, 0xff0000, R14, 0xf8, !PT ;  /* 0x00ff000033337812 */ /* 0x000fe400078ef80e */
[-C--:B0-----:R-:W-:Y:S02]  /*9ce0*/  F2FP.F16.E4M3.UNPACK_B R43, R27.reuse ;  /* 0x0000001bff2b723e */ /* 0x081fe400020006ff */
[----:B------:R-:W-:Y:S02]  /*9cf0*/  F2FP.F16.E4M3.UNPACK_B R46, R27.H1 ;  /* 0x0000001bff2e723e */ /* 0x000fe400030006ff */
[----:B------:R-:W-:-:S02]  /*9d00*/  F2FP.F16.E4M3.UNPACK_B R27, R24 ;  /* 0x00000018ff1b723e */ /* 0x000fc400020006ff */
[----:B------:R-:W-:Y:S02]  /*9d10*/  F2FP.F16.E4M3.UNPACK_B R39, R24.H1 ;  /* 0x00000018ff27723e */ /* 0x000fe400030006ff */
[----:B------:R-:W-:Y:S02]  /*9d20*/  F2FP.F16.E4M3.UNPACK_B R48, R49 ;  /* 0x00000031ff30723e */ /* 0x000fe400020006ff */
[----:B-1----:R-:W-:Y:S02]  /*9d30*/  F2FP.F16.E4M3.UNPACK_B R30, R33 ;  /* 0x00000021ff1e723e */ /* 0x002fe400020006ff */
[----:B------:R-:W-:Y:S01]  /*9d40*/  F2FP.F16.E4M3.UNPACK_B R24, R45 ;  /* 0x0000002dff18723e */ /* 0x000fe200020006ff */
[----:B------:R-:W-:Y:S01]  /*9d50*/  HADD2.F32 R50, -RZ, R48.H0_H0 ;  /* 0x20000030ff327230 */ /* 0x000fe20000004100 */
[----:B------:R-:W-:Y:S02]  /*9d60*/  LOP3.LUT R37, R37, 0xff000000, R12, 0xf8, !PT ;  /* 0xff00000025257812 */ /* 0x000fe400078ef80c */
[----:B------:R-:W-:Y:S01]  /*9d70*/  LOP3.LUT R12, R51, 0xff000000, R14, 0xf8, !PT ;  /* 0xff000000330c7812 */ /* 0x000fe200078ef80e */
[----:B------:R-:W-:Y:S01]  /*9d80*/  HADD2.F32 R14, -RZ, R30.H0_H0 ;  /* 0x2000001eff0e7230 */ /* 0x000fe20000004100 */
[-C--:B------:R-:W-:Y:S01]  /*9d90*/  F2FP.F16.E4M3.UNPACK_B R29, R25.reuse ;  /* 0x00000019ff1d723e */ /* 0x080fe200020006ff */
[----:B------:R-:W-:Y:S01]  /*9da0*/  HADD2.F32 R31, -RZ, R24.H0_H0 ;  /* 0x20000018ff1f7230 */ /* 0x000fe20000004100 */
[----:B------:R-:W-:Y:S01]  /*9db0*/  F2FP.F16.E4M3.UNPACK_B R38, R25.H1 ;  /* 0x00000019ff26723e */ /* 0x000fe200030006ff */
[----:B------:R-:W-:Y:S01]  /*9dc0*/  HADD2.F32 R51, -RZ, R48.H1_H1 ;  /* 0x30000030ff337230 */ /* 0x000fe20000004100 */
[----:B------:R-:W-:Y:S01]  /*9dd0*/  F2FP.F16.E4M3.UNPACK_B R40, R33.H1 ;  /* 0x00000021ff28723e */ /* 0x000fe200030006ff */
[----:B------:R-:W-:Y:S01]  /*9de0*/  HADD2.F32 R25, -RZ, R29.H0_H0 ;  /* 0x2000001dff197230 */ /* 0x000fe20000004100 */
[----:B------:R-:W-:Y:S01]  /*9df0*/  LOP3.LUT R53, R44, 0xff0000, R53, 0xf8, !PT ;  /* 0x00ff00002c357812 */ /* 0x000fe200078ef835 */
[----:B------:R-:W-:Y:S01]  /*9e00*/  HADD2.F32 R30, -RZ, R30.H1_H1 ;  /* 0x3000001eff1e7230 */ /* 0x000fe20000004100 */
[----:B------:R-:W-:-:S02]  /*9e10*/  F2FP.F16.E4M3.UNPACK_B R33, R32 ;  /* 0x00000020ff21723e */ /* 0x000fc400020006ff */
[----:B------:R-:W-:Y:S01]  /*9e20*/  F2FP.F16.E4M3.UNPACK_B R41, R32.H1 ;  /* 0x00000020ff29723e */ /* 0x000fe200030006ff */
[-C--:B------:R-:W-:Y:S01]  /*9e30*/  FMUL.FTZ R32, R14, R50.reuse ;  /* 0x000000320e207220 */ /* 0x080fe20000410000 */
[----:B------:R-:W-:Y:S01]  /*9e40*/  F2FP.F16.E4M3.UNPACK_B R44, R35 ;  /* 0x00000023ff2c723e */ /* 0x000fe200020006ff */
[----:B------:R-:W-:Y:S01]  /*9e50*/  FMUL.FTZ R55, R30, R51 ;  /* 0x000000331e377220 */ /* 0x000fe20000410000 */
[----:B------:R-:W-:Y:S01]  /*9e60*/  F2FP.F16.E4M3.UNPACK_B R47, R35.H1 ;  /* 0x00000023ff2f723e */ /* 0x000fe200030006ff */
[----:B------:R-:W-:Y:S01]  /*9e70*/  FMUL.FTZ R35, R14, R31 ;  /* 0x0000001f0e237220 */ /* 0x000fe20000410000 */
[----:B------:R-:W-:Y:S01]  /*9e80*/  F2FP.F16.E4M3.UNPACK_B R49, R49.H1 ;  /* 0x00000031ff31723e */ /* 0x000fe200030006ff */
[C---:B------:R-:W-:Y:S01]  /*9e90*/  FFMA.FTZ R14, R25.reuse, R31, -R32 ;  /* 0x0000001f190e7223 */ /* 0x040fe20000010820 */
[----:B------:R-:W-:Y:S01]  /*9ea0*/  F2FP.F16.E4M3.UNPACK_B R45, R45.H1 ;  /* 0x0000002dff2d723e */ /* 0x000fe200030006ff */
[----:B------:R-:W-:Y:S01]  /*9eb0*/  FFMA.FTZ R25, R25, R50, R35 ;  /* 0x0000003219197223 */ /* 0x000fe20000010023 */
[----:B------:R-:W-:Y:S01]  /*9ec0*/  HADD2.F32 R35, -RZ, R24.H1_H1 ;  /* 0x30000018ff237230 */ /* 0x000fe20000004100 */
[----:B------:R-:W-:Y:S01]  /*9ed0*/  LOP3.LUT R53, R53, 0xff000000, R15, 0xf8, !PT ;  /* 0xff00000035357812 */ /* 0x000fe200078ef80f */
[----:B------:R-:W-:Y:S01]  /*9ee0*/  HADD2.F32 R24, -RZ, R29.H1_H1 ;  /* 0x3000001dff187230 */ /* 0x000fe20000004100 */
[----:B------:R-:W-:Y:S01]  /*9ef0*/  F2FP.F16.E4M3.UNPACK_B R15, R34 ;  /* 0x00000022ff0f723e */ /* 0x000fe200020006ff */
[----:B------:R-:W-:-:S02]  /*9f00*/  HADD2.F32 R48, -RZ, R49.H0_H0 ;  /* 0x20000031ff307230 */ /* 0x000fc40000004100 */
[-C--:B------:R-:W-:Y:S01]  /*9f10*/  FMUL.FTZ R30, R30, R35.reuse ;  /* 0x000000231e1e7220 */ /* 0x080fe20000410000 */
[----:B------:R-:W-:Y:S01]  /*9f20*/  HADD2.F32 R29, -RZ, R40.H0_H0 ;  /* 0x20000028ff1d7230 */ /* 0x000fe20000004100 */
[----:B------:R-:W-:Y:S01]  /*9f30*/  F2FP.F16.E4M3.UNPACK_B R34, R34.H1 ;  /* 0x00000022ff22723e */ /* 0x000fe200030006ff */
[----:B------:R-:W-:Y:S01]  /*9f40*/  HADD2.F32 R32, -RZ, R45.H0_H0 ;  /* 0x2000002dff207230 */ /* 0x000fe20000004100 */
[----:B------:R-:W-:Y:S01]  /*9f50*/  F2FP.F16.E4M3.UNPACK_B R13, R26 ;  /* 0x0000001aff0d723e */ /* 0x000fe200020006ff */
[----:B------:R-:W-:Y:S02]  /*9f60*/  HADD2.F32 R31, -RZ, R38.H0_H0 ;  /* 0x20000026ff1f7230 */ /* 0x000fe40000004100 */
[C---:B------:R-:W-:Y:S01]  /*9f70*/  FMUL.FTZ R50, R29.reuse, R48 ;  /* 0x000000301d327220 */ /* 0x040fe20000410000 */
[----:B------:R-:W-:Y:S02]  /*9f80*/  HADD2.F32 R40, -RZ, R40.H1_H1 ;  /* 0x30000028ff287230 */ /* 0x000fe40000004100 */
[-C--:B------:R-:W-:Y:S01]  /*9f90*/  FMUL.FTZ R57, R29, R32.reuse ;  /* 0x000000201d397220 */ /* 0x080fe20000410000 */
[C---:B------:R-:W-:Y:S01]  /*9fa0*/  FFMA.FTZ R29, R24.reuse, R35, -R55 ;  /* 0x00000023181d7223 */ /* 0x040fe20000010837 */
[----:B------:R-:W-:Y:S01]  /*9fb0*/  FFMA.FTZ R24, R24, R51, R30 ;  /* 0x0000003318187223 */ /* 0x000fe2000001001e */
[C---:B------:R-:W-:Y:S01]  /*9fc0*/  FFMA.FTZ R30, R31.reuse, R32, -R50 ;  /* 0x000000201f1e7223 */ /* 0x040fe20000010832 */
[----:B------:R-:W-:Y:S01]  /*9fd0*/  F2FP.F16.E4M3.UNPACK_B R50, R53 ;  /* 0x00000035ff32723e */ /* 0x000fe200020006ff */
[----:B------:R-:W-:Y:S01]  /*9fe0*/  FFMA.FTZ R31, R31, R48, R57 ;  /* 0x000000301f1f7223 */ /* 0x000fe20000010039 */
[----:B------:R-:W-:Y:S01]  /*9ff0*/  F2FP.F16.E4M3.UNPACK_B R48, R42 ;  /* 0x0000002aff30723e */ /* 0x000fe200020006ff */
[----:B------:R-:W-:Y:S01]  /*a000*/  HADD2.F32 R51, -RZ, R49.H1_H1 ;  /* 0x30000031ff337230 */ /* 0x000fe20000004100 */
[----:B------:R-:W-:Y:S01]  /*a010*/  F2FP.F16.E4M3.UNPACK_B R26, R26.H1 ;  /* 0x0000001aff1a723e */ /* 0x000fe200030006ff */
[----:B------:R-:W-:-:S02]  /*a020*/  HADD2.F32 R45, -RZ, R45.H1_H1 ;  /* 0x3000002dff2d7230 */ /* 0x000fc40000004100 */
[----:B------:R-:W-:Y:S02]  /*a030*/  HADD2.F32 R52, -RZ, R50.H0_H0 ;  /* 0x20000032ff347230 */ /* 0x000fe40000004100 */
[C---:B------:R-:W-:Y:S01]  /*a040*/  FMUL.FTZ R55, R40.reuse, R51 ;  /* 0x0000003328377220 */ /* 0x040fe20000410000 */
[----:B------:R-:W-:Y:S02]  /*a050*/  HADD2.F32 R35, -RZ, R44.H0_H0 ;  /* 0x2000002cff237230 */ /* 0x000fe40000004100 */
[----:B------:R-:W-:Y:S01]  /*a060*/  FMUL.FTZ R40, R40, R45 ;  /* 0x0000002d28287220 */ /* 0x000fe20000410000 */
[----:B------:R-:W-:Y:S02]  /*a070*/  HADD2.F32 R49, -RZ, R48.H0_H0 ;  /* 0x20000030ff317230 */ /* 0x000fe40000004100 */
[----:B------:R-:W-:Y:S02]  /*a080*/  HADD2.F32 R38, -RZ, R38.H1_H1 ;  /* 0x30000026ff267230 */ /* 0x000fe40000004100 */
[----:B------:R-:W-:Y:S01]  /*a090*/  FMUL.FTZ R57, R35, R52 ;  /* 0x0000003423397220 */ /* 0x000fe20000410000 */
[----:B------:R-:W-:-:S02]  /*a0a0*/  HADD2.F32 R32, -RZ, R43.H0_H0 ;  /* 0x2000002bff207230 */ /* 0x000fc40000004100 */
[----:B------:R-:W-:Y:S01]  /*a0b0*/  FMUL.FTZ R59, R35, R49 ;  /* 0x00000031233b7220 */ /* 0x000fe20000410000 */
[----:B------:R-:W-:Y:S02]  /*a0c0*/  HADD2.F32 R43, -RZ, R43.H1_H1 ;  /* 0x3000002bff2b7230 */ /* 0x000fe40000004100 */
[C---:B------:R-:W-:Y:S01]  /*a0d0*/  FFMA.FTZ R35, R38.reuse, R45, -R55 ;  /* 0x0000002d26237223 */ /* 0x040fe20000010837 */
[----:B------:R-:W-:Y:S01]  /*a0e0*/  FFMA.FTZ R40, R38, R51, R40 ;  /* 0x0000003326287223 */ /* 0x000fe20000010028 */
[C---:B------:R-:W-:Y:S01]  /*a0f0*/  FFMA.FTZ R38, R32.reuse, R49, -R57 ;  /* 0x0000003120267223 */ /* 0x040fe20000010839 */
[----:B------:R-:W-:Y:S01]  /*a100*/  HADD2.F32 R49, -RZ, R48.H1_H1 ;  /* 0x30000030ff317230 */ /* 0x000fe20000004100 */
[----:B------:R-:W-:Y:S01]  /*a110*/  F2FP.F16.E4M3.UNPACK_B R51, R53.H1 ;  /* 0x00000035ff33723e */ /* 0x000fe200030006ff */
[----:B------:R-:W-:Y:S01]  /*a120*/  FFMA.FTZ R32, R32, R52, R59 ;  /* 0x0000003420207223 */ /* 0x000fe2000001003b */
[----:B------:R-:W-:Y:S01]  /*a130*/  F2FP.F16.E4M3.UNPACK_B R48, R42.H1 ;  /* 0x0000002aff30723e */ /* 0x000fe200030006ff */
[----:B------:R-:W-:Y:S01]  /*a140*/  HADD2.F32 R52, -RZ, R50.H1_H1 ;  /* 0x30000032ff347230 */ /* 0x000fe20000004100 */
[----:B------:R-:W-:Y:S01]  /*a150*/  F2FP.SATFINITE.E4M3.F32.PACK_AB_MERGE_C R31, R40, R31, RZ ;  /* 0x0000001f281f723e */ /* 0x000fe200048070ff */
[----:B------:R-:W-:-:S02]  /*a160*/  HADD2.F32 R53, -RZ, R51.H0_H0 ;  /* 0x20000033ff357230 */ /* 0x000fc40000004100 */
[----:B------:R-:W-:Y:S01]  /*a170*/  HADD2.F32 R45, -RZ, R47.H0_H0 ;  /* 0x2000002fff2d7230 */ /* 0x000fe20000004100 */
[----:B------:R-:W-:Y:S01]  /*a180*/  F2FP.SATFINITE.E4M3.F32.PACK_AB_MERGE_C R25, R24, R25, R31 ;  /* 0x000000191819723e */ /* 0x000fe2000480701f */
[----:B------:R-:W-:Y:S02]  /*a190*/  HADD2.F32 R50, -RZ, R48.H0_H0 ;  /* 0x20000030ff327230 */ /* 0x000fe40000004100 */
[----:B------:R-:W-:Y:S02]  /*a1a0*/  HADD2.F32 R42, -RZ, R44.H1_H1 ;  /* 0x3000002cff2a7230 */ /* 0x000fe40000004100 */
[C---:B------:R-:W-:Y:S01]  /*a1b0*/  FMUL.FTZ R57, R45.reuse, R53 ;  /* 0x000000352d397220 */ /* 0x040fe20000410000 */
[--C-:B------:R-:W-:Y:S02]  /*a1c0*/  HADD2.F32 R44, -RZ, R46.reuse.H0_H0 ;  /* 0x2000002eff2c7230 */ /* 0x100fe40000004100 */
[----:B------:R-:W-:Y:S01]  /*a1d0*/  FMUL.FTZ R56, R45, R50 ;  /* 0x000000322d387220 */ /* 0x000fe20000410000 */
[----:B------:R-:W-:-:S02]  /*a1e0*/  HADD2.F32 R46, -RZ, R46.H1_H1 ;  /* 0x3000002eff2e7230 */ /* 0x000fc40000004100 */
[C---:B------:R-:W-:Y:S01]  /*a1f0*/  FMUL.FTZ R54, R42.reuse, R52 ;  /* 0x000000342a367220 */ /* 0x040fe20000410000 */
[----:B------:R-:W-:Y:S01]  /*a200*/  FMUL.FTZ R55, R42, R49 ;  /* 0x000000312a377220 */ /* 0x000fe20000410000 */
[C---:B------:R-:W-:Y:S01]  /*a210*/  FFMA.FTZ R42, R44.reuse, R50, -R57 ;  /* 0x000000322c2a7223 */ /* 0x040fe20000010839 */
[----:B------:R-:W-:Y:S01]  /*a220*/  FFMA.FTZ R44, R44, R53, R56 ;  /* 0x000000352c2c7223 */ /* 0x000fe20000010038 */
[C---:B------:R-:W-:Y:S01]  /*a230*/  FFMA.FTZ R45, R43.reuse, R49, -R54 ;  /* 0x000000312b2d7223 */ /* 0x040fe20000010836 */
[----:B------:R-:W-:Y:S01]  /*a240*/  F2FP.F16.E4M3.UNPACK_B R53, R37.H1 ;  /* 0x00000025ff35723e */ /* 0x000fe200030006ff */
[----:B------:R-:W-:Y:S01]  /*a250*/  FFMA.FTZ R43, R43, R52, R55 ;  /* 0x000000342b2b7223 */ /* 0x000fe20000010037 */
[----:B------:R-:W-:Y:S01]  /*a260*/  F2FP.F16.E4M3.UNPACK_B R50, R28.H1 ;  /* 0x0000001cff32723e */ /* 0x000fe200030006ff */
[----:B------:R-:W-:Y:S02]  /*a270*/  HADD2.F32 R55, -RZ, R51.H1_H1 ;  /* 0x30000033ff377230 */ /* 0x000fe40000004100 */
[----:B------:R-:W-:-:S02]  /*a280*/  HADD2.F32 R49, -RZ, R47.H1_H1 ;  /* 0x3000002fff317230 */ /* 0x000fc40000004100 */
[----:B------:R-:W-:Y:S02]  /*a290*/  HADD2.F32 R54, -RZ, R53.H0_H0 ;  /* 0x20000035ff367230 */ /* 0x000fe40000004100 */
        /* <DEDUP_REMOVED lines=8> */
[-C--:B------:R-:W-:Y:S01]  /*a320*/  FMUL.FTZ R56, R49, R52.reuse ;  /* 0x0000003431387220 */ /* 0x080fe20000410000 */
[C---:B------:R-:W-:Y:S01]  /*a330*/  FFMA.FTZ R47, R46.reuse, R52, -R61 ;  /* 0x000000342e2f7223 */ /* 0x040fe2000001083d */
[----:B------:R-:W-:Y:S01]  /*a340*/  HADD2.F32 R52, -RZ, R53.H1_H1 ;  /* 0x30000035ff347230 */ /* 0x000fe20000004100 */
[----:B------:R-:W-:Y:S01]  /*a350*/  F2FP.F16.E4M3.UNPACK_B R53, R37 ;  /* 0x00000025ff35723e */ /* 0x000fe200020006ff */
[----:B------:R-:W-:Y:S02]  /*a360*/  HADD2.F32 R50, -RZ, R50.H1_H1 ;  /* 0x30000032ff327230 */ /* 0x000fe40000004100 */
[----:B------:R-:W-:Y:S01]  /*a370*/  FFMA.FTZ R49, R46, R55, R56 ;  /* 0x000000372e317223 */ /* 0x000fe20000010038 */
[----:B------:R-:W-:-:S02]  /*a380*/  HADD2.F32 R39, -RZ, R39.H1_H1 ;  /* 0x30000027ff277230 */ /* 0x000fc40000004100 */
[C---:B------:R-:W-:Y:S01]  /*a390*/  FFMA.FTZ R46, R48.reuse, R51, -R57 ;  /* 0x00000033302e7223 */ /* 0x040fe20000010839 */
[C---:B------:R-:W-:Y:S01]  /*a3a0*/  FMUL.FTZ R56, R41.reuse, R52 ;  /* 0x0000003429387220 */ /* 0x040fe20000410000 */
[----:B------:R-:W-:Y:S01]  /*a3b0*/  F2FP.F16.E4M3.UNPACK_B R51, R28 ;  /* 0x0000001cff33723e */ /* 0x000fe200020006ff */
[----:B------:R-:W-:Y:S01]  /*a3c0*/  FMUL.FTZ R41, R41, R50 ;  /* 0x0000003229297220 */ /* 0x000fe20000410000 */
[----:B------:R-:W-:Y:S01]  /*a3d0*/  FFMA.FTZ R48, R48, R54, R59 ;  /* 0x0000003630307223 */ /* 0x000fe2000001003b */
[C---:B------:R-:W-:Y:S01]  /*a3e0*/  FFMA.FTZ R37, R39.reuse, R50, -R56 ;  /* 0x0000003227257223 */ /* 0x040fe20000010838 */
[----:B------:R-:W-:Y:S02]  /*a3f0*/  HADD2.F32 R54, -RZ, R53.H0_H0 ;  /* 0x20000035ff367230 */ /* 0x000fe40000004100 */
[----:B------:R-:W-:Y:S01]  /*a400*/  FFMA.FTZ R39, R39, R52, R41 ;  /* 0x0000003427277223 */ /* 0x000fe20000010029 */
[----:B------:R-:W-:Y:S01]  /*a410*/  HADD2.F32 R28, -RZ, R33.H0_H0 ;  /* 0x20000021ff1c7230 */ /* 0x000fe20000004100 */
[-C--:B------:R-:W-:Y:S01]  /*a420*/  F2FP.F16.E4M3.UNPACK_B R55, R12.reuse.H1 ;  /* 0x0000000cff37723e */ /* 0x080fe200030006ff */
[----:B------:R-:W-:Y:S01]  /*a430*/  HADD2.F32 R52, -RZ, R51.H0_H0 ;  /* 0x20000033ff347230 */ /* 0x000fe20000004100 */
[----:B------:R-:W-:Y:S01]  /*a440*/  F2FP.F16.E4M3.UNPACK_B R12, R12 ;  /* 0x0000000cff0c723e */ /* 0x000fe200020006ff */
[----:B------:R-:W-:-:S02]  /*a450*/  HADD2.F32 R41, -RZ, R27.H0_H0 ;  /* 0x2000001bff297230 */ /* 0x000fc40000004100 */
[C---:B------:R-:W-:Y:S01]  /*a460*/  FMUL.FTZ R56, R28.reuse, R54 ;  /* 0x000000361c387220 */ /* 0x040fe20000410000 */
[----:B------:R-:W-:Y:S02]  /*a470*/  HADD2.F32 R53, -RZ, R53.H1_H1 ;  /* 0x30000035ff357230 */ /* 0x000fe40000004100 */
[-C--:B------:R-:W-:Y:S01]  /*a480*/  FMUL.FTZ R58, R28, R52.reuse ;  /* 0x000000341c3a7220 */ /* 0x080fe20000410000 */
[----:B------:R-:W-:Y:S02]  /*a490*/  HADD2.F32 R50, -RZ, R33.H1_H1 ;  /* 0x30000021ff327230 */ /* 0x000fe40000004100 */
[C---:B------:R-:W-:Y:S01]  /*a4a0*/  FFMA.FTZ R28, R41.reuse, R52, -R56 ;  /* 0x00000034291c7223 */ /* 0x040fe20000010838 */
[----:B------:R-:W-:Y:S02]  /*a4b0*/  HADD2.F32 R51, -RZ, R51.H1_H1 ;  /* 0x30000033ff337230 */ /* 0x000fe40000004100 */
[----:B------:R-:W-:Y:S01]  /*a4c0*/  FFMA.FTZ R33, R41, R54, R58 ;  /* 0x0000003629217223 */ /* 0x000fe2000001003a */
[----:B------:R-:W-:-:S02]  /*a4d0*/  HADD2.F32 R27, -RZ, R27.H1_H1 ;  /* 0x3000001bff1b7230 */ /* 0x000fc40000004100 */
[C---:B------:R-:W-:Y:S01]  /*a4e0*/  FMUL.FTZ R56, R50.reuse, R53 ;  /* 0x0000003532387220 */ /* 0x040fe20000410000 */
[-C--:B------:R-:W-:Y:S01]  /*a4f0*/  F2FP.F16.E4M3.UNPACK_B R52, R20.reuse.H1 ;  /* 0x00000014ff34723e */ /* 0x080fe200030006ff */
[-C--:B------:R-:W-:Y:S01]  /*a500*/  FMUL.FTZ R58, R50, R51.reuse ;  /* 0x00000033323a7220 */ /* 0x080fe20000410000 */
[----:B------:R-:W-:Y:S02]  /*a510*/  HADD2.F32 R54, -RZ, R55.H0_H0 ;  /* 0x20000037ff367230 */ /* 0x000fe40000004100 */
[C---:B------:R-:W-:Y:S01]  /*a520*/  FFMA.FTZ R41, R27.reuse, R51, -R56 ;  /* 0x000000331b297223 */ /* 0x040fe20000010838 */
[----:B------:R-:W-:Y:S02]  /*a530*/  HADD2.F32 R50, -RZ, R34.H0_H0 ;  /* 0x20000022ff327230 */ /* 0x000fe40000004100 */
[----:B------:R-:W-:Y:S01]  /*a540*/  FFMA.FTZ R58, R27, R53, R58 ;  /* 0x000000351b3a7223 */ /* 0x000fe2000001003a */
[--C-:B------:R-:W-:Y:S01]  /*a550*/  HADD2.F32 R51, -RZ, R52.reuse.H0_H0 ;  /* 0x20000034ff337230 */ /* 0x100fe20000004100 */
[----:B------:R-:W-:Y:S01]  /*a560*/  F2FP.F16.E4M3.UNPACK_B R20, R20 ;  /* 0x00000014ff14723e */ /* 0x000fe200020006ff */
[----:B------:R-:W-:-:S02]  /*a570*/  HADD2.F32 R53, -RZ, R52.H1_H1 ;  /* 0x30000034ff357230 */ /* 0x000fc40000004100 */
[C---:B------:R-:W-:Y:S01]  /*a580*/  FMUL.FTZ R52, R50.reuse, R54 ;  /* 0x0000003632347220 */ /* 0x040fe20000410000 */
[----:B------:R-:W-:Y:S02]  /*a590*/  HADD2.F32 R27, -RZ, R26.H0_H0 ;  /* 0x2000001aff1b7230 */ /* 0x000fe40000004100 */
[-C--:B------:R-:W-:Y:S01]  /*a5a0*/  FMUL.FTZ R50, R50, R51.reuse ;  /* 0x0000003332327220 */ /* 0x080fe20000410000 */
[----:B------:R-:W-:Y:S01]  /*a5b0*/  HADD2.F32 R55, -RZ, R55.H1_H1 ;  /* 0x30000037ff377230 */ /* 0x000fe20000004100 */
[----:B------:R-:W-:Y:S01]  /*a5c0*/  F2FP.SATFINITE.E4M3.F32.PACK_AB_MERGE_C R39, R39, R48, RZ ;  /* 0x000000302727723e */ /* 0x000fe200048070ff */
[----:B------:R-:W-:Y:S02]  /*a5d0*/  HADD2.F32 R34, -RZ, R34.H1_H1 ;  /* 0x30000022ff227230 */ /* 0x000fe40000004100 */
[C---:B------:R-:W-:Y:S01]  /*a5e0*/  FFMA.FTZ R52, R27.reuse, R51, -R52 ;  /* 0x000000331b347223 */ /* 0x040fe20000010834 */
[----:B------:R-:W-:Y:S02]  /*a5f0*/  HADD2.F32 R26, -RZ, R26.H1_H1 ;  /* 0x3000001aff1a7230 */ /* 0x000fe40000004100 */
[----:B------:R-:W-:Y:S01]  /*a600*/  FFMA.FTZ R54, R27, R54, R50 ;  /* 0x000000361b367223 */ /* 0x000fe20000010032 */
[----:B------:R-:W-:-:S02]  /*a610*/  HADD2.F32 R27, -RZ, R20.H0_H0 ;  /* 0x20000014ff1b7230 */ /* 0x000fc40000004100 */
[C---:B------:R-:W-:Y:S01]  /*a620*/  FMUL.FTZ R51, R34.reuse, R55 ;  /* 0x0000003722337220 */ /* 0x040fe20000410000 */
[----:B------:R-:W-:Y:S01]  /*a630*/  FMUL.FTZ R34, R34, R53 ;  /* 0x0000003522227220 */ /* 0x000fe20000410000 */
[----:B------:R-:W-:Y:S02]  /*a640*/  F2FP.SATFINITE.E4M3.F32.PACK_AB_MERGE_C R24, R58, R33, R39 ;  /* 0x000000213a18723e */ /* 0x000fe40004807027 */
[C---:B------:R-:W-:Y:S01]  /*a650*/  FFMA.FTZ R57, R26.reuse, R53, -R51 ;  /* 0x000000351a397223 */ /* 0x040fe20000010833 */
[----:B------:R-:W-:Y:S01]  /*a660*/  FFMA.FTZ R55, R26, R55, R34 ;  /* 0x000000371a377223 */ /* 0x000fe20000010022 */
[----:B------:R-:W-:Y:S02]  /*a670*/  HADD2.F32 R26, -RZ, R20.H1_H1 ;  /* 0x30000014ff1a7230 */ /* 0x000fe40000004100 */
[----:B------:R-:W-:Y:S01]  /*a680*/  HADD2.F32 R51, -RZ, R12.H0_H0 ;  /* 0x2000000cff337230 */ /* 0x000fe20000004100 */
[----:B------:R-:W-:Y:S01]  /*a690*/  F2FP.SATFINITE.E4M3.F32.PACK_AB_MERGE_C R52, R57, R52, RZ ;  /* 0x000000343934723e */ /* 0x000fe200048070ff */
[----:B------:R-:W-:-:S02]  /*a6a0*/  HADD2.F32 R20, -RZ, R15.H0_H0 ;  /* 0x2000000fff147230 */ /* 0x000fc40000004100 */
[----:B------:R-:W-:Y:S02]  /*a6b0*/  HADD2.F32 R34, -RZ, R12.H1_H1 ;  /* 0x3000000cff227230 */ /* 0x000fe40000004100 */
[----:B------:R-:W-:Y:S02]  /*a6c0*/  HADD2.F32 R15, -RZ, R15.H1_H1 ;  /* 0x3000000fff0f7230 */ /* 0x000fe40000004100 */
[C---:B------:R-:W-:Y:S01]  /*a6d0*/  FMUL.FTZ R53, R20.reuse, R51 ;  /* 0x0000003314357220 */ /* 0x040fe20000410000 */
[--C-:B------:R-:W-:Y:S02]  /*a6e0*/  HADD2.F32 R12, -RZ, R13.reuse.H0_H0 ;  /* 0x2000000dff0c7230 */ /* 0x100fe40000004100 */
[----:B------:R-:W-:Y:S01]  /*a6f0*/  FMUL.FTZ R20, R20, R27 ;  /* 0x0000001b14147220 */ /* 0x000fe20000410000 */
[----:B------:R-:W-:Y:S02]  /*a700*/  HADD2.F32 R13, -RZ, R13.H1_H1 ;  /* 0x3000000dff0d7230 */ /* 0x000fe40000004100 */
[C---:B------:R-:W-:Y:S01]  /*a710*/  FMUL.FTZ R50, R15.reuse, R34 ;  /* 0x000000220f327220 */ /* 0x040fe20000410000 */
[-C--:B------:R-:W-:Y:S01]  /*a720*/  FMUL.FTZ R15, R15, R26.reuse ;  /* 0x0000001a0f0f7220 */ /* 0x080fe20000410000 */
[C---:B------:R-:W-:Y:S01]  /*a730*/  FFMA.FTZ R20, R12.reuse, R51, R20 ;  /* 0x000000330c147223 */ /* 0x040fe20000010014 */
[----:B------:R-:W-:Y:S01]  /*a740*/  FFMA.FTZ R53, R12, R27, -R53 ;  /* 0x0000001b0c357223 */ /* 0x000fe20000010835 */
[C---:B------:R-:W-:Y:S01]  /*a750*/  FFMA.FTZ R50, R13.reuse, R26, -R50 ;  /* 0x0000001a0d327223 */ /* 0x040fe20000010832 */
[----:B------:R-:W-:Y:S01]  /*a760*/  FFMA.FTZ R51, R13, R34, R15 ;  /* 0x000000220d337223 */ /* 0x000fe2000001000f */
[----:B------:R-:W-:-:S02]  /*a770*/  F2FP.SATFINITE.E4M3.F32.PACK_AB_MERGE_C R13, R35, R30, RZ ;  /* 0x0000001e230d723e */ /* 0x000fc400048070ff */
[----:B------:R-:W-:Y:S02]  /*a780*/  F2FP.SATFINITE.E4M3.F32.PACK_AB_MERGE_C R15, R47, R42, RZ ;  /* 0x0000002a2f0f723e */ /* 0x000fe400048070ff */
[----:B------:R-:W-:Y:S02]  /*a790*/  F2FP.SATFINITE.E4M3.F32.PACK_AB_MERGE_C R12, R37, R46, RZ ;  /* 0x0000002e250c723e */ /* 0x000fe400048070ff */
[----:B------:R-:W-:Y:S02]  /*a7a0*/  F2FP.SATFINITE.E4M3.F32.PACK_AB_MERGE_C R27, R49, R44, RZ ;  /* 0x0000002c311b723e */ /* 0x000fe400048070ff */
[----:B------:R-:W-:Y:S02]  /*a7b0*/  F2FP.SATFINITE.E4M3.F32.PACK_AB_MERGE_C R26, R55, R54, RZ ;  /* 0x00000036371a723e */ /* 0x000fe400048070ff */
[----:B------:R-:W-:Y:S02]  /*a7c0*/  F2FP.SATFINITE.E4M3.F32.PACK_AB_MERGE_C R13, R29, R14, R13 ;  /* 0x0000000e1d0d723e */ /* 0x000fe4000480700d */
[----:B------:R-:W-:-:S02]  /*a7d0*/  F2FP.SATFINITE.E4M3.F32.PACK_AB_MERGE_C R15, R45, R38, R15 ;  /* 0x000000262d0f723e */ /* 0x000fc4000480700f */
[----:B------:R-:W-:Y:S02]  /*a7e0*/  F2FP.SATFINITE.E4M3.F32.PACK_AB_MERGE_C R12, R41, R28, R12 ;  /* 0x0000001c290c723e */ /* 0x000fe4000480700c */
[----:B------:R-:W-:Y:S02]  /*a7f0*/  F2FP.SATFINITE.E4M3.F32.PACK_AB_MERGE_C R14, R50, R53, R52 ;  /* 0x00000035320e723e */ /* 0x000fe40004807034 */
[----:B------:R-:W-:Y:S02]  /*a800*/  F2FP.SATFINITE.E4M3.F32.PACK_AB_MERGE_C R27, R43, R32, R27 ;  /* 0x000000202b1b723e */ /* 0x000fe4000480701b */
[----:B------:R-:W-:Y:S01]  /*a810*/  F2FP.SATFINITE.E4M3.F32.PACK_AB_MERGE_C R26, R51, R20, R26 ;  /* 0x00000014331a723e */ /* 0x000fe2000480701a */
[----:B------:R0:W-:Y:S04]  /*a820*/  STS.128 [R21+0xf000], R12 ;  /* 0x00f0000c15007388 */ /* 0x0001e80000000c00 */
[----:B------:R0:W-:Y:S02]  /*a830*/  STS.128 [R0+0xf000], R24 ;  /* 0x00f0001800007388 */ /* 0x0001e40000000c00 */
.L_x_445:
[----:B------:R-:W-:Y:S05]  /*a840*/  BSYNC B1 ;  /* 0x0000000000017941 */ /* 0x000fea0003800000 */
.L_x_444:
[----:B------:R-:W-:Y:S05]  /*a850*/  @P1 BRA `(.L_x_434) ;  /* 0x0000000c00f81947 */ /* 0x000fea0003800000 */
[----:B0-2---:R-:W2:Y:S04]  /*a860*/  LDL R27, [R1] ;  /* 0x00000000011b7983 */ /* 0x005ea80000100800 */
[----:B------:R-:W3:Y:S01]  /*a870*/  LDL R49, [R1+0x94] ;  /* 0x0000940001317983 */ /* 0x000ee20000100800 */
[----:B-----5:R-:W-:Y:S02]  /*a880*/  SHF.R.U32.HI R0, RZ, 0x8, R8 ;  /* 0x00000008ff007819 */ /* 0x020fe40000011608 */
[----:B------:R-:W-:Y:S02]  /*a890*/  LOP3.LUT R13, R8, 0xff, RZ, 0xc0, !PT ;  /* 0x000000ff080d7812 */ /* 0x000fe400078ec0ff */
[----:B------:R-:W-:Y:S02]  /*a8a0*/  LOP3.LUT R0, R0, 0xff, RZ, 0xc0, !PT ;  /* 0x000000ff00007812 */ /* 0x000fe400078ec0ff */
[----:B------:R-:W-:-:S02]  /*a8b0*/  SHF.R.U32.HI R26, RZ, 0x8, R9 ;  /* 0x00000008ff1a7819 */ /* 0x000fc40000011609 */
[----:B----4-:R-:W-:Y:S02]  /*a8c0*/  PRMT R20, R0, 0x7604, R13 ;  /* 0x0000760400147816 */ /* 0x010fe4000000000d */
[----:B------:R-:W-:Y:S02]  /*a8d0*/  LOP3.LUT R15, R9, 0xff, RZ, 0xc0, !PT ;  /* 0x000000ff090f7812 */ /* 0x000fe400078ec0ff */
[----:B------:R-:W-:Y:S02]  /*a8e0*/  SHF.R.U32.HI R14, RZ, 0x8, R11 ;  /* 0x00000008ff0e7819 */ /* 0x000fe4000001160b */
[----:B------:R-:W-:Y:S02]  /*a8f0*/  LOP3.LUT R0, R26, 0xff, RZ, 0xc0, !PT ;  /* 0x000000ff1a007812 */ /* 0x000fe400078ec0ff */
[----:B------:R-:W-:Y:S02]  /*a900*/  LOP3.LUT R21, R11, 0xff, RZ, 0xc0, !PT ;  /* 0x000000ff0b157812 */ /* 0x000fe400078ec0ff */
[----:B------:R-:W-:-:S02]  /*a910*/  LOP3.LUT R14, R14, 0xff, RZ, 0xc0, !PT ;  /* 0x000000ff0e0e7812 */ /* 0x000fc400078ec0ff */
[----:B------:R-:W-:Y:S02]  /*a920*/  PRMT R28, R0, 0x7604, R15 ;  /* 0x00007604001c7816 */ /* 0x000fe4000000000f */
[----:B------:R-:W-:Y:S02]  /*a930*/  SHF.R.U32.HI R24, RZ, 0x8, R4 ;  /* 0x00000008ff187819 */ /* 0x000fe40000011604 */
[----:B------:R-:W-:Y:S02]  /*a940*/  PRMT R32, R14, 0x7604, R21 ;  /* 0x000076040e207816 */ /* 0x000fe40000000015 */
[----:B------:R-:W-:Y:S02]  /*a950*/  LOP3.LUT R25, R4, 0xff, RZ, 0xc0, !PT ;  /* 0x000000ff04197812 */ /* 0x000fe400078ec0ff */
[----:B------:R-:W-:Y:S02]  /*a960*/  LOP3.LUT R24, R24, 0xff, RZ, 0xc0, !PT ;  /* 0x000000ff18187812 */ /* 0x000fe400078ec0ff */
[----:B------:R-:W-:-:S02]  /*a970*/  SHF.R.U32.HI R21, RZ, 0x8, R6 ;  /* 0x00000008ff157819 */ /* 0x000fc40000011606 */
[----:B------:R-:W-:Y:S02]  /*a980*/  SHF.R.U32.HI R12, RZ, 0x8, R10 ;  /* 0x00000008ff0c7819 */ /* 0x000fe4000001160a */
[----:B------:R-:W-:Y:S02]  /*a990*/  PRMT R33, R24, 0x7604, R25 ;  /* 0x0000760418217816 */ /* 0x000fe40000000019 */
[----:B------:R-:W-:Y:S02]  /*a9a0*/  LOP3.LUT R26, R21, 0xff, RZ, 0xc0, !PT ;  /* 0x000000ff151a7812 */ /* 0x000fe400078ec0ff */
[----:B------:R-:W-:Y:S02]  /*a9b0*/  SHF.R.U32.HI R24, RZ, 0x8, R5 ;  /* 0x00000008ff187819 */ /* 0x000fe40000011605 */
[----:B------:R-:W-:Y:S02]  /*a9c0*/  LOP3.LUT R13, R10, 0xff, RZ, 0xc0, !PT ;  /* 0x000000ff0a0d7812 */ /* 0x000fe400078ec0ff */
[----:B------:R-:W-:-:S02]  /*a9d0*/  LOP3.LUT R12, R12, 0xff, RZ, 0xc0, !PT ;  /* 0x000000ff0c0c7812 */ /* 0x000fc400078ec0ff */
[----:B------:R-:W-:Y:S02]  /*a9e0*/  LOP3.LUT R25, R5, 0xff, RZ, 0xc0, !PT ;  /* 0x000000ff05197812 */ /* 0x000fe400078ec0ff */
[----:B------:R-:W-:Y:S02]  /*a9f0*/  LOP3.LUT R24, R24, 0xff, RZ, 0xc0, !PT ;  /* 0x000000ff18187812 */ /* 0x000fe400078ec0ff */
[----:B------:R-:W-:Y:S02]  /*aa00*/  PRMT R30, R12, 0x7604, R13 ;  /* 0x000076040c1e7816 */ /* 0x000fe4000000000d */
[----:B------:R-:W-:Y:S02]  /*aa10*/  PRMT R35, R24, 0x7604, R25 ;  /* 0x0000760418237816 */ /* 0x000fe40000000019 */
[----:B------:R-:W-:Y:S02]  /*aa20*/  SHF.R.U32.HI R29, RZ, 0x8, R7 ;  /* 0x00000008ff1d7819 */ /* 0x000fe40000011607 */
[----:B------:R-:W-:-:S02]  /*aa30*/  LOP3.LUT R34, R7, 0xff, RZ, 0xc0, !PT ;  /* 0x000000ff07227812 */ /* 0x000fc400078ec0ff */
[----:B------:R-:W-:-:S04]  /*aa40*/  SHF.R.U32.HI R31, RZ, 0x10, R11 ;  /* 0x00000010ff1f7819 */ /* 0x000fc8000001160b */
[----:B------:R-:W-:-:S04]  /*aa50*/  LOP3.LUT R31, R31, 0xff, RZ, 0xc0, !PT ;  /* 0x000000ff1f1f7812 */ /* 0x000fc800078ec0ff */
[----:B------:R-:W-:Y:S02]  /*aa60*/  PRMT R31, R31, 0x7054, R32 ;  /* 0x000070541f1f7816 */ /* 0x000fe40000000020 */
[----:B------:R-:W-:Y:S02]  /*aa70*/  SHF.R.U32.HI R32, RZ, 0x10, R7 ;  /* 0x00000010ff207819 */ /* 0x000fe40000011607 */
[----:B------:R-:W-:Y:S02]  /*aa80*/  LOP3.LUT R38, R31, 0xff000000, R11, 0xf8, !PT ;  /* 0xff0000001f267812 */ /* 0x000fe400078ef80b */
[----:B------:R-:W-:Y:S02]  /*aa90*/  LOP3.LUT R32, R32, 0xff, RZ, 0xc0, !PT ;  /* 0x000000ff20207812 */ /* 0x000fe400078ec0ff */
[----:B--2---:R-:W-:Y:S02]  /*aaa0*/  LEA.HI R3, R3, R27, RZ, 0x1c ;  /* 0x0000001b03037211 */ /* 0x004fe400078fe0ff */
[----:B------:R-:W-:-:S02]  /*aab0*/  LOP3.LUT R27, R6, 0xff, RZ, 0xc0, !PT ;  /* 0x000000ff061b7812 */ /* 0x000fc400078ec0ff */
[C---:B------:R-:W-:Y:S01]  /*aac0*/  LEA.HI R0, R3.reuse, R3, RZ, 0x1 ;  /* 0x0000000303007211 */ /* 0x040fe200078f08ff */
[----:B------:R-:W-:Y:S01]  /*aad0*/  IMAD.SHL.U32 R3, R3, 0x10, RZ ;  /* 0x0000001003037824 */ /* 0x000fe200078e00ff */
[----:B---3--:R-:W0:Y:S01]  /*aae0*/  LDS.128 R12, [R49+0xf000] ;  /* 0x00f00000310c7984 */ /* 0x008e220000000c00 */
[----:B-1----:R-:W-:Y:S02]  /*aaf0*/  PRMT R37, R26, 0x7604, R27 ;  /* 0x000076041a257816 */ /* 0x002fe4000000001b */
[----:B------:R-:W-:Y:S02]  /*ab00*/  SHF.R.S32.HI R0, RZ, 0x1, R0 ;  /* 0x00000001ff007819 */ /* 0x000fe40000011400 */
[----:B------:R-:W-:-:S03]  /*ab10*/  LOP3.LUT R3, R63, 0x10, R3, 0xf8, !PT ;  /* 0x000000103f037812 */ /* 0x000fc600078ef803 */
[----:B------:R-:W-:Y:S01]  /*ab20*/  IMAD R21, R0, 0x1800, R62 ;  /* 0x0000180000157824 */ /* 0x000fe200078e023e */
[----:B------:R-:W-:Y:S02]  /*ab30*/  LOP3.LUT R0, R3, R60, RZ, 0x3c, !PT ;  /* 0x0000003c03007212 */ /* 0x000fe400078e3cff */
[----:B------:R-:W-:Y:S02]  /*ab40*/  LOP3.LUT R3, R29, 0xff, RZ, 0xc0, !PT ;  /* 0x000000ff1d037812 */ /* 0x000fe400078ec0ff */
[----:B------:R-:W-:Y:S02]  /*ab50*/  IADD3 R0, R18, R21, R0 ;  /* 0x0000001512007210 */ /* 0x000fe40007ffe000 */
[----:B------:R-:W-:Y:S02]  /*ab60*/  SHF.R.U32.HI R21, RZ, 0x10, R9 ;  /* 0x00000010ff157819 */ /* 0x000fe40000011609 */
[----:B------:R-:W-:Y:S01]  /*ab70*/  PRMT R39, R3, 0x7604, R34 ;  /* 0x0000760403277816 */ /* 0x000fe20000000022 */
[----:B------:R-:W1:Y:S01]  /*ab80*/  LDS.128 R24, [R0+0xf000] ;  /* 0x00f0000000187984 */ /* 0x000e620000000c00 */
[----:B------:R-:W-:-:S02]  /*ab90*/  LOP3.LUT R21, R21, 0xff, RZ, 0xc0, !PT ;  /* 0x000000ff15157812 */ /* 0x000fc400078ec0ff */
[----:B------:R-:W-:Y:S02]  /*aba0*/  SHF.R.U32.HI R29, RZ, 0x10, R10 ;  /* 0x00000010ff1d7819 */ /* 0x000fe4000001160a */
[----:B------:R-:W-:Y:S02]  /*abb0*/  SHF.R.U32.HI R3, RZ, 0x10, R8 ;  /* 0x00000010ff037819 */ /* 0x000fe40000011608 */
[----:B------:R-:W-:Y:S02]  /*abc0*/  PRMT R21, R21, 0x7054, R28 ;  /* 0x0000705415157816 */ /* 0x000fe4000000001c */
[----:B------:R-:W-:Y:S02]  /*abd0*/  SHF.R.U32.HI R28, RZ, 0x10, R5 ;  /* 0x00000010ff1c7819 */ /* 0x000fe40000011605 */
[----:B------:R-:W-:Y:S02]  /*abe0*/  LOP3.LUT R29, R29, 0xff, RZ, 0xc0, !PT ;  /* 0x000000ff1d1d7812 */ /* 0x000fe400078ec0ff */
[----:B------:R-:W-:-:S02]  /*abf0*/  LOP3.LUT R3, R3, 0xff, RZ, 0xc0, !PT ;  /* 0x000000ff03037812 */ /* 0x000fc400078ec0ff */
[----:B------:R-:W-:Y:S02]  /*ac00*/  LOP3.LUT R28, R28, 0xff, RZ, 0xc0, !PT ;  /* 0x000000ff1c1c7812 */ /* 0x000fe400078ec0ff */
[----:B------:R-:W-:Y:S02]  /*ac10*/  PRMT R29, R29, 0x7054, R30 ;  /* 0x000070541d1d7816 */ /* 0x000fe4000000001e */
[----:B------:R-:W-:Y:S02]  /*ac20*/  PRMT R3, R3, 0x7054, R20 ;  /* 0x0000705403037816 */ /* 0x000fe40000000014 */
[----:B------:R-:W-:Y:S02]  /*ac30*/  SHF.R.U32.HI R30, RZ, 0x10, R6 ;  /* 0x00000010ff1e7819 */ /* 0x000fe40000011606 */
[----:B------:R-:W-:Y:S02]  /*ac40*/  SHF.R.U32.HI R20, RZ, 0x10, R4 ;  /* 0x00000010ff147819 */ /* 0x000fe40000011604 */
[----:B------:R-:W-:-:S02]  /*ac50*/  PRMT R35, R28, 0x7054, R35 ;  /* 0x000070541c237816 */ /* 0x000fc40000000023 */
[----:B------:R-:W-:Y:S02]  /*ac60*/  LOP3.LUT R30, R30, 0xff, RZ, 0xc0, !PT ;  /* 0x000000ff1e1e7812 */ /* 0x000fe400078ec0ff */
[----:B------:R-:W-:Y:S02]  /*ac70*/  LOP3.LUT R20, R20, 0xff, RZ, 0xc0, !PT ;  /* 0x000000ff14147812 */ /* 0x000fe400078ec0ff */
[----:B------:R-:W-:Y:S02]  /*ac80*/  PRMT R39, R32, 0x7054, R39 ;  /* 0x0000705420277816 */ /* 0x000fe40000000027 */
[----:B------:R-:W-:Y:S02]  /*ac90*/  LOP3.LUT R34, R35, 0xff000000, R5, 0xf8, !PT ;  /* 0xff00000023227812 */ /* 0x000fe400078ef805 */
[----:B------:R-:W-:Y:S02]  /*aca0*/  LOP3.LUT R21, R21, 0xff000000, R9, 0xf8, !PT ;  /* 0xff00000015157812 */ /* 0x000fe400078ef809 */
[----:B------:R-:W-:-:S02]  /*acb0*/  PRMT R37, R30, 0x7054, R37 ;  /* 0x000070541e257816 */ /* 0x000fc40000000025 */
[----:B------:R-:W-:Y:S02]  /*acc0*/  LOP3.LUT R8, R3, 0xff000000, R8, 0xf8, !PT ;  /* 0xff00000003087812 */ /* 0x000fe400078ef808 */
[----:B------:R-:W-:Y:S02]  /*acd0*/  PRMT R33, R20, 0x7054, R33 ;  /* 0x0000705414217816 */ /* 0x000fe40000000021 */
[----:B------:R-:W-:Y:S02]  /*ace0*/  LOP3.LUT R3, R29, 0xff000000, R10, 0xf8, !PT ;  /* 0xff0000001d037812 */ /* 0x000fe400078ef80a */
[----:B------:R-:W-:Y:S02]  /*acf0*/  LOP3.LUT R41, R39, 0xff000000, R7, 0xf8, !PT ;  /* 0xff00000027297812 */ /* 0x000fe400078ef807 */
[-C--:B0-----:R-:W-:Y:S02]  /*ad00*/  F2FP.F16.E4M3.UNPACK_B R11, R13.reuse ;  /* 0x0000000dff0b723e */ /* 0x081fe400020006ff */
[----:B------:R-:W-:-:S02]  /*ad10*/  F2FP.F16.E4M3.UNPACK_B R30, R13.H1 ;  /* 0x0000000dff1e723e */ /* 0x000fc400030006ff */
[-C--:B------:R-:W-:Y:S01]  /*ad20*/  F2FP.F16.E4M3.UNPACK_B R10, R12.reuse ;  /* 0x0000000cff0a723e */ /* 0x080fe200020006ff */
[----:B------:R-:W-:Y:S01]  /*ad30*/  HADD2.F32 R9, -RZ, R11.H0_H0 ;  /* 0x2000000bff097230 */ /* 0x000fe20000004100 */
[----:B------:R-:W-:Y:S02]  /*ad40*/  F2FP.F16.E4M3.UNPACK_B R28, R12.H1 ;  /* 0x0000000cff1c723e */ /* 0x000fe400030006ff */
[----:B------:R-:W-:Y:S02]  /*ad50*/  F2FP.F16.E4M3.UNPACK_B R39, R34 ;  /* 0x00000022ff27723e */ /* 0x000fe400020006ff */
[----:B-1----:R-:W-:Y:S02]  /*ad60*/  F2FP.F16.E4M3.UNPACK_B R13, R25 ;  /* 0x00000019ff0d723e */ /* 0x002fe400020006ff */
[----:B------:R-:W-:Y:S01]  /*ad70*/  F2FP.F16.E4M3.UNPACK_B R12, R21 ;  /* 0x00000015ff0c723e */ /* 0x000fe200020006ff */
[--C-:B------:R-:W-:Y:S01]  /*ad80*/  HADD2.F32 R40, -RZ, R39.reuse.H0_H0 ;  /* 0x20000027ff287230 */ /* 0x100fe20000004100 */
[----:B------:R-:W-:Y:S01]  /*ad90*/  LOP3.LUT R20, R33, 0xff000000, R4, 0xf8, !PT ;  /* 0xff00000021147812 */ /* 0x000fe200078ef804 */
[----:B------:R-:W-:Y:S01]  /*ada0*/  HADD2.F32 R39, -RZ, R39.H1_H1 ;  /* 0x30000027ff277230 */ /* 0x000fe20000004100 */
[----:B------:R-:W-:Y:S01]  /*adb0*/  LOP3.LUT R4, R37, 0xff000000, R6, 0xf8, !PT ;  /* 0xff00000025047812 */ /* 0x000fe200078ef806 */
[--C-:B------:R-:W-:Y:S01]  /*adc0*/  HADD2.F32 R6, -RZ, R13.reuse.H0_H0 ;  /* 0x2000000dff067230 */ /* 0x100fe20000004100 */
[-C--:B------:R-:W-:Y:S01]  /*add0*/  F2FP.F16.E4M3.UNPACK_B R31, R15.reuse ;  /* 0x0000000fff1f723e */ /* 0x080fe200020006ff */
[----:B------:R-:W-:Y:S01]  /*ade0*/  HADD2.F32 R33, -RZ, R12.H0_H0 ;  /* 0x2000000cff217230 */ /* 0x000fe20000004100 */
[----:B------:R-:W-:Y:S01]  /*adf0*/  F2FP.F16.E4M3.UNPACK_B R35, R15.H1 ;  /* 0x0000000fff23723e */ /* 0x000fe200030006ff */
[----:B------:R-:W-:Y:S01]  /*ae00*/  HADD2.F32 R13, -RZ, R13.H1_H1 ;  /* 0x3000000dff0d7230 */ /* 0x000fe20000004100 */
[----:B------:R-:W-:-:S02]  /*ae10*/  F2FP.F16.E4M3.UNPACK_B R15, R24 ;  /* 0x00000018ff0f723e */ /* 0x000fc400020006ff */
[----:B------:R-:W-:Y:S01]  /*ae20*/  F2FP.F16.E4M3.UNPACK_B R29, R24.H1 ;  /* 0x00000018ff1d723e */ /* 0x000fe200030006ff */
[CC--:B------:R-:W-:Y:S01]  /*ae30*/  FMUL.FTZ R24, R6.reuse, R40.reuse ;  /* 0x0000002806187220 */ /* 0x0c0fe20000410000 */
[-C--:B------:R-:W-:Y:S02]  /*ae40*/  F2FP.F16.E4M3.UNPACK_B R32, R27.reuse ;  /* 0x0000001bff20723e */ /* 0x080fe400020006ff */
[----:B------:R-:W-:Y:S01]  /*ae50*/  F2FP.F16.E4M3.UNPACK_B R37, R27.H1 ;  /* 0x0000001bff25723e */ /* 0x000fe200030006ff */
[-C--:B------:R-:W-:Y:S01]  /*ae60*/  FMUL.FTZ R27, R6, R33.reuse ;  /* 0x00000021061b7220 */ /* 0x080fe20000410000 */
[----:B------:R-:W-:Y:S01]  /*ae70*/  FFMA.FTZ R6, R9, R33, -R24 ;  /* 0x0000002109067223 */ /* 0x000fe20000010818 */
[----:B------:R-:W-:Y:S01]  /*ae80*/  F2FP.F16.E4M3.UNPACK_B R25, R25.H1 ;  /* 0x00000019ff19723e */ /* 0x000fe200030006ff */
[----:B------:R-:W-:Y:S01]  /*ae90*/  FMUL.FTZ R33, R13, R39 ;  /* 0x000000270d217220 */ /* 0x000fe20000410000 */
[----:B------:R-:W-:Y:S01]  /*aea0*/  FFMA.FTZ R9, R9, R40, R27 ;  /* 0x0000002809097223 */ /* 0x000fe2000001001b */
[----:B------:R-:W-:Y:S01]  /*aeb0*/  F2FP.F16.E4M3.UNPACK_B R40, R34.H1 ;  /* 0x00000022ff28723e */ /* 0x000fe200030006ff */
[----:B------:R-:W-:Y:S01]  /*aec0*/  HADD2.F32 R27, -RZ, R12.H1_H1 ;  /* 0x3000000cff1b7230 */ /* 0x000fe20000004100 */
[----:B------:R-:W-:Y:S01]  /*aed0*/  F2FP.F16.E4M3.UNPACK_B R24, R21.H1 ;  /* 0x00000015ff18723e */ /* 0x000fe200030006ff */
[----:B------:R-:W-:Y:S01]  /*aee0*/  HADD2.F32 R12, -RZ, R11.H1_H1 ;  /* 0x3000000bff0c7230 */ /* 0x000fe20000004100 */
[----:B------:R-:W-:Y:S01]  /*aef0*/  F2FP.F16.E4M3.UNPACK_B R7, R26 ;  /* 0x0000001aff07723e */ /* 0x000fe200020006ff */
[----:B------:R-:W-:-:S02]  /*af00*/  HADD2.F32 R42, -RZ, R40.H0_H0 ;  /* 0x20000028ff2a7230 */ /* 0x000fc40000004100 */
[-C--:B------:R-:W-:Y:S01]  /*af10*/  FMUL.FTZ R44, R13, R27.reuse ;  /* 0x0000001b0d2c7220 */ /* 0x080fe20000410000 */
[--C-:B------:R-:W-:Y:S01]  /*af20*/  HADD2.F32 R11, -RZ, R25.reuse.H0_H0 ;  /* 0x20000019ff0b7230 */ /* 0x100fe20000004100 */
[----:B------:R-:W-:Y:S01]  /*af30*/  F2FP.F16.E4M3.UNPACK_B R26, R26.H1 ;  /* 0x0000001aff1a723e */ /* 0x000fe200030006ff */
[----:B------:R-:W-:Y:S01]  /*af40*/  HADD2.F32 R34, -RZ, R24.H0_H0 ;  /* 0x20000018ff227230 */ /* 0x000fe20000004100 */
[----:B------:R-:W-:Y:S01]  /*af50*/  F2FP.F16.E4M3.UNPACK_B R5, R14 ;  /* 0x0000000eff05723e */ /* 0x000fe200020006ff */
[--C-:B------:R-:W-:Y:S02]  /*af60*/  HADD2.F32 R21, -RZ, R30.reuse.H0_H0 ;  /* 0x2000001eff157230 */ /* 0x100fe40000004100 */
[C---:B------:R-:W-:Y:S01]  /*af70*/  FMUL.FTZ R46, R11.reuse, R42 ;  /* 0x0000002a0b2e7220 */ /* 0x040fe20000410000 */
[----:B------:R-:W-:Y:S02]  /*af80*/  HADD2.F32 R30, -RZ, R30.H1_H1 ;  /* 0x3000001eff1e7230 */ /* 0x000fe40000004100 */
[-C--:B------:R-:W-:Y:S01]  /*af90*/  FMUL.FTZ R43, R11, R34.reuse ;  /* 0x000000220b2b7220 */ /* 0x080fe20000410000 */
[C---:B------:R-:W-:Y:S01]  /*afa0*/  FFMA.FTZ R11, R12.reuse, R27, -R33 ;  /* 0x0000001b0c0b7223 */ /* 0x040fe20000010821 */
[C---:B------:R-:W-:Y:S01]  /*afb0*/  FFMA.FTZ R13, R21.reuse, R34, -R46 ;  /* 0x00000022150d7223 */ /* 0x040fe2000001082e */
[----:B------:R-:W-:Y:S01]  /*afc0*/  FFMA.FTZ R12, R12, R39, R44 ;  /* 0x000000270c0c7223 */ /* 0x000fe2000001002c */
[----:B------:R-:W-:Y:S01]  /*afd0*/  FFMA.FTZ R21, R21, R42, R43 ;  /* 0x0000002a15157223 */ /* 0x000fe2000001002b */
[-C--:B------:R-:W-:Y:S01]  /*afe0*/  F2FP.F16.E4M3.UNPACK_B R42, R41.reuse ;  /* 0x00000029ff2a723e */ /* 0x080fe200020006ff */
[----:B------:R-:W-:Y:S01]  /*aff0*/  HADD2.F32 R33, -RZ, R24.H1_H1 ;  /* 0x30000018ff217230 */ /* 0x000fe20000004100 */
[-C--:B------:R-:W-:Y:S01]  /*b000*/  F2FP.F16.E4M3.UNPACK_B R34, R38.reuse ;  /* 0x00000026ff22723e */ /* 0x080fe200020006ff */
[----:B------:R-:W-:Y:S01]  /*b010*/  HADD2.F32 R39, -RZ, R40.H1_H1 ;  /* 0x30000028ff277230 */ /* 0x000fe20000004100 */
[----:B------:R-:W-:Y:S01]  /*b020*/  F2FP.F16.E4M3.UNPACK_B R41, R41.H1 ;  /* 0x00000029ff29723e */ /* 0x000fe200030006ff */
[----:B------:R-:W-:Y:S01]  /*b030*/  HADD2.F32 R24, -RZ, R25.H1_H1 ;  /* 0x30000019ff187230 */ /* 0x000fe20000004100 */
[----:B------:R-:W-:Y:S01]  /*b040*/  F2FP.F16.E4M3.UNPACK_B R38, R38.H1 ;  /* 0x00000026ff26723e */ /* 0x000fe200030006ff */
[----:B------:R-:W-:Y:S01]  /*b050*/  HADD2.F32 R44, -RZ, R42.H0_H0 ;  /* 0x2000002aff2c7230 */ /* 0x000fe20000004100 */
[----:B------:R-:W-:Y:S01]  /*b060*/  F2FP.F16.E4M3.UNPACK_B R14, R14.H1 ;  /* 0x0000000eff0e723e */ /* 0x000fe200030006ff */
[----:B------:R-:W-:-:S02]  /*b070*/  HADD2.F32 R27, -RZ, R32.H0_H0 ;  /* 0x20000020ff1b7230 */ /* 0x000fc40000004100 */
[C---:B------:R-:W-:Y:S01]  /*b080*/  FMUL.FTZ R43, R24.reuse, R39 ;  /* 0x00000027182b7220 */ /* 0x040fe20000410000 */
[--C-:B------:R-:W-:Y:S02]  /*b090*/  HADD2.F32 R40, -RZ, R34.reuse.H0_H0 ;  /* 0x20000022ff287230 */ /* 0x100fe40000004100 */
[-C--:B------:R-:W-:Y:S01]  /*b0a0*/  FMUL.FTZ R46, R24, R33.reuse ;  /* 0x00000021182e7220 */ /* 0x080fe20000410000 */
[----:B------:R-:W-:Y:S02]  /*b0b0*/  HADD2.F32 R25, -RZ, R31.H0_H0 ;  /* 0x2000001fff197230 */ /* 0x000fe40000004100 */
[C---:B------:R-:W-:Y:S01]  /*b0c0*/  FMUL.FTZ R48, R27.reuse, R44 ;  /* 0x0000002c1b307220 */ /* 0x040fe20000410000 */
[C---:B------:R-:W-:Y:S01]  /*b0d0*/  FFMA.FTZ R24, R30.reuse, R33, -R43 ;  /* 0x000000211e187223 */ /* 0x040fe2000001082b */
[----:B------:R-:W-:Y:S01]  /*b0e0*/  FFMA.FTZ R30, R30, R39, R46 ;  /* 0x000000271e1e7223 */ /* 0x000fe2000001002e */
[----:B------:R-:W-:Y:S01]  /*b0f0*/  FMUL.FTZ R45, R27, R40 ;  /* 0x000000281b2d7220 */ /* 0x000fe20000410000 */
[----:B------:R-:W-:-:S02]  /*b100*/  HADD2.F32 R39, -RZ, R34.H1_H1 ;  /* 0x30000022ff277230 */ /* 0x000fc40000004100 */
[C---:B------:R-:W-:Y:S01]  /*b110*/  FFMA.FTZ R27, R25.reuse, R40, -R48 ;  /* 0x00000028191b7223 */ /* 0x040fe20000010830 */
[----:B------:R-:W-:Y:S02]  /*b120*/  HADD2.F32 R42, -RZ, R42.H1_H1 ;  /* 0x3000002aff2a7230 */ /* 0x000fe40000004100 */
[----:B------:R-:W-:Y:S01]  /*b130*/  FFMA.FTZ R25, R25, R44, R45 ;  /* 0x0000002c19197223 */ /* 0x000fe2000001002d */
[----:B------:R-:W-:Y:S01]  /*b140*/  HADD2.F32 R32, -RZ, R32.H1_H1 ;  /* 0x30000020ff207230 */ /* 0x000fe20000004100 */
[----:B------:R-:W-:Y:S01]  /*b150*/  F2FP.SATFINITE.E4M3.F32.PACK_AB_MERGE_C R21, R30, R21, RZ ;  /* 0x000000151e15723e */ /* 0x000fe200048070ff */
[----:B------:R-:W-:Y:S02]  /*b160*/  HADD2.F32 R43, -RZ, R41.H0_H0 ;  /* 0x20000029ff2b7230 */ /* 0x000fe40000004100 */
[----:B------:R-:W-:Y:S02]  /*b170*/  HADD2.F32 R34, -RZ, R37.H0_H0 ;  /* 0x20000025ff227230 */ /* 0x000fe40000004100 */
[----:B------:R-:W-:Y:S01]  /*b180*/  FMUL.FTZ R44, R32, R42 ;  /* 0x0000002a202c7220 */ /* 0x000fe20000410000 */
[----:B------:R-:W-:-:S02]  /*b190*/  HADD2.F32 R40, -RZ, R38.H0_H0 ;  /* 0x20000026ff287230 */ /* 0x000fc40000004100 */
[----:B------:R-:W-:Y:S01]  /*b1a0*/  FMUL.FTZ R45, R32, R39 ;  /* 0x00000027202d7220 */ /* 0x000fe20000410000 */
[----:B------:R-:W-:Y:S02]  /*b1b0*/  HADD2.F32 R31, -RZ, R31.H1_H1 ;  /* 0x3000001fff1f7230 */ /* 0x000fe40000004100 */
[C---:B------:R-:W-:Y:S01]  /*b1c0*/  FMUL.FTZ R46, R34.reuse, R43 ;  /* 0x0000002b222e7220 */ /* 0x040fe20000410000 */
[--C-:B------:R-:W-:Y:S02]  /*b1d0*/  HADD2.F32 R33, -RZ, R35.reuse.H0_H0 ;  /* 0x20000023ff217230 */ /* 0x100fe40000004100 */
[----:B------:R-:W-:Y:S01]  /*b1e0*/  FMUL.FTZ R48, R34, R40 ;  /* 0x0000002822307220 */ /* 0x000fe20000410000 */
[----:B------:R-:W-:Y:S02]  /*b1f0*/  HADD2.F32 R35, -RZ, R35.H1_H1 ;  /* 0x30000023ff237230 */ /* 0x000fe40000004100 */
[C---:B------:R-:W-:Y:S01]  /*b200*/  FFMA.FTZ R34, R31.reuse, R39, -R44 ;  /* 0x000000271f227223 */ /* 0x040fe2000001082c */
[----:B------:R-:W-:Y:S01]  /*b210*/  FFMA.FTZ R32, R31, R42, R45 ;  /* 0x0000002a1f207223 */ /* 0x000fe2000001002d */
[C---:B------:R-:W-:Y:S01]  /*b220*/  FFMA.FTZ R31, R33.reuse, R40, -R46 ;  /* 0x00000028211f7223 */ /* 0x040fe2000001082e */
[----:B------:R-:W-:Y:S01]  /*b230*/  FFMA.FTZ R33, R33, R43, R48 ;  /* 0x0000002b21217223 */ /* 0x000fe20000010030 */
[----:B------:R-:W-:Y:S01]  /*b240*/  F2FP.F16.E4M3.UNPACK_B R43, R20.H1 ;  /* 0x00000014ff2b723e */ /* 0x000fe200030006ff */
[----:B------:R-:W-:Y:S01]  /*b250*/  HADD2.F32 R46, -RZ, R41.H1_H1 ;  /* 0x30000029ff2e7230 */ /* 0x000fe20000004100 */
[----:B------:R-:W-:Y:S01]  /*b260*/  F2FP.F16.E4M3.UNPACK_B R41, R8.H1 ;  /* 0x00000008ff29723e */ /* 0x000fe200030006ff */
[----:B------:R-:W-:Y:S01]  /*b270*/  HADD2.F32 R39, -RZ, R37.H1_H1 ;  /* 0x30000025ff277230 */ /* 0x000fe20000004100 */
[----:B------:R-:W-:Y:S01]  /*b280*/  F2FP.SATFINITE.E4M3.F32.PACK_AB_MERGE_C R9, R12, R9, R21 ;  /* 0x000000090c09723e */ /* 0x000fe20004807015 */
[----:B------:R-:W-:-:S02]  /*b290*/  HADD2.F32 R40, -RZ, R38.H1_H1 ;  /* 0x30000026ff287230 */ /* 0x000fc40000004100 */
[----:B------:R-:W-:Y:S02]  /*b2a0*/  HADD2.F32 R44, -RZ, R43.H0_H0 ;  /* 0x2000002bff2c7230 */ /* 0x000fe40000004100 */
[C---:B------:R-:W-:Y:S01]  /*b2b0*/  FMUL.FTZ R50, R39.reuse, R46 ;  /* 0x0000002e27327220 */ /* 0x040fe20000410000 */
[----:B------:R-:W-:Y:S02]  /*b2c0*/  HADD2.F32 R38, -RZ, R29.H0_H0 ;  /* 0x2000001dff267230 */ /* 0x000fe40000004100 */
[----:B------:R-:W-:Y:S01]  /*b2d0*/  FMUL.FTZ R45, R39, R40 ;  /* 0x00000028272d7220 */ /* 0x000fe20000410000 */
[----:B------:R-:W-:Y:S02]  /*b2e0*/  HADD2.F32 R42, -RZ, R41.H0_H0 ;  /* 0x20000029ff2a7230 */ /* 0x000fe40000004100 */
[----:B------:R-:W-:Y:S02]  /*b2f0*/  HADD2.F32 R37, -RZ, R28.H0_H0 ;  /* 0x2000001cff257230 */ /* 0x000fe40000004100 */
[----:B------:R-:W-:Y:S01]  /*b300*/  FMUL.FTZ R48, R38, R44 ;  /* 0x0000002c26307220 */ /* 0x000fe20000410000 */
[----:B------:R-:W-:-:S02]  /*b310*/  HADD2.F32 R29, -RZ, R29.H1_H1 ;  /* 0x3000001dff1d7230 */ /* 0x000fc40000004100 */
[----:B------:R-:W-:Y:S01]  /*b320*/  FMUL.FTZ R39, R38, R42 ;  /* 0x0000002a26277220 */ /* 0x000fe20000410000 */
[C---:B------:R-:W-:Y:S01]  /*b330*/  FFMA.FTZ R38, R35.reuse, R40, -R50 ;  /* 0x0000002823267223 */ /* 0x040fe20000010832 */
[----:B------:R-:W-:Y:S01]  /*b340*/  FFMA.FTZ R40, R35, R46, R45 ;  /* 0x0000002e23287223 */ /* 0x000fe2000001002d */
[C---:B------:R-:W-:Y:S01]  /*b350*/  FFMA.FTZ R35, R37.reuse, R42, -R48 ;  /* 0x0000002a25237223 */ /* 0x040fe20000010830 */
[----:B------:R-:W-:Y:S01]  /*b360*/  FFMA.FTZ R37, R37, R44, R39 ;  /* 0x0000002c25257223 */ /* 0x000fe20000010027 */
[----:B------:R-:W-:Y:S01]  /*b370*/  HADD2.F32 R44, -RZ, R43.H1_H1 ;  /* 0x3000002bff2c7230 */ /* 0x000fe20000004100 */
[----:B------:R-:W-:Y:S01]  /*b380*/  F2FP.F16.E4M3.UNPACK_B R42, R20 ;  /* 0x00000014ff2a723e */ /* 0x000fe200020006ff */
[----:B------:R-:W-:Y:S01]  /*b390*/  HADD2.F32 R41, -RZ, R41.H1_H1 ;  /* 0x30000029ff297230 */ /* 0x000fe20000004100 */
[----:B------:R-:W-:Y:S01]  /*b3a0*/  F2FP.F16.E4M3.UNPACK_B R39, R8 ;  /* 0x00000008ff27723e */ /* 0x000fe200020006ff */
[----:B------:R-:W-:Y:S02]  /*b3b0*/  HADD2.F32 R28, -RZ, R28.H1_H1 ;  /* 0x3000001cff1c7230 */ /* 0x000fe40000004100 */
[----:B------:R-:W-:Y:S01]  /*b3c0*/  FMUL.FTZ R45, R29, R44 ;  /* 0x0000002c1d2d7220 */ /* 0x000fe20000410000 */
[----:B------:R-:W-:-:S02]  /*b3d0*/  HADD2.F32 R43, -RZ, R42.H0_H0 ;  /* 0x2000002aff2b7230 */ /* 0x000fc40000004100 */
[-C--:B------:R-:W-:Y:S01]  /*b3e0*/  FMUL.FTZ R29, R29, R41.reuse ;  /* 0x000000291d1d7220 */ /* 0x080fe20000410000 */
[----:B------:R-:W-:Y:S02]  /*b3f0*/  HADD2.F32 R20, -RZ, R15.H0_H0 ;  /* 0x2000000fff147230 */ /* 0x000fe40000004100 */
[C---:B------:R-:W-:Y:S01]  /*b400*/  FFMA.FTZ R46, R28.reuse, R41, -R45 ;  /* 0x000000291c2e7223 */ /* 0x040fe2000001082d */
[----:B------:R-:W-:Y:S02]  /*b410*/  HADD2.F32 R8, -RZ, R10.H0_H0 ;  /* 0x2000000aff087230 */ /* 0x000fe40000004100 */
[----:B------:R-:W-:Y:S01]  /*b420*/  FFMA.FTZ R48, R28, R44, R29 ;  /* 0x0000002c1c307223 */ /* 0x000fe2000001001d */
[----:B------:R-:W-:Y:S02]  /*b430*/  HADD2.F32 R29, -RZ, R39.H0_H0 ;  /* 0x20000027ff1d7230 */ /* 0x000fe40000004100 */
[----:B------:R-:W-:Y:S01]  /*b440*/  FMUL.FTZ R41, R20, R43 ;  /* 0x0000002b14297220 */ /* 0x000fe20000410000 */
[----:B------:R-:W-:Y:S01]  /*b450*/  HADD2.F32 R42, -RZ, R42.H1_H1 ;  /* 0x3000002aff2a7230 */ /* 0x000fe20000004100 */
[----:B------:R-:W-:Y:S01]  /*b460*/  F2FP.SATFINITE.E4M3.F32.PACK_AB_MERGE_C R33, R40, R33, RZ ;  /* 0x000000212821723e */ /* 0x000fe200048070ff */
[----:B------:R-:W-:-:S02]  /*b470*/  HADD2.F32 R15, -RZ, R15.H1_H1 ;  /* 0x3000000fff0f7230 */ /* 0x000fc40000004100 */
[-C--:B------:R-:W-:Y:S01]  /*b480*/  FMUL.FTZ R45, R20, R29.reuse ;  /* 0x0000001d142d7220 */ /* 0x080fe20000410000 */
[----:B------:R-:W-:Y:S02]  /*b490*/  HADD2.F32 R39, -RZ, R39.H1_H1 ;  /* 0x30000027ff277230 */ /* 0x000fe40000004100 */
[C---:B------:R-:W-:Y:S01]  /*b4a0*/  FFMA.FTZ R41, R8.reuse, R29, -R41 ;  /* 0x0000001d08297223 */ /* 0x040fe20000010829 */
[----:B------:R-:W-:Y:S01]  /*b4b0*/  HADD2.F32 R10, -RZ, R10.H1_H1 ;  /* 0x3000000aff0a7230 */ /* 0x000fe20000004100 */
[----:B------:R-:W-:Y:S01]  /*b4c0*/  F2FP.F16.E4M3.UNPACK_B R20, R4.H1 ;  /* 0x00000004ff14723e */ /* 0x000fe200030006ff */
[----:B------:R-:W-:Y:S01]  /*b4d0*/  FFMA.FTZ R45, R8, R43, R45 ;  /* 0x0000002b082d7223 */ /* 0x000fe2000001002d */
[C---:B------:R-:W-:Y:S01]  /*b4e0*/  FMUL.FTZ R29, R15.reuse, R42 ;  /* 0x0000002a0f1d7220 */ /* 0x040fe20000410000 */
[----:B------:R-:W-:Y:S01]  /*b4f0*/  F2FP.F16.E4M3.UNPACK_B R8, R3.H1 ;  /* 0x00000003ff08723e */ /* 0x000fe200030006ff */
[----:B------:R-:W-:Y:S01]  /*b500*/  FMUL.FTZ R43, R15, R39 ;  /* 0x000000270f2b7220 */ /* 0x000fe20000410000 */
[----:B------:R-:W-:-:S02]  /*b510*/  HADD2.F32 R28, -RZ, R20.H0_H0 ;  /* 0x20000014ff1c7230 */ /* 0x000fc40000004100 */
[C---:B------:R-:W-:Y:S01]  /*b520*/  FFMA.FTZ R44, R10.reuse, R39, -R29 ;  /* 0x000000270a2c7223 */ /* 0x040fe2000001081d */
[----:B------:R-:W-:Y:S02]  /*b530*/  HADD2.F32 R15, -RZ, R26.H0_H0 ;  /* 0x2000001aff0f7230 */ /* 0x000fe40000004100 */
[----:B------:R-:W-:Y:S01]  /*b540*/  FFMA.FTZ R42, R10, R42, R43 ;  /* 0x0000002a0a2a7223 */ /* 0x000fe2000001002b */
[--C-:B------:R-:W-:Y:S01]  /*b550*/  HADD2.F32 R10, -RZ, R8.reuse.H0_H0 ;  /* 0x20000008ff0a7230 */ /* 0x100fe20000004100 */
[----:B------:R-:W-:Y:S01]  /*b560*/  F2FP.F16.E4M3.UNPACK_B R3, R3 ;  /* 0x00000003ff03723e */ /* 0x000fe200020006ff */
[----:B------:R-:W-:Y:S02]  /*b570*/  HADD2.F32 R29, -RZ, R8.H1_H1 ;  /* 0x30000008ff1d7230 */ /* 0x000fe40000004100 */
[C---:B------:R-:W-:Y:S01]  /*b580*/  FMUL.FTZ R43, R15.reuse, R28 ;  /* 0x0000001c0f2b7220 */ /* 0x040fe20000410000 */
[----:B------:R-:W-:Y:S02]  /*b590*/  HADD2.F32 R8, -RZ, R14.H0_H0 ;  /* 0x2000000eff087230 */ /* 0x000fe40000004100 */
[----:B------:R-:W-:Y:S01]  /*b5a0*/  FMUL.FTZ R15, R15, R10 ;  /* 0x0000000a0f0f7220 */ /* 0x000fe20000410000 */
[----:B------:R-:W-:-:S02]  /*b5b0*/  HADD2.F32 R39, -RZ, R20.H1_H1 ;  /* 0x30000014ff277230 */ /* 0x000fc40000004100 */
[----:B------:R-:W-:Y:S02]  /*b5c0*/  HADD2.F32 R26, -RZ, R26.H1_H1 ;  /* 0x3000001aff1a7230 */ /* 0x000fe40000004100 */
[C---:B------:R-:W-:Y:S01]  /*b5d0*/  FFMA.FTZ R28, R8.reuse, R28, R15 ;  /* 0x0000001c081c7223 */ /* 0x040fe2000001000f */
[----:B------:R-:W-:Y:S01]  /*b5e0*/  HADD2.F32 R14, -RZ, R14.H1_H1 ;  /* 0x3000000eff0e7230 */ /* 0x000fe20000004100 */
[----:B------:R-:W-:Y:S01]  /*b5f0*/  F2FP.F16.E4M3.UNPACK_B R15, R4 ;  /* 0x00000004ff0f723e */ /* 0x000fe200020006ff */
[----:B------:R-:W-:Y:S01]  /*b600*/  FFMA.FTZ R43, R8, R10, -R43 ;  /* 0x0000000a082b7223 */ /* 0x000fe2000001082b */
[C---:B------:R-:W-:Y:S01]  /*b610*/  FMUL.FTZ R47, R26.reuse, R39 ;  /* 0x000000271a2f7220 */ /* 0x040fe20000410000 */
[-C--:B------:R-:W-:Y:S01]  /*b620*/  FMUL.FTZ R26, R26, R29.reuse ;  /* 0x0000001d1a1a7220 */ /* 0x080fe20000410000 */
[----:B------:R-:W-:Y:S02]  /*b630*/  HADD2.F32 R8, -RZ, R3.H0_H0 ;  /* 0x20000003ff087230 */ /* 0x000fe40000004100 */
[C---:B------:R-:W-:Y:S01]  /*b640*/  FFMA.FTZ R50, R14.reuse, R29, -R47 ;  /* 0x0000001d0e327223 */ /* 0x040fe2000001082f */
[----:B------:R-:W-:Y:S01]  /*b650*/  FFMA.FTZ R39, R14, R39, R26 ;  /* 0x000000270e277223 */ /* 0x000fe2000001001a */
[----:B------:R-:W-:-:S02]  /*b660*/  HADD2.F32 R14, -RZ, R15.H0_H0 ;  /* 0x2000000fff0e7230 */ /* 0x000fc40000004100 */
[----:B------:R-:W-:Y:S01]  /*b670*/  HADD2.F32 R4, -RZ, R7.H0_H0 ;  /* 0x20000007ff047230 */ /* 0x000fe20000004100 */
[----:B------:R-:W-:Y:S01]  /*b680*/  F2FP.SATFINITE.E4M3.F32.PACK_AB_MERGE_C R43, R50, R43, RZ ;  /* 0x0000002b322b723e */ /* 0x000fe200048070ff */
[----:B------:R-:W-:Y:S01]  /*b690*/  HADD2.F32 R20, -RZ, R15.H1_H1 ;  /* 0x3000000fff147230 */ /* 0x000fe20000004100 */
[----:B------:R-:W-:Y:S01]  /*b6a0*/  F2FP.SATFINITE.E4M3.F32.PACK_AB_MERGE_C R28, R39, R28, RZ ;  /* 0x0000001c271c723e */ /* 0x000fe200048070ff */
[----:B------:R-:W-:Y:S02]  /*b6b0*/  HADD2.F32 R7, -RZ, R7.H1_H1 ;  /* 0x30000007ff077230 */ /* 0x000fe40000004100 */
[C---:B------:R-:W-:Y:S01]  /*b6c0*/  FMUL.FTZ R26, R4.reuse, R14 ;  /* 0x0000000e041a7220 */ /* 0x040fe20000410000 */
[----:B------:R-:W-:Y:S02]  /*b6d0*/  HADD2.F32 R10, -RZ, R3.H1_H1 ;  /* 0x30000003ff0a7230 */ /* 0x000fe40000004100 */
[----:B------:R-:W-:Y:S01]  /*b6e0*/  FMUL.FTZ R15, R4, R8 ;  /* 0x00000008040f7220 */ /* 0x000fe20000410000 */
[----:B------:R-:W-:-:S02]  /*b6f0*/  HADD2.F32 R3, -RZ, R5.H0_H0 ;  /* 0x20000005ff037230 */ /* 0x000fc40000004100 */
[C---:B------:R-:W-:Y:S01]  /*b700*/  FMUL.FTZ R4, R7.reuse, R20 ;  /* 0x0000001407047220 */ /* 0x040fe20000410000 */
[----:B------:R-:W-:Y:S02]  /*b710*/  HADD2.F32 R5, -RZ, R5.H1_H1 ;  /* 0x30000005ff057230 */ /* 0x000fe40000004100 */
[----:B------:R-:W-:Y:S01]  /*b720*/  FMUL.FTZ R7, R7, R10 ;  /* 0x0000000a07077220 */ /* 0x000fe20000410000 */
        /* <DEDUP_REMOVED lines=11> */
[----:B------:R-:W-:-:S02]  /*b7e0*/  F2FP.SATFINITE.E4M3.F32.PACK_AB_MERGE_C R6, R3, R26, R43 ;  /* 0x0000001a0306723e */ /* 0x000fc4000480702b */
[----:B------:R-:W-:Y:S02]  /*b7f0*/  F2FP.SATFINITE.E4M3.F32.PACK_AB_MERGE_C R11, R32, R25, R33 ;  /* 0x00000019200b723e */ /* 0x000fe40004807021 */
[----:B------:R-:W-:Y:S01]  /*b800*/  F2FP.SATFINITE.E4M3.F32.PACK_AB_MERGE_C R8, R42, R45, R8 ;  /* 0x0000002d2a08723e */ /* 0x000fe20004807008 */
[----:B------:R3:W-:Y:S01]  /*b810*/  STS.128 [R49+0xf000], R4 ;  /* 0x00f0000431007388 */ /* 0x0007e20000000c00 */
[----:B------:R-:W-:-:S05]  /*b820*/  F2FP.SATFINITE.E4M3.F32.PACK_AB_MERGE_C R10, R10, R15, R28 ;  /* 0x0000000f0a0a723e */ /* 0x000fca000480701c */
[----:B------:R3:W-:Y:S02]  /*b830*/  STS.128 [R0+0xf000], R8 ;  /* 0x00f0000800007388 */ /* 0x0007e40000000c00 */
.L_x_434:
[----:B------:R-:W-:Y:S05]  /*b840*/  BSYNC B0 ;  /* 0x0000000000007941 */ /* 0x000fea0003800000 */
.L_x_427:
[----:B------:R-:W-:Y:S01]  /*b850*/  @!PT LDS RZ, [RZ] ;  /* 0x00000000fffff984 */ /* 0x000fe20000000800 */
[----:B------:R-:W-:Y:S01]  /*b860*/  @!PT LDS RZ, [RZ] ;  /* 0x00000000fffff984 */ /* 0x000fe20000000800 */
[----:B------:R-:W-:Y:S01]  /*b870*/  @!PT LDS RZ, [RZ] ;  /* 0x00000000fffff984 */ /* 0x000fe20000000800 */
[----:B------:R-:W-:Y:S01]  /*b880*/  @!PT LDS RZ, [RZ] ;  /* 0x00000000fffff984 */ /* 0x000fe20000000800 */
[----:B------:R1:W-:Y:S06]  /*b890*/  MEMBAR.ALL.CTA ;  /* 0x0000000000007992 */ /* 0x0003ec0000008000 */
[----:B-1----:R-:W1:Y:S01]  /*b8a0*/  FENCE.VIEW.ASYNC.S ;  /* 0x00000000000073c6 */ /* 0x002e620000000000 */
[----:B------:R-:W-:Y:S05]  /*b8b0*/  WARPSYNC.ALL ;  /* 0x0000000000007948 */ /* 0x000fea0003800000 */
[----:B-1----:R-:W-:Y:S06]  /*b8c0*/  BAR.SYNC.DEFER_BLOCKING 0xd, 0x180 ;  /* 0x0346000000007b1d */ /* 0x002fec0000010000 */
.L_x_424:
[----:B------:R-:W-:-:S13]  /*b8d0*/  ISETP.NE.AND P0, PT, R157, 0x3, PT ;  /* 0x000000039d00780c */ /* 0x000fda0003f05270 */
[----:B------:R-:W-:Y:S05]  /*b8e0*/  @!P0 BRA `(.L_x_446) ;  /* 0x0000000000048947 */ /* 0x000fea0003800000 */
[----:B------:R-:W-:Y:S01]  /*b8f0*/  BPT.TRAP 0x1 ;  /* 0x000000040000795c */ /* 0x000fe20000300000 */
.L_x_446:
[----:B01--4-:R-:W4:Y:S01]  /*b900*/  LDL R3, [R1+0x4] ;  /* 0x0000040001037983 */ /* 0x013f220000100800 */
[----:B---3--:R-:W-:Y:S01]  /*b910*/  IMAD R0, R156, 0x8, R18 ;  /* 0x000000089c007824 */ /* 0x008fe200078e0212 */
[----:B----45:R-:W-:-:S04]  /*b920*/  SHF.L.U32 R5, R3, 0x1f, RZ ;  /* 0x0000001f03057819 */ /* 0x030fc800000006ff */
[----:B------:R0:W1:Y:S01]  /*b930*/  SYNCS.PHASECHK.TRANS64.TRYWAIT P1, [R0+URZ+0x19c30], R5 ;  /* 0x019c3005000075a7 */ /* 0x000062000802017f */
[----:B------:R-:W-:Y:S05]  /*b940*/  @!P0 BRA `(.L_x_447) ;  /* 0x0000000000048947 */ /* 0x000fea0003800000 */
[----:B------:R-:W-:Y:S01]  /*b950*/  BPT.TRAP 0x1 ;  /* 0x000000040000795c */ /* 0x000fe20000300000 */
.L_x_447:
[----:B------:R-:W-:Y:S01]  /*b960*/  VIADD R3, R18, 0x13800 ;  /* 0x0001380012037836 */ /* 0x000fe20000000000 */
[----:B------:R-:W-:Y:S01]  /*b970*/  LOP3.LUT R14, R36, 0x10000, RZ, 0xfc, !PT ;  /* 0x00010000240e7812 */ /* 0x000fe200078efcff */
[----:B------:R-:W-:-:S03]  /*b980*/  IMAD.MOV.U32 R15, RZ, RZ, -0x3ffffff0 ;  /* 0xc0000010ff0f7424 */ /* 0x000fc600078e00ff */
[----:B------:R-:W-:-:S04]  /*b990*/  SHF.R.U32.HI R3, RZ, 0x4, R3 ;  /* 0x00000004ff037819 */ /* 0x000fc80000011603 */
[----:B------:R-:W-:-:S04]  /*b9a0*/  LOP3.LUT R3, R3, 0x3fff, RZ, 0xc0, !PT ;  /* 0x00003fff03037812 */ /* 0x000fc800078ec0ff */
[----:B------:R-:W-:Y:S01]  /*b9b0*/  LOP3.LUT R13, R3, 0x10000, RZ, 0xfc, !PT ;  /* 0x00010000030d7812 */ /* 0x000fe200078efcff */
[----:B-1----:R-:W-:Y:S06]  /*b9c0*/  @P1 BRA `(.L_x_448) ;  /* 0x0000000000081947 */ /* 0x002fec0003800000 */
[----:B------:R-:W1:Y:S02]  /*b9d0*/  SYNCS.PHASECHK.TRANS64.TRYWAIT P1, [R0+URZ+0x19c30], R5 ;  /* 0x019c3005000075a7 */ /* 0x000e64000802017f */
[----:B-1----:R-:W-:Y:S05]  /*b9e0*/  @!P1 BRA `(.L_x_449) ;  /* 0x0000010800849947 */ /* 0x002fea0003800000 */
.L_x_448:
[----:B------:R-:W-:Y:S01]  /*b9f0*/  IMAD R4, R156, 0x300, R13 ;  /* 0x000003009c047824 */ /* 0x000fe200078e020d */
[----:B------:R-:W-:Y:S05]  /*ba00*/  WARPSYNC.ALL ;  /* 0x0000000000007948 */ /* 0x000fea0003800000 */
[----:B01----:R-:W-:Y:S01]  /*ba10*/  IMAD.MOV.U32 R5, RZ, RZ, -0x3ffffff0 ;  /* 0xc0000010ff057424 */ /* 0x003fe200078e00ff */
[----:B------:R-:W-:Y:S01]  /*ba20*/  R2UR UR4, R14 ;  /* 0x000000000e0472ca */ /* 0x000fe200000e0000 */
[----:B--2---:R-:W-:Y:S01]  /*ba30*/  WARPGROUP.ARRIVE ;  /* 0x00000000000079c5 */ /* 0x004fe20000000000 */
[----:B------:R-:W-:Y:S01]  /*ba40*/  R2UR UR5, R15 ;  /* 0x000000000f0572ca */ /* 0x000fe200000e0000 */
[C---:B------:R-:W-:Y:S01]  /*ba50*/  VIADD R6, R4.reuse, 0x100 ;  /* 0x0000010004067836 */ /* 0x040fe20000000000 */
[----:B------:R-:W-:Y:S01]  /*ba60*/  R2UR UR6, R4 ;  /* 0x00000000040672ca */ /* 0x000fe200000e0000 */
[----:B------:R-:W-:Y:S01]  /*ba70*/  IMAD.MOV.U32 R9, RZ, RZ, -0x3ffffff0 ;  /* 0xc0000010ff097424 */ /* 0x000fe200078e00ff */
[----:B------:R-:W-:Y:S01]  /*ba80*/  R2UR UR7, R5 ;  /* 0x00000000050772ca */ /* 0x000fe200000e0000 */
[----:B------:R-:W-:Y:S01]  /*ba90*/  IMAD.MOV.U32 R7, RZ, RZ, -0x3ffffff0 ;  /* 0xc0000010ff077424 */ /* 0x000fe200078e00ff */
[C---:B------:R-:W-:Y:S01]  /*baa0*/  IADD3 R8, R14.reuse, 0x180, RZ ;  /* 0x000001800e087810 */ /* 0x040fe20007ffe0ff */
[----:B------:R-:W-:-:S02]  /*bab0*/  VIADD R20, R14, 0x300 ;  /* 0x000003000e147836 */ /* 0x000fc40000000000 */
[----:B------:R-:W-:Y:S02]  /*bac0*/  VIADD R4, R4, 0x200 ;  /* 0x0000020004047836 */ /* 0x000fe40000000000 */
[----:B------:R-:W-:Y:S01]  /*bad0*/  IMAD.MOV.U32 R21, RZ, RZ, -0x3ffffff0 ;  /* 0xc0000010ff157424 */ /* 0x000fe200078e00ff */
[----:B------:R0:W-:Y:S01]  /*bae0*/  STL.64 [R1+0x10], R8 ;  /* 0x0000100801007387 */ /* 0x0001e20000100a00 */
[----:B------:R-:W-:Y:S02]  /*baf0*/  IMAD.MOV.U32 R5, RZ, RZ, -0x3ffffff0 ;  /* 0xc0000010ff057424 */ /* 0x000fe400078e00ff */
[----:B------:R-:W-:Y:S02]  /*bb00*/  IMAD.MOV.U32 R89, RZ, RZ, RZ ;  /* 0x000000ffff597224 */ /* 0x000fe400078e00ff */
[----:B------:R-:W-:Y:S01]  /*bb10*/  QGMMA.64x128x32.F32.E4M3.E4M3 R24, gdesc[UR4], RZ, !UPT, gsb0 ;  /* 0x01e00000041879f3 */ /* 0x000fe2000c0008ff */
[----:B------:R-:W-:Y:S02]  /*bb20*/  R2UR UR4, R8 ;  /* 0x00000000080472ca */ /* 0x000fe400000e0000 */
[----:B------:R-:W-:-:S02]  /*bb30*/  R2UR UR5, R9 ;  /* 0x00000000090572ca */ /* 0x000fc400000e0000 */
[----:B------:R-:W-:Y:S02]  /*bb40*/  R2UR UR6, R6 ;  /* 0x00000000060672ca */ /* 0x000fe400000e0000 */
[----:B------:R-:W-:Y:S01]  /*bb50*/  R2UR UR7, R7 ;  /* 0x00000000070772ca */ /* 0x000fe200000e0000 */
[----:B------:R-:W-:Y:S02]  /*bb60*/  WARPGROUP.DEPBAR.LE gsb0, 0x0 ;  /* 0x00008000000079c5 */ /* 0x000fe40000010000 */
[----:B------:R-:W-:-:S10]  /*bb70*/  WARPGROUP.ARRIVE ;  /* 0x00000000000079c5 */ /* 0x000fd40000000000 */
[----:B------:R-:W-:Y:S01]  /*bb80*/  QGMMA.64x128x32.F32.E4M3.E4M3 R24, gdesc[UR4], R24, gsb0 ;  /* 0x01e00000041879f3 */ /* 0x000fe20008000818 */
[----:B------:R-:W-:Y:S02]  /*bb90*/  R2UR UR4, R20 ;  /* 0x00000000140472ca */ /* 0x000fe400000e0000 */
[----:B------:R-:W-:Y:S02]  /*bba0*/  R2UR UR5, R21 ;  /* 0x00000000150572ca */ /* 0x000fe400000e0000 */
[----:B------:R-:W-:Y:S02]  /*bbb0*/  R2UR UR6, R4 ;  /* 0x00000000040672ca */ /* 0x000fe400000e0000 */
[----:B------:R-:W-:Y:S01]  /*bbc0*/  R2UR UR7, R5 ;  /* 0x00000000050772ca */ /* 0x000fe200000e0000 */
[----:B------:R-:W-:Y:S02]  /*bbd0*/  WARPGROUP.DEPBAR.LE gsb0, 0x0 ;  /* 0x00008000000079c5 */ /* 0x000fe40000010000 */
[----:B------:R-:W-:-:S10]  /*bbe0*/  WARPGROUP.ARRIVE ;  /* 0x00000000000079c5 */ /* 0x000fd40000000000 */
[----:B------:R-:W-:Y:S03]  /*bbf0*/  QGMMA.64x128x32.F32.E4M3.E4M3 R24, gdesc[UR4], R24, gsb0 ;  /* 0x01e00000041879f3 */ /* 0x000fe60008000818 */
[----:B------:R-:W-:Y:S02]  /*bc00*/  WARPGROUP.DEPBAR.LE gsb0, 0x0 ;  /* 0x00008000000079c5 */ /* 0x000fe40000010000 */
[----:B0-----:R-:W-:Y:S05]  /*bc10*/  @!P0 BRA `(.L_x_450) ;  /* 0x0000000000048947 */ /* 0x001fea0003800000 */
[----:B------:R-:W-:Y:S01]  /*bc20*/  BPT.TRAP 0x1 ;  /* 0x000000040000795c */ /* 0x000fe20000300000 */
.L_x_450:
[----:B------:R-:W2:Y:S01]  /*bc30*/  LDL R92, [R1+0x3c] ;  /* 0x00003c00015c7983 */ /* 0x000ea20000100800 */
[C---:B------:R-:W-:Y:S01]  /*bc40*/  FMUL.FTZ R3, R2.reuse, R24 ;  /* 0x0000001802037220 */ /* 0x040fe20000410000 */
        /* <DEDUP_REMOVED lines=21> */
[----:B------:R-:W3:Y:S01]  /*bda0*/  MUFU.TANH R7, R7 ;  /* 0x0000000700077308 */ /* 0x000ee20000002400 */
        /* <DEDUP_REMOVED lines=33> */
[----:B------:R-:W-:Y:S01]  /*bfc0*/  FMUL.FTZ R44, R2, R54 ;  /* 0x00000036022c7220 */ /* 0x000fe20000410000 */
[----:B------:R-:W-:Y:S01]  /*bfd0*/  ULDC UR4, c[0x0][0x988] ;  /* 0x0002620000047ab9 */ /* 0x000fe20000000800 */
[----:B------:R-:W-:Y:S01]  /*bfe0*/  P2R R91, PR, RZ, 0x1 ;  /* 0x00000001ff5b7803 */ /* 0x000fe20000000000 */
[----:B------:R-:W-:-:S03]  /*bff0*/  ULDC UR36, c[0x0][0x988] ;  /* 0x0002620000247ab9 */ /* 0x000fc60000000800 */
[----:B------:R-:W5:Y:S08]  /*c000*/  MUFU.TANH R6, R6 ;  /* 0x0000000600067308 */ /* 0x000f700000002400 */
[----:B------:R-:W5:Y:S08]  /*c010*/  MUFU.TANH R26, R26 ;  /* 0x0000001a001a7308 */ /* 0x000f700000002400 */
[----:B------:R-:W5:Y:S08]  /*c020*/  MUFU.TANH R9, R9 ;  /* 0x0000000900097308 */ /* 0x000f700000002400 */
[----:B------:R-:W5:Y:S08]  /*c030*/  MUFU.TANH R27, R27 ;  /* 0x0000001b001b7308 */ /* 0x000f700000002400 */
[----:B------:R-:W5:Y:S08]  /*c040*/  MUFU.TANH R10, R10 ;  /* 0x0000000a000a7308 */ /* 0x000f700000002400 */
[----:B------:R-:W-:Y:S08]  /*c050*/  MUFU.TANH R30, R30 ;  /* 0x0000001e001e7308 */ /* 0x000ff00000002400 */
[----:B------:R-:W5:Y:S08]  /*c060*/  MUFU.TANH R24, R24 ;  /* 0x0000001800187308 */ /* 0x000f700000002400 */
[----:B------:R-:W5:Y:S08]  /*c070*/  MUFU.TANH R31, R31 ;  /* 0x0000001f001f7308 */ /* 0x000f700000002400 */
[----:B------:R-:W5:Y:S01]  /*c080*/  MUFU.TANH R25, R25 ;  /* 0x0000001900197308 */ /* 0x000f620000002400 */
[C---:B------:R-:W-:Y:S01]  /*c090*/  FMUL.FTZ R69, R2.reuse, R81 ;  /* 0x0000005102457220 */ /* 0x040fe20000410000 */
[C---:B------:R-:W-:Y:S01]  /*c0a0*/  FMUL.FTZ R68, R2.reuse, R80 ;  /* 0x0000005002447220 */ /* 0x040fe20000410000 */
[C---:B------:R-:W-:Y:S01]  /*c0b0*/  FMUL.FTZ R46, R2.reuse, R56 ;  /* 0x00000038022e7220 */ /* 0x040fe20000410000 */
[----:B------:R-:W5:Y:S01]  /*c0c0*/  LDL R80, [R1+0x24] ;  /* 0x0000240001507983 */ /* 0x000f620000100800 */
[C---:B------:R-:W-:Y:S01]  /*c0d0*/  FMUL.FTZ R54, R2.reuse, R64 ;  /* 0x0000004002367220 */ /* 0x040fe20000410000 */
[C---:B------:R-:W-:Y:S01]  /*c0e0*/  FMUL.FTZ R56, R2.reuse, R66 ;  /* 0x0000004202387220 */ /* 0x040fe20000410000 */
[C---:B------:R-:W-:Y:S01]  /*c0f0*/  FMUL.FTZ R66, R2.reuse, R76 ;  /* 0x0000004c02427220 */ /* 0x040fe20000410000 */
[----:B------:R-:W5:Y:S01]  /*c100*/  MUFU.TANH R34, R34 ;  /* 0x0000002200227308 */ /* 0x000f620000002400 */
[----:B------:R-:W-:-:S07]  /*c110*/  FMUL.FTZ R64, R2, R74 ;  /* 0x0000004a02407220 */ /* 0x000fce0000410000 */
        /* <DEDUP_REMOVED lines=20> */
[----:B--2---:R-:W-:-:S07]  /*c260*/  IADD3 R71, R88, 0x80, -R92 ;  /* 0x0000008058477810 */ /* 0x004fce0007ffe85c */
[----:B------:R-:W2:Y:S01]  /*c270*/  MUFU.TANH R48, R48 ;  /* 0x0000003000307308 */ /* 0x000ea20000002400 */
[----:B------:R-:W-:-:S05]  /*c280*/  IMAD R70, R90, -0x80, R71 ;  /* 0xffffff805a467824 */ /* 0x000fca00078e0247 */
[C---:B------:R-:W-:Y:S02]  /*c290*/  ISETP.GT.AND P2, PT, R70.reuse, RZ, PT ;  /* 0x000000ff4600720c */ /* 0x040fe40003f44270 */
[----:B------:R-:W2:Y:S01]  /*c2a0*/  MUFU.TANH R55, R55 ;  /* 0x0000003700377308 */ /* 0x000ea20000002400 */
[C---:B------:R-:W-:Y:S02]  /*c2b0*/  ISETP.GT.AND P1, PT, R70.reuse, 0x1, PT ;  /* 0x000000014600780c */ /* 0x040fe40003f24270 */
[----:B------:R-:W-:Y:S02]  /*c2c0*/  ISETP.GT.AND P6, PT, R70, 0x8, PT ;  /* 0x000000084600780c */ /* 0x000fe40003fc4270 */
[----:B0-----:R-:W-:Y:S02]  /*c2d0*/  FSEL R3, R3, -INF , P2 ;  /* 0xff80000003037808 */ /* 0x001fe40001000000 */
[----:B-1----:R-:W-:Y:S01]  /*c2e0*/  FSEL R4, R4, -INF , P1 ;  /* 0xff80000004047808 */ /* 0x002fe20000800000 */
[----:B------:R-:W0:Y:S01]  /*c2f0*/  MUFU.TANH R49, R49 ;  /* 0x0000003100317308 */ /* 0x000e220000002400 */
[----:B------:R-:W-:-:S02]  /*c300*/  ISETP.GT.AND P5, PT, R70, 0x9, PT ;  /* 0x000000094600780c */ /* 0x000fc40003fa4270 */
[----:B---3--:R-:W-:Y:S02]  /*c310*/  FSEL R7, R7, -INF , P6 ;  /* 0xff80000007077808 */ /* 0x008fe40003000000 */
[----:B------:R-:W-:Y:S02]  /*c320*/  FMNMX.FTZ R72, R3, R4, !PT ;  /* 0x0000000403487209 */ /* 0x000fe40007810000 */
[----:B------:R-:W-:Y:S01]  /*c330*/  ISETP.GT.AND P4, PT, R70, 0x10, PT ;  /* 0x000000104600780c */ /* 0x000fe20003f84270 */
[----:B------:R-:W1:Y:S01]  /*c340*/  MUFU.TANH R58, R58 ;  /* 0x0000003a003a7308 */ /* 0x000e620000002400 */
[----:B----4-:R-:W-:Y:S02]  /*c350*/  FSEL R73, R8, -INF , P5 ;  /* 0xff80000008497808 */ /* 0x010fe40002800000 */
[----:B------:R-:W-:Y:S02]  /*c360*/  FMNMX.FTZ R72, R7, R72, !PT ;  /* 0x0000004807487209 */ /* 0x000fe40007810000 */
[----:B------:R-:W-:-:S02]  /*c370*/  ISETP.GT.AND P3, PT, R70, 0x11, PT ;  /* 0x000000114600780c */ /* 0x000fc40003f64270 */
[----:B-----5:R-:W-:Y:S01]  /*c380*/  FSEL R11, R11, -INF , P4 ;  /* 0xff8000000b0b7808 */ /* 0x020fe20002000000 */
[----:B------:R-:W3:Y:S01]  /*c390*/  MUFU.TANH R52, R52 ;  /* 0x0000003400347308 */ /* 0x000ee20000002400 */
[----:B------:R-:W-:Y:S02]  /*c3a0*/  FMNMX.FTZ R72, R73, R72, !PT ;  /* 0x0000004849487209 */ /* 0x000fe40007810000 */
[----:B------:R-:W-:Y:S02]  /*c3b0*/  FSEL R5, R5, -INF , P2 ;  /* 0xff80000005057808 */ /* 0x000fe40001000000 */
[----:B------:R-:W-:Y:S02]  /*c3c0*/  ISETP.GT.AND P2, PT, R70, 0x18, PT ;  /* 0x000000184600780c */ /* 0x000fe40003f44270 */
[----:B------:R-:W-:Y:S01]  /*c3d0*/  FSEL R75, R12, -INF , P3 ;  /* 0xff8000000c4b7808 */ /* 0x000fe20001800000 */
[----:B------:R-:W4:Y:S01]  /*c3e0*/  MUFU.TANH R59, R59 ;  /* 0x0000003b003b7308 */ /* 0x000f220000002400 */
        /* <DEDUP_REMOVED lines=11> */
[----:B------:R-:W-:Y:S02]  /*c4a0*/  FSEL R81, R10, -INF , P5 ;  /* 0xff8000000a517808 */ /* 0x000fe40002800000 */
[----:B------:R-:W-:Y:S02]  /*c4b0*/  ISETP.GT.AND P5, PT, R70, 0x21, PT ;  /* 0x000000214600780c */ /* 0x000fe40003fa4270 */
[----:B------:R-:W-:Y:S01]  /*c4c0*/  FMNMX.FTZ R72, R27, R72, !PT ;  /* 0x000000481b487209 */ /* 0x000fe20007810000 */
[----:B------:R2:W-:Y:S01]  /*c4d0*/  MUFU.TANH R8, R85 ;  /* 0x0000005500087308 */ /* 0x0005e20000002400 */
[----:B------:R-:W-:-:S02]  /*c4e0*/  FSEL R93, R24, -INF , P4 ;  /* 0xff800000185d7808 */ /* 0x000fc40002000000 */
[----:B------:R-:W-:Y:S02]  /*c4f0*/  ISETP.GT.AND P4, PT, R70, 0x28, PT ;  /* 0x000000284600780c */ /* 0x000fe40003f84270 */
[----:B------:R-:W-:-:S03]  /*c500*/  FSEL R31, R31, -INF , P5 ;  /* 0xff8000001f1f7808 */ /* 0x000fc60002800000 */
[----:B------:R-:W5:Y:S01]  /*c510*/  MUFU.TANH R56, R56 ;  /* 0x0000003800387308 */ /* 0x000f620000002400 */
[----:B--2---:R-:W-:-:S04]  /*c520*/  FSEL R85, R30, -INF , P6 ;  /* 0xff8000001e557808 */ /* 0x004fc80003000000 */
[----:B------:R-:W-:Y:S02]  /*c530*/  FMNMX.FTZ R72, R85, R72, !PT ;  /* 0x0000004855487209 */ /* 0x000fe40007810000 */
[----:B------:R-:W-:Y:S01]  /*c540*/  FSEL R25, R25, -INF , P3 ;  /* 0xff80000019197808 */ /* 0x000fe20001800000 */
[----:B------:R-:W2:Y:S01]  /*c550*/  MUFU.TANH R63, R63 ;  /* 0x0000003f003f7308 */ /* 0x000ea20000002400 */
[----:B------:R-:W-:Y:S02]  /*c560*/  ISETP.GT.AND P3, PT, R70, 0x29, PT ;  /* 0x000000294600780c */ /* 0x000fe40003f64270 */
[----:B------:R-:W-:Y:S02]  /*c570*/  FSEL R95, R34, -INF , P4 ;  /* 0xff800000225f7808 */ /* 0x000fe40002000000 */
[----:B------:R-:W-:Y:S02]  /*c580*/  FMNMX.FTZ R72, R31, R72, !PT ;  /* 0x000000481f487209 */ /* 0x000fe40007810000 */
[----:B------:R-:W-:Y:S01]  /*c590*/  FSEL R97, R28, -INF , P2 ;  /* 0xff8000001c617808 */ /* 0x000fe20001000000 */
[----:B------:R-:W2:Y:S01]  /*c5a0*/  MUFU.TANH R57, R57 ;  /* 0x0000003900397308 */ /* 0x000ea20000002400 */
[----:B------:R-:W-:-:S02]  /*c5b0*/  ISETP.GT.AND P2, PT, R70, 0x30, PT ;  /* 0x000000304600780c */ /* 0x000fc40003f44270 */
[----:B------:R-:W-:Y:S02]  /*c5c0*/  FSEL R35, R35, -INF , P3 ;  /* 0xff80000023237808 */ /* 0x000fe40001800000 */
[----:B------:R-:W-:Y:S02]  /*c5d0*/  FMNMX.FTZ R72, R95, R72, !PT ;  /* 0x000000485f487209 */ /* 0x000fe40007810000 */
[----:B------:R-:W-:Y:S01]  /*c5e0*/  FSEL R29, R29, -INF , P1 ;  /* 0xff8000001d1d7808 */ /* 0x000fe20000800000 */
[----:B------:R-:W2:Y:S01]  /*c5f0*/  MUFU.TANH R66, R66 ;  /* 0x0000004200427308 */ /* 0x000ea20000002400 */
[----:B------:R-:W-:Y:S02]  /*c600*/  ISETP.GT.AND P1, PT, R70, 0x31, PT ;  /* 0x000000314600780c */ /* 0x000fe40003f24270 */
[----:B------:R-:W-:Y:S02]  /*c610*/  FSEL R99, R38, -INF , P2 ;  /* 0xff80000026637808 */ /* 0x000fe40001000000 */
[----:B------:R-:W-:-:S02]  /*c620*/  FMNMX.FTZ R72, R35, R72, !PT ;  /* 0x0000004823487209 */ /* 0x000fc40007810000 */
[----:B------:R-:W-:Y:S01]  /*c630*/  FSEL R101, R32, -INF , P6 ;  /* 0xff80000020657808 */ /* 0x000fe20003000000 */
[----:B------:R-:W2:Y:S01]  /*c640*/  MUFU.TANH R60, R60 ;  /* 0x0000003c003c7308 */ /* 0x000ea20000002400 */
[C---:B------:R-:W-:Y:S02]  /*c650*/  ISETP.GT.AND P6, PT, R70.reuse, 0x38, PT ;  /* 0x000000384600780c */ /* 0x040fe40003fc4270 */
        /* <DEDUP_REMOVED lines=23> */
[----:B------:R-:W-:Y:S01]  /*c7d0*/  MUFU.TANH R65, R65 ;  /* 0x0000004100417308 */ /* 0x000fe20000002400 */
[----:B------:R-:W-:Y:S02]  /*c7e0*/  ISETP.GT.AND P1, PT, R70, 0x49, PT ;  /* 0x000000494600780c */ /* 0x000fe40003f24270 */
[----:B------:R-:W-:Y:S02]  /*c7f0*/  FSEL R113, R50, -INF , P2 ;  /* 0xff80000032717808 */ /* 0x000fe40001000000 */
[----:B------:R-:W-:-:S02]  /*c800*/  FMNMX.FTZ R72, R47, R72, !PT ;  /* 0x000000482f487209 */ /* 0x000fc40007810000 */
[----:B------:R-:W-:Y:S02]  /*c810*/  FSEL R111, R44, -INF , P6 ;  /* 0xff8000002c6f7808 */ /* 0x000fe40003000000 */
[C---:B------:R-:W-:Y:S02]  /*c820*/  ISETP.GT.AND P6, PT, R70.reuse, 0x50, PT ;  /* 0x000000504600780c */ /* 0x040fe40003fc4270 */
[----:B------:R-:W-:Y:S02]  /*c830*/  FSEL R51, R51, -INF , P1 ;  /* 0xff80000033337808 */ /* 0x000fe40000800000 */
[----:B------:R-:W-:Y:S02]  /*c840*/  FMNMX.FTZ R72, R113, R72, !PT ;  /* 0x0000004871487209 */ /* 0x000fe40007810000 */
[----:B------:R-:W-:Y:S02]  /*c850*/  FSEL R45, R45, -INF , P5 ;  /* 0xff8000002d2d7808 */ /* 0x000fe40002800000 */
[----:B------:R-:W-:-:S02]  /*c860*/  ISETP.GT.AND P5, PT, R70, 0x51, PT ;  /* 0x000000514600780c */ /* 0x000fc40003fa4270 */
[----:B------:R-:W-:Y:S02]  /*c870*/  FSEL R115, R54, -INF , P6 ;  /* 0xff80000036737808 */ /* 0x000fe40003000000 */
[----:B------:R-:W-:Y:S02]  /*c880*/  FMNMX.FTZ R72, R51, R72, !PT ;  /* 0x0000004833487209 */ /* 0x000fe40007810000 */
[----:B------:R-:W-:Y:S02]  /*c890*/  FSEL R117, R48, -INF , P4 ;  /* 0xff80000030757808 */ /* 0x000fe40002000000 */
[----:B------:R-:W-:Y:S02]  /*c8a0*/  ISETP.GT.AND P4, PT, R70, 0x58, PT ;  /* 0x000000584600780c */ /* 0x000fe40003f84270 */
[----:B------:R-:W-:Y:S02]  /*c8b0*/  FSEL R55, R55, -INF , P5 ;  /* 0xff80000037377808 */ /* 0x000fe40002800000 */
[----:B------:R-:W-:-:S02]  /*c8c0*/  FMNMX.FTZ R72, R115, R72, !PT ;  /* 0x0000004873487209 */ /* 0x000fc40007810000 */
[----:B0-----:R-:W-:Y:S02]  /*c8d0*/  FSEL R49, R49, -INF , P3 ;  /* 0xff80000031317808 */ /* 0x001fe40001800000 */
[----:B------:R-:W-:Y:S02]  /*c8e0*/  ISETP.GT.AND P3, PT, R70, 0x59, PT ;  /* 0x000000594600780c */ /* 0x000fe40003f64270 */
[----:B-1----:R-:W-:Y:S02]  /*c8f0*/  FSEL R121, R58, -INF , P4 ;  /* 0xff8000003a797808 */ /* 0x002fe40002000000 */
[----:B------:R-:W-:Y:S02]  /*c900*/  FMNMX.FTZ R72, R55, R72, !PT ;  /* 0x0000004837487209 */ /* 0x000fe40007810000 */
[----:B---3--:R-:W-:Y:S02]  /*c910*/  FSEL R119, R52, -INF , P2 ;  /* 0xff80000034777808 */ /* 0x008fe40001000000 */
[----:B------:R-:W-:-:S02]  /*c920*/  ISETP.GT.AND P2, PT, R70, 0x60, PT ;  /* 0x000000604600780c */ /* 0x000fc40003f44270 */
[----:B----4-:R-:W-:Y:S02]  /*c930*/  FSEL R59, R59, -INF , P3 ;  /* 0xff8000003b3b7808 */ /* 0x010fe40001800000 */
[----:B------:R-:W-:Y:S02]  /*c940*/  FMNMX.FTZ R72, R121, R72, !PT ;  /* 0x0000004879487209 */ /* 0x000fe40007810000 */
[----:B-----5:R-:W-:Y:S01]  /*c950*/  FSEL R53, R53, -INF , P1 ;  /* 0xff80000035357808 */ /* 0x020fe20000800000 */
[----:B------:R-:W-:Y:S01]  /*c960*/  FMUL.FTZ R71, R2, R84 ;  /* 0x0000005402477220 */ /* 0x000fe20000410000 */
[----:B------:R-:W-:Y:S02]  /*c970*/  ISETP.GT.AND P1, PT, R70, 0x61, PT ;  /* 0x000000614600780c */ /* 0x000fe40003f24270 */
[----:B------:R-:W-:Y:S02]  /*c980*/  FSEL R125, R62, -INF , P2 ;  /* 0xff8000003e7d7808 */ /* 0x000fe40001000000 */
[----:B------:R-:W-:Y:S01]  /*c990*/  FMNMX.FTZ R72, R59, R72, !PT ;  /* 0x000000483b487209 */ /* 0x000fe20007810000 */
[----:B------:R-:W0:Y:S01]  /*c9a0*/  MUFU.TANH R69, R69 ;  /* 0x0000004500457308 */ /* 0x000e220000002400 */
[----:B------:R-:W-:-:S02]  /*c9b0*/  FSEL R123, R56, -INF , P6 ;  /* 0xff800000387b7808 */ /* 0x000fc40003000000 */
[C---:B------:R-:W-:Y:S02]  /*c9c0*/  ISETP.GT.AND P6, PT, R70.reuse, 0x68, PT ;  /* 0x000000684600780c */ /* 0x040fe40003fc4270 */
[----:B--2---:R-:W-:Y:S02]  /*c9d0*/  FSEL R63, R63, -INF , P1 ;  /* 0xff8000003f3f7808 */ /* 0x004fe40000800000 */
[----:B------:R-:W-:Y:S01]  /*c9e0*/  FMNMX.FTZ R72, R125, R72, !PT ;  /* 0x000000487d487209 */ /* 0x000fe20007810000 */
[----:B------:R-:W1:Y:S01]  /*c9f0*/  MUFU.TANH R71, R71 ;  /* 0x0000004700477308 */ /* 0x000e620000002400 */
[----:B------:R-:W-:Y:S02]  /*ca00*/  FSEL R57, R57, -INF , P5 ;  /* 0xff80000039397808 */ /* 0x000fe40002800000 */
[----:B------:R-:W-:Y:S02]  /*ca10*/  ISETP.GT.AND P5, PT, R70, 0x69, PT ;  /* 0x000000694600780c */ /* 0x000fe40003fa4270 */
[----:B------:R-:W-:-:S02]  /*ca20*/  FSEL R129, R66, -INF , P6 ;  /* 0xff80000042817808 */ /* 0x000fc40003000000 */
[----:B------:R-:W-:Y:S02]  /*ca30*/  FMNMX.FTZ R72, R63, R72, !PT ;  /* 0x000000483f487209 */ /* 0x000fe40007810000 */
[----:B------:R-:W-:Y:S02]  /*ca40*/  FSEL R127, R60, -INF , P4 ;  /* 0xff8000003c7f7808 */ /* 0x000fe40002000000 */
[----:B------:R-:W-:Y:S02]  /*ca50*/  FMNMX.FTZ R34, R5, R6, !PT ;  /* 0x0000000605227209 */ /* 0x000fe40007810000 */
[----:B------:R-:W-:Y:S02]  /*ca60*/  ISETP.GT.AND P4, PT, R70, 0x70, PT ;  /* 0x000000704600780c */ /* 0x000fe40003f84270 */
[----:B------:R-:W-:Y:S02]  /*ca70*/  FSEL R67, R67, -INF , P5 ;  /* 0xff80000043437808 */ /* 0x000fe40002800000 */
[----:B------:R-:W-:-:S02]  /*ca80*/  FMNMX.FTZ R72, R129, R72, !PT ;  /* 0x0000004881487209 */ /* 0x000fc40007810000 */
[----:B------:R-:W-:Y:S02]  /*ca90*/  FSEL R61, R61, -INF , P3 ;  /* 0xff8000003d3d7808 */ /* 0x000fe40001800000 */
[----:B------:R-:W-:Y:S02]  /*caa0*/  FMNMX.FTZ R34, R9, R34, !PT ;  /* 0x0000002209227209 */ /* 0x000fe40007810000 */
[----:B------:R-:W-:Y:S02]  /*cab0*/  ISETP.GT.AND P3, PT, R70, 0x71, PT ;  /* 0x000000714600780c */ /* 0x000fe40003f64270 */
[----:B------:R-:W-:Y:S02]  /*cac0*/  FSEL R133, R68, -INF , P4 ;  /* 0xff80000044857808 */ /* 0x000fe40002000000 */
[----:B------:R-:W-:Y:S02]  /*cad0*/  FMNMX.FTZ R72, R67, R72, !PT ;  /* 0x0000004843487209 */ /* 0x000fe40007810000 */
[----:B------:R-:W-:-:S02]  /*cae0*/  FSEL R131, R64, -INF , P2 ;  /* 0xff80000040837808 */ /* 0x000fc40001000000 */
[----:B------:R-:W-:Y:S02]  /*caf0*/  FMNMX.FTZ R34, R81, R34, !PT ;  /* 0x0000002251227209 */ /* 0x000fe40007810000 */
[----:B------:R-:W-:Y:S02]  /*cb00*/  ISETP.GT.AND P2, PT, R70, 0x78, PT ;  /* 0x000000784600780c */ /* 0x000fe40003f44270 */
[----:B0-----:R-:W-:Y:S02]  /*cb10*/  FSEL R69, R69, -INF , P3 ;  /* 0xff80000045457808 */ /* 0x001fe40001800000 */
[----:B------:R-:W-:Y:S02]  /*cb20*/  FMNMX.FTZ R72, R133, R72, !PT ;  /* 0x0000004885487209 */ /* 0x000fe40007810000 */
[----:B------:R-:W-:Y:S02]  /*cb30*/  FSEL R65, R65, -INF , P1 ;  /* 0xff80000041417808 */ /* 0x000fe40000800000 */
[----:B------:R-:W-:-:S02]  /*cb40*/  FMNMX.FTZ R34, R93, R34, !PT ;  /* 0x000000225d227209 */ /* 0x000fc40007810000 */
[----:B------:R-:W-:Y:S02]  /*cb50*/  ISETP.GT.AND P1, PT, R70, 0x79, PT ;  /* 0x000000794600780c */ /* 0x000fe40003f24270 */
[----:B-1----:R-:W-:Y:S02]  /*cb60*/  FSEL R71, R71, -INF , P2 ;  /* 0xff80000047477808 */ /* 0x002fe40001000000 */
[----:B------:R-:W-:Y:S02]  /*cb70*/  FMNMX.FTZ R72, R69, R72, !PT ;  /* 0x0000004845487209 */ /* 0x000fe40007810000 */
[----:B------:R-:W-:Y:S02]  /*cb80*/  FMNMX.FTZ R36, R25, R34, !PT ;  /* 0x0000002219247209 */ /* 0x000fe40007810000 */
[----:B------:R-:W-:Y:S02]  /*cb90*/  FSEL R135, R8, -INF , P1 ;  /* 0xff80000008877808 */ /* 0x000fe40000800000 */
[----:B------:R-:W-:-:S02]  /*cba0*/  FMNMX.FTZ R72, R71, R72, !PT ;  /* 0x0000004847487209 */ /* 0x000fc40007810000 */
[----:B------:R-:W-:Y:S02]  /*cbb0*/  FMNMX.FTZ R36, R97, R36, !PT ;  /* 0x0000002461247209 */ /* 0x000fe40007810000 */
[----:B------:R-:W-:Y:S02]  /*cbc0*/  FMNMX.FTZ R72, R135, R72, !PT ;  /* 0x0000004887487209 */ /* 0x000fe40007810000 */
[----:B------:R-:W-:-:S03]  /*cbd0*/  FMNMX.FTZ R40, R29, R36, !PT ;  /* 0x000000241d287209 */ /* 0x000fc60007810000 */
[----:B------:R-:W0:Y:S01]  /*cbe0*/  SHFL.BFLY PT, R137, R72, 0x2, 0x1f ;  /* 0x0c401f0048897f89 */ /* 0x000e2200000e0000 */
[----:B------:R-:W-:-:S04]  /*cbf0*/  FMNMX.FTZ R40, R101, R40, !PT ;  /* 0x0000002865287209 */ /* 0x000fc80007810000 */
[----:B------:R-:W-:-:S04]  /*cc00*/  FMNMX.FTZ R40, R33, R40, !PT ;  /* 0x0000002821287209 */ /* 0x000fc80007810000 */
[----:B------:R-:W-:-:S04]  /*cc10*/  FMNMX.FTZ R40, R105, R40, !PT ;  /* 0x0000002869287209 */ /* 0x000fc80007810000 */
[----:B------:R-:W-:-:S04]  /*cc20*/  FMNMX.FTZ R44, R37, R40, !PT ;  /* 0x00000028252c7209 */ /* 0x000fc80007810000 */
[----:B------:R-:W-:-:S04]  /*cc30*/  FMNMX.FTZ R44, R109, R44, !PT ;  /* 0x0000002c6d2c7209 */ /* 0x000fc80007810000 */
[----:B------:R-:W-:Y:S02]  /*cc40*/  FMNMX.FTZ R44, R41, R44, !PT ;  /* 0x0000002c292c7209 */ /* 0x000fe40007810000 */
[----:B0-----:R-:W-:Y:S02]  /*cc50*/  FMNMX.FTZ R137, R72, R137, !PT ;  /* 0x0000008948897209 */ /* 0x001fe40007810000 */
[----:B------:R-:W-:-:S03]  /*cc60*/  FMNMX.FTZ R44, R111, R44, !PT ;  /* 0x0000002c6f2c7209 */ /* 0x000fc60007810000 */
[----:B------:R-:W0:Y:S01]  /*cc70*/  SHFL.BFLY PT, R38, R137, 0x1, 0x1f ;  /* 0x0c201f0089267f89 */ /* 0x000e2200000e0000 */
[----:B------:R-:W-:-:S04]  /*cc80*/  FMNMX.FTZ R46, R45, R44, !PT ;  /* 0x0000002c2d2e7209 */ /* 0x000fc80007810000 */
[----:B------:R-:W-:-:S04]  /*cc90*/  FMNMX.FTZ R46, R117, R46, !PT ;  /* 0x0000002e752e7209 */ /* 0x000fc80007810000 */
[----:B------:R-:W-:-:S04]  /*cca0*/  FMNMX.FTZ R46, R49, R46, !PT ;  /* 0x0000002e312e7209 */ /* 0x000fc80007810000 */
[----:B------:R-:W-:Y:S01]  /*ccb0*/  FMNMX.FTZ R46, R119, R46, !PT ;  /* 0x0000002e772e7209 */ /* 0x000fe20007810000 */
[----:B------:R-:W-:-:S03]  /*ccc0*/  FMUL.FTZ R10, R2, R78 ;  /* 0x0000004e020a7220 */ /* 0x000fc60000410000 */
[----:B------:R-:W-:Y:S01]  /*ccd0*/  FMNMX.FTZ R48, R53, R46, !PT ;  /* 0x0000002e35307209 */ /* 0x000fe20007810000 */
[----:B------:R-:W-:-:S03]  /*cce0*/  FMUL.FTZ R12, R2, R79 ;  /* 0x0000004f020c7220 */ /* 0x000fc60000410000 */
[----:B------:R-:W-:Y:S01]  /*ccf0*/  FMNMX.FTZ R48, R123, R48, !PT ;  /* 0x000000307b307209 */ /* 0x000fe20007810000 */
[----:B------:R-:W1:Y:S01]  /*cd00*/  MUFU.TANH R10, R10 ;  /* 0x0000000a000a7308 */ /* 0x000e620000002400 */
[----:B------:R-:W-:Y:S01]  /*cd10*/  IMAD.U32 R42, RZ, RZ, UR4 ;  /* 0x00000004ff2a7e24 */ /* 0x000fe2000f8e00ff */
[----:B0-----:R-:W-:Y:S01]  /*cd20*/  FMNMX.FTZ R38, R137, R38, !PT ;  /* 0x0000002689267209 */ /* 0x001fe20007810000 */
[C---:B------:R-:W-:Y:S01]  /*cd30*/  FMUL.FTZ R24, R2.reuse, R82 ;  /* 0x0000005202187220 */ /* 0x040fe20000410000 */
[----:B------:R-:W-:Y:S01]  /*cd40*/  FMNMX.FTZ R48, R57, R48, !PT ;  /* 0x0000003039307209 */ /* 0x000fe20007810000 */
[----:B------:R-:W-:Y:S01]  /*cd50*/  FMUL.FTZ R26, R2, R83 ;  /* 0x00000053021a7220 */ /* 0x000fe20000410000 */
[C---:B------:R-:W-:Y:S01]  /*cd60*/  FSETP.NEU.FTZ.AND P0, PT, R38.reuse, -INF , PT ;  /* 0xff8000002600780b */ /* 0x040fe20003f1d000 */
[----:B------:R-:W-:-:S01]  /*cd70*/  FFMA.FTZ R8, R38, R42, -8 ;  /* 0xc100000026087423 */ /* 0x000fc2000001002a */
[----:B------:R-:W0:Y:S01]  /*cd80*/  MUFU.TANH R12, R12 ;  /* 0x0000000c000c7308 */ /* 0x000e220000002400 */
[----:B------:R-:W-:Y:S01]  /*cd90*/  FMNMX.FTZ R48, R127, R48, !PT ;  /* 0x000000307f307209 */ /* 0x000fe20007810000 */
[----:B------:R-:W-:-:S02]  /*cda0*/  FMUL.FTZ R28, R2, R86 ;  /* 0x00000056021c7220 */ /* 0x000fc40000410000 */
[----:B------:R-:W-:Y:S02]  /*cdb0*/  FSEL R8, R8, RZ, P0 ;  /* 0x000000ff08087208 */ /* 0x000fe40000000000 */
[----:B------:R-:W-:Y:S02]  /*cdc0*/  FMNMX.FTZ R50, R61, R48, !PT ;  /* 0x000000303d327209 */ /* 0x000fe40007810000 */
[----:B------:R-:W-:Y:S01]  /*cdd0*/  MUFU.TANH R24, R24 ;  /* 0x0000001800187308 */ /* 0x000fe20000002400 */
[----:B------:R-:W-:Y:S01]  /*cde0*/  FMUL.FTZ R30, R2, R87 ;  /* 0x00000057021e7220 */ /* 0x000fe20000410000 */
[----:B------:R-:W-:Y:S01]  /*cdf0*/  FMNMX.FTZ R50, R131, R50, !PT ;  /* 0x0000003283327209 */ /* 0x000fe20007810000 */
[----:B------:R-:W-:-:S01]  /*ce00*/  FFMA.FTZ R75, R75, R42, -R8 ;  /* 0x0000002a4b4b7223 */ /* 0x000fc20000010808 */
[----:B------:R-:W-:-:S04]  /*ce10*/  FFMA.FTZ R32, R73, R42, -R8 ;  /* 0x0000002a49207223 */ /* 0x000fc80000010808 */
[----:B------:R-:W2:Y:S01]  /*ce20*/  MUFU.TANH R26, R26 ;  /* 0x0000001a001a7308 */ /* 0x000ea20000002400 */
[----:B-1----:R-:W-:Y:S02]  /*ce30*/  FSEL R73, R10, -INF , P6 ;  /* 0xff8000000a497808 */ /* 0x002fe40003000000 */
[----:B------:R-:W-:Y:S01]  /*ce40*/  FMNMX.FTZ R50, R65, R50, !PT ;  /* 0x0000003241327209 */ /* 0x000fe20007810000 */
[----:B------:R-:W-:-:S04]  /*ce50*/  FFMA.FTZ R77, R77, R42, -R8 ;  /* 0x0000002a4d4d7223 */ /* 0x000fc80000010808 */
[----:B------:R-:W1:Y:S01]  /*ce60*/  MUFU.TANH R28, R28 ;  /* 0x0000001c001c7308 */ /* 0x000e620000002400 */
[----:B------:R-:W-:-:S07]  /*ce70*/  FMNMX.FTZ R50, R73, R50, !PT ;  /* 0x0000003249327209 */ /* 0x000fce0007810000 */
[----:B------:R3:W-:Y:S08]  /*ce80*/  MUFU.EX2 R34, R75 ;  /* 0x0000004b00227308 */ /* 0x0007f00000000800 */
[----:B------:R-:W4:Y:S01]  /*ce90*/  MUFU.TANH R30, R30 ;  /* 0x0000001e001e7308 */ /* 0x000f220000002400 */
[----:B---3--:R-:W-:-:S01]  /*cea0*/  FFMA.FTZ R75, R43, R42, -R8 ;  /* 0x0000002a2b4b7223 */ /* 0x008fc20000010808 */
[----:B0-----:R-:W-:-:S04]  /*ceb0*/  FSEL R43, R12, -INF , P5 ;  /* 0xff8000000c2b7808 */ /* 0x001fc80002800000 */
[----:B------:R-:W-:Y:S02]  /*cec0*/  FMNMX.FTZ R50, R43, R50, !PT ;  /* 0x000000322b327209 */ /* 0x000fe40007810000 */
[----:B------:R0:W-:Y:S01]  /*ced0*/  MUFU.EX2 R36, R77 ;  /* 0x0000004d00247308 */ /* 0x0001e20000000800 */
[----:B--2---:R-:W-:Y:S01]  /*cee0*/  FSEL R79, R26, -INF , P3 ;  /* 0xff8000001a4f7808 */ /* 0x004fe20001800000 */
[----:B------:R-:W-:Y:S01]  /*cef0*/  FFMA.FTZ R85, R85, R42, -R8 ;  /* 0x0000002a55557223 */ /* 0x000fe20000010808 */
[----:B0-----:R-:W-:-:S04]  /*cf00*/  FSEL R77, R24, -INF , P4 ;  /* 0xff800000184d7808 */ /* 0x001fc80002000000 */
[----:B------:R-:W-:Y:S02]  /*cf10*/  FMNMX.FTZ R50, R77, R50, !PT ;  /* 0x000000324d327209 */ /* 0x000fe40007810000 */
[----:B-1----:R-:W-:Y:S02]  /*cf20*/  FSEL R83, R28, -INF , P2 ;  /* 0xff8000001c537808 */ /* 0x002fe40001000000 */
[----:B------:R-:W-:Y:S01]  /*cf30*/  FMNMX.FTZ R50, R79, R50, !PT ;  /* 0x000000324f327209 */ /* 0x000fe20007810000 */
[----:B------:R4:W-:Y:S03]  /*cf40*/  MUFU.EX2 R40, R85 ;  /* 0x0000005500287308 */ /* 0x0009e60000000800 */
[----:B------:R-:W-:Y:S02]  /*cf50*/  FMNMX.FTZ R50, R83, R50, !PT ;  /* 0x0000003253327209 */ /* 0x000fe40007810000 */
[----:B----4-:R-:W-:-:S04]  /*cf60*/  FSEL R85, R30, -INF , P1 ;  /* 0xff8000001e557808 */ /* 0x010fc80000800000 */
[----:B------:R-:W-:Y:S02]  /*cf70*/  FMNMX.FTZ R50, R85, R50, !PT ;  /* 0x0000003255327209 */ /* 0x000fe40007810000 */
[----:B------:R-:W-:-:S03]  /*cf80*/  ISETP.NE.AND P0, PT, R91, RZ, PT ;  /* 0x000000ff5b00720c */ /* 0x000fc60003f05270 */
[----:B------:R-:W0:Y:S02]  /*cf90*/  SHFL.BFLY PT, R91, R50, 0x2, 0x1f ;  /* 0x0c401f00325b7f89 */ /* 0x000e2400000e0000 */
[----:B0-----:R-:W-:-:S05]  /*cfa0*/  FMNMX.FTZ R91, R50, R91, !PT ;  /* 0x0000005b325b7209 */ /* 0x001fca0007810000 */
[----:B------:R-:W0:Y:S01]  /*cfb0*/  SHFL.BFLY PT, R54, R91, 0x1, 0x1f ;  /* 0x0c201f005b367f89 */ /* 0x000e2200000e0000 */
[----:B------:R-:W-:-:S01]  /*cfc0*/  FFMA.FTZ R3, R3, R42, -R8 ;  /* 0x0000002a03037223 */ /* 0x000fc20000010808 */
[-CC-:B------:R-:W-:Y:S01]  /*cfd0*/  FFMA.FTZ R4, R4, R42.reuse, -R8.reuse ;  /* 0x0000002a04047223 */ /* 0x180fe20000010808 */
[----:B------:R-:W-:-:S01]  /*cfe0*/  FFMA.FTZ R7, R7, R42, -R8 ;  /* 0x0000002a07077223 */ /* 0x000fc20000010808 */
[----:B0-----:R-:W-:-:S04]  /*cff0*/  FMNMX.FTZ R54, R91, R54, !PT ;  /* 0x000000365b367209 */ /* 0x001fc80007810000 */
[C---:B------:R-:W-:Y:S01]  /*d000*/  FSETP.NEU.FTZ.AND P1, PT, R54.reuse, -INF , PT ;  /* 0xff8000003600780b */ /* 0x040fe20003f3d000 */
[----:B------:R-:W-:-:S05]  /*d010*/  FFMA.FTZ R56, R54, R42, -8 ;  /* 0xc100000036387423 */ /* 0x000fca000001002a */
[----:B------:R-:W-:-:S05]  /*d020*/  FSEL R56, R56, RZ, P1 ;  /* 0x000000ff38387208 */ /* 0x000fca0000800000 */
[-CC-:B------:R-:W-:Y:S01]  /*d030*/  FFMA.FTZ R5, R5, R42.reuse, -R56.reuse ;  /* 0x0000002a05057223 */ /* 0x180fe20000010838 */
[----:B------:R-:W-:-:S01]  /*d040*/  FFMA.FTZ R6, R6, R42, -R56 ;  /* 0x0000002a06067223 */ /* 0x000fc20000010838 */
[-CC-:B------:R-:W-:Y:S01]  /*d050*/  FFMA.FTZ R60, R9, R42.reuse, -R56.reuse ;  /* 0x0000002a093c7223 */ /* 0x180fe20000010838 */
[----:B------:R-:W-:Y:S08]  /*d060*/  MUFU.EX2 R3, R3 ;  /* 0x0000000300037308 */ /* 0x000ff00000000800 */
[----:B------:R-:W0:Y:S08]  /*d070*/  MUFU.EX2 R4, R4 ;  /* 0x0000000400047308 */ /* 0x000e300000000800 */
[----:B------:R-:W-:Y:S08]  /*d080*/  MUFU.EX2 R5, R5 ;  /* 0x0000000500057308 */ /* 0x000ff00000000800 */
[----:B------:R-:W1:Y:S08]  /*d090*/  MUFU.EX2 R6, R6 ;  /* 0x0000000600067308 */ /* 0x000e700000000800 */
[----:B------:R-:W2:Y:S08]  /*d0a0*/  MUFU.EX2 R7, R7 ;  /* 0x0000000700077308 */ /* 0x000eb00000000800 */
[----:B------:R-:W3:Y:S01]  /*d0b0*/  MUFU.EX2 R60, R60 ;  /* 0x0000003c003c7308 */ /* 0x000ee20000000800 */
[----:B------:R-:W-:-:S01]  /*d0c0*/  FFMA.FTZ R91, R37, R42, -R56 ;  /* 0x0000002a255b7223 */ /* 0x000fc20000010838 */
[----:B0-----:R-:W-:Y:S01]  /*d0d0*/  FADD.FTZ R74, R3, R4 ;  /* 0x00000004034a7221 */ /* 0x001fe20000010000 */
[----:B-1----:R-:W-:-:S01]  /*d0e0*/  FADD.FTZ R37, R5, R6 ;  /* 0x0000000605257221 */ /* 0x002fc20000010000 */
[----:B------:R-:W-:-:S02]  /*d0f0*/  FFMA.FTZ R66, R49, R42, -R56 ;  /* 0x0000002a31427223 */ /* 0x000fc40000010838 */
[----:B--2---:R-:W-:-:S01]  /*d100*/  FADD.FTZ R49, R7, R74 ;  /* 0x0000004a07317221 */ /* 0x004fc20000010000 */
[----:B---3--:R-:W-:Y:S01]  /*d110*/  FADD.FTZ R74, R60, R37 ;  /* 0x000000253c4a7221 */ /* 0x008fe20000010000 */
[----:B------:R-:W-:-:S04]  /*d120*/  IADD3 R37, R0, 0x19c40, RZ ;  /* 0x00019c4000257810 */ /* 0x000fc80007ffe0ff */
[----:B------:R-:W-:Y:S02]  /*d130*/  PRMT R37, R80, 0x654, R37 ;  /* 0x0000065450257816 */ /* 0x000fe40000000025 */
[----:B------:R-:W2:Y:S01]  /*d140*/  LDL R80, [R1+0x2c] ;  /* 0x00002c0001507983 */ /* 0x000ea20000100800 */
[----:B------:R-:W-:-:S01]  /*d150*/  FFMA.FTZ R87, R51, R42, -R8 ;  /* 0x0000002a33577223 */ /* 0x000fc20000010808 */
[-CC-:B------:R-:W-:Y:S01]  /*d160*/  FFMA.FTZ R51, R55, R42.reuse, -R8.reuse ;  /* 0x0000002a37337223 */ /* 0x180fe20000010808 */
[----:B------:R-:W-:-:S01]  /*d170*/  FFMA.FTZ R55, R59, R42, -R8 ;  /* 0x0000002a3b377223 */ /* 0x000fc20000010808 */
[-CC-:B------:R-:W-:Y:S01]  /*d180*/  FFMA.FTZ R52, R71, R42.reuse, -R8.reuse ;  /* 0x0000002a47347223 */ /* 0x180fe20000010808 */
[----:B------:R-:W-:-:S01]  /*d190*/  FFMA.FTZ R59, R63, R42, -R8 ;  /* 0x0000002a3f3b7223 */ /* 0x000fc20000010808 */
[-C--:B------:R-:W-:Y:S01]  /*d1a0*/  FFMA.FTZ R71, R81, R42.reuse, -R56 ;  /* 0x0000002a51477223 */ /* 0x080fe20000010838 */
[----:B------:R-:W-:-:S01]  /*d1b0*/  FFMA.FTZ R63, R67, R42, -R8 ;  /* 0x0000002a433f7223 */ /* 0x000fc20000010808 */
[-CC-:B------:R-:W-:Y:S01]  /*d1c0*/  FFMA.FTZ R67, R69, R42.reuse, -R8.reuse ;  /* 0x0000002a45437223 */ /* 0x180fe20000010808 */
        /* <DEDUP_REMOVED lines=18> */
[----:B------:R-:W0:Y:S01]  /*d2f0*/  MUFU.EX2 R32, R32 ;  /* 0x0000002000207308 */ /* 0x000e220000000800 */
[----:B------:R-:W-:-:S01]  /*d300*/  FFMA.FTZ R9, R25, R42, -R56 ;  /* 0x0000002a19097223 */ /* 0x000fc20000010838 */
[-CC-:B------:R-:W-:Y:S01]  /*d310*/  FFMA.FTZ R64, R97, R42.reuse, -R56.reuse ;  /* 0x0000002a61407223 */ /* 0x180fe20000010838 */
[----:B------:R-:W-:-:S01]  /*d320*/  FFMA.FTZ R58, R33, R42, -R56 ;  /* 0x0000002a213a7223 */ /* 0x000fc20000010838 */
[-CC-:B------:R-:W-:Y:S01]  /*d330*/  FFMA.FTZ R72, R53, R42.reuse, -R56.reuse ;  /* 0x0000002a35487223 */ /* 0x180fe20000010838 */
[----:B------:R-:W-:-:S01]  /*d340*/  FFMA.FTZ R68, R105, R42, -R56 ;  /* 0x0000002a69447223 */ /* 0x000fc20000010838 */
[-CC-:B------:R-:W-:Y:S01]  /*d350*/  FFMA.FTZ R57, R57, R42.reuse, -R56.reuse ;  /* 0x0000002a39397223 */ /* 0x180fe20000010838 */
[----:B------:R-:W-:-:S01]  /*d360*/  FFMA.FTZ R62, R41, R42, -R56 ;  /* 0x0000002a293e7223 */ /* 0x000fc20000010838 */
[----:B------:R-:W1:Y:S01]  /*d370*/  MUFU.EX2 R71, R71 ;  /* 0x0000004700477308 */ /* 0x000e620000000800 */
[----:B------:R-:W-:-:S01]  /*d380*/  FFMA.FTZ R81, R29, R42, -R56 ;  /* 0x0000002a1d517223 */ /* 0x000fc20000010838 */
[----:B------:R3:W-:Y:S06]  /*d390*/  SYNCS.ARRIVE.TRANS64.RED.A1T0 RZ, [R37+URZ], RZ ;  /* 0x000000ff25ff79a7 */ /* 0x0007ec000810043f */
[----:B------:R-:W4:Y:S08]  /*d3a0*/  MUFU.EX2 R11, R11 ;  /* 0x0000000b000b7308 */ /* 0x000f300000000800 */
[----:B------:R-:W5:Y:S01]  /*d3b0*/  MUFU.EX2 R8, R8 ;  /* 0x0000000800087308 */ /* 0x000f620000000800 */
[----:B------:R-:W-:-:S07]  /*d3c0*/  FFMA.FTZ R25, R101, R42, -R56 ;  /* 0x0000002a65197223 */ /* 0x000fce0000010838 */
[----:B------:R-:W3:Y:S01]  /*d3d0*/  MUFU.EX2 R9, R9 ;  /* 0x0000000900097308 */ /* 0x000ee20000000800 */
[----:B0-----:R-:W-:-:S01]  /*d3e0*/  FADD.FTZ R76, R32, R49 ;  /* 0x00000031204c7221 */ /* 0x001fc20000010000 */
[----:B-1----:R-:W-:-:S06]  /*d3f0*/  FADD.FTZ R49, R71, R74 ;  /* 0x0000004a47317221 */ /* 0x002fcc0000010000 */
[----:B------:R-:W0:Y:S01]  /*d400*/  MUFU.EX2 R64, R64 ;  /* 0x0000004000407308 */ /* 0x000e220000000800 */
[----:B----4-:R-:W-:-:S01]  /*d410*/  FADD.FTZ R53, R11, R76 ;  /* 0x0000004c0b357221 */ /* 0x010fc20000010000 */
[----:B-----5:R-:W-:-:S06]  /*d420*/  FADD.FTZ R74, R8, R49 ;  /* 0x00000031084a7221 */ /* 0x020fcc0000010000 */
[----:B------:R-:W1:Y:S08]  /*d430*/  MUFU.EX2 R27, R27 ;  /* 0x0000001b001b7308 */ /* 0x000e700000000800 */
[----:B------:R-:W4:Y:S01]  /*d440*/  MUFU.EX2 R81, R81 ;  /* 0x0000005100517308 */ /* 0x000f220000000800 */
[----:B------:R-:W-:-:S01]  /*d450*/  FADD.FTZ R53, R34, R53 ;  /* 0x0000003522357221 */ /* 0x000fc20000010000 */
[----:B---3--:R-:W-:-:S06]  /*d460*/  FADD.FTZ R93, R9, R74 ;  /* 0x0000004a095d7221 */ /* 0x008fcc0000010000 */
[----:B------:R-:W-:Y:S01]  /*d470*/  MUFU.EX2 R25, R25 ;  /* 0x0000001900197308 */ /* 0x000fe20000000800 */
[----:B------:R-:W-:-:S01]  /*d480*/  FADD.FTZ R76, R36, R53 ;  /* 0x00000035244c7221 */ /* 0x000fc20000010000 */
[----:B0-----:R-:W-:-:S06]  /*d490*/  FADD.FTZ R78, R64, R93 ;  /* 0x0000005d404e7221 */ /* 0x001fcc0000010000 */
[----:B------:R-:W0:Y:S01]  /*d4a0*/  MUFU.EX2 R31, R31 ;  /* 0x0000001f001f7308 */ /* 0x000e220000000800 */
[----:B------:R-:W-:-:S07]  /*d4b0*/  FFMA.FTZ R29, R109, R42, -R56 ;  /* 0x0000002a6d1d7223 */ /* 0x000fce0000010838 */
[----:B------:R-:W-:Y:S01]  /*d4c0*/  MUFU.EX2 R58, R58 ;  /* 0x0000003a003a7308 */ /* 0x000fe20000000800 */
[----:B-1----:R-:W-:-:S01]  /*d4d0*/  FADD.FTZ R53, R27, R76 ;  /* 0x0000004c1b357221 */ /* 0x002fc20000010000 */
[----:B----4-:R-:W-:-:S06]  /*d4e0*/  FADD.FTZ R78, R81, R78 ;  /* 0x0000004e514e7221 */ /* 0x010fcc0000010000 */
[----:B------:R-:W1:Y:S08]  /*d4f0*/  MUFU.EX2 R44, R95 ;  /* 0x0000005f002c7308 */ /* 0x000e700000000800 */
[----:B------:R-:W3:Y:S01]  /*d500*/  MUFU.EX2 R68, R68 ;  /* 0x0000004400447308 */ /* 0x000ee20000000800 */
[----:B------:R-:W-:-:S07]  /*d510*/  FADD.FTZ R76, R40, R53 ;  /* 0x00000035284c7221 */ /* 0x000fce0000010000 */
[----:B------:R-:W4:Y:S01]  /*d520*/  MUFU.EX2 R35, R35 ;  /* 0x0000002300237308 */ /* 0x000f220000000800 */
[----:B------:R-:W-:-:S07]  /*d530*/  FFMA.FTZ R41, R111, R42, -R56 ;  /* 0x0000002a6f297223 */ /* 0x000fce0000010838 */
[----:B------:R-:W5:Y:S01]  /*d540*/  MUFU.EX2 R91, R91 ;  /* 0x0000005b005b7308 */ /* 0x000f620000000800 */
[----:B------:R-:W-:-:S01]  /*d550*/  FFMA.FTZ R74, R61, R42, -R56 ;  /* 0x0000002a3d4a7223 */ /* 0x000fc20000010838 */
[----:B0-----:R-:W-:-:S06]  /*d560*/  FADD.FTZ R61, R31, R76 ;  /* 0x0000004c1f3d7221 */ /* 0x001fcc0000010000 */
[----:B------:R-:W0:Y:S01]  /*d570*/  MUFU.EX2 R46, R99 ;  /* 0x00000063002e7308 */ /* 0x000e220000000800 */
[----:B------:R-:W-:-:S07]  /*d580*/  FFMA.FTZ R70, R45, R42, -R56 ;  /* 0x0000002a2d467223 */ /* 0x000fce0000010838 */
[----:B------:R-:W0:Y:S08]  /*d590*/  MUFU.EX2 R29, R29 ;  /* 0x0000001d001d7308 */ /* 0x000e300000000800 */
[----:B------:R3:W-:Y:S01]  /*d5a0*/  MUFU.EX2 R37, R57 ;  /* 0x0000003900257308 */ /* 0x0007e20000000800 */
[----:B-1----:R-:W-:-:S01]  /*d5b0*/  FADD.FTZ R76, R44, R61 ;  /* 0x0000003d2c4c7221 */ /* 0x002fc20000010000 */
[----:B---3--:R-:W-:-:S06]  /*d5c0*/  FADD.FTZ R57, R25, R78 ;  /* 0x0000004e19397221 */ /* 0x008fcc0000010000 */
[----:B------:R-:W1:Y:S01]  /*d5d0*/  MUFU.EX2 R39, R39 ;  /* 0x0000002700277308 */ /* 0x000e620000000800 */
[----:B------:R-:W-:-:S07]  /*d5e0*/  FADD.FTZ R57, R58, R57 ;  /* 0x000000393a397221 */ /* 0x000fce0000010000 */
[----:B------:R-:W3:Y:S01]  /*d5f0*/  MUFU.EX2 R62, R62 ;  /* 0x0000003e003e7308 */ /* 0x000ee20000000800 */
[----:B------:R-:W-:-:S01]  /*d600*/  FADD.FTZ R78, R68, R57 ;  /* 0x00000039444e7221 */ /* 0x000fc20000010000 */
[----:B------:R-:W-:Y:S01]  /*d610*/  FFMA.FTZ R33, R117, R42, -R56 ;  /* 0x0000002a75217223 */ /* 0x000fe20000010838 */
[----:B----4-:R-:W-:-:S05]  /*d620*/  FADD.FTZ R57, R35, R76 ;  /* 0x0000004c23397221 */ /* 0x010fca0000010000 */
[----:B------:R-:W4:Y:S01]  /*d630*/  MUFU.EX2 R48, R103 ;  /* 0x0000006700307308 */ /* 0x000f220000000800 */
[----:B-----5:R-:W-:-:S07]  /*d640*/  FADD.FTZ R78, R91, R78 ;  /* 0x0000004e5b4e7221 */ /* 0x020fce0000010000 */
[----:B------:R-:W5:Y:S01]  /*d650*/  MUFU.EX2 R41, R41 ;  /* 0x0000002900297308 */ /* 0x000f620000000800 */
[----:B0-----:R-:W-:-:S07]  /*d660*/  FADD.FTZ R76, R46, R57 ;  /* 0x000000392e4c7221 */ /* 0x001fce0000010000 */
[----:B------:R-:W0:Y:S01]  /*d670*/  MUFU.EX2 R75, R75 ;  /* 0x0000004b004b7308 */ /* 0x000e220000000800 */
[----:B------:R-:W-:-:S01]  /*d680*/  FADD.FTZ R57, R29, R78 ;  /* 0x0000004e1d397221 */ /* 0x000fc20000010000 */
[----:B------:R-:W-:-:S06]  /*d690*/  FFMA.FTZ R45, R119, R42, -R56 ;  /* 0x0000002a772d7223 */ /* 0x000fcc0000010838 */
[----:B------:R-:W0:Y:S01]  /*d6a0*/  MUFU.EX2 R70, R70 ;  /* 0x0000004600467308 */ /* 0x000e220000000800 */
[----:B------:R-:W-:Y:S01]  /*d6b0*/  F2FP.SATFINITE.E4M3.F32.PACK_AB_MERGE_C R148, R32, R7, RZ ;  /* 0x000000072094723e */ /* 0x000fe200048070ff */
[----:B-1----:R-:W-:Y:S01]  /*d6c0*/  FADD.FTZ R7, R39, R76 ;  /* 0x0000004c27077221 */ /* 0x002fe20000010000 */
[----:B------:R-:W-:-:S05]  /*d6d0*/  F2FP.SATFINITE.E4M3.F32.PACK_AB_MERGE_C R150, R27, R36, RZ ;  /* 0x000000241b96723e */ /* 0x000fca00048070ff */
[----:B------:R-:W1:Y:S01]  /*d6e0*/  MUFU.EX2 R10, R10 ;  /* 0x0000000a000a7308 */ /* 0x000e620000000800 */
[----:B---3--:R-:W-:-:S07]  /*d6f0*/  FADD.FTZ R36, R62, R57 ;  /* 0x000000393e247221 */ /* 0x008fce0000010000 */
[----:B------:R-:W3:Y:S01]  /*d700*/  MUFU.EX2 R33, R33 ;  /* 0x0000002100217308 */ /* 0x000ee20000000800 */
[----:B----4-:R-:W-:-:S01]  /*d710*/  FADD.FTZ R76, R48, R7 ;  /* 0x00000007304c7221 */ /* 0x010fc20000010000 */
[----:B-----5:R-:W-:-:S06]  /*d720*/  FADD.FTZ R7, R41, R36 ;  /* 0x0000002429077221 */ /* 0x020fcc0000010000 */
[----:B------:R-:W4:Y:S01]  /*d730*/  MUFU.EX2 R47, R47 ;  /* 0x0000002f002f7308 */ /* 0x000f220000000800 */
[----:B0-----:R-:W-:-:S07]  /*d740*/  F2FP.SATFINITE.E4M3.F32.PACK_AB_MERGE_C R138, R75, R48, RZ ;  /* 0x000000304b8a723e */ /* 0x001fce00048070ff */
[----:B------:R-:W0:Y:S01]  /*d750*/  MUFU.EX2 R66, R66 ;  /* 0x0000004200427308 */ /* 0x000e220000000800 */
[----:B------:R-:W-:-:S01]  /*d760*/  FFMA.FTZ R123, R123, R42, -R56 ;  /* 0x0000002a7b7b7223 */ /* 0x000fc20000010838 */
[----:B------:R-:W-:-:S06]  /*d770*/  FADD.FTZ R75, R75, R76 ;  /* 0x0000004c4b4b7221 */ /* 0x000fcc0000010000 */
[----:B------:R-:W5:Y:S01]  /*d780*/  MUFU.EX2 R24, R24 ;  /* 0x0000001800187308 */ /* 0x000f620000000800 */
[----:B------:R-:W-:-:S07]  /*d790*/  FADD.FTZ R36, R70, R7 ;  /* 0x0000000746247221 */ /* 0x000fce0000010000 */
[----:B------:R-:W5:Y:S01]  /*d7a0*/  MUFU.EX2 R45, R45 ;  /* 0x0000002d002d7308 */ /* 0x000f620000000800 */
[----:B------:R-:W-:Y:S01]  /*d7b0*/  F2FP.SATFINITE.E4M3.F32.PACK_AB_MERGE_C R136, R35, R44, RZ ;  /* 0x0000002c2388723e */ /* 0x000fe200048070ff */
[----:B-1----:R-:W-:-:S06]  /*d7c0*/  FADD.FTZ R44, R10, R75 ;  /* 0x0000004b0a2c7221 */ /* 0x002fcc0000010000 */
[----:B------:R-:W1:Y:S01]  /*d7d0*/  MUFU.EX2 R87, R87 ;  /* 0x0000005700577308 */ /* 0x000e620000000800 */
[----:B---3--:R-:W-:-:S01]  /*d7e0*/  FADD.FTZ R7, R33, R36 ;  /* 0x0000002421077221 */ /* 0x008fc20000010000 */
[----:B------:R-:W-:-:S06]  /*d7f0*/  FFMA.FTZ R49, R127, R42, -R56 ;  /* 0x0000002a7f317223 */ /* 0x000fcc0000010838 */
[----:B------:R-:W3:Y:S01]  /*d800*/  MUFU.EX2 R72, R72 ;  /* 0x0000004800487308 */ /* 0x000ee20000000800 */
[----:B----4-:R-:W-:-:S01]  /*d810*/  FADD.FTZ R27, R47, R44 ;  /* 0x0000002c2f1b7221 */ /* 0x010fc20000010000 */
[----:B0-----:R-:W-:-:S06]  /*d820*/  FADD.FTZ R44, R66, R7 ;  /* 0x00000007422c7221 */ /* 0x001fcc0000010000 */
[----:B------:R-:W0:Y:S08]  /*d830*/  MUFU.EX2 R12, R12 ;  /* 0x0000000c000c7308 */ /* 0x000e300000000800 */
[----:B------:R-:W4:Y:S01]  /*d840*/  MUFU.EX2 R0, R123 ;  /* 0x0000007b00007308 */ /* 0x000f220000000800 */
[----:B-----5:R-:W-:-:S01]  /*d850*/  FADD.FTZ R48, R24, R27 ;  /* 0x0000001b18307221 */ /* 0x020fc20000010000 */
[----:B------:R-:W-:-:S06]  /*d860*/  F2FP.SATFINITE.E4M3.F32.PACK_AB_MERGE_C R148, R4, R3, R148 ;  /* 0x000000030494723e */ /* 0x000fcc0004807094 */
[----:B------:R-:W5:Y:S01]  /*d870*/  MUFU.EX2 R51, R51 ;  /* 0x0000003300337308 */ /* 0x000f620000000800 */
[----:B------:R-:W-:-:S01]  /*d880*/  FADD.FTZ R3, R45, R44 ;  /* 0x0000002c2d037221 */ /* 0x000fc20000010000 */
[----:B-1----:R-:W-:Y:S01]  /*d890*/  F2FP.SATFINITE.E4M3.F32.PACK_AB_MERGE_C R140, R87, R24, RZ ;  /* 0x00000018578c723e */ /* 0x002fe200048070ff */
[----:B------:R-:W-:-:S05]  /*d8a0*/  FFMA.FTZ R131, R131, R42, -R56 ;  /* 0x0000002a83837223 */ /* 0x000fca0000010838 */
[----:B------:R-:W1:Y:S01]  /*d8b0*/  MUFU.EX2 R26, R26 ;  /* 0x0000001a001a7308 */ /* 0x000e620000000800 */
[----:B------:R-:W-:-:S01]  /*d8c0*/  FADD.FTZ R87, R87, R48 ;  /* 0x0000003057577221 */ /* 0x000fc20000010000 */
[----:B---3--:R-:W-:-:S06]  /*d8d0*/  FADD.FTZ R3, R72, R3 ;  /* 0x0000000348037221 */ /* 0x008fcc0000010000 */
[----:B------:R-:W3:Y:S01]  /*d8e0*/  MUFU.EX2 R49, R49 ;  /* 0x0000003100317308 */ /* 0x000ee20000000800 */
[----:B------:R-:W-:-:S01]  /*d8f0*/  FFMA.FTZ R53, R43, R42, -R56 ;  /* 0x0000002a2b357223 */ /* 0x000fc20000010838 */
[----:B------:R-:W-:-:S06]  /*d900*/  FFMA.FTZ R65, R65, R42, -R56 ;  /* 0x0000002a41417223 */ /* 0x000fcc0000010838 */
[----:B------:R-:W2:Y:S01]  /*d910*/  MUFU.EX2 R55, R55 ;  /* 0x0000003700377308 */ /* 0x000ea20000000800 */
[----:B0-----:R-:W-:-:S01]  /*d920*/  FADD.FTZ R4, R12, R87 ;  /* 0x000000570c047221 */ /* 0x001fc20000010000 */
[----:B----4-:R-:W-:-:S06]  /*d930*/  FADD.FTZ R24, R0, R3 ;  /* 0x0000000300187221 */ /* 0x010fcc0000010000 */
[----:B------:R-:W0:Y:S01]  /*d940*/  MUFU.EX2 R74, R74 ;  /* 0x0000004a004a7308 */ /* 0x000e220000000800 */
[----:B------:R-:W-:-:S01]  /*d950*/  FFMA.FTZ R73, R73, R42, -R56 ;  /* 0x0000002a49497223 */ /* 0x000fc20000010838 */
[----:B-----5:R-:W-:-:S06]  /*d960*/  FADD.FTZ R3, R51, R4 ;  /* 0x0000000433037221 */ /* 0x020fcc0000010000 */
[----:B------:R-:W-:Y:S01]  /*d970*/  MUFU.EX2 R30, R30 ;  /* 0x0000001e001e7308 */ /* 0x000fe20000000800 */
[----:B------:R-:W-:-:S07]  /*d980*/  FADD.FTZ R24, R37, R24 ;  /* 0x0000001825187221 */ /* 0x000fce0000010000 */
[----:B------:R-:W4:Y:S08]  /*d990*/  MUFU.EX2 R63, R63 ;  /* 0x0000003f003f7308 */ /* 0x000f300000000800 */
[----:B------:R-:W5:Y:S01]  /*d9a0*/  MUFU.EX2 R28, R28 ;  /* 0x0000001c001c7308 */ /* 0x000f620000000800 */
[----:B------:R-:W-:-:S07]  /*d9b0*/  F2FP.SATFINITE.E4M3.F32.PACK_AB_MERGE_C R150, R34, R11, R150 ;  /* 0x0000000b2296723e */ /* 0x000fce0004807096 */
[----:B------:R-:W5:Y:S01]  /*d9c0*/  MUFU.EX2 R43, R131 ;  /* 0x00000083002b7308 */ /* 0x000f620000000800 */
[----:B-1----:R-:W-:-:S07]  /*d9d0*/  FADD.FTZ R34, R26, R3 ;  /* 0x000000031a227221 */ /* 0x002fce0000010000 */
[----:B------:R-:W1:Y:S01]  /*d9e0*/  MUFU.EX2 R59, R59 ;  /* 0x0000003b003b7308 */ /* 0x000e620000000800 */
[----:B---3--:R-:W-:-:S01]  /*d9f0*/  FADD.FTZ R3, R49, R24 ;  /* 0x0000001831037221 */ /* 0x008fc20000010000 */
[----:B------:R-:W-:-:S06]  /*da00*/  FFMA.FTZ R77, R77, R42, -R56 ;  /* 0x0000002a4d4d7223 */ /* 0x000fcc0000010838 */
[----:B------:R-:W3:Y:S01]  /*da10*/  MUFU.EX2 R32, R65 ;  /* 0x0000004100207308 */ /* 0x000ee20000000800 */
[C---:B--2---:R-:W-:Y:S01]  /*da20*/  F2FP.SATFINITE.E4M3.F32.PACK_AB_MERGE_C R142, R55.reuse, R26, RZ ;  /* 0x0000001a378e723e */ /* 0x044fe200048070ff */
[----:B------:R-:W-:Y:S01]  /*da30*/  FADD.FTZ R55, R55, R34 ;  /* 0x0000002237377221 */ /* 0x000fe20000010000 */
[----:B0-----:R-:W-:-:S05]  /*da40*/  F2FP.SATFINITE.E4M3.F32.PACK_AB_MERGE_C R143, R74, R49, RZ ;  /* 0x000000314a8f723e */ /* 0x001fca00048070ff */
[----:B------:R-:W0:Y:S01]  /*da50*/  MUFU.EX2 R73, R73 ;  /* 0x0000004900497308 */ /* 0x000e220000000800 */
[----:B------:R-:W-:-:S01]  /*da60*/  FADD.FTZ R74, R74, R3 ;  /* 0x000000034a4a7221 */ /* 0x000fc20000010000 */
[----:B------:R-:W-:Y:S01]  /*da70*/  F2FP.SATFINITE.E4M3.F32.PACK_AB_MERGE_C R140, R47, R10, R140 ;  /* 0x0000000a2f8c723e */ /* 0x000fe2000480708c */
[----:B------:R-:W-:-:S01]  /*da80*/  FFMA.FTZ R79, R79, R42, -R56 ;  /* 0x0000002a4f4f7223 */ /* 0x000fc20000010838 */
[----:B----4-:R-:W-:-:S04]  /*da90*/  F2FP.SATFINITE.E4M3.F32.PACK_AB_MERGE_C R144, R63, R30, RZ ;  /* 0x0000001e3f90723e */ /* 0x010fc800048070ff */
[----:B------:R-:W2:Y:S01]  /*daa0*/  MUFU.EX2 R36, R53 ;  /* 0x0000003500247308 */ /* 0x000ea20000000800 */
[----:B------:R-:W-:Y:S01]  /*dab0*/  F2FP.SATFINITE.E4M3.F32.PACK_AB_MERGE_C R149, R71, R60, RZ ;  /* 0x0000003c4795723e */ /* 0x000fe200048070ff */
[----:B-----5:R-:W-:Y:S01]  /*dac0*/  FADD.FTZ R10, R28, R55 ;  /* 0x000000371c0a7221 */ /* 0x020fe20000010000 */
[----:B------:R-:W-:-:S01]  /*dad0*/  FFMA.FTZ R83, R83, R42, -R56 ;  /* 0x0000002a53537223 */ /* 0x000fc20000010838 */
[----:B------:R-:W-:-:S04]  /*dae0*/  FADD.FTZ R3, R43, R74 ;  /* 0x0000004a2b037221 */ /* 0x000fc80000010000 */
[----:B------:R-:W-:Y:S01]  /*daf0*/  MUFU.EX2 R52, R52 ;  /* 0x0000003400347308 */ /* 0x000fe20000000800 */
[----:B------:R-:W-:-:S01]  /*db00*/  FFMA.FTZ R56, R85, R42, -R56 ;  /* 0x0000002a55387223 */ /* 0x000fc20000010838 */
[----:B-1----:R-:W-:-:S06]  /*db10*/  F2FP.SATFINITE.E4M3.F32.PACK_AB_MERGE_C R144, R59, R28, R144 ;  /* 0x0000001c3b90723e */ /* 0x002fcc0004807090 */
[----:B------:R-:W1:Y:S01]  /*db20*/  MUFU.EX2 R69, R69 ;  /* 0x0000004500457308 */ /* 0x000e620000000800 */
[----:B------:R-:W-:Y:S01]  /*db30*/  F2FP.SATFINITE.E4M3.F32.PACK_AB_MERGE_C R151, R81, R64, RZ ;  /* 0x000000405197723e */ /* 0x000fe200048070ff */
[----:B------:R-:W-:Y:S01]  /*db40*/  FADD.FTZ R59, R59, R10 ;  /* 0x0000000a3b3b7221 */ /* 0x000fe20000010000 */
[----:B------:R-:W-:-:S05]  /*db50*/  F2FP.SATFINITE.E4M3.F32.PACK_AB_MERGE_C R149, R6, R5, R149 ;  /* 0x000000050695723e */ /* 0x000fca0004807095 */
[----:B------:R-:W4:Y:S01]  /*db60*/  MUFU.EX2 R50, R50 ;  /* 0x0000003200327308 */ /* 0x000f220000000800 */
[----:B---3--:R-:W-:-:S07]  /*db70*/  FADD.FTZ R6, R32, R3 ;  /* 0x0000000320067221 */ /* 0x008fce0000010000 */
[----:B------:R-:W3:Y:S01]  /*db80*/  MUFU.EX2 R77, R77 ;  /* 0x0000004d004d7308 */ /* 0x000ee20000000800 */
[----:B------:R-:W-:-:S01]  /*db90*/  FADD.FTZ R30, R30, R59 ;  /* 0x0000003b1e1e7221 */ /* 0x000fc20000010000 */
[----:B------:R-:W-:-:S06]  /*dba0*/  F2FP.SATFINITE.E4M3.F32.PACK_AB_MERGE_C R151, R9, R8, R151 ;  /* 0x000000080997723e */ /* 0x000fcc0004807097 */
[----:B------:R-:W5:Y:S01]  /*dbb0*/  MUFU.EX2 R67, R67 ;  /* 0x0000004300437308 */ /* 0x000f620000000800 */
[----:B0-----:R-:W-:-:S01]  /*dbc0*/  FADD.FTZ R3, R73, R6 ;  /* 0x0000000649037221 */ /* 0x001fc20000010000 */
[----:B------:R-:W-:-:S06]  /*dbd0*/  VIADD R8, R90, 0xfffffffe ;  /* 0xfffffffe5a087836 */ /* 0x000fcc0000000000 */
[----:B------:R-:W0:Y:S01]  /*dbe0*/  MUFU.EX2 R4, R79 ;  /* 0x0000004f00047308 */ /* 0x000e220000000800 */
[----:B------:R-:W-:-:S01]  /*dbf0*/  FADD.FTZ R63, R63, R30 ;  /* 0x0000001e3f3f7221 */ /* 0x000fc20000010000 */
[C---:B--2---:R-:W-:Y:S01]  /*dc00*/  F2FP.SATFINITE.E4M3.F32.PACK_AB_MERGE_C R145, R36.reuse, R73, RZ ;  /* 0x000000492491723e */ /* 0x044fe200048070ff */
[----:B------:R-:W-:-:S05]  /*dc10*/  FADD.FTZ R36, R36, R3 ;  /* 0x0000000324247221 */ /* 0x000fca0000010000 */
[----:B------:R-:W2:Y:S01]  /*dc20*/  MUFU.EX2 R83, R83 ;  /* 0x0000005300537308 */ /* 0x000ea20000000800 */
[----:B------:R-:W-:-:S07]  /*dc30*/  ISETP.GE.AND P1, PT, R8, R80, PT ;  /* 0x000000500800720c */ /* 0x000fce0003f26270 */
[----:B------:R-:W2:Y:S01]  /*dc40*/  MUFU.EX2 R56, R56 ;  /* 0x0000003800387308 */ /* 0x000ea20000000800 */
[----:B-1----:R-:W-:Y:S01]  /*dc50*/  F2FP.SATFINITE.E4M3.F32.PACK_AB_MERGE_C R146, R69, R52, RZ ;  /* 0x000000344592723e */ /* 0x002fe200048070ff */
[----:B----4-:R-:W-:Y:S01]  /*dc60*/  FADD.FTZ R6, R50, R63 ;  /* 0x0000003f32067221 */ /* 0x010fe20000010000 */
[----:B---3--:R-:W-:-:S02]  /*dc70*/  FADD.FTZ R3, R77, R36 ;  /* 0x000000244d037221 */ /* 0x008fc40000010000 */
[C---:B-----5:R-:W-:Y:S01]  /*dc80*/  F2FP.SATFINITE.E4M3.F32.PACK_AB_MERGE_C R146, R67.reuse, R50, R146 ;  /* 0x000000324392723e */ /* 0x060fe20004807092 */
[----:B------:R-:W-:-:S01]  /*dc90*/  FADD.FTZ R67, R67, R6 ;  /* 0x0000000643437221 */ /* 0x000fc20000010000 */
[----:B0-----:R-:W-:Y:S01]  /*dca0*/  FADD.FTZ R6, R4, R3 ;  /* 0x0000000304067221 */ /* 0x001fe20000010000 */
[----:B------:R-:W-:Y:S01]  /*dcb0*/  F2FP.SATFINITE.E4M3.F32.PACK_AB_MERGE_C R143, R37, R0, R143 ;  /* 0x00000000258f723e */ /* 0x000fe2000480708f */
[----:B------:R-:W-:Y:S01]  /*dcc0*/  BSSY B0, `(.L_x_451) ;  /* 0x00002bc000007945 */ /* 0x000fe20003800000 */
[----:B------:R-:W-:Y:S01]  /*dcd0*/  F2FP.SATFINITE.E4M3.F32.PACK_AB_MERGE_C R137, R91, R68, RZ ;  /* 0x000000445b89723e */ /* 0x000fe200048070ff */
[----:B------:R-:W-:Y:S01]  /*dce0*/  FADD.FTZ R0, R52, R67 ;  /* 0x0000004334007221 */ /* 0x000fe20000010000 */
[----:B------:R-:W-:Y:S01]  /*dcf0*/  F2FP.SATFINITE.E4M3.F32.PACK_AB_MERGE_C R139, R70, R41, RZ ;  /* 0x00000029468b723e */ /* 0x000fe200048070ff */
[----:B--2---:R-:W-:Y:S01]  /*dd00*/  FADD.FTZ R3, R83, R6 ;  /* 0x0000000653037221 */ /* 0x004fe20000010000 */
[----:B------:R-:W-:-:S02]  /*dd10*/  F2FP.SATFINITE.E4M3.F32.PACK_AB_MERGE_C R141, R72, R45, RZ ;  /* 0x0000002d488d723e */ /* 0x000fc400048070ff */
[----:B------:R-:W-:Y:S01]  /*dd20*/  F2FP.SATFINITE.E4M3.F32.PACK_AB_MERGE_C R147, R56, R83, RZ ;  /* 0x000000533893723e */ /* 0x000fe200048070ff */
[----:B------:R-:W-:-:S01]  /*dd30*/  FADD.FTZ R0, R69, R0 ;  /* 0x0000000045007221 */ /* 0x000fc20000010000 */
[----:B------:R-:W-:Y:S01]  /*dd40*/  F2FP.SATFINITE.E4M3.F32.PACK_AB_MERGE_C R136, R31, R40, R136 ;  /* 0x000000281f88723e */ /* 0x000fe20004807088 */
[----:B------:R-:W-:-:S01]  /*dd50*/  FADD.FTZ R3, R56, R3 ;  /* 0x0000000338037221 */ /* 0x000fc20000010000 */
[----:B------:R-:W-:Y:S01]  /*dd60*/  F2FP.SATFINITE.E4M3.F32.PACK_AB_MERGE_C R138, R39, R46, R138 ;  /* 0x0000002e278a723e */ /* 0x000fe2000480708a */
[--C-:B------:R-:W-:Y:S01]  /*dd70*/  IMAD.MOV.U32 R88, RZ, RZ, R89.reuse ;  /* 0x000000ffff587224 */ /* 0x100fe200078e0059 */
[----:B------:R-:W-:Y:S01]  /*dd80*/  F2FP.SATFINITE.E4M3.F32.PACK_AB_MERGE_C R142, R51, R12, R142 ;  /* 0x0000000c338e723e */ /* 0x000fe2000480708e */
[----:B------:R-:W-:Y:S01]  /*dd90*/  IMAD.MOV.U32 R91, RZ, RZ, R89 ;  /* 0x000000ffff5b7224 */ /* 0x000fe200078e0059 */
        /* <DEDUP_REMOVED lines=9> */
[--C-:B------:R-:W-:Y:S01]  /*de30*/  IMAD.MOV.U32 R94, RZ, RZ, R89.reuse ;  /* 0x000000ffff5e7224 */ /* 0x100fe200078e0059 */
[-C--:B------:R-:W-:Y:S01]  /*de40*/  MOV R96, R89.reuse ;  /* 0x0000005900607202 */ /* 0x080fe20000000f00 */
[--C-:B------:R-:W-:Y:S01]  /*de50*/  IMAD.MOV.U32 R97, RZ, RZ, R89.reuse ;  /* 0x000000ffff617224 */ /* 0x100fe200078e0059 */
[-C--:B------:R-:W-:Y:S01]  /*de60*/  MOV R106, R89.reuse ;  /* 0x00000059006a7202 */ /* 0x080fe20000000f00 */
[--C-:B------:R-:W-:Y:S01]  /*de70*/  IMAD.MOV.U32 R99, RZ, RZ, R89.reuse ;  /* 0x000000ffff637224 */ /* 0x100fe200078e0059 */
[-C--:B------:R-:W-:Y:S01]  /*de80*/  MOV R116, R89.reuse ;  /* 0x0000005900747202 */ /* 0x080fe20000000f00 */
[--C-:B------:R-:W-:Y:S01]  /*de90*/  IMAD.MOV.U32 R98, RZ, RZ, R89.reuse ;  /* 0x000000ffff627224 */ /* 0x100fe200078e0059 */
[----:B------:R-:W-:Y:S01]  /*dea0*/  MOV R126, R89 ;  /* 0x00000059007e7202 */ /* 0x000fe20000000f00 */
[----:B------:R-:W-:-:S02]  /*deb0*/  IMAD.MOV.U32 R101, RZ, RZ, R89 ;  /* 0x000000ffff657224 */ /* 0x000fc400078e0059 */
[--C-:B------:R-:W-:Y:S02]  /*dec0*/  IMAD.MOV.U32 R100, RZ, RZ, R89.reuse ;  /* 0x000000ffff647224 */ /* 0x100fe400078e0059 */
[--C-:B------:R-:W-:Y:S02]  /*ded0*/  IMAD.MOV.U32 R103, RZ, RZ, R89.reuse ;  /* 0x000000ffff677224 */ /* 0x100fe400078e0059 */
[--C-:B------:R-:W-:Y:S02]  /*dee0*/  IMAD.MOV.U32 R102, RZ, RZ, R89.reuse ;  /* 0x000000ffff667224 */ /* 0x100fe400078e0059 */
[--C-:B------:R-:W-:Y:S02]  /*def0*/  IMAD.MOV.U32 R105, RZ, RZ, R89.reuse ;  /* 0x000000ffff697224 */ /* 0x100fe400078e0059 */
[--C-:B------:R-:W-:Y:S02]  /*df00*/  IMAD.MOV.U32 R104, RZ, RZ, R89.reuse ;  /* 0x000000ffff687224 */ /* 0x100fe400078e0059 */
        /* <DEDUP_REMOVED lines=26> */
[----:B------:R-:W-:Y:S01]  /*e0b0*/  IMAD.MOV.U32 R134, RZ, RZ, R89 ;  /* 0x000000ffff867224 */ /* 0x000fe200078e0059 */
[----:B------:R-:W-:Y:S06]  /*e0c0*/  @!P1 BRA `(.L_x_452) ;  /* 0x0000002400ec9947 */ /* 0x000fec0003800000 */
[----:B------:R0:W5:Y:S01]  /*e0d0*/  LDL.LU R5, [R1+0x4] ;  /* 0x0000040001057983 */ /* 0x0001620000300800 */
[----:B------:R-:W-:Y:S01]  /*e0e0*/  IMAD.MOV.U32 R9, RZ, RZ, R54 ;  /* 0x000000ffff097224 */ /* 0x000fe200078e0036 */
[----:B------:R-:W-:Y:S01]  /*e0f0*/  MOV R10, R38 ;  /* 0x00000026000a7202 */ /* 0x000fe20000000f00 */
[----:B------:R-:W-:Y:S01]  /*e100*/  IMAD.MOV.U32 R4, RZ, RZ, R156 ;  /* 0x000000ffff047224 */ /* 0x000fe200078e009c */
        /* <DEDUP_REMOVED lines=23> */
[----:B0-----:R-:W-:-:S07]  /*e280*/  CS2R R88, SRZ ;  /* 0x0000000000587805 */ /* 0x001fce000001ff00 */
.L_x_465:
[----:B------:R-:W-:-:S04]  /*e290*/  ISETP.NE.AND P1, PT, R4, 0x1, PT ;  /* 0x000000010400780c */ /* 0x000fc80003f25270 */
[----:B------:R-:W-:-:S04]  /*e2a0*/  SEL R6, RZ, 0x1, P1 ;  /* 0x00000001ff067807 */ /* 0x000fc80000800000 */
[----:B-----5:R-:W-:-:S05]  /*e2b0*/  LOP3.LUT R7, R5, R6, RZ, 0x3c, !PT ;  /* 0x0000000605077212 */ /* 0x020fca00078e3cff */
[----:B------:R0:W-:Y:S01]  /*e2c0*/  STL [R1+0x4], R7 ;  /* 0x0000040701007387 */ /* 0x0001e20000100800 */
[----:B------:R-:W-:Y:S05]  /*e2d0*/  @!P0 BRA `(.L_x_453) ;  /* 0x0000000000048947 */ /* 0x000fea0003800000 */
[----:B------:R-:W-:Y:S01]  /*e2e0*/  BPT.TRAP 0x1 ;  /* 0x000000040000795c */ /* 0x000fe20000300000 */
.L_x_453:
[----:B------:R-:W-:Y:S01]  /*e2f0*/  VIADD R156, R4, 0x1 ;  /* 0x00000001049c7836 */ /* 0x000fe20000000000 */
[----:B------:R-:W-:-:S04]  /*e300*/  SHF.L.U32 R6, R7, 0x1f, RZ ;  /* 0x0000001f07067819 */ /* 0x000fc800000006ff */
[----:B------:R-:W-:-:S04]  /*e310*/  ISETP.NE.AND P1, PT, R156, 0x2, PT ;  /* 0x000000029c00780c */ /* 0x000fc80003f25270 */
[----:B------:R-:W-:-:S05]  /*e320*/  SEL R156, R156, RZ, P1 ;  /* 0x000000ff9c9c7207 */ /* 0x000fca0000800000 */
[----:B------:R-:W-:-:S04]  /*e330*/  IMAD R11, R156, 0x8, R18 ;  /* 0x000000089c0b7824 */ /* 0x000fc800078e0212 */
[----:B------:R1:W2:Y:S01]  /*e340*/  SYNCS.PHASECHK.TRANS64.TRYWAIT P1, [R11+URZ+0x19c30], R6 ;  /* 0x019c30060b0075a7 */ /* 0x0002a2000802017f */
[----:B------:R-:W-:Y:S05]  /*e350*/  @!P0 BRA `(.L_x_454) ;  /* 0x0000000000048947 */ /* 0x000fea0003800000 */
[----:B------:R-:W-:Y:S01]  /*e360*/  BPT.TRAP 0x1 ;  /* 0x000000040000795c */ /* 0x000fe20000300000 */
.L_x_454:
[----:B------:R-:W-:Y:S01]  /*e370*/  BSSY B1, `(.L_x_455) ;  /* 0x0000006000017945 */ /* 0x000fe20003800000 */
[----:B------:R-:W-:Y:S02]  /*e380*/  IMAD R24, R156, 0x300, R13 ;  /* 0x000003009c187824 */ /* 0x000fe400078e020d */
[----:B------:R-:W-:Y:S01]  /*e390*/  IMAD.MOV.U32 R25, RZ, RZ, -0x3ffffff0 ;  /* 0xc0000010ff197424 */ /* 0x000fe200078e00ff */
[----:B--2---:R-:W-:Y:S06]  /*e3a0*/  @P1 BRA `(.L_x_456) ;  /* 0x0000000000081947 */ /* 0x004fec0003800000 */
[----:B------:R-:W2:Y:S02]  /*e3b0*/  SYNCS.PHASECHK.TRANS64.TRYWAIT P1, [R11+URZ+0x19c30], R6 ;  /* 0x019c30060b0075a7 */ /* 0x000ea4000802017f */
[----:B--2---:R-:W-:Y:S05]  /*e3c0*/  @!P1 BRA `(.L_x_457) ;  /* 0x000000e000209947 */ /* 0x004fea0003800000 */
.L_x_456:
[----:B------:R-:W-:Y:S05]  /*e3d0*/  BSYNC B1 ;  /* 0x0000000000017941 */ /* 0x000fea0003800000 */
.L_x_455:
[C---:B-12---:R-:W-:Y:S01]  /*e3e0*/  VIADD R6, R24.reuse, 0x100 ;  /* 0x0000010018067836 */ /* 0x046fe20000000000 */
[C---:B------:R-:W-:Y:S01]  /*e3f0*/  R2UR UR6, R24.reuse ;  /* 0x00000000180672ca */ /* 0x040fe200000e0000 */
[----:B0-----:R-:W-:Y:S01]  /*e400*/  IMAD.MOV.U32 R7, RZ, RZ, -0x3ffffff0 ;  /* 0xc0000010ff077424 */ /* 0x001fe200078e00ff */
[----:B------:R-:W-:Y:S01]  /*e410*/  R2UR UR7, R25 ;  /* 0x00000000190772ca */ /* 0x000fe200000e0000 */
[----:B------:R-:W-:Y:S01]  /*e420*/  VIADD R24, R24, 0x200 ;  /* 0x0000020018187836 */ /* 0x000fe20000000000 */
[----:B------:R-:W-:Y:S02]  /*e430*/  R2UR UR10, R6 ;  /* 0x00000000060a72ca */ /* 0x000fe400000e0000 */
[----:B------:R-:W-:Y:S02]  /*e440*/  R2UR UR11, R7 ;  /* 0x00000000070b72ca */ /* 0x000fe400000e0000 */
[----:B------:R-:W2:Y:S01]  /*e450*/  LDL.64 R6, [R1+0x10] ;  /* 0x0000100001067983 */ /* 0x000ea20000100a00 */
[----:B------:R-:W-:Y:S01]  /*e460*/  R2UR UR4, R14 ;  /* 0x000000000e0472ca */ /* 0x000fe200000e0000 */
[----:B------:R-:W-:Y:S01]  /*e470*/  IMAD.MOV.U32 R25, RZ, RZ, -0x3ffffff0 ;  /* 0xc0000010ff197424 */ /* 0x000fe200078e00ff */
[----:B------:R-:W-:-:S02]  /*e480*/  R2UR UR5, R15 ;  /* 0x000000000f0572ca */ /* 0x000fc400000e0000 */
[----:B------:R-:W-:Y:S02]  /*e490*/  R2UR UR14, R24 ;  /* 0x00000000180e72ca */ /* 0x000fe400000e0000 */
[----:B------:R-:W-:Y:S02]  /*e4a0*/  R2UR UR15, R25 ;  /* 0x00000000190f72ca */ /* 0x000fe400000e0000 */
[----:B------:R-:W-:-:S07]  /*e4b0*/  WARPGROUP.ARRIVE ;  /* 0x00000000000079c5 */ /* 0x000fce0000000000 */
[----:B------:R-:W-:Y:S01]  /*e4c0*/  QGMMA.64x128x32.F32.E4M3.E4M3 R24, gdesc[UR4], RZ, !UPT, gsb0 ;  /* 0x01e00000041879f3 */ /* 0x000fe2000c0008ff */
[----:B------:R-:W-:Y:S02]  /*e4d0*/  R2UR UR12, R20 ;  /* 0x00000000140c72ca */ /* 0x000fe400000e0000 */
[----:B------:R-:W-:Y:S01]  /*e4e0*/  R2UR UR13, R21 ;  /* 0x00000000150d72ca */ /* 0x000fe200000e0000 */
[----:B------:R-:W-:Y:S02]  /*e4f0*/  WARPGROUP.DEPBAR.LE gsb0, 0x0 ;  /* 0x00008000000079c5 */ /* 0x000fe40000010000 */
[----:B------:R-:W-:Y:S01]  /*e500*/  WARPGROUP.ARRIVE ;  /* 0x00000000000079c5 */ /* 0x000fe20000000000 */
[----:B--2---:R-:W-:Y:S02]  /*e510*/  R2UR UR8, R6 ;  /* 0x00000000060872ca */ /* 0x004fe400000e0000 */
[----:B------:R-:W-:-:S13]  /*e520*/  R2UR UR9, R7 ;  /* 0x00000000070972ca */ /* 0x000fda00000e0000 */
[----:B------:R-:W-:Y:S03]  /*e530*/  QGMMA.64x128x32.F32.E4M3.E4M3 R24, gdesc[UR8], R24, gsb0 ;  /* 0x01e00000081879f3 */ /* 0x000fe60008000818 */
[----:B------:R-:W-:Y:S02]  /*e540*/  WARPGROUP.DEPBAR.LE gsb0, 0x0 ;  /* 0x00008000000079c5 */ /* 0x000fe40000010000 */
[----:B------:R-:W-:-:S07]  /*e550*/  WARPGROUP.ARRIVE ;  /* 0x00000000000079c5 */ /* 0x000fce0000000000 */
[----:B------:R-:W-:Y:S03]  /*e560*/  QGMMA.64x128x32.F32.E4M3.E4M3 R24, gdesc[UR12], R24, gsb0 ;  /* 0x01e000000c1879f3 */ /* 0x000fe60008000818 */
[----:B------:R-:W-:Y:S02]  /*e570*/  WARPGROUP.DEPBAR.LE gsb0, 0x0 ;  /* 0x00008000000079c5 */ /* 0x000fe40000010000 */
[----:B------:R-:W-:Y:S05]  /*e580*/  @!P0 BRA `(.L_x_458) ;  /* 0x0000000000048947 */ /* 0x000fea0003800000 */
[----:B------:R-:W-:Y:S01]  /*e590*/  BPT.TRAP 0x1 ;  /* 0x000000040000795c */ /* 0x000fe20000300000 */
.L_x_458:
[----:B------:R-:W-:Y:S01]  /*e5a0*/  SHF.L.U32 R5, R5, 0x1f, RZ ;  /* 0x0000001f05057819 */ /* 0x000fe200000006ff */
[----:B------:R-:W-:-:S04]  /*e5b0*/  IMAD R12, R4, 0x8, R18 ;  /* 0x00000008040c7824 */ /* 0x000fc800078e0212 */
[----:B------:R0:W1:Y:S01]  /*e5c0*/  SYNCS.PHASECHK.TRANS64.TRYWAIT P1, [R12+URZ+0x19c50], R5 ;  /* 0x019c50050c0075a7 */ /* 0x000062000802017f */
[----:B------:R-:W-:Y:S05]  /*e5d0*/  @!P0 BRA `(.L_x_459) ;  /* 0x0000000000048947 */ /* 0x000fea0003800000 */
[----:B------:R-:W-:Y:S01]  /*e5e0*/  BPT.TRAP 0x1 ;  /* 0x000000040000795c */ /* 0x000fe20000300000 */
.L_x_459:
[----:B------:R-:W-:Y:S04]  /*e5f0*/  BSSY B1, `(.L_x_460) ;  /* 0x0000004000017945 */ /* 0x000fe80003800000 */
[----:B-1----:R-:W-:Y:S05]  /*e600*/  @P1 BRA `(.L_x_461) ;  /* 0x0000000000081947 */ /* 0x002fea0003800000 */
[----:B------:R-:W1:Y:S02]  /*e610*/  SYNCS.PHASECHK.TRANS64.TRYWAIT P1, [R12+URZ+0x19c50], R5 ;  /* 0x019c50050c0075a7 */ /* 0x000e64000802017f */
[----:B-1----:R-:W-:Y:S05]  /*e620*/  @!P1 BRA `(.L_x_462) ;  /* 0x000000dc009c9947 */ /* 0x002fea0003800000 */
.L_x_461:
[----:B------:R-:W-:Y:S05]  /*e630*/  BSYNC B1 ;  /* 0x0000000000017941 */ /* 0x000fea0003800000 */
.L_x_460:
[----:B01----:R-:W-:Y:S01]  /*e640*/  IADD3 R5, R18, 0x3000, RZ ;  /* 0x0000300012057810 */ /* 0x003fe20007ffe0ff */
[----:B------:R-:W-:Y:S01]  /*e650*/  WARPGROUP.ARRIVE ;  /* 0x00000000000079c5 */ /* 0x000fe20000000000 */
[----:B------:R-:W-:Y:S02]  /*e660*/  IMAD.MOV.U32 R7, RZ, RZ, 0x40000040 ;  /* 0x40000040ff077424 */ /* 0x000fe400078e00ff */
[----:B------:R-:W-:-:S04]  /*e670*/  SHF.R.U32.HI R5, RZ, 0x4, R5 ;  /* 0x00000004ff057819 */ /* 0x000fc80000011605 */
[----:B------:R-:W-:-:S04]  /*e680*/  LOP3.LUT R5, R5, 0x3fff, RZ, 0xc0, !PT ;  /* 0x00003fff05057812 */ /* 0x000fc800078ec0ff */
[----:B------:R-:W-:-:S05]  /*e690*/  LOP3.LUT R5, R5, 0x10000, RZ, 0xfc, !PT ;  /* 0x0001000005057812 */ /* 0x000fca00078efcff */
[----:B------:R-:W-:Y:S02]  /*e6a0*/  IMAD R4, R4, 0x300, R5 ;  /* 0x0000030004047824 */ /* 0x000fe400078e0205 */
[----:B------:R-:W-:Y:S02]  /*e6b0*/  IMAD.MOV.U32 R5, RZ, RZ, 0x40000040 ;  /* 0x40000040ff057424 */ /* 0x000fe400078e00ff */
[C---:B------:R-:W-:Y:S01]  /*e6c0*/  VIADD R6, R4.reuse, 0x2 ;  /* 0x0000000204067836 */ /* 0x040fe20000000000 */
[----:B------:R-:W-:Y:S02]  /*e6d0*/  R2UR UR6, R4 ;  /* 0x00000000040672ca */ /* 0x000fe400000e0000 */
[----:B------:R-:W-:Y:S01]  /*e6e0*/  R2UR UR7, R5 ;  /* 0x00000000050772ca */ /* 0x000fe200000e0000 */
[----:B------:R-:W-:-:S12]  /*e6f0*/  IMAD.MOV.U32 R5, RZ, RZ, 0x40000040 ;  /* 0x40000040ff057424 */ /* 0x000fd800078e00ff */
[----:B------:R-:W-:Y:S01]  /*e700*/  QGMMA.64x96x32.F32.E4M3.E4M3 R88, R148, gdesc[UR4], R88, gsb0 ;  /* 0x0160000494587df3 */ /* 0x000fe20008000858 */
[----:B------:R-:W-:Y:S01]  /*e710*/  R2UR UR6, R6 ;  /* 0x00000000060672ca */ /* 0x000fe200000e0000 */
[C---:B------:R-:W-:Y:S01]  /*e720*/  VIADD R6, R4.reuse, 0x4 ;  /* 0x0000000404067836 */ /* 0x040fe20000000000 */
[----:B------:R-:W-:Y:S01]  /*e730*/  R2UR UR7, R7 ;  /* 0x00000000070772ca */ /* 0x000fe200000e0000 */
[----:B------:R-:W-:Y:S02]  /*e740*/  IMAD.MOV.U32 R7, RZ, RZ, 0x40000040 ;  /* 0x40000040ff077424 */ /* 0x000fe400078e00ff */
[----:B------:R-:W-:Y:S01]  /*e750*/  VIADD R4, R4, 0x6 ;  /* 0x0000000604047836 */ /* 0x000fe20000000000 */
[----:B------:R-:W-:Y:S02]  /*e760*/  WARPGROUP.DEPBAR.LE gsb0, 0x0 ;  /* 0x00008000000079c5 */ /* 0x000fe40000010000 */
[----:B------:R-:W-:-:S07]  /*e770*/  WARPGROUP.ARRIVE ;  /* 0x00000000000079c5 */ /* 0x000fce0000000000 */
[----:B------:R-:W-:Y:S01]  /*e780*/  QGMMA.64x96x32.F32.E4M3.E4M3 R88, R136, gdesc[UR4], R88, gsb0 ;  /* 0x0160000488587df3 */ /* 0x000fe20008000858 */
[----:B------:R-:W-:Y:S02]  /*e790*/  R2UR UR6, R6 ;  /* 0x00000000060672ca */ /* 0x000fe400000e0000 */
[----:B------:R-:W-:Y:S01]  /*e7a0*/  R2UR UR7, R7 ;  /* 0x00000000070772ca */ /* 0x000fe200000e0000 */
[----:B------:R-:W-:Y:S02]  /*e7b0*/  WARPGROUP.DEPBAR.LE gsb0, 0x0 ;  /* 0x00008000000079c5 */ /* 0x000fe40000010000 */
[----:B------:R-:W-:-:S10]  /*e7c0*/  WARPGROUP.ARRIVE ;  /* 0x00000000000079c5 */ /* 0x000fd40000000000 */
[----:B------:R-:W-:Y:S01]  /*e7d0*/  QGMMA.64x96x32.F32.E4M3.E4M3 R88, R140, gdesc[UR4], R88, gsb0 ;  /* 0x016000048c587df3 */ /* 0x000fe20008000858 */
[----:B------:R-:W-:Y:S02]  /*e7e0*/  R2UR UR6, R4 ;  /* 0x00000000040672ca */ /* 0x000fe400000e0000 */
[----:B------:R-:W-:Y:S01]  /*e7f0*/  R2UR UR7, R5 ;  /* 0x00000000050772ca */ /* 0x000fe200000e0000 */
[----:B------:R-:W-:Y:S02]  /*e800*/  WARPGROUP.DEPBAR.LE gsb0, 0x0 ;  /* 0x00008000000079c5 */ /* 0x000fe40000010000 */
[----:B------:R-:W-:-:S10]  /*e810*/  WARPGROUP.ARRIVE ;  /* 0x00000000000079c5 */ /* 0x000fd40000000000 */
[----:B------:R-:W-:Y:S03]  /*e820*/  QGMMA.64x96x32.F32.E4M3.E4M3 R88, R144, gdesc[UR4], R88, gsb0 ;  /* 0x0160000490587df3 */ /* 0x000fe60008000858 */
[----:B------:R-:W-:Y:S02]  /*e830*/  WARPGROUP.DEPBAR.LE gsb0, 0x0 ;  /* 0x00008000000079c5 */ /* 0x000fe40000010000 */
[----:B------:R-:W-:Y:S05]  /*e840*/  @!P0 BRA `(.L_x_463) ;  /* 0x0000000000048947 */ /* 0x000fea0003800000 */
[----:B------:R-:W-:Y:S01]  /*e850*/  BPT.TRAP 0x1 ;  /* 0x000000040000795c */ /* 0x000fe20000300000 */
.L_x_463:
        /* <DEDUP_REMOVED lines=23> */
[----:B------:R-:W3:Y:S01]  /*e9d0*/  MUFU.TANH R24, R24 ;  /* 0x0000001800187308 */ /* 0x000ee20000002400 */
[----:B0-----:R-:W-:Y:S01]  /*e9e0*/  FMNMX.FTZ R52, R4, R10, !PT ;  /* 0x0000000a04347209 */ /* 0x001fe20007810000 */
[C---:B------:R-:W-:Y:S01]  /*e9f0*/  FMUL.FTZ R31, R2.reuse, R35 ;  /* 0x00000023021f7220 */ /* 0x040fe20000410000 */
[C---:B------:R-:W-:Y:S01]  /*ea00*/  FMUL.FTZ R35, R2.reuse, R41 ;  /* 0x0000002902237220 */ /* 0x040fe20000410000 */
[C---:B------:R-:W-:Y:S01]  /*ea10*/  FMUL.FTZ R41, R2.reuse, R49 ;  /* 0x0000003102297220 */ /* 0x040fe20000410000 */
[----:B------:R-:W-:Y:S01]  /*ea20*/  FMUL.FTZ R57, R2, R57 ;  /* 0x0000003902397220 */ /* 0x000fe20000410000 */
[----:B------:R-:W-:-:S02]  /*ea30*/  VIADD R49, R11, 0x19c40 ;  /* 0x00019c400b317836 */ /* 0x000fc40000000000 */
        /* <DEDUP_REMOVED lines=8> */
[----:B------:R-:W-:Y:S01]  /*eac0*/  FMUL.FTZ R72, R2, R72 ;  /* 0x0000004802487220 */ /* 0x000fe20000410000 */
[----:B------:R-:W1:Y:S01]  /*ead0*/  MUFU.TANH R28, R28 ;  /* 0x0000001c001c7308 */ /* 0x000e620000002400 */
[----:B---3--:R-:W-:Y:S01]  /*eae0*/  FMNMX.FTZ R53, R24, R53, !PT ;  /* 0x0000003518357209 */ /* 0x008fe20007810000 */
[C---:B------:R-:W-:Y:S01]  /*eaf0*/  FMUL.FTZ R73, R2.reuse, R73 ;  /* 0x0000004902497220 */ /* 0x040fe20000410000 */
[C---:B------:R-:W-:Y:S01]  /*eb00*/  FMUL.FTZ R76, R2.reuse, R76 ;  /* 0x0000004c024c7220 */ /* 0x040fe20000410000 */
[C---:B------:R-:W-:Y:S01]  /*eb10*/  FMUL.FTZ R77, R2.reuse, R77 ;  /* 0x0000004d024d7220 */ /* 0x040fe20000410000 */
[C---:B------:R-:W-:Y:S01]  /*eb20*/  FMUL.FTZ R80, R2.reuse, R80 ;  /* 0x0000005002507220 */ /* 0x040fe20000410000 */
[C---:B------:R-:W-:Y:S01]  /*eb30*/  FMUL.FTZ R81, R2.reuse, R81 ;  /* 0x0000005102517220 */ /* 0x040fe20000410000 */
[C---:B------:R-:W-:Y:S01]  /*eb40*/  FMUL.FTZ R84, R2.reuse, R84 ;  /* 0x0000005402547220 */ /* 0x040fe20000410000 */
[----:B------:R-:W3:Y:S01]  /*eb50*/  MUFU.TANH R29, R29 ;  /* 0x0000001d001d7308 */ /* 0x000ee20000002400 */
        /* <DEDUP_REMOVED lines=27> */
[----:B------:R-:W-:-:S04]  /*ed10*/  FMUL.FTZ R83, R2, R83 ;  /* 0x0000005302537220 */ /* 0x000fc80000410000 */
[----:B------:R-:W5:Y:S08]  /*ed20*/  MUFU.TANH R35, R35 ;  /* 0x0000002300237308 */ /* 0x000f700000002400 */
[----:B------:R3:W-:Y:S08]  /*ed30*/  MUFU.TANH R11, R57 ;  /* 0x00000039000b7308 */ /* 0x0007f00000002400 */
[----:B------:R-:W5:Y:S01]  /*ed40*/  MUFU.TANH R36, R36 ;  /* 0x0000002400247308 */ /* 0x000f620000002400 */
[----:B---3--:R-:W-:-:S04]  /*ed50*/  FMNMX.FTZ R57, R29, R56, !PT ;  /* 0x000000381d397209 */ /* 0x008fc80007810000 */
[----:B0-----:R-:W-:-:S03]  /*ed60*/  FMNMX.FTZ R57, R32, R57, !PT ;  /* 0x0000003920397209 */ /* 0x001fc60007810000 */
[----:B------:R-:W0:Y:S08]  /*ed70*/  MUFU.TANH R37, R37 ;  /* 0x0000002500257308 */ /* 0x000e300000002400 */
[----:B------:R-:W3:Y:S08]  /*ed80*/  MUFU.TANH R40, R40 ;  /* 0x0000002800287308 */ /* 0x000ef00000002400 */
[----:B------:R-:W3:Y:S08]  /*ed90*/  MUFU.TANH R41, R41 ;  /* 0x0000002900297308 */ /* 0x000ef00000002400 */
[----:B------:R-:W-:Y:S08]  /*eda0*/  MUFU.TANH R52, R61 ;  /* 0x0000003d00347308 */ /* 0x000ff00000002400 */
[----:B------:R-:W3:Y:S08]  /*edb0*/  MUFU.TANH R44, R44 ;  /* 0x0000002c002c7308 */ /* 0x000ef00000002400 */
[----:B------:R-:W3:Y:S08]  /*edc0*/  MUFU.TANH R45, R45 ;  /* 0x0000002d002d7308 */ /* 0x000ef00000002400 */
[----:B------:R-:W-:Y:S08]  /*edd0*/  MUFU.TANH R53, R64 ;  /* 0x0000004000357308 */ /* 0x000ff00000002400 */
[----:B------:R-:W3:Y:S08]  /*ede0*/  MUFU.TANH R48, R48 ;  /* 0x0000003000307308 */ /* 0x000ef00000002400 */
[----:B------:R-:W-:Y:S08]  /*edf0*/  MUFU.TANH R56, R65 ;  /* 0x0000004100387308 */ /* 0x000ff00000002400 */
        /* <DEDUP_REMOVED lines=15> */
[----:B------:R-:W-:Y:S01]  /*eef0*/  MUFU.TANH R62, R62 ;  /* 0x0000003e003e7308 */ /* 0x000fe20000002400 */
[----:B--2---:R-:W-:-:S07]  /*ef00*/  PRMT R49, R136, 0x654, R49 ;  /* 0x0000065488317816 */ /* 0x004fce0000000031 */
[----:B------:R-:W-:Y:S01]  /*ef10*/  MUFU.TANH R63, R63 ;  /* 0x0000003f003f7308 */ /* 0x000fe20000002400 */
[----:B------:R2:W-:Y:S07]  /*ef20*/  SYNCS.ARRIVE.TRANS64.RED.A1T0 RZ, [R49+URZ], RZ ;  /* 0x000000ff31ff79a7 */ /* 0x0005ee000810043f */
[----:B------:R-:W-:Y:S08]  /*ef30*/  MUFU.TANH R66, R66 ;  /* 0x0000004200427308 */ /* 0x000ff00000002400 */
[----:B--2---:R1:W2:Y:S08]  /*ef40*/  MUFU.TANH R49, R60 ;  /* 0x0000003c00317308 */ /* 0x0042b00000002400 */
[----:B------:R-:W-:Y:S01]  /*ef50*/  MUFU.TANH R67, R67 ;  /* 0x0000004300437308 */ /* 0x000fe20000002400 */
[----:B-1----:R-:W-:-:S04]  /*ef60*/  FMNMX.FTZ R60, R33, R57, !PT ;  /* 0x00000039213c7209 */ /* 0x002fc80007810000 */
[----:B----4-:R-:W-:-:S03]  /*ef70*/  FMNMX.FTZ R60, R34, R60, !PT ;  /* 0x0000003c223c7209 */ /* 0x010fc60007810000 */
[----:B------:R1:W4:Y:S01]  /*ef80*/  MUFU.TANH R57, R68 ;  /* 0x0000004400397308 */ /* 0x0003220000002400 */
[----:B-----5:R-:W-:-:S04]  /*ef90*/  FMNMX.FTZ R61, R35, R60, !PT ;  /* 0x0000003c233d7209 */ /* 0x020fc80007810000 */
[----:B------:R-:W-:-:S03]  /*efa0*/  FMNMX.FTZ R61, R36, R61, !PT ;  /* 0x0000003d243d7209 */ /* 0x000fc60007810000 */
[----:B------:R5:W4:Y:S01]  /*efb0*/  MUFU.TANH R60, R69 ;  /* 0x00000045003c7308 */ /* 0x000b220000002400 */
[----:B0-----:R-:W-:-:S04]  /*efc0*/  FMNMX.FTZ R64, R37, R61, !PT ;  /* 0x0000003d25407209 */ /* 0x001fc80007810000 */
[----:B---3--:R-:W-:-:S03]  /*efd0*/  FMNMX.FTZ R64, R40, R64, !PT ;  /* 0x0000004028407209 */ /* 0x008fc60007810000 */
[----:B------:R0:W3:Y:S01]  /*efe0*/  MUFU.TANH R61, R72 ;  /* 0x00000048003d7308 */ /* 0x0000e20000002400 */
[----:B------:R-:W-:-:S04]  /*eff0*/  FMNMX.FTZ R65, R41, R64, !PT ;  /* 0x0000004029417209 */ /* 0x000fc80007810000 */
[----:B------:R-:W-:-:S03]  /*f000*/  FMNMX.FTZ R65, R44, R65, !PT ;  /* 0x000000412c417209 */ /* 0x000fc60007810000 */
[----:B------:R4:W3:Y:S01]  /*f010*/  MUFU.TANH R64, R73 ;  /* 0x0000004900407308 */ /* 0x0008e20000002400 */
[----:B-1----:R-:W-:-:S04]  /*f020*/  FMNMX.FTZ R68, R45, R65, !PT ;  /* 0x000000412d447209 */ /* 0x002fc80007810000 */
[----:B------:R-:W-:-:S03]  /*f030*/  FMNMX.FTZ R68, R48, R68, !PT ;  /* 0x0000004430447209 */ /* 0x000fc60007810000 */
[----:B------:R1:W3:Y:S01]  /*f040*/  MUFU.TANH R65, R76 ;  /* 0x0000004c00417308 */ /* 0x0002e20000002400 */
[----:B-----5:R-:W-:-:S04]  /*f050*/  FMNMX.FTZ R69, R11, R68, !PT ;  /* 0x000000440b457209 */ /* 0x020fc80007810000 */
[----:B--2---:R-:W-:-:S03]  /*f060*/  FMNMX.FTZ R69, R49, R69, !PT ;  /* 0x0000004531457209 */ /* 0x004fc60007810000 */
[----:B------:R2:W5:Y:S01]  /*f070*/  MUFU.TANH R68, R77 ;  /* 0x0000004d00447308 */ /* 0x0005620000002400 */
[----:B0-----:R-:W-:-:S04]  /*f080*/  FMNMX.FTZ R72, R52, R69, !PT ;  /* 0x0000004534487209 */ /* 0x001fc80007810000 */
[----:B------:R-:W-:-:S03]  /*f090*/  FMNMX.FTZ R72, R53, R72, !PT ;  /* 0x0000004835487209 */ /* 0x000fc60007810000 */
[----:B------:R-:W0:Y:S01]  /*f0a0*/  MUFU.TANH R69, R80 ;  /* 0x0000005000457308 */ /* 0x000e220000002400 */
[----:B----4-:R-:W-:-:S04]  /*f0b0*/  FMNMX.FTZ R73, R56, R72, !PT ;  /* 0x0000004838497209 */ /* 0x010fc80007810000 */
[----:B------:R-:W-:-:S03]  /*f0c0*/  FMNMX.FTZ R73, R57, R73, !PT ;  /* 0x0000004939497209 */ /* 0x000fc60007810000 */
[----:B------:R4:W0:Y:S01]  /*f0d0*/  MUFU.TANH R72, R81 ;  /* 0x0000005100487308 */ /* 0x0008220000002400 */
[----:B-1----:R-:W-:-:S04]  /*f0e0*/  FMNMX.FTZ R76, R60, R73, !PT ;  /* 0x000000493c4c7209 */ /* 0x002fc80007810000 */
[----:B---3--:R-:W-:-:S03]  /*f0f0*/  FMNMX.FTZ R76, R61, R76, !PT ;  /* 0x0000004c3d4c7209 */ /* 0x008fc60007810000 */
[----:B------:R1:W3:Y:S01]  /*f100*/  MUFU.TANH R73, R84 ;  /* 0x0000005400497308 */ /* 0x0002e20000002400 */
[----:B--2---:R-:W-:Y:S01]  /*f110*/  FMNMX.FTZ R77, R64, R76, !PT ;  /* 0x0000004c404d7209 */ /* 0x004fe20007810000 */
[----:B----4-:R-:W-:-:S03]  /*f120*/  FMUL.FTZ R81, R2, R54 ;  /* 0x0000003602517220 */ /* 0x010fc60000410000 */
[----:B------:R-:W-:-:S03]  /*f130*/  FMNMX.FTZ R77, R65, R77, !PT ;  /* 0x0000004d414d7209 */ /* 0x000fc60007810000 */
[----:B------:R2:W4:Y:S01]  /*f140*/  MUFU.TANH R76, R85 ;  /* 0x00000055004c7308 */ /* 0x0005220000002400 */
[----:B-----5:R-:W-:Y:S01]  /*f150*/  FMNMX.FTZ R80, R68, R77, !PT ;  /* 0x0000004d44507209 */ /* 0x020fe20007810000 */
[----:B-1----:R-:W-:-:S03]  /*f160*/  FMUL.FTZ R84, R2, R86 ;  /* 0x0000005602547220 */ /* 0x002fc60000410000 */
[----:B0-----:R-:W-:-:S03]  /*f170*/  FMNMX.FTZ R80, R69, R80, !PT ;  /* 0x0000005045507209 */ /* 0x001fc60007810000 */
[----:B------:R3:W0:Y:S01]  /*f180*/  MUFU.TANH R77, R38 ;  /* 0x00000026004d7308 */ /* 0x0006220000002400 */
[----:B------:R-:W-:Y:S01]  /*f190*/  FMNMX.FTZ R80, R72, R80, !PT ;  /* 0x0000005048507209 */ /* 0x000fe20007810000 */
[----:B--2---:R-:W-:-:S06]  /*f1a0*/  FMUL.FTZ R85, R2, R87 ;  /* 0x0000005702557220 */ /* 0x004fcc0000410000 */
[----:B------:R-:W-:Y:S01]  /*f1b0*/  MUFU.TANH R81, R81 ;  /* 0x0000005100517308 */ /* 0x000fe20000002400 */
[----:B---3--:R-:W-:Y:S01]  /*f1c0*/  FMNMX.FTZ R38, R73, R80, !PT ;  /* 0x0000005049267209 */ /* 0x008fe20007810000 */
[----:B------:R-:W-:-:S03]  /*f1d0*/  FMUL.FTZ R80, R2, R42 ;  /* 0x0000002a02507220 */ /* 0x000fc60000410000 */
[----:B----4-:R-:W-:-:S03]  /*f1e0*/  FMNMX.FTZ R38, R76, R38, !PT ;  /* 0x000000264c267209 */ /* 0x010fc60007810000 */
[----:B------:R-:W1:Y:S02]  /*f1f0*/  MUFU.TANH R80, R80 ;  /* 0x0000005000507308 */ /* 0x000e640000002400 */
[----:B------:R-:W2:Y:S06]  /*f200*/  SHFL.BFLY PT, R42, R38, 0x2, 0x1f ;  /* 0x0c401f00262a7f89 */ /* 0x000eac00000e0000 */
[----:B------:R-:W3:Y:S08]  /*f210*/  MUFU.TANH R70, R70 ;  /* 0x0000004600467308 */ /* 0x000ef00000002400 */
[----:B------:R-:W4:Y:S08]  /*f220*/  MUFU.TANH R71, R71 ;  /* 0x0000004700477308 */ /* 0x000f300000002400 */
[----:B------:R-:W5:Y:S01]  /*f230*/  MUFU.TANH R74, R74 ;  /* 0x0000004a004a7308 */ /* 0x000f620000002400 */
[----:B--2---:R-:W-:-:S05]  /*f240*/  FMNMX.FTZ R38, R38, R42, !PT ;  /* 0x0000002a26267209 */ /* 0x004fca0007810000 */
[----:B------:R-:W2:Y:S02]  /*f250*/  SHFL.BFLY PT, R42, R38, 0x1, 0x1f ;  /* 0x0c201f00262a7f89 */ /* 0x000ea400000e0000 */
[----:B------:R-:W5:Y:S08]  /*f260*/  MUFU.TANH R75, R75 ;  /* 0x0000004b004b7308 */ /* 0x000f700000002400 */
[----:B------:R-:W5:Y:S08]  /*f270*/  MUFU.TANH R78, R78 ;  /* 0x0000004e004e7308 */ /* 0x000f700000002400 */
[----:B------:R-:W5:Y:S01]  /*f280*/  MUFU.TANH R79, R79 ;  /* 0x0000004f004f7308 */ /* 0x000f620000002400 */
[----:B--2---:R-:W-:-:S07]  /*f290*/  FMNMX.FTZ R38, R38, R42, !PT ;  /* 0x0000002a26267209 */ /* 0x004fce0007810000 */
[----:B------:R-:W2:Y:S01]  /*f2a0*/  MUFU.TANH R82, R82 ;  /* 0x0000005200527308 */ /* 0x000ea20000002400 */
[----:B------:R-:W-:Y:S01]  /*f2b0*/  FMNMX.FTZ R42, R6, R9, !PT ;  /* 0x00000009062a7209 */ /* 0x000fe20007810000 */
[----:B------:R-:W-:-:S03]  /*f2c0*/  FADD.FTZ R10, -R38, R10 ;  /* 0x0000000a260a7221 */ /* 0x000fc60000010100 */
[----:B------:R-:W-:-:S03]  /*f2d0*/  FMNMX.FTZ R42, R7, R42, !PT ;  /* 0x0000002a072a7209 */ /* 0x000fc60007810000 */
[----:B------:R-:W2:Y:S01]  /*f2e0*/  MUFU.TANH R83, R83 ;  /* 0x0000005300537308 */ /* 0x000ea20000002400 */
[----:B------:R-:W-:-:S04]  /*f2f0*/  FMNMX.FTZ R42, R26, R42, !PT ;  /* 0x0000002a1a2a7209 */ /* 0x000fc80007810000 */
[----:B------:R-:W-:-:S03]  /*f300*/  FMNMX.FTZ R42, R27, R42, !PT ;  /* 0x0000002a1b2a7209 */ /* 0x000fc60007810000 */
[----:B------:R-:W2:Y:S01]  /*f310*/  MUFU.TANH R84, R84 ;  /* 0x0000005400547308 */ /* 0x000ea20000002400 */
[----:B------:R-:W-:-:S04]  /*f320*/  FMNMX.FTZ R42, R30, R42, !PT ;  /* 0x0000002a1e2a7209 */ /* 0x000fc80007810000 */
[----:B------:R-:W-:-:S03]  /*f330*/  FMNMX.FTZ R42, R31, R42, !PT ;  /* 0x0000002a1f2a7209 */ /* 0x000fc60007810000 */
[----:B------:R-:W2:Y:S01]  /*f340*/  MUFU.TANH R85, R85 ;  /* 0x0000005500557308 */ /* 0x000ea20000002400 */
[----:B0-----:R-:W-:-:S04]  /*f350*/  FMNMX.FTZ R42, R77, R42, !PT ;  /* 0x0000002a4d2a7209 */ /* 0x001fc80007810000 */
[----:B------:R-:W-:-:S04]  /*f360*/  FMNMX.FTZ R42, R39, R42, !PT ;  /* 0x0000002a272a7209 */ /* 0x000fc80007810000 */
[----:B-1----:R-:W-:-:S04]  /*f370*/  FMNMX.FTZ R42, R80, R42, !PT ;  /* 0x0000002a502a7209 */ /* 0x002fc80007810000 */
[----:B------:R-:W-:-:S04]  /*f380*/  FMNMX.FTZ R42, R43, R42, !PT ;  /* 0x0000002a2b2a7209 */ /* 0x000fc80007810000 */
        /* <DEDUP_REMOVED lines=12> */
[----:B---3--:R-:W-:-:S04]  /*f450*/  FMNMX.FTZ R42, R70, R42, !PT ;  /* 0x0000002a462a7209 */ /* 0x008fc80007810000 */
[----:B----4-:R-:W-:-:S04]  /*f460*/  FMNMX.FTZ R42, R71, R42, !PT ;  /* 0x0000002a472a7209 */ /* 0x010fc80007810000 */
[----:B-----5:R-:W-:-:S04]  /*f470*/  FMNMX.FTZ R42, R74, R42, !PT ;  /* 0x0000002a4a2a7209 */ /* 0x020fc80007810000 */
[----:B------:R-:W-:-:S04]  /*f480*/  FMNMX.FTZ R42, R75, R42, !PT ;  /* 0x0000002a4b2a7209 */ /* 0x000fc80007810000 */
[----:B------:R-:W-:-:S04]  /*f490*/  FMNMX.FTZ R42, R78, R42, !PT ;  /* 0x0000002a4e2a7209 */ /* 0x000fc80007810000 */
[----:B------:R-:W-:-:S04]  /*f4a0*/  FMNMX.FTZ R42, R79, R42, !PT ;  /* 0x0000002a4f2a7209 */ /* 0x000fc80007810000 */
[----:B--2---:R-:W-:-:S04]  /*f4b0*/  FMNMX.FTZ R42, R82, R42, !PT ;  /* 0x0000002a522a7209 */ /* 0x004fc80007810000 */
[----:B------:R-:W-:-:S04]  /*f4c0*/  FMNMX.FTZ R42, R83, R42, !PT ;  /* 0x0000002a532a7209 */ /* 0x000fc80007810000 */
[----:B------:R-:W-:-:S04]  /*f4d0*/  FMNMX.FTZ R42, R84, R42, !PT ;  /* 0x0000002a542a7209 */ /* 0x000fc80007810000 */
[----:B------:R-:W-:-:S05]  /*f4e0*/  FMNMX.FTZ R42, R85, R42, !PT ;  /* 0x0000002a552a7209 */ /* 0x000fca0007810000 */
[----:B------:R-:W0:Y:S02]  /*f4f0*/  SHFL.BFLY PT, R54, R42, 0x2, 0x1f ;  /* 0x0c401f002a367f89 */ /* 0x000e2400000e0000 */
[----:B0-----:R-:W-:-:S05]  /*f500*/  FMNMX.FTZ R54, R42, R54, !PT ;  /* 0x000000362a367209 */ /* 0x001fca0007810000 */
[----:B------:R-:W0:Y:S02]  /*f510*/  SHFL.BFLY PT, R42, R54, 0x1, 0x1f ;  /* 0x0c201f00362a7f89 */ /* 0x000e2400000e0000 */
[----:B0-----:R-:W-:Y:S01]  /*f520*/  FMNMX.FTZ R54, R54, R42, !PT ;  /* 0x0000002a36367209 */ /* 0x001fe20007810000 */
[----:B------:R-:W-:-:S04]  /*f530*/  IMAD.U32 R42, RZ, RZ, UR36 ;  /* 0x00000024ff2a7e24 */ /* 0x000fc8000f8e00ff */
[----:B------:R-:W-:Y:S01]  /*f540*/  FADD.FTZ R86, -R54, R9 ;  /* 0x0000000936567221 */ /* 0x000fe20000010100 */
[----:B------:R-:W-:-:S01]  /*f550*/  FFMA.FTZ R9, R38, R42, -8 ;  /* 0xc100000026097423 */ /* 0x000fc2000001002a */
[-C--:B------:R-:W-:Y:S01]  /*f560*/  FFMA.FTZ R87, R54, R42.reuse, -8 ;  /* 0xc100000036577423 */ /* 0x080fe2000001002a */
[-C--:B------:R-:W-:Y:S01]  /*f570*/  FMUL.FTZ R10, R10, R42.reuse ;  /* 0x0000002a0a0a7220 */ /* 0x080fe20000410000 */
[-C--:B------:R-:W-:Y:S01]  /*f580*/  FMUL.FTZ R86, R86, R42.reuse ;  /* 0x0000002a56567220 */ /* 0x080fe20000410000 */
[----:B------:R-:W-:-:S01]  /*f590*/  FFMA.FTZ R4, R4, R42, -R9 ;  /* 0x0000002a04047223 */ /* 0x000fc20000010809 */
[-C--:B------:R-:W-:Y:S01]  /*f5a0*/  FFMA.FTZ R6, R6, R42.reuse, -R87 ;  /* 0x0000002a06067223 */ /* 0x080fe20000010857 */
[----:B------:R-:W-:-:S01]  /*f5b0*/  FFMA.FTZ R5, R5, R42, -R9 ;  /* 0x0000002a05057223 */ /* 0x000fc20000010809 */
[-C--:B------:R-:W-:Y:S01]  /*f5c0*/  FFMA.FTZ R7, R7, R42.reuse, -R87 ;  /* 0x0000002a07077223 */ /* 0x080fe20000010857 */
[----:B------:R-:W-:Y:S01]  /*f5d0*/  MUFU.EX2 R10, R10 ;  /* 0x0000000a000a7308 */ /* 0x000fe20000000800 */
[----:B------:R-:W-:-:S01]  /*f5e0*/  FFMA.FTZ R24, R24, R42, -R9 ;  /* 0x0000002a18187223 */ /* 0x000fc20000010809 */
[-C--:B------:R-:W-:Y:S01]  /*f5f0*/  FFMA.FTZ R26, R26, R42.reuse, -R87 ;  /* 0x0000002a1a1a7223 */ /* 0x080fe20000010857 */
[----:B------:R-:W-:-:S01]  /*f600*/  FFMA.FTZ R25, R25, R42, -R9 ;  /* 0x0000002a19197223 */ /* 0x000fc20000010809 */
[-C--:B------:R-:W-:Y:S01]  /*f610*/  FFMA.FTZ R27, R27, R42.reuse, -R87 ;  /* 0x0000002a1b1b7223 */ /* 0x080fe20000010857 */
[----:B------:R-:W-:-:S01]  /*f620*/  FFMA.FTZ R28, R28, R42, -R9 ;  /* 0x0000002a1c1c7223 */ /* 0x000fc20000010809 */
[-C--:B------:R-:W-:Y:S01]  /*f630*/  FFMA.FTZ R30, R30, R42.reuse, -R87 ;  /* 0x0000002a1e1e7223 */ /* 0x080fe20000010857 */
[----:B------:R-:W-:-:S01]  /*f640*/  FFMA.FTZ R29, R29, R42, -R9 ;  /* 0x0000002a1d1d7223 */ /* 0x000fc20000010809 */
        /* <DEDUP_REMOVED lines=8> */
[----:B------:R-:W0:Y:S01]  /*f6d0*/  MUFU.EX2 R4, R4 ;  /* 0x0000000400047308 */ /* 0x000e220000000800 */
[----:B------:R-:W-:-:S01]  /*f6e0*/  FFMA.FTZ R35, R35, R42, -R9 ;  /* 0x0000002a23237223 */ /* 0x000fc20000010809 */
[-C--:B------:R-:W-:Y:S01]  /*f6f0*/  FFMA.FTZ R43, R43, R42.reuse, -R87 ;  /* 0x0000002a2b2b7223 */ /* 0x080fe20000010857 */
[----:B------:R-:W-:-:S01]  /*f700*/  FFMA.FTZ R36, R36, R42, -R9 ;  /* 0x0000002a24247223 */ /* 0x000fc20000010809 */
[-C--:B------:R-:W-:Y:S01]  /*f710*/  FFMA.FTZ R46, R46, R42.reuse, -R87 ;  /* 0x0000002a2e2e7223 */ /* 0x080fe20000010857 */
[----:B------:R-:W-:-:S01]  /*f720*/  FFMA.FTZ R37, R37, R42, -R9 ;  /* 0x0000002a25257223 */ /* 0x000fc20000010809 */
[-C--:B------:R-:W-:Y:S01]  /*f730*/  FFMA.FTZ R47, R47, R42.reuse, -R87 ;  /* 0x0000002a2f2f7223 */ /* 0x080fe20000010857 */
[----:B------:R-:W-:-:S01]  /*f740*/  FFMA.FTZ R40, R40, R42, -R9 ;  /* 0x0000002a28287223 */ /* 0x000fc20000010809 */
[----:B------:R-:W1:Y:S01]  /*f750*/  MUFU.EX2 R6, R6 ;  /* 0x0000000600067308 */ /* 0x000e620000000800 */
[----:B------:R-:W-:-:S01]  /*f760*/  FFMA.FTZ R50, R50, R42, -R87 ;  /* 0x0000002a32327223 */ /* 0x000fc20000010857 */
[-C--:B------:R-:W-:Y:S01]  /*f770*/  FFMA.FTZ R41, R41, R42.reuse, -R9 ;  /* 0x0000002a29297223 */ /* 0x080fe20000010809 */
[----:B------:R-:W-:-:S01]  /*f780*/  FFMA.FTZ R51, R51, R42, -R87 ;  /* 0x0000002a33337223 */ /* 0x000fc20000010857 */
[-C--:B------:R-:W-:Y:S01]  /*f790*/  FFMA.FTZ R44, R44, R42.reuse, -R9 ;  /* 0x0000002a2c2c7223 */ /* 0x080fe20000010809 */
[----:B------:R-:W-:-:S01]  /*f7a0*/  FFMA.FTZ R81, R81, R42, -R87 ;  /* 0x0000002a51517223 */ /* 0x000fc20000010857 */
[-C--:B------:R-:W-:Y:S01]  /*f7b0*/  FFMA.FTZ R45, R45, R42.reuse, -R9 ;  /* 0x0000002a2d2d7223 */ /* 0x080fe20000010809 */
[----:B------:R-:W-:-:S01]  /*f7c0*/  FFMA.FTZ R55, R55, R42, -R87 ;  /* 0x0000002a37377223 */ /* 0x000fc20000010857 */
[----:B------:R-:W2:Y:S01]  /*f7d0*/  MUFU.EX2 R5, R5 ;  /* 0x0000000500057308 */ /* 0x000ea20000000800 */
[----:B0-----:R-:W-:-:S01]  /*f7e0*/  FFMA.FTZ R0, R10, R0, R4 ;  /* 0x000000000a007223 */ /* 0x001fc20000010004 */
[-C--:B------:R-:W-:Y:S01]  /*f7f0*/  FFMA.FTZ R48, R48, R42.reuse, -R9 ;  /* 0x0000002a30307223 */ /* 0x080fe20000010809 */
[----:B------:R-:W-:-:S01]  /*f800*/  FFMA.FTZ R58, R58, R42, -R87 ;  /* 0x0000002a3a3a7223 */ /* 0x000fc20000010857 */
[-C--:B------:R-:W-:Y:S01]  /*f810*/  FFMA.FTZ R11, R11, R42.reuse, -R9 ;  /* 0x0000002a0b0b7223 */ /* 0x080fe20000010809 */
[----:B------:R-:W-:-:S01]  /*f820*/  FFMA.FTZ R59, R59, R42, -R87 ;  /* 0x0000002a3b3b7223 */ /* 0x000fc20000010857 */
[-C--:B------:R-:W-:Y:S01]  /*f830*/  FFMA.FTZ R49, R49, R42.reuse, -R9 ;  /* 0x0000002a31317223 */ /* 0x080fe20000010809 */
[----:B------:R-:W-:-:S01]  /*f840*/  FFMA.FTZ R62, R62, R42, -R87 ;  /* 0x0000002a3e3e7223 */ /* 0x000fc20000010857 */
[----:B------:R-:W0:Y:S01]  /*f850*/  MUFU.EX2 R7, R7 ;  /* 0x0000000700077308 */ /* 0x000e220000000800 */
[----:B-1----:R-:W-:-:S01]  /*f860*/  FFMA.FTZ R3, R86, R3, R6 ;  /* 0x0000000356037223 */ /* 0x002fc20000010006 */
[-C--:B------:R-:W-:Y:S01]  /*f870*/  FFMA.FTZ R52, R52, R42.reuse, -R9 ;  /* 0x0000002a34347223 */ /* 0x080fe20000010809 */
[----:B------:R-:W-:-:S01]  /*f880*/  FFMA.FTZ R63, R63, R42, -R87 ;  /* 0x0000002a3f3f7223 */ /* 0x000fc20000010857 */
[-C--:B------:R-:W-:Y:S01]  /*f890*/  FFMA.FTZ R53, R53, R42.reuse, -R9 ;  /* 0x0000002a35357223 */ /* 0x080fe20000010809 */
[----:B------:R-:W-:-:S01]  /*f8a0*/  FFMA.FTZ R66, R66, R42, -R87 ;  /* 0x0000002a42427223 */ /* 0x000fc20000010857 */
[-C--:B------:R-:W-:Y:S01]  /*f8b0*/  FFMA.FTZ R56, R56, R42.reuse, -R9 ;  /* 0x0000002a38387223 */ /* 0x080fe20000010809 */
[----:B------:R-:W-:-:S01]  /*f8c0*/  FFMA.FTZ R67, R67, R42, -R87 ;  /* 0x0000002a43437223 */ /* 0x000fc20000010857 */
[----:B------:R-:W1:Y:S01]  /*f8d0*/  MUFU.EX2 R24, R24 ;  /* 0x0000001800187308 */ /* 0x000e620000000800 */
[----:B--2---:R-:W-:-:S01]  /*f8e0*/  FADD.FTZ R0, R5, R0 ;  /* 0x0000000005007221 */ /* 0x004fc20000010000 */
[-C--:B------:R-:W-:Y:S01]  /*f8f0*/  FFMA.FTZ R57, R57, R42.reuse, -R9 ;  /* 0x0000002a39397223 */ /* 0x080fe20000010809 */
[----:B------:R-:W-:-:S01]  /*f900*/  FFMA.FTZ R70, R70, R42, -R87 ;  /* 0x0000002a46467223 */ /* 0x000fc20000010857 */
[-C--:B------:R-:W-:Y:S01]  /*f910*/  FFMA.FTZ R60, R60, R42.reuse, -R9 ;  /* 0x0000002a3c3c7223 */ /* 0x080fe20000010809 */
[----:B------:R-:W-:-:S01]  /*f920*/  FFMA.FTZ R71, R71, R42, -R87 ;  /* 0x0000002a47477223 */ /* 0x000fc20000010857 */
[-C--:B------:R-:W-:Y:S01]  /*f930*/  FFMA.FTZ R61, R61, R42.reuse, -R9 ;  /* 0x0000002a3d3d7223 */ /* 0x080fe20000010809 */
[----:B------:R-:W-:-:S01]  /*f940*/  FFMA.FTZ R74, R74, R42, -R87 ;  /* 0x0000002a4a4a7223 */ /* 0x000fc20000010857 */
[----:B------:R-:W2:Y:S01]  /*f950*/  MUFU.EX2 R26, R26 ;  /* 0x0000001a001a7308 */ /* 0x000ea20000000800 */
[----:B0-----:R-:W-:-:S01]  /*f960*/  FADD.FTZ R3, R7, R3 ;  /* 0x0000000307037221 */ /* 0x001fc20000010000 */
[-C--:B------:R-:W-:Y:S01]  /*f970*/  FFMA.FTZ R64, R64, R42.reuse, -R9 ;  /* 0x0000002a40407223 */ /* 0x080fe20000010809 */
[----:B------:R-:W-:-:S01]  /*f980*/  FFMA.FTZ R75, R75, R42, -R87 ;  /* 0x0000002a4b4b7223 */ /* 0x000fc20000010857 */
[-C--:B------:R-:W-:Y:S01]  /*f990*/  FFMA.FTZ R65, R65, R42.reuse, -R9 ;  /* 0x0000002a41417223 */ /* 0x080fe20000010809 */
[----:B------:R-:W-:-:S01]  /*f9a0*/  FFMA.FTZ R78, R78, R42, -R87 ;  /* 0x0000002a4e4e7223 */ /* 0x000fc20000010857 */
[-C--:B------:R-:W-:Y:S01]  /*f9b0*/  FFMA.FTZ R68, R68, R42.reuse, -R9 ;  /* 0x0000002a44447223 */ /* 0x080fe20000010809 */
[----:B------:R-:W-:-:S01]  /*f9c0*/  FFMA.FTZ R79, R79, R42, -R87 ;  /* 0x0000002a4f4f7223 */ /* 0x000fc20000010857 */
[----:B------:R-:W0:Y:S01]  /*f9d0*/  MUFU.EX2 R25, R25 ;  /* 0x0000001900197308 */ /* 0x000e220000000800 */
[----:B-1----:R-:W-:-:S01]  /*f9e0*/  FADD.FTZ R0, R24, R0 ;  /* 0x0000000018007221 */ /* 0x002fc20000010000 */
        /* <DEDUP_REMOVED lines=9> */
[----:B------:R-:W-:-:S05]  /*fa80*/  FFMA.FTZ R85, R85, R42, -R87 ;  /* 0x0000002a55557223 */ /* 0x000fca0000010857 */
        /* <DEDUP_REMOVED lines=112> */
[----:B--2---:R-:W-:-:S03]  /*10190*/  FADD.FTZ R0, R9, R0 ;  /* 0x0000000009007221 */ /* 0x004fc60000010000 */
[----:B0-----:R-:W-:Y:S01]  /*101a0*/  FADD.FTZ R3, R85, R3 ;  /* 0x0000000355037221 */ /* 0x001fe20000010000 */
[----:B------:R-:W-:Y:S06]  /*101b0*/  @!P0 BRA `(.L_x_464) ;  /* 0x0000000000048947 */ /* 0x000fec0003800000 */
[----:B------:R-:W-:Y:S01]  /*101c0*/  BPT.TRAP 0x1 ;  /* 0x000000040000795c */ /* 0x000fe20000300000 */
.L_x_464:
[----:B------:R-:W2:Y:S01]  /*101d0*/  LDL R76, [R1+0x2c] ;  /* 0x00002c00014c7983 */ /* 0x000ea20000100800 */
[----:B------:R-:W-:Y:S02]  /*101e0*/  F2FP.SATFINITE.E4M3.F32.PACK_AB_MERGE_C R24, R25, R24, RZ ;  /* 0x000000181918723e */ /* 0x000fe400048070ff */
[----:B------:R-:W-:Y:S02]  /*101f0*/  IADD3 R12, R12, 0x19c60, RZ ;  /* 0x00019c600c0c7810 */ /* 0x000fe40007ffe0ff */
[----:B------:R-:W-:Y:S02]  /*10200*/  F2FP.SATFINITE.E4M3.F32.PACK_AB_MERGE_C R24, R5, R4, R24 ;  /* 0x000000040518723e */ /* 0x000fe40004807018 */
[----:B------:R0:W5:Y:S01]  /*10210*/  LDL R5, [R1+0x4] ;  /* 0x0000040001057983 */ /* 0x0001620000100800 */
[----:B------:R-:W-:Y:S02]  /*10220*/  F2FP.SATFINITE.E4M3.F32.PACK_AB_MERGE_C R26, R27, R26, RZ ;  /* 0x0000001a1b1a723e */ /* 0x000fe400048070ff */
[----:B------:R-:W-:-:S02]  /*10230*/  F2FP.SATFINITE.E4M3.F32.PACK_AB_MERGE_C R32, R33, R32, RZ ;  /* 0x000000202120723e */ /* 0x000fc400048070ff */
[----:B------:R-:W-:Y:S02]  /*10240*/  F2FP.SATFINITE.E4M3.F32.PACK_AB_MERGE_C R39, R39, R77, RZ ;  /* 0x0000004d2727723e */ /* 0x000fe400048070ff */
[----:B------:R-:W-:Y:S02]  /*10250*/  F2FP.SATFINITE.E4M3.F32.PACK_AB_MERGE_C R36, R37, R36, RZ ;  /* 0x000000242524723e */ /* 0x000fe400048070ff */
[----:B------:R-:W-:Y:S02]  /*10260*/  F2FP.SATFINITE.E4M3.F32.PACK_AB_MERGE_C R44, R45, R44, RZ ;  /* 0x0000002c2d2c723e */ /* 0x000fe400048070ff */
[----:B------:R-:W-:Y:S02]  /*10270*/  F2FP.SATFINITE.E4M3.F32.PACK_AB_MERGE_C R55, R55, R81, RZ ;  /* 0x000000513737723e */ /* 0x000fe400048070ff */
        /* <DEDUP_REMOVED lines=9> */
[----:B------:R-:W-:Y:S02]  /*10310*/  PRMT R12, R136, 0x654, R12 ;  /* 0x00000654880c7816 */ /* 0x000fe4000000000c */
[----:B------:R-:W-:Y:S02]  /*10320*/  F2FP.SATFINITE.E4M3.F32.PACK_AB_MERGE_C R26, R7, R6, R26 ;  /* 0x00000006071a723e */ /* 0x000fe4000480701a */
[----:B------:R-:W-:Y:S01]  /*10330*/  F2FP.SATFINITE.E4M3.F32.PACK_AB_MERGE_C R32, R29, R28, R32 ;  /* 0x0000001c1d20723e */ /* 0x000fe20004807020 */
[----:B------:R0:W-:Y:S01]  /*10340*/  SYNCS.ARRIVE.TRANS64.RED.A1T0 RZ, [R12+URZ], RZ ;  /* 0x000000ff0cff79a7 */ /* 0x0001e2000810043f */
        /* <DEDUP_REMOVED lines=61> */
[----:B------:R-:W-:Y:S01]  /*10720*/  IMAD.MOV.U32 R9, RZ, RZ, R54 ;  /* 0x000000ffff097224 */ /* 0x000fe200078e0036 */
[----:B------:R-:W-:Y:S01]  /*10730*/  MOV R137, R46 ;  /* 0x0000002e00897202 */ /* 0x000fe20000000f00 */
[----:B------:R-:W-:Y:S01]  /*10740*/  IMAD.MOV.U32 R10, RZ, RZ, R38 ;  /* 0x000000ffff0a7224 */ /* 0x000fe200078e0026 */
[----:B------:R-:W-:Y:S01]  /*10750*/  MOV R147, R84 ;  /* 0x0000005400937202 */ /* 0x000fe20000000f00 */
[----:B------:R-:W-:-:S02]  /*10760*/  IMAD.MOV.U32 R4, RZ, RZ, R156 ;  /* 0x000000ffff047224 */ /* 0x000fc400078e009c */
[----:B------:R-:W-:Y:S02]  /*10770*/  IMAD.MOV.U32 R148, RZ, RZ, R24 ;  /* 0x000000ffff947224 */ /* 0x000fe400078e0018 */
[----:B------:R-:W-:Y:S02]  /*10780*/  IMAD.MOV.U32 R149, RZ, RZ, R26 ;  /* 0x000000ffff957224 */ /* 0x000fe400078e001a */
[----:B------:R-:W-:Y:S02]  /*10790*/  IMAD.MOV.U32 R150, RZ, RZ, R32 ;  /* 0x000000ffff967224 */ /* 0x000fe400078e0020 */
[----:B------:R-:W-:Y:S02]  /*107a0*/  IMAD.MOV.U32 R151, RZ, RZ, R39 ;  /* 0x000000ffff977224 */ /* 0x000fe400078e0027 */
[----:B------:R-:W-:Y:S02]  /*107b0*/  IMAD.MOV.U32 R136, RZ, RZ, R36 ;  /* 0x000000ffff887224 */ /* 0x000fe400078e0024 */
        /* <DEDUP_REMOVED lines=8> */
[----:B------:R-:W-:Y:S01]  /*10840*/  IMAD.MOV.U32 R146, RZ, RZ, R69 ;  /* 0x000000ffff927224 */ /* 0x000fe200078e0045 */
[C---:B--2---:R-:W-:Y:S01]  /*10850*/  ISETP.GT.AND P1, PT, R8.reuse, R76, PT ;  /* 0x0000004c0800720c */ /* 0x044fe20003f24270 */
[----:B------:R-:W-:-:S12]  /*10860*/  VIADD R8, R8, 0xffffffff ;  /* 0xffffffff08087836 */ /* 0x000fd80000000000 */
[----:B0-----:R-:W-:Y:S05]  /*10870*/  @P1 BRA `(.L_x_465) ;  /* 0xffffffd800841947 */ /* 0x001fea000383ffff */
.L_x_452:
[----:B------:R-:W-:Y:S05]  /*10880*/  BSYNC B0 ;  /* 0x0000000000007941 */ /* 0x000fea0003800000 */
.L_x_451:
[----:B------:R-:W-:Y:S06]  /*10890*/  BAR.ARV 0x8, 0x200 ;  /* 0x0208000000007b1d */ /* 0x000fec0000002000 */
[----:B------:R-:W-:Y:S05]  /*108a0*/  @!P0 BRA `(.L_x_466) ;  /* 0x0000000000048947 */ /* 0x000fea0003800000 */
[----:B------:R-:W-:Y:S01]  /*108b0*/  BPT.TRAP 0x1 ;  /* 0x000000040000795c */ /* 0x000fe20000300000 */
.L_x_466:
[----:B------:R-:W2:Y:S01]  /*108c0*/  LDL R2, [R1+0x4] ;  /* 0x0000040001027983 */ /* 0x000ea20000100800 */
[----:B------:R-:W-:Y:S01]  /*108d0*/  IMAD R10, R156, 0x8, R18 ;  /* 0x000000089c0a7824 */ /* 0x000fe200078e0212 */
[----:B--2--5:R-:W-:-:S04]  /*108e0*/  SHF.L.U32 R5, R2, 0x1f, RZ ;  /* 0x0000001f02057819 */ /* 0x024fc800000006ff */
[----:B------:R0:W1:Y:S01]  /*108f0*/  SYNCS.PHASECHK.TRANS64.TRYWAIT P1, [R10+URZ+0x19c50], R5 ;  /* 0x019c50050a0075a7 */ /* 0x000062000802017f */
[----:B------:R-:W-:Y:S05]  /*10900*/  @!P0 BRA `(.L_x_467) ;  /* 0x0000000000048947 */ /* 0x000fea0003800000 */
[----:B------:R-:W-:Y:S01]  /*10910*/  BPT.TRAP 0x1 ;  /* 0x000000040000795c */ /* 0x000fe20000300000 */
.L_x_467:
[----:B------:R-:W-:Y:S04]  /*10920*/  BSSY B0, `(.L_x_468) ;  /* 0x0000004000007945 */ /* 0x000fe80003800000 */
[----:B-1----:R-:W-:Y:S05]  /*10930*/  @P1 BRA `(.L_x_469) ;  /* 0x0000000000081947 */ /* 0x002fea0003800000 */
[----:B------:R-:W1:Y:S02]  /*10940*/  SYNCS.PHASECHK.TRANS64.TRYWAIT P1, [R10+URZ+0x19c50], R5 ;  /* 0x019c50050a0075a7 */ /* 0x000e64000802017f */
[----:B-1----:R-:W-:Y:S05]  /*10950*/  @!P1 BRA `(.L_x_470) ;  /* 0x000000b800e49947 */ /* 0x002fea0003800000 */
.L_x_469:
[----:B------:R-:W-:Y:S05]  /*10960*/  BSYNC B0 ;  /* 0x0000000000007941 */ /* 0x000fea0003800000 */
.L_x_468:
[----:B------:R-:W2:Y:S04]  /*10970*/  LDL R2, [R1+0x50] ;  /* 0x0000500001027983 */ /* 0x000ea80000100800 */
[----:B------:R-:W3:Y:S01]  /*10980*/  LDL R11, [R1+0x34] ;  /* 0x00003400010b7983 */ /* 0x000ee20000100800 */
[----:B------:R-:W-:Y:S01]  /*10990*/  VIADD R18, R18, 0x3000 ;  /* 0x0000300012127836 */ /* 0x000fe20000000000 */
[----:B------:R-:W-:Y:S01]  /*109a0*/  ULDC.64 UR4, c[0x0][0x9a0] ;  /* 0x0002680000047ab9 */ /* 0x000fe20000000a00 */
[----:B------:R-:W-:Y:S01]  /*109b0*/  WARPGROUP.ARRIVE ;  /* 0x00000000000079c5 */ /* 0x000fe20000000000 */
[----:B------:R-:W-:Y:S02]  /*109c0*/  ISETP.NE.U32.AND P1, PT, RZ, UR4, PT ;  /* 0x00000004ff007c0c */ /* 0x000fe4000bf25070 */
[----:B------:R-:W-:-:S02]  /*109d0*/  SHF.R.U32.HI R18, RZ, 0x4, R18 ;  /* 0x00000004ff127819 */ /* 0x000fc40000011612 */
[----:B------:R-:W-:Y:S02]  /*109e0*/  ISETP.NE.AND.EX P1, PT, RZ, UR5, PT, P1 ;  /* 0x00000005ff007c0c */ /* 0x000fe4000bf25310 */
[----:B------:R-:W-:-:S04]  /*109f0*/  LOP3.LUT R18, R18, 0x3fff, RZ, 0xc0, !PT ;  /* 0x00003fff12127812 */ /* 0x000fc800078ec0ff */
[----:B01----:R-:W-:-:S05]  /*10a00*/  LOP3.LUT R5, R18, 0x10000, RZ, 0xfc, !PT ;  /* 0x0001000012057812 */ /* 0x003fca00078efcff */
[----:B------:R-:W-:Y:S02]  /*10a10*/  IMAD R4, R156, 0x300, R5 ;  /* 0x000003009c047824 */ /* 0x000fe400078e0205 */
[----:B------:R-:W-:Y:S01]  /*10a20*/  IMAD.MOV.U32 R5, RZ, RZ, 0x40000040 ;  /* 0x40000040ff057424 */ /* 0x000fe200078e00ff */
[----:B------:R-:W2:Y:S02]  /*10a30*/  @P1 LDC.64 R8, c[0x0][0x9c8] ;  /* 0x00027200ff081b82 */ /* 0x000ea40000000a00 */
[----:B------:R-:W-:Y:S02]  /*10a40*/  R2UR UR6, R4 ;  /* 0x00000000040672ca */ /* 0x000fe400000e0000 */
[----:B------:R-:W-:-:S04]  /*10a50*/  R2UR UR7, R5 ;  /* 0x00000000050772ca */ /* 0x000fc800000e0000 */
[----:B------:R-:W0:Y:S09]  /*10a60*/  @P1 LDC.64 R6, c[0x0][0x9d0] ;  /* 0x00027400ff061b82 */ /* 0x000e320000000a00 */
[----:B------:R-:W-:Y:S03]  /*10a70*/  QGMMA.64x96x32.F32.E4M3.E4M3 R88, R148, gdesc[UR4], R88, gsb0 ;  /* 0x0160000494587df3 */ /* 0x000fe60008000858 */
[----:B------:R-:W-:-:S02]  /*10a80*/  WARPGROUP.DEPBAR.LE gsb0, 0x0 ;  /* 0x00008000000079c5 */ /* 0x000fc40000010000 */
[----:B------:R-:W-:Y:S01]  /*10a90*/  WARPGROUP.ARRIVE ;  /* 0x00000000000079c5 */ /* 0x000fe20000000000 */
[----:B--2---:R-:W-:-:S04]  /*10aa0*/  @P1 IMAD R2, R2, R8, RZ ;  /* 0x0000000802021224 */ /* 0x004fc800078e02ff */
[C---:B---3--:R-:W-:Y:S02]  /*10ab0*/  @P1 IMAD R5, R11.reuse, R9, R2 ;  /* 0x000000090b051224 */ /* 0x048fe400078e0202 */
[----:B------:R-:W-:-:S04]  /*10ac0*/  @P1 IMAD.WIDE.U32 R8, R11, R8, RZ ;  /* 0x000000080b081225 */ /* 0x000fc800078e00ff */
[----:B------:R-:W-:Y:S02]  /*10ad0*/  @P1 IMAD.IADD R9, R9, 0x1, R5 ;  /* 0x0000000109091824 */ /* 0x000fe400078e0205 */
[----:B0-----:R-:W-:-:S04]  /*10ae0*/  @P1 IMAD.WIDE.U32 R8, R22, R6, R8 ;  /* 0x0000000616081225 */ /* 0x001fc800078e0008 */
[----:B------:R-:W-:Y:S01]  /*10af0*/  @P1 IMAD R7, R22, R7, R9 ;  /* 0x0000000716071224 */ /* 0x000fe200078e0209 */
[----:B------:R-:W-:-:S04]  /*10b00*/  @P1 LEA R6, P2, R8, UR4, 0x2 ;  /* 0x0000000408061c11 */ /* 0x000fc8000f8410ff */
[----:B------:R-:W-:Y:S01]  /*10b10*/  @P1 LEA.HI.X R7, R8, UR5, R7, 0x2, P2 ;  /* 0x0000000508071c11 */ /* 0x000fe200090f1407 */
[----:B------:R-:W-:-:S06]  /*10b20*/  IMAD.MOV.U32 R8, RZ, RZ, 0x3f800000 ;  /* 0x3f800000ff087424 */ /* 0x000fcc00078e00ff */
[----:B------:R0:W2:Y:S01]  /*10b30*/  @P1 LDG.E R8, desc[UR40][R6.64] ;  /* 0x0000002806081981 */ /* 0x0000a2000c1e1900 */
[----:B------:R-:W-:-:S03]  /*10b40*/  IMAD.MOV.U32 R5, RZ, RZ, 0x40000040 ;  /* 0x40000040ff057424 */ /* 0x000fc600078e00ff */
[----:B------:R-:W1:Y:S04]  /*10b50*/  SHFL.BFLY PT, R9, R0, 0x2, 0x1f ;  /* 0x0c401f0000097f89 */ /* 0x000e6800000e0000 */
[----:B------:R-:W3:Y:S01]  /*10b60*/  SHFL.BFLY PT, R12, R3, 0x2, 0x1f ;  /* 0x0c401f00030c7f89 */ /* 0x000ee200000e0000 */
[----:B0-----:R-:W-:Y:S02]  /*10b70*/  VIADD R6, R4, 0x2 ;  /* 0x0000000204067836 */ /* 0x001fe40000000000 */
[----:B------:R-:W-:-:S03]  /*10b80*/  IMAD.MOV.U32 R7, RZ, RZ, 0x40000040 ;  /* 0x40000040ff077424 */ /* 0x000fc600078e00ff */
[----:B------:R-:W-:Y:S01]  /*10b90*/  R2UR UR6, R6 ;  /* 0x00000000060672ca */ /* 0x000fe200000e0000 */
[C---:B------:R-:W-:Y:S01]  /*10ba0*/  VIADD R6, R4.reuse, 0x4 ;  /* 0x0000000404067836 */ /* 0x040fe20000000000 */
[----:B------:R-:W-:Y:S01]  /*10bb0*/  R2UR UR7, R7 ;  /* 0x00000000070772ca */ /* 0x000fe200000e0000 */
[----:B------:R-:W-:Y:S01]  /*10bc0*/  IMAD.MOV.U32 R7, RZ, RZ, 0x40000040 ;  /* 0x40000040ff077424 */ /* 0x000fe200078e00ff */
[----:B------:R-:W-:Y:S01]  /*10bd0*/  IADD3 R4, R4, 0x6, RZ ;  /* 0x0000000604047810 */ /* 0x000fe20007ffe0ff */
[----:B-1----:R-:W-:-:S01]  /*10be0*/  FADD.FTZ R9, R9, R0 ;  /* 0x0000000009097221 */ /* 0x002fc20000010000 */
[----:B------:R-:W-:-:S09]  /*10bf0*/  IMAD.MOV.U32 R0, RZ, RZ, -0x800000 ;  /* 0xff800000ff007424 */ /* 0x000fd200078e00ff */
[----:B------:R-:W-:Y:S01]  /*10c00*/  QGMMA.64x96x32.F32.E4M3.E4M3 R88, R136, gdesc[UR4], R88, gsb0 ;  /* 0x0160000488587df3 */ /* 0x000fe20008000858 */
[----:B------:R-:W-:Y:S01]  /*10c10*/  R2UR UR6, R6 ;  /* 0x00000000060672ca */ /* 0x000fe200000e0000 */
[----:B---3--:R-:W-:Y:S01]  /*10c20*/  FADD.FTZ R12, R12, R3 ;  /* 0x000000030c0c7221 */ /* 0x008fe20000010000 */
[----:B------:R-:W-:Y:S01]  /*10c30*/  R2UR UR7, R7 ;  /* 0x00000000070772ca */ /* 0x000fe200000e0000 */
[----:B------:R-:W0:Y:S01]  /*10c40*/  SHFL.BFLY PT, R2, R9, 0x1, 0x1f ;  /* 0x0c201f0009027f89 */ /* 0x000e2200000e0000 */
[----:B------:R-:W-:Y:S02]  /*10c50*/  IMAD.MOV.U32 R3, RZ, RZ, RZ ;  /* 0x000000ffff037224 */ /* 0x000fe400078e00ff */
[----:B------:R-:W-:Y:S02]  /*10c60*/  IMAD.MOV.U32 R7, RZ, RZ, RZ ;  /* 0x000000ffff077224 */ /* 0x000fe400078e00ff */
[----:B0-----:R-:W-:-:S01]  /*10c70*/  FADD.FTZ R11, R9, R2 ;  /* 0x00000002090b7221 */ /* 0x001fc20000010000 */
[----:B------:R-:W-:-:S03]  /*10c80*/  IMAD.MOV.U32 R2, RZ, RZ, -0x800000 ;  /* 0xff800000ff027424 */ /* 0x000fc600078e00ff */
[C---:B------:R-:W-:Y:S01]  /*10c90*/  FMUL.FTZ R14, R11.reuse, 0.00390625 ;  /* 0x3b8000000b0e7820 */ /* 0x040fe20000410000 */
[----:B------:R-:W-:-:S04]  /*10ca0*/  FSETP.NE.FTZ.AND P1, PT, R11, RZ, PT ;  /* 0x000000ff0b00720b */ /* 0x000fc80003f35000 */
[----:B------:R-:W-:-:S09]  /*10cb0*/  FSETP.NE.FTZ.AND P2, PT, R14, RZ, PT ;  /* 0x000000ff0e00720b */ /* 0x000fd20003f55000 */
[----:B------:R-:W-:Y:S01]  /*10cc0*/  @P1 MUFU.RCP R3, R11 ;  /* 0x0000000b00031308 */ /* 0x000fe20000001000 */
[----:B------:R-:W-:Y:S02]  /*10cd0*/  WARPGROUP.DEPBAR.LE gsb0, 0x0 ;  /* 0x00008000000079c5 */ /* 0x000fe40000010000 */
[----:B------:R-:W-:-:S06]  /*10ce0*/  WARPGROUP.ARRIVE ;  /* 0x00000000000079c5 */ /* 0x000fcc0000000000 */
[----:B------:R-:W-:Y:S01]  /*10cf0*/  QGMMA.64x96x32.F32.E4M3.E4M3 R88, R140, gdesc[UR4], R88, gsb0 ;  /* 0x016000048c587df3 */ /* 0x000fe20008000858 */
[----:B------:R-:W-:Y:S02]  /*10d00*/  R2UR UR6, R4 ;  /* 0x00000000040672ca */ /* 0x000fe400000e0000 */
[----:B------:R-:W-:Y:S01]  /*10d10*/  R2UR UR7, R5 ;  /* 0x00000000050772ca */ /* 0x000fe200000e0000 */
[----:B------:R-:W0:Y:S01]  /*10d20*/  @P2 MUFU.LG2 R4, R14 ;  /* 0x0000000e00042308 */ /* 0x000e220000000c00 */
[----:B------:R-:W1:Y:S01]  /*10d30*/  SHFL.BFLY PT, R5, R12, 0x1, 0x1f ;  /* 0x0c201f000c057f89 */ /* 0x000e6200000e0000 */
[----:B0-----:R-:W-:Y:S01]  /*10d40*/  @P2 FMUL.FTZ R4, R4, 0.69314718246459960938 ;  /* 0x3f31721804042820 */ /* 0x001fe20000410000 */
[----:B-1----:R-:W-:Y:S01]  /*10d50*/  FADD.FTZ R13, R12, R5 ;  /* 0x000000050c0d7221 */ /* 0x002fe20000010000 */
[----:B------:R-:W-:-:S03]  /*10d60*/  @P2 FMUL.FTZ R5, R42, 0.69314718246459960938 ;  /* 0x3f3172182a052820 */ /* 0x000fc60000410000 */
[C---:B------:R-:W-:Y:S01]  /*10d70*/  FMUL.FTZ R6, R13.reuse, 0.00390625 ;  /* 0x3b8000000d067820 */ /* 0x040fe20000410000 */
[----:B------:R-:W-:Y:S01]  /*10d80*/  FSETP.NE.FTZ.AND P1, PT, R13, RZ, PT ;  /* 0x000000ff0d00720b */ /* 0x000fe20003f35000 */
[----:B------:R-:W-:-:S03]  /*10d90*/  @P2 FFMA.FTZ R0, R5, R38, R4 ;  /* 0x0000002605002223 */ /* 0x000fc60000010004 */
[----:B------:R-:W-:-:S09]  /*10da0*/  FSETP.NE.FTZ.AND P3, PT, R6, RZ, PT ;  /* 0x000000ff0600720b */ /* 0x000fd20003f75000 */
[----:B------:R-:W-:Y:S04]  /*10db0*/  @P1 MUFU.RCP R7, R13 ;  /* 0x0000000d00071308 */ /* 0x000fe80000001000 */
[----:B------:R-:W-:-:S04]  /*10dc0*/  @P3 FMUL.FTZ R42, R42, 0.69314718246459960938 ;  /* 0x3f3172182a2a3820 */ /* 0x000fc80000410000 */
[----:B------:R-:W0:Y:S02]  /*10dd0*/  @P3 MUFU.LG2 R6, R6 ;  /* 0x0000000600063308 */ /* 0x000e240000000c00 */
[----:B0-----:R-:W-:-:S04]  /*10de0*/  @P3 FMUL.FTZ R9, R6, 0.69314718246459960938 ;  /* 0x3f31721806093820 */ /* 0x001fc80000410000 */
[----:B------:R-:W-:Y:S01]  /*10df0*/  @P3 FFMA.FTZ R2, R42, R54, R9 ;  /* 0x000000362a023223 */ /* 0x000fe20000010009 */
[----:B------:R-:W-:Y:S02]  /*10e00*/  WARPGROUP.DEPBAR.LE gsb0, 0x0 ;  /* 0x00008000000079c5 */ /* 0x000fe40000010000 */
[----:B------:R-:W-:-:S06]  /*10e10*/  WARPGROUP.ARRIVE ;  /* 0x00000000000079c5 */ /* 0x000fcc0000000000 */
[----:B------:R-:W-:Y:S01]  /*10e20*/  QGMMA.64x96x32.F32.E4M3.E4M3 R88, R144, gdesc[UR4], R88, gsb0 ;  /* 0x0160000490587df3 */ /* 0x000fe20008000858 */
[-C--:B--2---:R-:W-:Y:S01]  /*10e30*/  FMUL.FTZ R38, R3, R8.reuse ;  /* 0x0000000803267220 */ /* 0x084fe20000410000 */
[----:B------:R-:W-:Y:S01]  /*10e40*/  FMUL.FTZ R4, R7, R8 ;  /* 0x0000000807047220 */ /* 0x000fe20000410000 */
[----:B------:R-:W-:Y:S02]  /*10e50*/  WARPGROUP.DEPBAR.LE gsb0, 0x0 ;  /* 0x00008000000079c5 */ /* 0x000fe40000010000 */
[----:B------:R-:W-:Y:S05]  /*10e60*/  @!P0 BRA `(.L_x_471) ;  /* 0x0000000000048947 */ /* 0x000fea0003800000 */
[----:B------:R-:W-:Y:S01]  /*10e70*/  BPT.TRAP 0x1 ;  /* 0x000000040000795c */ /* 0x000fe20000300000 */
.L_x_471:
[----:B------:R-:W2:Y:S01]  /*10e80*/  LDL.LU R5, [R1+0x24] ;  /* 0x0000240001057983 */ /* 0x000ea20000300800 */
[----:B------:R-:W-:Y:S02]  /*10e90*/  VIADD R10, R10, 0x19c60 ;  /* 0x00019c600a0a7836 */ /* 0x000fe40000000000 */
[-C--:B------:R-:W-:Y:S01]  /*10ea0*/  FMUL.FTZ R3, R88, R38.reuse ;  /* 0x0000002658037220 */ /* 0x080fe20000410000 */
[----:B------:R-:W-:Y:S01]  /*10eb0*/  FMUL.FTZ R6, R93, R38 ;  /* 0x000000265d067220 */ /* 0x000fe20000410000 */
[----:B------:R-:W3:Y:S04]  /*10ec0*/  LDL.LU R24, [R1+0x4] ;  /* 0x0000040001187983 */ /* 0x000ee80000300800 */
[----:B------:R-:W4:Y:S01]  /*10ed0*/  LDL.LU R18, [R1+0x4c] ;  /* 0x00004c0001127983 */ /* 0x000f220000300800 */
[----:B------:R-:W-:-:S05]  /*10ee0*/  VIADD R156, R156, 0x1 ;  /* 0x000000019c9c7836 */ /* 0x000fca0000000000 */
[----:B------:R-:W-:Y:S01]  /*10ef0*/  ISETP.NE.AND P1, PT, R156, 0x2, PT ;  /* 0x000000029c00780c */ /* 0x000fe20003f25270 */
        /* <DEDUP_REMOVED lines=44> */
[----:B------:R-:W-:Y:S01]  /*111c0*/  FMUL.FTZ R131, R131, R4 ;  /* 0x0000000483837220 */ /* 0x000fe20000410000 */
[----:B------:R-:W-:-:S02]  /*111d0*/  SEL R156, R156, RZ, P1 ;  /* 0x000000ff9c9c7207 */ /* 0x000fc40000800000 */
[----:B--2---:R-:W-:-:S04]  /*111e0*/  PRMT R5, R5, 0x654, R10 ;  /* 0x0000065405057816 */ /* 0x004fc8000000000a */
[----:B------:R0:W-:Y:S01]  /*111f0*/  SYNCS.ARRIVE.TRANS64.RED.A1T0 RZ, [R5+URZ], RZ ;  /* 0x000000ff05ff79a7 */ /* 0x0001e2000810043f */
[----:B----4-:R-:W-:Y:S01]  /*11200*/  VIADD R18, R18, 0x1 ;  /* 0x0000000112127836 */ /* 0x010fe20000000000 */
[----:B0-----:R-:W-:-:S04]  /*11210*/  SEL R5, RZ, 0x1, P1 ;  /* 0x00000001ff057807 */ /* 0x001fc80000800000 */
[----:B---3--:R-:W-:Y:S01]  /*11220*/  LOP3.LUT R24, R24, R5, RZ, 0x3c, !PT ;  /* 0x0000000518187212 */ /* 0x008fe200078e3cff */
[----:B------:R0:W-:Y:S04]  /*11230*/  STL [R1+0x4c], R18 ;  /* 0x00004c1201007387 */ /* 0x0001e80000100800 */
[----:B------:R0:W-:Y:S01]  /*11240*/  STL [R1+0x4], R24 ;  /* 0x0000041801007387 */ /* 0x0001e20000100800 */
[-C--:B------:R-:W-:Y:S01]  /*11250*/  FMUL.FTZ R10, R109, R38.reuse ;  /* 0x000000266d0a7220 */ /* 0x080fe20000410000 */
[----:B------:R-:W-:-:S07]  /*11260*/  FMUL.FTZ R38, R129, R38 ;  /* 0x0000002681267220 */ /* 0x000fce0000410000 */
.L_x_417:
[----:B------:R-:W2:Y:S01]  /*11270*/  LDL R88, [R1+0x40] ;  /* 0x0000400001587983 */ /* 0x000ea20000100800 */
[----:B------:R-:W1:Y:S01]  /*11280*/  S2UR UR4, SR_CgaCtaId ;  /* 0x00000000000479c3 */ /* 0x000e620000008800 */
[----:B0-----:R-:W-:Y:S01]  /*11290*/  MOV R18, 0x400 ;  /* 0x0000040000127802 */ /* 0x001fe20000000f00 */
[----:B------:R-:W-:Y:S01]  /*112a0*/  BSSY B0, `(.L_x_472) ;  /* 0x0000336000007945 */ /* 0x000fe20003800000 */
[----:B-1----:R-:W-:-:S05]  /*112b0*/  IMAD.U32 R4, RZ, RZ, UR4 ;  /* 0x00000004ff047e24 */ /* 0x002fca000f8e00ff */
[----:B------:R0:W-:Y:S01]  /*112c0*/  STL [R1+0x24], R4 ;  /* 0x0000240401007387 */ /* 0x0001e20000100800 */
[----:B------:R-:W-:Y:S01]  /*112d0*/  LEA R18, R4, R18, 0x18 ;  /* 0x0000001204127211 */ /* 0x000fe200078ec0ff */
[----:B------:R-:W-:Y:S06]  /*112e0*/  BAR.SYNC.DEFER_BLOCKING 0x5, 0x200 ;  /* 0x0148000000007b1d */ /* 0x000fec0000010000 */
[----:B-----5:R0:W1:Y:S02]  /*112f0*/  LDS.128 R24, [R18+0x19cd0] ;  /* 0x019cd00012187984 */ /* 0x0200640000000c00 */
[----:B------:R-:W-:Y:S06]  /*11300*/  BAR.ARV 0x4, 0x200 ;  /* 0x0108000000007b1d */ /* 0x000fec0000002000 */
[----:B--2---:R-:W-:-:S13]  /*11310*/  ISETP.NE.AND P1, PT, R88, RZ, PT ;  /* 0x000000ff5800720c */ /* 0x004fda0003f25270 */
[----:B------:R-:W2:Y:S02]  /*11320*/  @!P1 LDC R88, c[0x0][0xad4] ;  /* 0x0002b500ff589b82 */ /* 0x000ea40000000800 */
[----:B--2---:R0:W-:Y:S01]  /*11330*/  @!P1 STL [R1+0x40], R88 ;  /* 0x0000405801009387 */ /* 0x0041e20000100800 */
[----:B-1----:R-:W-:Y:S05]  /*11340*/  @P0 BRA `(.L_x_473) ;  /* 0x0000002400e80947 */ /* 0x002fea0003800000 */
[----:B------:R-:W2:Y:S01]  /*11350*/  LDL.LU R5, [R1+0x34] ;  /* 0x0000340001057983 */ /* 0x000ea20000300800 */
[----:B------:R-:W-:Y:S01]  /*11360*/  ULDC.64 UR4, c[0x4][0x38] ;  /* 0x01000e0000047ab9 */ /* 0x000fe20000000a00 */
[----:B------:R-:W-:Y:S02]  /*11370*/  ULDC.64 UR6, c[0x0][0xc08] ;  /* 0x0003020000067ab9 */ /* 0x000fe40000000a00 */
[----:B0-----:R-:W3:Y:S01]  /*11380*/  LDL.LU R4, [R1+0x50] ;  /* 0x0000500001047983 */ /* 0x001ee20000300800 */
[----:B------:R-:W0:Y:S01]  /*11390*/  S2R R44, SR_TID.X ;  /* 0x00000000002c7919 */ /* 0x000e220000002100 */
[----:B------:R-:W-:Y:S01]  /*113a0*/  BAR.SYNC.DEFER_BLOCKING 0x1, 0x180 ;  /* 0x0046000000007b1d */ /* 0x000fe20000010000 */
[----:B--2---:R-:W-:Y:S01]  /*113b0*/  MOV R43, R5 ;  /* 0x00000005002b7202 */ /* 0x004fe20000000f00 */
[----:B---3--:R-:W-:Y:S02]  /*113c0*/  IMAD.MOV.U32 R41, RZ, RZ, R4 ;  /* 0x000000ffff297224 */ /* 0x008fe400078e0004 */
[----:B0-----:R-:W-:-:S05]  /*113d0*/  IMAD.SHL.U32 R4, R44, 0x4, RZ ;  /* 0x000000042c047824 */ /* 0x001fca00078e00ff */
[----:B------:R-:W-:-:S04]  /*113e0*/  LOP3.LUT R4, R4, 0xc, RZ, 0xc0, !PT ;  /* 0x0000000c04047812 */ /* 0x000fc800078ec0ff */
[----:B------:R-:W-:-:S05]  /*113f0*/  IADD3 R4, P0, R4, UR4, RZ ;  /* 0x0000000404047c10 */ /* 0x000fca000ff1e0ff */
[----:B------:R-:W-:Y:S01]  /*11400*/  IMAD.X R5, RZ, RZ, UR5, P0 ;  /* 0x00000005ff057e24 */ /* 0x000fe200080e06ff */
[----:B------:R-:W-:-:S04]  /*11410*/  ULDC.64 UR4, c[0x0][0xc00] ;  /* 0x0003000000047ab9 */ /* 0x000fc80000000a00 */
[----:B------:R0:W2:Y:S01]  /*11420*/  LDG.E.CONSTANT R40, desc[UR40][R4.64] ;  /* 0x0000002804287981 */ /* 0x0000a2000c1e9900 */
[----:B------:R-:W-:Y:S01]  /*11430*/  LOP3.LUT P0, R24, R44, 0x3, RZ, 0xc0, !PT ;  /* 0x000000032c187812 */ /* 0x000fe2000780c0ff */
[----:B------:R-:W-:Y:S02]  /*11440*/  IMAD.MOV.U32 R52, RZ, RZ, R41 ;  /* 0x000000ffff347224 */ /* 0x000fe400078e0029 */
[----:B------:R-:W-:Y:S01]  /*11450*/  IMAD.MOV.U32 R50, RZ, RZ, R43 ;  /* 0x000000ffff327224 */ /* 0x000fe200078e002b */
[----:B------:R-:W3:Y:S01]  /*11460*/  LDL R4, [R1+0xa4] ;  /* 0x0000a40001047983 */ /* 0x000ee20000100800 */
[----:B------:R-:W-:Y:S01]  /*11470*/  ISETP.EQ.OR P0, PT, R24, 0x3, !P0 ;  /* 0x000000031800780c */ /* 0x000fe20004702670 */
[----:B------:R-:W-:Y:S02]  /*11480*/  IMAD.MOV.U32 R96, RZ, RZ, R52 ;  /* 0x000000ffff607224 */ /* 0x000fe400078e0034 */
[----:B------:R-:W-:Y:S01]  /*11490*/  IMAD.MOV.U32 R97, RZ, RZ, R50 ;  /* 0x000000ffff617224 */ /* 0x000fe200078e0032 */
[----:B------:R-:W-:-:S02]  /*114a0*/  SEL R69, R98, R99, P0 ;  /* 0x0000006362457207 */ /* 0x000fc40000000000 */
[----:B------:R-:W-:Y:S02]  /*114b0*/  SEL R98, R99, R98, P0 ;  /* 0x0000006263627207 */ /* 0x000fe40000000000 */
[----:B------:R-:W4:Y:S01]  /*114c0*/  LDL.LU R99, [R1+0x44] ;  /* 0x0000440001637983 */ /* 0x000f220000300800 */
[----:B------:R-:W-:Y:S02]  /*114d0*/  SEL R67, R94, R95, P0 ;  /* 0x0000005f5e437207 */ /* 0x000fe40000000000 */
[----:B------:R-:W-:Y:S02]  /*114e0*/  SEL R94, R95, R94, P0 ;  /* 0x0000005e5f5e7207 */ /* 0x000fe40000000000 */
[----:B------:R-:W4:Y:S01]  /*114f0*/  LDL.LU R95, [R1+0x48] ;  /* 0x00004800015f7983 */ /* 0x000f220000300800 */
[----:B------:R-:W-:Y:S02]  /*11500*/  SEL R41, R3, R36, P0 ;  /* 0x0000002403297207 */ /* 0x000fe40000000000 */
[----:B------:R-:W-:Y:S01]  /*11510*/  SEL R36, R36, R3, P0 ;  /* 0x0000000324247207 */ /* 0x000fe20000000000 */
[----:B------:R-:W4:Y:S01]  /*11520*/  LDL R93, [R1+0xa0] ;  /* 0x0000a000015d7983 */ /* 0x000f220000100800 */
[----:B------:R-:W-:-:S02]  /*11530*/  SEL R63, R37, R20, P0 ;  /* 0x00000014253f7207 */ /* 0x000fc40000000000 */
[----:B------:R-:W-:Y:S01]  /*11540*/  SEL R47, R21, R8, P0 ;  /* 0x00000008152f7207 */ /* 0x000fe20000000000 */
[----:B------:R-:W1:Y:S01]  /*11550*/  S2R R3, SR_SWINHI ;  /* 0x0000000000037919 */ /* 0x000e620000002f00 */
[----:B------:R-:W-:Y:S02]  /*11560*/  SEL R45, R8, R21, P0 ;  /* 0x00000015082d7207 */ /* 0x000fe40000000000 */
[----:B------:R-:W-:Y:S01]  /*11570*/  SEL R37, R20, R37, P0 ;  /* 0x0000002514257207 */ /* 0x000fe20000000000 */
[----:B------:R-:W4:Y:S01]  /*11580*/  LDL R92, [R1+0x54] ;  /* 0x00005400015c7983 */ /* 0x000f220000100800 */
[----:B------:R-:W-:Y:S02]  /*11590*/  SEL R55, R33, R12, P0 ;  /* 0x0000000c21377207 */ /* 0x000fe40000000000 */
[----:B------:R-:W-:Y:S01]  /*115a0*/  SEL R57, R13, R34, P0 ;  /* 0x000000220d397207 */ /* 0x000fe20000000000 */
[----:B------:R-:W4:Y:S01]  /*115b0*/  LDL R90, [R1+0x5c] ;  /* 0x00005c00015a7983 */ /* 0x000f220000100800 */
        /* <DEDUP_REMOVED lines=12> */
[----:B------:R-:W-:-:S02]  /*11680*/  MOV R20, R18 ;  /* 0x0000001200147202 */ /* 0x000fc40000000f00 */
[----:B-1----:R-:W-:Y:S02]  /*11690*/  MOV R21, R3 ;  /* 0x0000000300157202 */ /* 0x002fe40000000f00 */
        /* <DEDUP_REMOVED lines=23> */
[----:B------:R-:W-:Y:S01]  /*11810*/  SEL R134, R135, R134, P0 ;  /* 0x0000008687867207 */ /* 0x000fe20000000000 */
[----:B---3--:R-:W-:-:S03]  /*11820*/  IMAD.WIDE R12, R4, 0x2, R20 ;  /* 0x00000002040c7825 */ /* 0x008fc600078e0214 */
[C---:B------:R-:W-:Y:S02]  /*11830*/  LOP3.LUT R3, R12.reuse, 0x180, RZ, 0xc0, !PT ;  /* 0x000001800c037812 */ /* 0x040fe400078ec0ff */
[----:B------:R-:W-:Y:S02]  /*11840*/  IADD3 R6, P5, R12, 0x20, RZ ;  /* 0x000000200c067810 */ /* 0x000fe40007fbe0ff */
[----:B------:R-:W-:Y:S02]  /*11850*/  SHF.R.U64 R3, R3, 0x3, RZ ;  /* 0x0000000303037819 */ /* 0x000fe400000012ff */
[----:B0-----:R-:W-:Y:S02]  /*11860*/  LOP3.LUT R4, R6, 0x180, RZ, 0xc0, !PT ;  /* 0x0000018006047812 */ /* 0x001fe400078ec0ff */
[C---:B------:R-:W-:Y:S02]  /*11870*/  IADD3 R8, P4, R12.reuse, 0x3000, RZ ;  /* 0x000030000c087810 */ /* 0x040fe40007f9e0ff */
[----:B------:R-:W-:-:S02]  /*11880*/  IADD3 R35, P3, R12, 0x3020, RZ ;  /* 0x000030200c237810 */ /* 0x000fc40007f7e0ff */
[C---:B------:R-:W-:Y:S02]  /*11890*/  IADD3 R85, P2, R12.reuse, 0x6000, RZ ;  /* 0x000060000c557810 */ /* 0x040fe40007f5e0ff */
[----:B------:R-:W-:Y:S02]  /*118a0*/  IADD3 R91, P1, R12, 0x6020, RZ ;  /* 0x000060200c5b7810 */ /* 0x000fe40007f3e0ff */
[----:B------:R-:W-:Y:S02]  /*118b0*/  LOP3.LUT R12, R3, R12, RZ, 0x3c, !PT ;  /* 0x0000000c030c7212 */ /* 0x000fe400078e3cff */
[----:B------:R-:W-:Y:S02]  /*118c0*/  SHF.R.U64 R3, R4, 0x3, RZ ;  /* 0x0000000304037819 */ /* 0x000fe400000012ff */
[----:B------:R-:W-:Y:S02]  /*118d0*/  LOP3.LUT R4, R35, 0x180, RZ, 0xc0, !PT ;  /* 0x0000018023047812 */ /* 0x000fe400078ec0ff */
[----:B------:R-:W-:-:S02]  /*118e0*/  LOP3.LUT R14, R3, R6, RZ, 0x3c, !PT ;  /* 0x00000006030e7212 */ /* 0x000fc400078e3cff */
[----:B------:R-:W-:Y:S02]  /*118f0*/  LOP3.LUT R3, R8, 0x180, RZ, 0xc0, !PT ;  /* 0x0000018008037812 */ /* 0x000fe400078ec0ff */
[----:B------:R-:W-:Y:S02]  /*11900*/  LOP3.LUT R24, R91, 0x180, RZ, 0xc0, !PT ;  /* 0x000001805b187812 */ /* 0x000fe400078ec0ff */
[----:B------:R-:W-:Y:S02]  /*11910*/  LOP3.LUT R6, R85, 0x180, RZ, 0xc0, !PT ;  /* 0x0000018055067812 */ /* 0x000fe400078ec0ff */
[----:B------:R-:W-:Y:S01]  /*11920*/  SHF.R.U64 R3, R3, 0x3, RZ ;  /* 0x0000000303037819 */ /* 0x000fe200000012ff */
[----:B--2---:R0:W-:Y:S01]  /*11930*/  SHFL.IDX PT, R58, R49, R40, 0x1c1f ;  /* 0x001c1f28313a7589 */ /* 0x0041e200000e0000 */
[----:B------:R-:W-:Y:S02]  /*11940*/  SHF.R.U64 R4, R4, 0x3, RZ ;  /* 0x0000000304047819 */ /* 0x000fe400000012ff */
[----:B------:R-:W-:Y:S01]  /*11950*/  SHF.R.U64 R24, R24, 0x3, RZ ;  /* 0x0000000318187819 */ /* 0x000fe200000012ff */
[----:B------:R-:W-:Y:S01]  /*11960*/  IMAD.X R11, RZ, RZ, R13, P4 ;  /* 0x000000ffff0b7224 */ /* 0x000fe200020e060d */
[----:B------:R-:W-:-:S02]  /*11970*/  IADD3.X R9, RZ, R13, RZ, P3, !PT ;  /* 0x0000000dff097210 */ /* 0x000fc40001ffe4ff */
[----:B------:R-:W-:Y:S02]  /*11980*/  SHF.R.U64 R6, R6, 0x3, RZ ;  /* 0x0000000306067819 */ /* 0x000fe400000012ff */
[----:B------:R-:W-:Y:S02]  /*11990*/  LOP3.LUT R10, R3, R8, RZ, 0x3c, !PT ;  /* 0x00000008030a7212 */ /* 0x000fe400078e3cff */
[----:B0-----:R-:W-:Y:S01]  /*119a0*/  LOP3.LUT R49, R40, 0x2, RZ, 0x3c, !PT ;  /* 0x0000000228317812 */ /* 0x001fe200078e3cff */
[--C-:B------:R-:W-:Y:S01]  /*119b0*/  IMAD.X R5, RZ, RZ, R13.reuse, P1 ;  /* 0x000000ffff057224 */ /* 0x100fe200008e060d */
[----:B------:R-:W-:Y:S01]  /*119c0*/  LOP3.LUT R8, R4, R35, RZ, 0x3c, !PT ;  /* 0x0000002304087212 */ /* 0x000fe200078e3cff */
[--C-:B------:R-:W-:Y:S01]  /*119d0*/  IMAD.X R7, RZ, RZ, R13.reuse, P2 ;  /* 0x000000ffff077224 */ /* 0x100fe200010e060d */
[----:B------:R-:W-:Y:S01]  /*119e0*/  LOP3.LUT R4, R24, R91, RZ, 0x3c, !PT ;  /* 0x0000005b18047212 */ /* 0x000fe200078e3cff */
[----:B------:R-:W-:Y:S01]  /*119f0*/  SHFL.IDX PT, R41, R41, R40, 0x1c1f ;  /* 0x001c1f2829297589 */ /* 0x000fe200000e0000 */
[----:B------:R-:W-:Y:S01]  /*11a00*/  LOP3.LUT R6, R6, R85, RZ, 0x3c, !PT ;  /* 0x0000005506067212 */ /* 0x000fe200078e3cff */
[----:B------:R-:W-:Y:S01]  /*11a10*/  IMAD.X R15, RZ, RZ, R13, P5 ;  /* 0x000000ffff0f7224 */ /* 0x000fe200028e060d */
[----:B------:R-:W-:Y:S01]  /*11a20*/  MOV R24, R8 ;  /* 0x0000000800187202 */ /* 0x000fe20000000f00 */
[----:B------:R-:W0:Y:S01]  /*11a30*/  SHFL.IDX PT, R36, R36, R49, 0x1c1f ;  /* 0x001c1f3124247589 */ /* 0x000e2200000e0000 */
[----:B------:R-:W-:-:S03]  /*11a40*/  MOV R86, R10 ;  /* 0x0000000a00567202 */ /* 0x000fc60000000f00 */
        /* <DEDUP_REMOVED lines=8> */
[----:B------:R-:W-:Y:S04]  /*11ad0*/  SHFL.IDX PT, R65, R65, R40, 0x1c1f ;  /* 0x001c1f2841417589 */ /* 0x000fe800000e0000 */
[----:B------:R-:W-:Y:S04]  /*11ae0*/  SHFL.IDX PT, R67, R67, R40, 0x1c1f ;  /* 0x001c1f2843437589 */ /* 0x000fe800000e0000 */
[----:B------:R-:W-:Y:S04]  /*11af0*/  SHFL.IDX PT, R78, R81, R40, 0x1c1f ;  /* 0x001c1f28514e7589 */ /* 0x000fe800000e0000 */
[----:B------:R-:W-:Y:S04]  /*11b00*/  SHFL.IDX PT, R8, R83, R40, 0x1c1f ;  /* 0x001c1f2853087589 */ /* 0x000fe800000e0000 */
[----:B------:R-:W-:Y:S04]  /*11b10*/  SHFL.IDX PT, R51, R45, R49, 0x1c1f ;  /* 0x001c1f312d337589 */ /* 0x000fe800000e0000 */
[----:B------:R-:W1:Y:S04]  /*11b20*/  SHFL.IDX PT, R38, R39, R49, 0x1c1f ;  /* 0x001c1f3127267589 */ /* 0x000e6800000e0000 */
[----:B------:R-:W2:Y:S04]  /*11b30*/  SHFL.IDX PT, R94, R94, R49, 0x1c1f ;  /* 0x001c1f315e5e7589 */ /* 0x000ea800000e0000 */
[----:B------:R-:W-:Y:S04]  /*11b40*/  SHFL.IDX PT, R31, R31, R40, 0x1c1f ;  /* 0x001c1f281f1f7589 */ /* 0x000fe800000e0000 */
[----:B------:R-:W-:Y:S04]  /*11b50*/  SHFL.IDX PT, R66, R53, R40, 0x1c1f ;  /* 0x001c1f2835427589 */ /* 0x000fe800000e0000 */
[----:B------:R-:W-:Y:S04]  /*11b60*/  SHFL.IDX PT, R5, R59, R40, 0x1c1f ;  /* 0x001c1f283b057589 */ /* 0x000fe800000e0000 */
[----:B------:R-:W-:Y:S04]  /*11b70*/  SHFL.IDX PT, R82, R61, R40, 0x1c1f ;  /* 0x001c1f283d527589 */ /* 0x000fe800000e0000 */
[----:B------:R-:W-:Y:S04]  /*11b80*/  SHFL.IDX PT, R69, R69, R40, 0x1c1f ;  /* 0x001c1f2845457589 */ /* 0x000fe800000e0000 */
[----:B------:R-:W-:Y:S04]  /*11b90*/  SHFL.IDX PT, R71, R71, R40, 0x1c1f ;  /* 0x001c1f2847477589 */ /* 0x000fe800000e0000 */
[----:B------:R-:W3:Y:S04]  /*11ba0*/  SHFL.IDX PT, R32, R32, R49, 0x1c1f ;  /* 0x001c1f3120207589 */ /* 0x000ee800000e0000 */
[----:B------:R-:W-:Y:S04]  /*11bb0*/  SHFL.IDX PT, R81, R30, R49, 0x1c1f ;  /* 0x001c1f311e517589 */ /* 0x000fe800000e0000 */
[----:B------:R-:W4:Y:S04]  /*11bc0*/  SHFL.IDX PT, R98, R98, R49, 0x1c1f ;  /* 0x001c1f3162627589 */ /* 0x000f2800000e0000 */
[----:B------:R-:W-:Y:S04]  /*11bd0*/  SHFL.IDX PT, R83, R48, R49, 0x1c1f ;  /* 0x001c1f3130537589 */ /* 0x000fe800000e0000 */
[----:B------:R-:W4:Y:S04]  /*11be0*/  SHFL.IDX PT, R102, R102, R49, 0x1c1f ;  /* 0x001c1f3166667589 */ /* 0x000f2800000e0000 */
[----:B------:R-:W-:Y:S04]  /*11bf0*/  SHFL.IDX PT, R73, R73, R40, 0x1c1f ;  /* 0x001c1f2849497589 */ /* 0x000fe800000e0000 */
[----:B------:R-:W-:Y:S04]  /*11c00*/  SHFL.IDX PT, R75, R75, R40, 0x1c1f ;  /* 0x001c1f284b4b7589 */ /* 0x000fe800000e0000 */
[----:B------:R-:W4:Y:S04]  /*11c10*/  SHFL.IDX PT, R59, R28, R49, 0x1c1f ;  /* 0x001c1f311c3b7589 */ /* 0x000f2800000e0000 */
[----:B------:R-:W-:Y:S04]  /*11c20*/  SHFL.IDX PT, R110, R110, R49, 0x1c1f ;  /* 0x001c1f316e6e7589 */ /* 0x000fe800000e0000 */
[----:B------:R-:W4:Y:S04]  /*11c30*/  SHFL.IDX PT, R106, R106, R49, 0x1c1f ;  /* 0x001c1f316a6a7589 */ /* 0x000f2800000e0000 */
[----:B------:R-:W-:Y:S04]  /*11c40*/  SHFL.IDX PT, R6, R55, R40, 0x1c1f ;  /* 0x001c1f2837067589 */ /* 0x000fe800000e0000 */
[----:B------:R-:W-:Y:S04]  /*11c50*/  SHFL.IDX PT, R4, R63, R40, 0x1c1f ;  /* 0x001c1f283f047589 */ /* 0x000fe800000e0000 */
[----:B------:R-:W-:Y:S04]  /*11c60*/  SHFL.IDX PT, R77, R77, R40, 0x1c1f ;  /* 0x001c1f284d4d7589 */ /* 0x000fe800000e0000 */
[----:B------:R-:W-:Y:S04]  /*11c70*/  SHFL.IDX PT, R79, R79, R40, 0x1c1f ;  /* 0x001c1f284f4f7589 */ /* 0x000fe800000e0000 */
[----:B------:R-:W-:Y:S04]  /*11c80*/  SHFL.IDX PT, R7, R87, R40, 0x1c1f ;  /* 0x001c1f2857077589 */ /* 0x000fe800000e0000 */
[----:B------:R-:W4:Y:S04]  /*11c90*/  SHFL.IDX PT, R33, R33, R49, 0x1c1f ;  /* 0x001c1f3121217589 */ /* 0x000f2800000e0000 */
[----:B------:R1:W-:Y:S04]  /*11ca0*/  SHFL.IDX PT, R12, R46, R49, 0x1c1f ;  /* 0x001c1f312e0c7589 */ /* 0x0003e800000e0000 */
[----:B------:R-:W-:Y:S04]  /*11cb0*/  SHFL.IDX PT, R11, R37, R49, 0x1c1f ;  /* 0x001c1f31250b7589 */ /* 0x000fe800000e0000 */
[----:B------:R-:W-:Y:S04]  /*11cc0*/  SHFL.IDX PT, R118, R118, R49, 0x1c1f ;  /* 0x001c1f3176767589 */ /* 0x000fe800000e0000 */
[----:B------:R-:W4:Y:S04]  /*11cd0*/  SHFL.IDX PT, R114, R114, R49, 0x1c1f ;  /* 0x001c1f3172727589 */ /* 0x000f2800000e0000 */
[----:B------:R-:W4:Y:S04]  /*11ce0*/  SHFL.IDX PT, R130, R130, R49, 0x1c1f ;  /* 0x001c1f3182827589 */ /* 0x000f2800000e0000 */
[----:B------:R-:W4:Y:S04]  /*11cf0*/  SHFL.IDX PT, R14, R29, R49, 0x1c1f ;  /* 0x001c1f311d0e7589 */ /* 0x000f2800000e0000 */
[----:B------:R-:W4:Y:S04]  /*11d00*/  SHFL.IDX PT, R15, R126, R49, 0x1c1f ;  /* 0x001c1f317e0f7589 */ /* 0x000f2800000e0000 */
[----:B------:R-:W-:Y:S04]  /*11d10*/  SHFL.IDX PT, R74, R57, R40, 0x1c1f ;  /* 0x001c1f28394a7589 */ /* 0x000fe800000e0000 */
[----:B------:R-:W4:Y:S04]  /*11d20*/  SHFL.IDX PT, R13, R34, R49, 0x1c1f ;  /* 0x001c1f31220d7589 */ /* 0x000f2800000e0000 */
[----:B------:R-:W4:Y:S04]  /*11d30*/  SHFL.IDX PT, R29, R122, R49, 0x1c1f ;  /* 0x001c1f317a1d7589 */ /* 0x000f2800000e0000 */
[----:B------:R2:W-:Y:S04]  /*11d40*/  SHFL.IDX PT, R89, R89, R40, 0x1c1f ;  /* 0x001c1f2859597589 */ /* 0x0005e800000e0000 */
[----:B------:R3:W4:Y:S01]  /*11d50*/  SHFL.IDX PT, R134, R134, R49, 0x1c1f ;  /* 0x001c1f3186867589 */ /* 0x00072200000e0000 */
[----:B0-----:R-:W-:-:S02]  /*11d60*/  SEL R42, R36, R41, P0 ;  /* 0x00000029242a7207 */ /* 0x001fc40000000000 */
[----:B-1----:R-:W-:Y:S02]  /*11d70*/  SEL R46, R38, R65, P0 ;  /* 0x00000041262e7207 */ /* 0x002fe40000000000 */
[----:B--2---:R-:W-:Y:S02]  /*11d80*/  SEL R40, R41, R36, P0 ;  /* 0x0000002429287207 */ /* 0x004fe40000000000 */
[----:B------:R-:W-:Y:S02]  /*11d90*/  SEL R41, R43, R44, P0 ;  /* 0x0000002c2b297207 */ /* 0x000fe40000000000 */
[----:B------:R-:W-:Y:S02]  /*11da0*/  SEL R43, R44, R43, P0 ;  /* 0x0000002b2c2b7207 */ /* 0x000fe40000000000 */
[----:B------:R-:W-:Y:S02]  /*11db0*/  SEL R44, R65, R38, P0 ;  /* 0x00000026412c7207 */ /* 0x000fe40000000000 */
[----:B------:R-:W-:-:S02]  /*11dc0*/  SEL R45, R67, R94, P0 ;  /* 0x0000005e432d7207 */ /* 0x000fc40000000000 */
[----:B------:R-:W-:Y:S02]  /*11dd0*/  SEL R47, R94, R67, P0 ;  /* 0x000000435e2f7207 */ /* 0x000fe40000000000 */
[----:B---3--:R-:W-:Y:S02]  /*11de0*/  SEL R49, R10, R51, P0 ;  /* 0x000000330a317207 */ /* 0x008fe40000000000 */
[----:B------:R-:W-:Y:S02]  /*11df0*/  SEL R48, R31, R32, P0 ;  /* 0x000000201f307207 */ /* 0x000fe40000000000 */
[----:B------:R-:W-:Y:S02]  /*11e00*/  SEL R50, R32, R31, P0 ;  /* 0x0000001f20327207 */ /* 0x000fe40000000000 */
[----:B------:R-:W-:Y:S02]  /*11e10*/  SEL R51, R51, R10, P0 ;  /* 0x0000000a33337207 */ /* 0x000fe40000000000 */
[----:B----4-:R-:W-:-:S02]  /*11e20*/  SEL R52, R69, R98, P0 ;  /* 0x0000006245347207 */ /* 0x010fc40000000000 */
        /* <DEDUP_REMOVED lines=29> */
[----:B------:R-:W-:-:S02]  /*12000*/  F2FP.BF16.F32.PACK_AB R4, R41, R40 ;  /* 0x000000282904723e */ /* 0x000fc400000010ff */
[----:B------:R-:W-:Y:S02]  /*12010*/  F2FP.BF16.F32.PACK_AB R5, R45, R44 ;  /* 0x0000002c2d05723e */ /* 0x000fe400000010ff */
[----:B------:R-:W-:Y:S02]  /*12020*/  F2FP.BF16.F32.PACK_AB R6, R43, R42 ;  /* 0x0000002a2b06723e */ /* 0x000fe400000010ff */
[----:B------:R-:W-:Y:S02]  /*12030*/  F2FP.BF16.F32.PACK_AB R7, R47, R46 ;  /* 0x0000002e2f07723e */ /* 0x000fe400000010ff */
[----:B------:R-:W-:Y:S02]  /*12040*/  F2FP.BF16.F32.PACK_AB R8, R49, R48 ;  /* 0x000000303108723e */ /* 0x000fe400000010ff */
[----:B------:R-:W-:Y:S02]  /*12050*/  F2FP.BF16.F32.PACK_AB R9, R53, R52 ;  /* 0x000000343509723e */ /* 0x000fe400000010ff */
[----:B------:R-:W-:-:S02]  /*12060*/  F2FP.BF16.F32.PACK_AB R10, R51, R50 ;  /* 0x00000032330a723e */ /* 0x000fc400000010ff */
[----:B------:R-:W-:Y:S02]  /*12070*/  F2FP.BF16.F32.PACK_AB R11, R55, R54 ;  /* 0x00000036370b723e */ /* 0x000fe400000010ff */
[----:B------:R-:W-:Y:S02]  /*12080*/  SEL R72, R74, R13, P0 ;  /* 0x0000000d4a487207 */ /* 0x000fe40000000000 */
[----:B------:R-:W-:Y:S02]  /*12090*/  SEL R76, R78, R29, P0 ;  /* 0x0000001d4e4c7207 */ /* 0x000fe40000000000 */
[----:B------:R-:W-:Y:S02]  /*120a0*/  SEL R74, R13, R74, P0 ;  /* 0x0000004a0d4a7207 */ /* 0x000fe40000000000 */
[----:B------:R-:W-:Y:S01]  /*120b0*/  SEL R78, R29, R78, P0 ;  /* 0x0000004e1d4e7207 */ /* 0x000fe20000000000 */
[----:B------:R-:W-:Y:S01]  /*120c0*/  STSM.16.M88.4 [R3], R4 ;  /* 0x0000000403007844 */ /* 0x000fe20000000200 */
[----:B------:R-:W-:-:S02]  /*120d0*/  SEL R37, R89, R134, P0 ;  /* 0x0000008659257207 */ /* 0x000fc40000000000 */
[----:B------:R-:W-:Y:S01]  /*120e0*/  SEL R39, R134, R89, P0 ;  /* 0x0000005986277207 */ /* 0x000fe20000000000 */
[----:B------:R0:W-:Y:S01]  /*120f0*/  STSM.16.M88.4 [R35], R8 ;  /* 0x0000000823007844 */ /* 0x0001e20000000200 */
[----:B------:R-:W-:Y:S02]  /*12100*/  F2FP.BF16.F32.PACK_AB R12, R57, R56 ;  /* 0x00000038390c723e */ /* 0x000fe400000010ff */
[----:B------:R-:W-:Y:S02]  /*12110*/  F2FP.BF16.F32.PACK_AB R13, R61, R60 ;  /* 0x0000003c3d0d723e */ /* 0x000fe400000010ff */
[----:B------:R-:W-:Y:S02]  /*12120*/  F2FP.BF16.F32.PACK_AB R14, R59, R58 ;  /* 0x0000003a3b0e723e */ /* 0x000fe400000010ff */
[----:B------:R-:W-:Y:S02]  /*12130*/  F2FP.BF16.F32.PACK_AB R15, R63, R62 ;  /* 0x0000003e3f0f723e */ /* 0x000fe400000010ff */
[----:B------:R-:W-:-:S02]  /*12140*/  F2FP.BF16.F32.PACK_AB R28, R65, R64 ;  /* 0x00000040411c723e */ /* 0x000fc400000010ff */
[----:B------:R-:W-:Y:S02]  /*12150*/  F2FP.BF16.F32.PACK_AB R29, R69, R68 ;  /* 0x00000044451d723e */ /* 0x000fe400000010ff */
[----:B------:R-:W-:Y:S02]  /*12160*/  F2FP.BF16.F32.PACK_AB R30, R67, R66 ;  /* 0x00000042431e723e */ /* 0x000fe400000010ff */
[----:B------:R-:W-:Y:S02]  /*12170*/  F2FP.BF16.F32.PACK_AB R31, R71, R70 ;  /* 0x00000046471f723e */ /* 0x000fe400000010ff */
[----:B------:R-:W-:Y:S02]  /*12180*/  F2FP.BF16.F32.PACK_AB R32, R73, R72 ;  /* 0x000000484920723e */ /* 0x000fe400000010ff */
[----:B------:R-:W-:Y:S02]  /*12190*/  F2FP.BF16.F32.PACK_AB R33, R77, R76 ;  /* 0x0000004c4d21723e */ /* 0x000fe400000010ff */
[----:B------:R-:W-:-:S02]  /*121a0*/  F2FP.BF16.F32.PACK_AB R34, R75, R74 ;  /* 0x0000004a4b22723e */ /* 0x000fc400000010ff */
[----:B0-----:R-:W-:Y:S02]  /*121b0*/  F2FP.BF16.F32.PACK_AB R35, R79, R78 ;  /* 0x0000004e4f23723e */ /* 0x001fe400000010ff */
[----:B------:R-:W-:Y:S02]  /*121c0*/  F2FP.BF16.F32.PACK_AB R4, R81, R80 ;  /* 0x000000505104723e */ /* 0x000fe400000010ff */
[----:B------:R-:W-:Y:S02]  /*121d0*/  F2FP.BF16.F32.PACK_AB R5, R37, R36 ;  /* 0x000000242505723e */ /* 0x000fe400000010ff */
[----:B------:R-:W-:Y:S02]  /*121e0*/  F2FP.BF16.F32.PACK_AB R6, R83, R82 ;  /* 0x000000525306723e */ /* 0x000fe400000010ff */
[----:B------:R-:W-:Y:S01]  /*121f0*/  F2FP.BF16.F32.PACK_AB R7, R39, R38 ;  /* 0x000000262707723e */ /* 0x000fe200000010ff */
[----:B------:R-:W-:Y:S04]  /*12200*/  STSM.16.M88.4 [R86], R12 ;  /* 0x0000000c56007844 */ /* 0x000fe80000000200 */
[----:B------:R0:W-:Y:S04]  /*12210*/  STSM.16.M88.4 [R24], R28 ;  /* 0x0000001c18007844 */ /* 0x0001e80000000200 */
[----:B------:R-:W-:Y:S04]  /*12220*/  STSM.16.M88.4 [R84], R32 ;  /* 0x0000002054007844 */ /* 0x000fe80000000200 */
[----:B------:R1:W-:Y:S01]  /*12230*/  STSM.16.M88.4 [R85], R4 ;  /* 0x0000000455007844 */ /* 0x0003e20000000200 */
[----:B------:R-:W-:Y:S01]  /*12240*/  BAR.SYNC.DEFER_BLOCKING 0x1, 0x180 ;  /* 0x0046000000007b1d */ /* 0x000fe20000010000 */
[----:B------:R-:W-:-:S04]  /*12250*/  ISETP.NE.U32.AND P0, PT, RZ, UR4, PT ;  /* 0x00000004ff007c0c */ /* 0x000fc8000bf05070 */
[----:B------:R-:W-:Y:S02]  /*12260*/  ISETP.NE.AND.EX P0, PT, RZ, UR5, PT, P0 ;  /* 0x00000005ff007c0c */ /* 0x000fe4000bf05300 */
[----:B------:R-:W-:Y:S01]  /*12270*/  IADD3 R8, P1, R99, UR4, RZ ;  /* 0x0000000463087c10 */ /* 0x000fe2000ff3e0ff */
[----:B------:R-:W-:Y:S01]  /*12280*/  IMAD.MOV.U32 R3, RZ, RZ, RZ ;  /* 0x000000ffff037224 */ /* 0x000fe200078e00ff */
[----:B------:R-:W-:Y:S01]  /*12290*/  ISETP.GT.AND P3, PT, R88, 0x1, PT ;  /* 0x000000015800780c */ /* 0x000fe20003f64270 */
[----:B0-----:R-:W-:Y:S01]  /*122a0*/  IMAD.MOV.U32 R28, RZ, RZ, 0x9b8 ;  /* 0x000009b8ff1c7424 */ /* 0x001fe200078e00ff */
[----:B------:R-:W-:Y:S01]  /*122b0*/  IADD3.X R9, R95, UR5, RZ, P1, !PT ;  /* 0x000000055f097c10 */ /* 0x000fe20008ffe4ff */
[----:B------:R-:W0:Y:S08]  /*122c0*/  LDC R24, c[0x0][0xbe8] ;  /* 0x0002fa00ff187b82 */ /* 0x000e300000000800 */
[----:B------:R-:W2:Y:S01]  /*122d0*/  LDC.64 R14, c[0x0][0xba8] ;  /* 0x0002ea00ff0e7b82 */ /* 0x000ea20000000a00 */
[----:B------:R-:W3:Y:S01]  /*122e0*/  @P0 LDG.E R3, desc[UR40][R8.64] ;  /* 0x0000002808030981 */ /* 0x000ee2000c1e1900 */
[----:B------:R-:W-:-:S06]  /*122f0*/  SEL R28, R28, 0x978, P3 ;  /* 0x000009781c1c7807 */ /* 0x000fcc0001800000 */
[----:B-1----:R-:W1:Y:S01]  /*12300*/  LDC.64 R6, c[0x0][R28+0x220] ;  /* 0x000088001c067b82 */ /* 0x002e620000000a00 */
[----:B------:R-:W-:-:S07]  /*12310*/  ISETP.NE.U32.AND P1, PT, RZ, UR6, PT ;  /* 0x00000006ff007c0c */ /* 0x000fce000bf25070 */
[----:B------:R-:W4:Y:S01]  /*12320*/  LDC.64 R10, c[0x0][R28+0x218] ;  /* 0x000086001c0a7b82 */ /* 0x000f220000000a00 */
[----:B------:R-:W-:Y:S02]  /*12330*/  ISETP.NE.AND.EX P1, PT, RZ, UR7, PT, P1 ;  /* 0x00000007ff007c0c */ /* 0x000fe4000bf25310 */
[----:B0-----:R-:W-:-:S05]  /*12340*/  ISETP.NE.AND P4, PT, R24, 0x1, PT ;  /* 0x000000011800780c */ /* 0x001fca0003f85270 */
[----:B------:R-:W0:Y:S06]  /*12350*/  LDC.64 R12, c[0x0][R28+0x228] ;  /* 0x00008a001c0c7b82 */ /* 0x000e2c0000000a00 */
[----:B------:R-:W-:Y:S01]  /*12360*/  @P1 IADD3 R4, P2, R99, UR6, RZ ;  /* 0x0000000663041c10 */ /* 0x000fe2000ff5e0ff */
[----:B------:R-:W-:Y:S01]  /*12370*/  ULDC UR6, c[0x0][0xa88] ;  /* 0x0002a20000067ab9 */ /* 0x000fe20000000800 */
[----:B------:R-:W3:Y:S01]  /*12380*/  @P4 LDC R30, c[0x0][0xbec] ;  /* 0x0002fb00ff1e4b82 */ /* 0x000ee20000000800 */
[----:B------:R-:W-:Y:S01]  /*12390*/  IMAD.U32 R31, RZ, RZ, UR6 ;  /* 0x00000006ff1f7e24 */ /* 0x000fe2000f8e00ff */
[----:B------:R-:W-:-:S05]  /*123a0*/  @P1 IADD3.X R5, R95, UR7, RZ, P2, !PT ;  /* 0x000000075f051c10 */ /* 0x000fca00097fe4ff */
[----:B------:R2:W5:Y:S01]  /*123b0*/  @P1 LDG.E R31, desc[UR40][R4.64] ;  /* 0x00000028041f1981 */ /* 0x000562000c1e1900 */
[----:B------:R-:W-:Y:S01]  /*123c0*/  ISETP.NE.U32.AND P2, PT, RZ, UR4, PT ;  /* 0x00000004ff007c0c */ /* 0x000fe2000bf45070 */
[----:B------:R-:W3:Y:S08]  /*123d0*/  @P4 LDC R87, c[0x0][0xbf0] ;  /* 0x0002fc00ff574b82 */ /* 0x000ef00000000800 */
[----:B--2---:R2:W2:Y:S01]  /*123e0*/  LDC.64 R4, c[0x0][R28+0x210] ;  /* 0x000084001c047b82 */ /* 0x0044a20000000a00 */
[----:B------:R-:W-:-:S04]  /*123f0*/  ISETP.NE.AND.EX P2, PT, RZ, UR5, PT, P2 ;  /* 0x00000005ff007c0c */ /* 0x000fc8000bf45320 */
[----:B------:R-:W-:Y:S02]  /*12400*/  SEL R84, R97, RZ, !P2 ;  /* 0x000000ff61547207 */ /* 0x000fe40005000000 */
[----:B------:R-:W-:Y:S01]  /*12410*/  SEL R29, R96, RZ, !P2 ;  /* 0x000000ff601d7207 */ /* 0x000fe20005000000 */
[----:B------:R-:W2:Y:S02]  /*12420*/  @!P3 LDC R14, c[0x0][0xb50] ;  /* 0x0002d400ff0ebb82 */ /* 0x000ea40000000800 */
[----:B-1----:R-:W-:-:S04]  /*12430*/  IMAD R7, R7, R84, RZ ;  /* 0x0000005407077224 */ /* 0x002fc800078e02ff */
[----:B------:R-:W-:Y:S02]  /*12440*/  IMAD R85, R6, R29, R7 ;  /* 0x0000001d06557224 */ /* 0x000fe400078e0207 */
[-C--:B----4-:R-:W-:Y:S01]  /*12450*/  IMAD R35, R11, R22.reuse, RZ ;  /* 0x000000160b237224 */ /* 0x090fe200078e02ff */
[----:B------:R-:W-:Y:S01]  /*12460*/  SEL R33, R90, RZ, P3 ;  /* 0x000000ff5a217207 */ /* 0x000fe20001800000 */
[----:B------:R-:W-:Y:S01]  /*12470*/  IMAD.WIDE.U32 R10, R10, R22, RZ ;  /* 0x000000160a0a7225 */ /* 0x000fe200078e00ff */
[----:B------:R-:W1:Y:S03]  /*12480*/  @!P3 LDC R15, c[0x0][0xb54] ;  /* 0x0002d500ff0fbb82 */ /* 0x000e660000000800 */
[----:B------:R-:W-:-:S04]  /*12490*/  IMAD.WIDE.U32 R6, R6, R84, RZ ;  /* 0x0000005406067225 */ /* 0x000fc800078e00ff */
[----:B------:R-:W-:Y:S02]  /*124a0*/  IMAD R29, R92, 0xc0, R93 ;  /* 0x000000c05c1d7824 */ /* 0x000fe400078e025d */
[----:B------:R-:W-:Y:S02]  /*124b0*/  IMAD.IADD R85, R7, 0x1, R85 ;  /* 0x0000000107557824 */ /* 0x000fe400078e0255 */
[----:B------:R-:W-:Y:S02]  /*124c0*/  IMAD.MOV.U32 R7, RZ, RZ, R29 ;  /* 0x000000ffff077224 */ /* 0x000fe400078e001d */
[----:B------:R-:W-:Y:S02]  /*124d0*/  IMAD.IADD R11, R11, 0x1, R35 ;  /* 0x000000010b0b7824 */ /* 0x000fe400078e0223 */
[-C--:B0-----:R-:W-:Y:S02]  /*124e0*/  IMAD R35, R13, R33.reuse, RZ ;  /* 0x000000210d237224 */ /* 0x081fe400078e02ff */
[----:B------:R-:W-:-:S05]  /*124f0*/  IMAD.WIDE.U32 R12, R12, R33, RZ ;  /* 0x000000210c0c7225 */ /* 0x000fca00078e00ff */
[----:B------:R-:W-:Y:S02]  /*12500*/  IADD3 R35, R13, R35, RZ ;  /* 0x000000230d237210 */ /* 0x000fe40007ffe0ff */
[--C-:B---3--:R-:W-:Y:S01]  /*12510*/  IADD3 R10, P2, P5, R6, R10, R3.reuse ;  /* 0x0000000a060a7210 */ /* 0x108fe20007d5e003 */
[----:B------:R-:W-:Y:S01]  /*12520*/  @P4 IMAD.HI.U32 R6, R29, R30, RZ ;  /* 0x0000001e1d064227 */ /* 0x000fe200078e00ff */
[----:B------:R-:W-:-:S04]  /*12530*/  SHF.R.S32.HI R86, RZ, 0x1f, R3 ;  /* 0x0000001fff567819 */ /* 0x000fc80000011403 */
[----:B------:R-:W-:Y:S02]  /*12540*/  @P4 SHF.R.U32.HI R7, RZ, R87, R6 ;  /* 0x00000057ff074219 */ /* 0x000fe40000011606 */
[----:B------:R-:W-:-:S03]  /*12550*/  IADD3.X R11, R85, R11, R86, P2, P5 ;  /* 0x0000000b550b7210 */ /* 0x000fc600017ea456 */
[--C-:B--2---:R-:W-:Y:S01]  /*12560*/  IMAD.MOV R28, RZ, RZ, -R7.reuse ;  /* 0x000000ffff1c7224 */ /* 0x104fe200078e0a07 */
[----:B------:R-:W-:Y:S02]  /*12570*/  IADD3 R12, P2, P5, R7, R10, R12 ;  /* 0x0000000a070c7210 */ /* 0x000fe40007d5e00c */
[----:B------:R-:W-:Y:S01]  /*12580*/  SHF.R.S32.HI R6, RZ, 0x1f, R7 ;  /* 0x0000001fff067819 */ /* 0x000fe20000011407 */
[----:B------:R-:W-:-:S03]  /*12590*/  IMAD R7, R24, R28, R29 ;  /* 0x0000001c18077224 */ /* 0x000fc600078e021d */
[----:B------:R-:W-:Y:S01]  /*125a0*/  IADD3.X R13, R6, R11, R35, P2, P5 ;  /* 0x0000000b060d7210 */ /* 0x000fe200017ea423 */
[-C--:B------:R-:W-:Y:S01]  /*125b0*/  IMAD R5, R5, R7.reuse, RZ ;  /* 0x0000000705057224 */ /* 0x080fe200078e02ff */
[----:B------:R-:W-:Y:S01]  /*125c0*/  SHF.R.S32.HI R11, RZ, 0x1f, R7 ;  /* 0x0000001fff0b7819 */ /* 0x000fe20000011407 */
[----:B------:R-:W-:-:S04]  /*125d0*/  IMAD.WIDE.U32 R12, R4, R7, R12 ;  /* 0x00000007040c7225 */ /* 0x000fc800078e000c */
[----:B------:R-:W-:Y:S01]  /*125e0*/  IMAD R5, R4, R11, R5 ;  /* 0x0000000b04057224 */ /* 0x000fe200078e0205 */
[----:B------:R-:W-:-:S03]  /*125f0*/  LEA R14, P2, R12, R14, 0x2 ;  /* 0x0000000e0c0e7211 */ /* 0x000fc600078410ff */
[----:B------:R-:W-:-:S05]  /*12600*/  IMAD.IADD R4, R13, 0x1, R5 ;  /* 0x000000010d047824 */ /* 0x000fca00078e0205 */
[----:B-1----:R-:W-:Y:S01]  /*12610*/  LEA.HI.X R15, R12, R15, R4, 0x2, P2 ;  /* 0x0000000f0c0f7211 */ /* 0x002fe200010f1404 */
[----:B------:R-:W-:Y:S06]  /*12620*/  @P1 BRA `(.L_x_474) ;  /* 0x0000000000101947 */ /* 0x000fec0003800000 */
[----:B------:R-:W-:Y:S05]  /*12630*/  @!P0 BRA `(.L_x_474) ;  /* 0x00000000000c8947 */ /* 0x000fea0003800000 */
[----:B------:R-:W2:Y:S04]  /*12640*/  LDG.E R4, desc[UR40][R8.64] ;  /* 0x0000002808047981 */ /* 0x000ea8000c1e1900 */
[----:B-----5:R-:W2:Y:S02]  /*12650*/  LDG.E R31, desc[UR40][R8.64+0x4] ;  /* 0x00000428081f7981 */ /* 0x020ea4000c1e1900 */
[----:B--2---:R-:W-:-:S07]  /*12660*/  IMAD.IADD R31, R31, 0x1, -R4 ;  /* 0x000000011f1f7824 */ /* 0x004fce00078e0a04 */
.L_x_474:
[----:B------:R-:W2:Y:S01]  /*12670*/  LDL R8, [R1+0x9c] ;  /* 0x00009c0001087983 */ /* 0x000ea20000100800 */
[----:B------:R-:W0:Y:S03]  /*12680*/  S2R R4, SR_TID.X ;  /* 0x0000000000047919 */ /* 0x000e260000002100 */
[----:B------:R-:W-:Y:S04]  /*12690*/  SHFL.IDX PT, R5, R15, RZ, 0x1c1f ;  /* 0x001c1fff0f057589 */ /* 0x000fe800000e0000 */
[----:B------:R-:W-:Y:S04]  /*126a0*/  SHFL.IDX PT, R6, R14, 0x1, 0x1c1f ;  /* 0x003c1f000e067f89 */ /* 0x000fe800000e0000 */
[----:B------:R-:W-:Y:S01]  /*126b0*/  SHFL.IDX PT, R7, R15, 0x1, 0x1c1f ;  /* 0x003c1f000f077f89 */ /* 0x000fe200000e0000 */
[----:B0-----:R-:W-:-:S05]  /*126c0*/  VIADD R10, R4, 0xffffff80 ;  /* 0xffffff80040a7836 */ /* 0x001fca0000000000 */
[----:B------:R-:W-:-:S04]  /*126d0*/  SHF.R.S32.HI R9, RZ, 0x1f, R10 ;  /* 0x0000001fff097819 */ /* 0x000fc8000001140a */
[----:B------:R-:W-:Y:S01]  /*126e0*/  LEA.HI R9, R9, R10, RZ, 0x7 ;  /* 0x0000000a09097211 */ /* 0x000fe200078f38ff */
[----:B------:R-:W0:Y:S03]  /*126f0*/  SHFL.IDX PT, R4, R14, RZ, 0x1c1f ;  /* 0x001c1fff0e047589 */ /* 0x000e2600000e0000 */
[----:B------:R-:W-:Y:S01]  /*12700*/  LOP3.LUT R9, R9, 0xffffff80, RZ, 0xc0, !PT ;  /* 0xffffff8009097812 */ /* 0x000fe200078ec0ff */
[----:B-----5:R-:W-:-:S04]  /*12710*/  IMAD R85, R31, R24, RZ ;  /* 0x000000181f557224 */ /* 0x020fc800078e02ff */
[----:B------:R-:W-:-:S05]  /*12720*/  IMAD.IADD R9, R10, 0x1, -R9 ;  /* 0x000000010a097824 */ /* 0x000fca00078e0a09 */
[----:B------:R-:W-:Y:S01]  /*12730*/  LOP3.LUT P0, RZ, R9, 0x3, RZ, 0xc0, !PT ;  /* 0x0000000309ff7812 */ /* 0x000fe2000780c0ff */
[----:B--2---:R-:W-:-:S04]  /*12740*/  IMAD R8, R92, 0xc0, R8 ;  /* 0x000000c05c087824 */ /* 0x004fc800078e0208 */
[C---:B------:R-:W-:Y:S01]  /*12750*/  VIADD R10, R8.reuse, 0x8 ;  /* 0x00000008080a7836 */ /* 0x040fe20000000000 */
[----:B------:R-:W-:-:S04]  /*12760*/  ISETP.GE.OR P1, PT, R8, R85, P0 ;  /* 0x000000550800720c */ /* 0x000fc80000726670 */
[----:B------:R-:W-:-:S09]  /*12770*/  ISETP.GE.OR P0, PT, R10, R85, P0 ;  /* 0x000000550a00720c */ /* 0x000fd20000706670 */
[----:B0-----:R0:W-:Y:S04]  /*12780*/  @!P1 ST.E desc[UR40][R4.64], R0 ;  /* 0x0000000004009985 */ /* 0x0011e8000c101928 */
[----:B------:R0:W-:Y:S01]  /*12790*/  @!P0 ST.E desc[UR40][R6.64], R2 ;  /* 0x0000000206008985 */ /* 0x0001e2000c101928 */
[----:B------:R-:W-:Y:S05]  /*127a0*/  @P3 BRA `(.L_x_475) ;  /* 0x00000008001c3947 */ /* 0x000fea0003800000 */
[----:B------:R-:W2:Y:S01]  /*127b0*/  LDL R87, [R1+0x38] ;  /* 0x0000380001577983 */ /* 0x000ea20000100800 */
[----:B------:R-:W1:Y:S01]  /*127c0*/  @P4 LDC R43, c[0x0][0xbec] ;  /* 0x0002fb00ff2b4b82 */ /* 0x000e620000000800 */
[----:B------:R-:W-:Y:S02]  /*127d0*/  ULDC.64 UR4, c[0x0][0xaa0] ;  /* 0x0002a80000047ab9 */ /* 0x000fe40000000a00 */
[----:B------:R-:W5:Y:S04]  /*127e0*/  LDL R49, [R1+0xac] ;  /* 0x0000ac0001317983 */ /* 0x000f680000100800 */
[----:B------:R-:W5:Y:S01]  /*127f0*/  LDL R48, [R1+0x58] ;  /* 0x0000580001307983 */ /* 0x000f620000100800 */
[----:B------:R-:W3:Y:S03]  /*12800*/  @P4 LDC R45, c[0x0][0xbf0] ;  /* 0x0002fc00ff2d4b82 */ /* 0x000ee60000000800 */
[----:B------:R-:W5:Y:S04]  /*12810*/  LDL R47, [R1+0xa8] ;  /* 0x0000a800012f7983 */ /* 0x000f680000100800 */
[----:B------:R-:W5:Y:S01]  /*12820*/  LDL R46, [R1+0x60] ;  /* 0x00006000012e7983 */ /* 0x000f620000100800 */
[----:B------:R-:W4:Y:S02]  /*12830*/  S2R R9, SR_TID.X ;  /* 0x0000000000097919 */ /* 0x000f240000002100 */
[----:B----4-:R-:W-:-:S05]  /*12840*/  VIADD R89, R9, 0xffffff80 ;  /* 0xffffff8009597836 */ /* 0x010fca0000000000 */
[----:B------:R-:W-:-:S04]  /*12850*/  SHF.R.S32.HI R88, RZ, 0x1f, R89 ;  /* 0x0000001fff587819 */ /* 0x000fc80000011459 */
[----:B------:R-:W-:-:S04]  /*12860*/  LEA.HI R88, R88, R89, RZ, 0x2 ;  /* 0x0000005958587211 */ /* 0x000fc800078f10ff */
[----:B------:R-:W-:Y:S02]  /*12870*/  SHF.R.S32.HI R88, RZ, 0x2, R88 ;  /* 0x00000002ff587819 */ /* 0x000fe40000011458 */
[----:B------:R-:W-:-:S04]  /*12880*/  SHF.R.S32.HI R40, RZ, 0x1f, R89 ;  /* 0x0000001fff287819 */ /* 0x000fc80000011459 */
[----:B------:R-:W-:Y:S01]  /*12890*/  LEA.HI R40, R40, R89, RZ, 0x2 ;  /* 0x0000005928287211 */ /* 0x000fe200078f10ff */
[----:B------:R-:W-:-:S03]  /*128a0*/  IMAD R86, R86, UR4, RZ ;  /* 0x0000000456567c24 */ /* 0x000fc6000f8e02ff */
[----:B------:R-:W-:Y:S01]  /*128b0*/  LOP3.LUT R40, R40, 0xfffffffc, RZ, 0xc0, !PT ;  /* 0xfffffffc28287812 */ /* 0x000fe200078ec0ff */
[C---:B------:R-:W-:Y:S02]  /*128c0*/  IMAD R41, R3.reuse, UR5, R86 ;  /* 0x0000000503297c24 */ /* 0x040fe4000f8e0256 */
[----:B0-----:R-:W-:Y:S01]  /*128d0*/  IMAD.WIDE.U32 R2, R3, UR4, RZ ;  /* 0x0000000403027c25 */ /* 0x001fe2000f8e00ff */
[----:B------:R-:W-:-:S03]  /*128e0*/  ULDC.64 UR4, c[0x0][0xae8] ;  /* 0x0002ba0000047ab9 */ /* 0x000fc60000000a00 */
[----:B------:R-:W-:Y:S02]  /*128f0*/  IMAD.IADD R40, R89, 0x1, -R40 ;  /* 0x0000000159287824 */ /* 0x000fe400078e0a28 */
[----:B------:R-:W-:Y:S01]  /*12900*/  IMAD.IADD R3, R3, 0x1, R41 ;  /* 0x0000000103037824 */ /* 0x000fe200078e0229 */
[----:B------:R-:W-:Y:S01]  /*12910*/  SHF.R.S32.HI R41, RZ, 0x1f, R84 ;  /* 0x0000001fff297819 */ /* 0x000fe20000011454 */
[----:B------:R-:W-:-:S04]  /*12920*/  IMAD.WIDE.U32 R2, R22, UR4, R2 ;  /* 0x0000000416027c25 */ /* 0x000fc8000f8e0002 */
[----:B------:R-:W-:Y:S01]  /*12930*/  IMAD R3, R22, UR5, R3 ;  /* 0x0000000516037c24 */ /* 0x000fe2000f8e0203 */
[----:B------:R-:W-:Y:S02]  /*12940*/  ULDC.64 UR4, c[0x0][0xaf0] ;  /* 0x0002bc0000047ab9 */ /* 0x000fe40000000a00 */
[----:B------:R-:W-:Y:S02]  /*12950*/  IMAD R41, R41, UR4, RZ ;  /* 0x0000000429297c24 */ /* 0x000fe4000f8e02ff */
[----:B------:R-:W-:-:S04]  /*12960*/  IMAD.WIDE.U32 R2, R84, UR4, R2 ;  /* 0x0000000454027c25 */ /* 0x000fc8000f8e0002 */
[----:B------:R-:W-:Y:S01]  /*12970*/  IMAD R41, R84, UR5, R41 ;  /* 0x0000000554297c24 */ /* 0x000fe2000f8e0229 */
[----:B------:R-:W-:-:S03]  /*12980*/  ULDC.64 UR4, c[0x0][0xae0] ;  /* 0x0002b80000047ab9 */ /* 0x000fc60000000a00 */
[----:B------:R-:W-:Y:S02]  /*12990*/  IMAD.IADD R3, R3, 0x1, R41 ;  /* 0x0000000103037824 */ /* 0x000fe400078e0229 */
[----:B------:R-:W-:Y:S01]  /*129a0*/  IMAD R44, R92, 0xc0, R88 ;  /* 0x000000c05c2c7824 */ /* 0x000fe200078e0258 */
[----:B------:R-:W-:Y:S01]  /*129b0*/  BSSY B1, `(.L_x_476) ;  /* 0x0000053000017945 */ /* 0x000fe20003800000 */
[----:B--2---:R-:W-:-:S04]  /*129c0*/  IMAD R5, R88, 0x20, R87 ;  /* 0x0000002058057824 */ /* 0x004fc800078e0257 */
[----:B------:R-:W-:-:S03]  /*129d0*/  IMAD.WIDE R20, R5, 0x2, R20 ;  /* 0x0000000205147825 */ /* 0x000fc600078e0214 */
[C---:B------:R-:W-:Y:S02]  /*129e0*/  IADD3 R5, P5, R20.reuse, 0x7800, RZ ;  /* 0x0000780014057810 */ /* 0x040fe40007fbe0ff */
[----:B------:R-:W-:Y:S02]  /*129f0*/  LOP3.LUT R7, R20, 0x180, RZ, 0xc0, !PT ;  /* 0x0000018014077812 */ /* 0x000fe400078ec0ff */
[----:B------:R-:W-:Y:S02]  /*12a00*/  LOP3.LUT R0, R5, 0x180, RZ, 0xc0, !PT ;  /* 0x0000018005007812 */ /* 0x000fe400078ec0ff */
[----:B------:R-:W-:Y:S02]  /*12a10*/  SHF.R.U64 R7, R7, 0x3, RZ ;  /* 0x0000000307077819 */ /* 0x000fe400000012ff */
[----:B------:R-:W-:Y:S02]  /*12a20*/  SHF.R.U64 R0, R0, 0x3, RZ ;  /* 0x0000000300007819 */ /* 0x000fe400000012ff */
[----:B------:R-:W-:-:S02]  /*12a30*/  IADD3 R9, P0, R20, 0x1800, RZ ;  /* 0x0000180014097810 */ /* 0x000fc40007f1e0ff */
[C---:B------:R-:W-:Y:S02]  /*12a40*/  IADD3 R13, P1, R20.reuse, 0x3000, RZ ;  /* 0x00003000140d7810 */ /* 0x040fe40007f3e0ff */
[C---:B------:R-:W-:Y:S02]  /*12a50*/  IADD3 R29, P2, R20.reuse, 0x4800, RZ ;  /* 0x00004800141d7810 */ /* 0x040fe40007f5e0ff */
[----:B------:R-:W-:Y:S02]  /*12a60*/  IADD3 R33, P3, R20, 0x6000, RZ ;  /* 0x0000600014217810 */ /* 0x000fe40007f7e0ff */
[----:B------:R-:W-:Y:S02]  /*12a70*/  LOP3.LUT R20, R7, R20, RZ, 0x3c, !PT ;  /* 0x0000001407147212 */ /* 0x000fe400078e3cff */
[----:B------:R-:W-:Y:S01]  /*12a80*/  LOP3.LUT R36, R0, R5, RZ, 0x3c, !PT ;  /* 0x0000000500247212 */ /* 0x000fe200078e3cff */
[----:B------:R-:W-:Y:S01]  /*12a90*/  IMAD R0, R40, 0x60, R88 ;  /* 0x0000006028007824 */ /* 0x000fe200078e0258 */
[----:B------:R-:W-:Y:S01]  /*12aa0*/  LOP3.LUT R8, R9, 0x180, RZ, 0xc0, !PT ;  /* 0x0000018009087812 */ /* 0x000fe200078ec0ff */
[----:B------:R0:W5:Y:S01]  /*12ab0*/  LD.E.128 R4, desc[UR40][R20.64] ;  /* 0x0000002814047980 */ /* 0x000162000c101d00 */
[----:B------:R-:W-:-:S02]  /*12ac0*/  LOP3.LUT R12, R13, 0x180, RZ, 0xc0, !PT ;  /* 0x000001800d0c7812 */ /* 0x000fc400078ec0ff */
[----:B------:R-:W-:Y:S02]  /*12ad0*/  LOP3.LUT R28, R29, 0x180, RZ, 0xc0, !PT ;  /* 0x000001801d1c7812 */ /* 0x000fe400078ec0ff */
[----:B------:R-:W-:Y:S02]  /*12ae0*/  LOP3.LUT R32, R33, 0x180, RZ, 0xc0, !PT ;  /* 0x0000018021207812 */ /* 0x000fe400078ec0ff */
[----:B------:R-:W-:Y:S01]  /*12af0*/  SHF.R.U64 R8, R8, 0x3, RZ ;  /* 0x0000000308087819 */ /* 0x000fe200000012ff */
[----:B0-----:R-:W-:Y:S01]  /*12b00*/  IMAD R20, R92, 0xc0, R0 ;  /* 0x000000c05c147824 */ /* 0x001fe200078e0200 */
[----:B------:R-:W-:Y:S02]  /*12b10*/  SHF.R.U64 R12, R12, 0x3, RZ ;  /* 0x000000030c0c7819 */ /* 0x000fe400000012ff */
[----:B------:R-:W-:Y:S02]  /*12b20*/  SHF.R.U64 R28, R28, 0x3, RZ ;  /* 0x000000031c1c7819 */ /* 0x000fe400000012ff */
[----:B------:R-:W-:Y:S01]  /*12b30*/  SHF.R.U64 R32, R32, 0x3, RZ ;  /* 0x0000000320207819 */ /* 0x000fe200000012ff */
[----:B-1----:R-:W-:Y:S01]  /*12b40*/  @P4 IMAD.HI.U32 R0, R20, R43, RZ ;  /* 0x0000002b14004227 */ /* 0x002fe200078e00ff */
[----:B------:R-:W-:-:S02]  /*12b50*/  LOP3.LUT R8, R8, R9, RZ, 0x3c, !PT ;  /* 0x0000000908087212 */ /* 0x000fc400078e3cff */
[----:B------:R-:W-:Y:S01]  /*12b60*/  LOP3.LUT R12, R12, R13, RZ, 0x3c, !PT ;  /* 0x0000000d0c0c7212 */ /* 0x000fe200078e3cff */
[--C-:B------:R-:W-:Y:S01]  /*12b70*/  IMAD.X R9, RZ, RZ, R21.reuse, P0 ;  /* 0x000000ffff097224 */ /* 0x100fe200000e0615 */
[----:B------:R-:W-:Y:S01]  /*12b80*/  LOP3.LUT R28, R28, R29, RZ, 0x3c, !PT ;  /* 0x0000001d1c1c7212 */ /* 0x000fe200078e3cff */
[--C-:B------:R-:W-:Y:S01]  /*12b90*/  IMAD.X R13, RZ, RZ, R21.reuse, P1 ;  /* 0x000000ffff0d7224 */ /* 0x100fe200008e0615 */
[----:B------:R-:W-:Y:S01]  /*12ba0*/  LOP3.LUT R32, R32, R33, RZ, 0x3c, !PT ;  /* 0x0000002120207212 */ /* 0x000fe200078e3cff */
[--C-:B------:R-:W-:Y:S01]  /*12bb0*/  IMAD.X R33, RZ, RZ, R21.reuse, P3 ;  /* 0x000000ffff217224 */ /* 0x100fe200018e0615 */
[----:B------:R-:W-:Y:S01]  /*12bc0*/  IADD3.X R29, RZ, R21, RZ, P2, !PT ;  /* 0x00000015ff1d7210 */ /* 0x000fe200017fe4ff */
[----:B------:R-:W-:Y:S01]  /*12bd0*/  IMAD.X R37, RZ, RZ, R21, P5 ;  /* 0x000000ffff257224 */ /* 0x000fe200028e0615 */
[----:B------:R-:W5:Y:S01]  /*12be0*/  LD.E.128 R8, desc[UR40][R8.64] ;  /* 0x0000002808087980 */ /* 0x000f62000c101d00 */
[----:B------:R-:W-:Y:S01]  /*12bf0*/  IMAD.MOV.U32 R21, RZ, RZ, R20 ;  /* 0x000000ffff157224 */ /* 0x000fe200078e0014 */
[----:B---3--:R-:W-:-:S02]  /*12c00*/  @P4 SHF.R.U32.HI R21, RZ, R45, R0 ;  /* 0x0000002dff154219 */ /* 0x008fc40000011600 */
[----:B------:R-:W5:Y:S02]  /*12c10*/  LD.E.128 R12, desc[UR40][R12.64] ;  /* 0x000000280c0c7980 */ /* 0x000f64000c101d00 */
[--C-:B------:R-:W-:Y:S01]  /*12c20*/  SHF.R.S32.HI R0, RZ, 0x1f, R21.reuse ;  /* 0x0000001fff007819 */ /* 0x100fe20000011415 */
[----:B------:R-:W-:Y:S01]  /*12c30*/  IMAD.MOV R43, RZ, RZ, -R21 ;  /* 0x000000ffff2b7224 */ /* 0x000fe200078e0a15 */
[----:B------:R-:W5:Y:S03]  /*12c40*/  LD.E.128 R28, desc[UR40][R28.64] ;  /* 0x000000281c1c7980 */ /* 0x000f66000c101d00 */
[----:B------:R-:W-:Y:S01]  /*12c50*/  IMAD R0, R0, UR4, RZ ;  /* 0x0000000400007c24 */ /* 0x000fe2000f8e02ff */
[----:B------:R-:W5:Y:S01]  /*12c60*/  LD.E.128 R32, desc[UR40][R32.64] ;  /* 0x0000002820207980 */ /* 0x000f62000c101d00 */
[----:B------:R-:W-:Y:S02]  /*12c70*/  IMAD R41, R24, R43, R20 ;  /* 0x0000002b18297224 */ /* 0x000fe400078e0214 */
[C---:B------:R-:W-:Y:S01]  /*12c80*/  IMAD R43, R21.reuse, UR5, R0 ;  /* 0x00000005152b7c24 */ /* 0x040fe2000f8e0200 */
[----:B------:R-:W5:Y:S01]  /*12c90*/  LD.E.128 R36, desc[UR40][R36.64] ;  /* 0x0000002824247980 */ /* 0x000f62000c101d00 */
[----:B------:R-:W-:Y:S01]  /*12ca0*/  IMAD.WIDE.U32 R2, R21, UR4, R2 ;  /* 0x0000000415027c25 */ /* 0x000fe2000f8e0002 */
[----:B------:R-:W-:Y:S01]  /*12cb0*/  SHF.R.S32.HI R0, RZ, 0x1f, R41 ;  /* 0x0000001fff007819 */ /* 0x000fe20000011429 */
[----:B------:R-:W-:Y:S01]  /*12cc0*/  ULDC.64 UR4, c[0x0][0xad8] ;  /* 0x0002b60000047ab9 */ /* 0x000fe20000000a00 */
[----:B------:R-:W-:Y:S01]  /*12cd0*/  @!PT LDS RZ, [RZ] ;  /* 0x00000000fffff984 */ /* 0x000fe20000000800 */
[----:B------:R-:W-:Y:S01]  /*12ce0*/  @!PT LDS RZ, [RZ] ;  /* 0x00000000fffff984 */ /* 0x000fe20000000800 */
[----:B------:R-:W-:Y:S01]  /*12cf0*/  @!PT LDS RZ, [RZ] ;  /* 0x00000000fffff984 */ /* 0x000fe20000000800 */
[----:B------:R-:W-:Y:S01]  /*12d00*/  @!PT LDS RZ, [RZ] ;  /* 0x00000000fffff984 */ /* 0x000fe20000000800 */
[----:B------:R0:W-:Y:S06]  /*12d10*/  MEMBAR.ALL.CTA ;  /* 0x0000000000007992 */ /* 0x0001ec0000008000 */
[----:B0-----:R-:W0:Y:S01]  /*12d20*/  FENCE.VIEW.ASYNC.S ;  /* 0x00000000000073c6 */ /* 0x001e220000000000 */
[----:B------:R-:W-:-:S02]  /*12d30*/  IMAD.IADD R3, R3, 0x1, R43 ;  /* 0x0000000103037824 */ /* 0x000fc400078e022b */
[----:B------:R-:W-:Y:S02]  /*12d40*/  IMAD R0, R0, UR4, RZ ;  /* 0x0000000400007c24 */ /* 0x000fe4000f8e02ff */
[----:B------:R-:W-:Y:S01]  /*12d50*/  IMAD.WIDE.U32 R2, R41, UR4, R2 ;  /* 0x0000000429027c25 */ /* 0x000fe2000f8e0002 */
[----:B------:R-:W-:-:S03]  /*12d60*/  ISETP.GE.AND P0, PT, R44, R85, PT ;  /* 0x000000552c00720c */ /* 0x000fc60003f06270 */
[----:B------:R-:W-:Y:S01]  /*12d70*/  IMAD R21, R41, UR5, R0 ;  /* 0x0000000529157c24 */ /* 0x000fe2000f8e0200 */
[----:B------:R-:W-:Y:S01]  /*12d80*/  ULDC.64 UR4, c[0x0][0xa80] ;  /* 0x0002a00000047ab9 */ /* 0x000fe20000000a00 */
[----:B------:R-:W-:Y:S01]  /*12d90*/  VIADD R0, R18, 0x19c20 ;  /* 0x00019c2012007836 */ /* 0x000fe20000000000 */
[C---:B------:R-:W-:Y:S02]  /*12da0*/  LEA R22, P1, R2.reuse, UR4, 0x1 ;  /* 0x0000000402167c11 */ /* 0x040fe4000f8208ff */
[----:B------:R-:W-:Y:S02]  /*12db0*/  IADD3 R3, R3, R21, RZ ;  /* 0x0000001503037210 */ /* 0x000fe40007ffe0ff */
[----:B------:R-:W-:Y:S02]  /*12dc0*/  PRMT R0, RZ, 0x654, R0 ;  /* 0x00000654ff007816 */ /* 0x000fe40000000000 */
[----:B------:R-:W-:Y:S01]  /*12dd0*/  LEA.HI.X R24, R2, UR5, R3, 0x1, P1 ;  /* 0x0000000502187c11 */ /* 0x000fe200088f0c03 */
[----:B0-----:R0:W1:Y:S04]  /*12de0*/  SHFL.IDX PT, R20, R22, RZ, 0x1c1f ;  /* 0x001c1fff16147589 */ /* 0x00106800000e0000 */
[----:B------:R0:W2:Y:S01]  /*12df0*/  SHFL.IDX PT, R21, R24, RZ, 0x1c1f ;  /* 0x001c1fff18157589 */ /* 0x0000a200000e0000 */
[----:B------:R0:W-:Y:S01]  /*12e00*/  SYNCS.ARRIVE.TRANS64.RED.A1T0 RZ, [R0+URZ], RZ ;  /* 0x000000ff00ff79a7 */ /* 0x0001e2000810043f */
[----:B------:R-:W-:Y:S05]  /*12e10*/  @P0 BRA `(.L_x_477) ;  /* 0x0000000000300947 */ /* 0x000fea0003800000 */
[----:B------:R-:W-:Y:S02]  /*12e20*/  ULDC UR4, c[0x0][0xac8] ;  /* 0x0002b20000047ab9 */ /* 0x000fe40000000800 */
[----:B-----5:R-:W-:Y:S02]  /*12e30*/  ISETP.GE.AND P1, PT, R48, UR4, PT ;  /* 0x0000000430007c0c */ /* 0x020fe4000bf26270 */
[----:B------:R-:W-:Y:S02]  /*12e40*/  ISETP.GE.AND P2, PT, R46, UR4, PT ;  /* 0x000000042e007c0c */ /* 0x000fe4000bf46270 */
[----:B------:R-:W-:-:S09]  /*12e50*/  ISETP.GE.AND P0, PT, R87, UR4, PT ;  /* 0x0000000457007c0c */ /* 0x000fd2000bf06270 */
[-C--:B-1----:R-:W-:Y:S02]  /*12e60*/  @!P1 LEA R40, P3, R48, R20.reuse, 0x1 ;  /* 0x0000001430289211 */ /* 0x082fe400078608ff */
[----:B------:R-:W-:Y:S02]  /*12e70*/  @!P2 LEA R42, P4, R46, R20, 0x1 ;  /* 0x000000142e2aa211 */ /* 0x000fe400078808ff */
[----:B--2---:R-:W-:Y:S01]  /*12e80*/  @!P0 IMAD.WIDE R2, R87, 0x2, R20 ;  /* 0x0000000257028825 */ /* 0x004fe200078e0214 */
[-C--:B------:R-:W-:Y:S02]  /*12e90*/  @!P1 LEA.HI.X R41, R48, R21.reuse, R49, 0x1, P3 ;  /* 0x0000001530299211 */ /* 0x080fe400018f0c31 */
[----:B------:R-:W-:Y:S02]  /*12ea0*/  @!P2 LEA.HI.X R43, R46, R21, R47, 0x1, P4 ;  /* 0x000000152e2ba211 */ /* 0x000fe400020f0c2f */
[----:B------:R3:W-:Y:S04]  /*12eb0*/  @!P0 ST.E.128 desc[UR40][R2.64], R4 ;  /* 0x0000000402008985 */ /* 0x0007e8000c101d28 */
[----:B------:R3:W-:Y:S04]  /*12ec0*/  @!P1 ST.E.128 desc[UR40][R40.64], R12 ;  /* 0x0000000c28009985 */ /* 0x0007e8000c101d28 */
[----:B------:R3:W-:Y:S02]  /*12ed0*/  @!P2 ST.E.128 desc[UR40][R42.64], R32 ;  /* 0x000000202a00a985 */ /* 0x0007e4000c101d28 */
.L_x_477:
[----:B------:R-:W-:Y:S05]  /*12ee0*/  BSYNC B1 ;  /* 0x0000000000017941 */ /* 0x000fea0003800000 */
.L_x_476:
[----:B0-----:R-:W-:Y:S01]  /*12ef0*/  VIADD R0, R44, 0x60 ;  /* 0x000000602c007836 */ /* 0x001fe20000000000 */
[----:B---3-5:R0:W3:Y:S04]  /*12f00*/  SHFL.IDX PT, R5, R24, 0x1, 0x1c1f ;  /* 0x003c1f0018057f89 */ /* 0x0280e800000e0000 */
[----:B------:R-:W-:Y:S01]  /*12f10*/  ISETP.GE.AND P0, PT, R0, R85, PT ;  /* 0x000000550000720c */ /* 0x000fe20003f06270 */
[----:B------:R0:W4:-:S12]  /*12f20*/  SHFL.IDX PT, R4, R22, 0x1, 0x1c1f ;  /* 0x003c1f0016047f89 */ /* 0x00011800000e0000 */
[----:B0-----:R-:W-:Y:S05]  /*12f30*/  @P0 BRA `(.L_x_478) ;  /* 0x0000001400b00947 */ /* 0x001fea0003800000 */
[----:B------:R-:W-:Y:S02]  /*12f40*/  ULDC UR4, c[0x0][0xac8] ;  /* 0x0002b20000047ab9 */ /* 0x000fe40000000800 */
[----:B------:R-:W-:Y:S02]  /*12f50*/  ISETP.GE.AND P2, PT, R48, UR4, PT ;  /* 0x0000000430007c0c */ /* 0x000fe4000bf46270 */
[----:B------:R-:W-:-:S11]  /*12f60*/  ISETP.GE.AND P1, PT, R87, UR4, PT ;  /* 0x0000000457007c0c */ /* 0x000fd6000bf26270 */
[C---:B----4-:R-:W-:Y:S02]  /*12f70*/  @!P2 LEA R6, P0, R48.reuse, R4, 0x1 ;  /* 0x000000043006a211 */ /* 0x050fe400078008ff */
[----:B---3--:R-:W-:Y:S02]  /*12f80*/  @!P1 IMAD.WIDE R2, R87, 0x2, R4 ;  /* 0x0000000257029825 */ /* 0x008fe400078e0204 */
        /* <DEDUP_REMOVED lines=9> */
.L_x_475:
[----:B------:R-:W-:Y:S01]  /*13020*/  ULDC.64 UR4, c[0x0][0xb08] ;  /* 0x0002c20000047ab9 */ /* 0x000fe20000000a00 */
[----:B------:R-:W2:Y:S01]  /*13030*/  LDL R95, [R1+0x3c] ;  /* 0x00003c00015f7983 */ /* 0x000ea20000100800 */
[----:B------:R-:W-:Y:S01]  /*13040*/  IMAD R86, R86, UR4, RZ ;  /* 0x0000000456567c24 */ /* 0x000fe2000f8e02ff */
[----:B0-----:R-:W0:Y:S01]  /*13050*/  @P4 LDC R0, c[0x0][0xbec] ;  /* 0x0002fb00ff004b82 */ /* 0x001e220000000800 */
[C---:B------:R-:W-:Y:S01]  /*13060*/  IMAD.WIDE.U32 R4, R3.reuse, UR4, RZ ;  /* 0x0000000403047c25 */ /* 0x040fe2000f8e00ff */
[----:B------:R1:W5:Y:S01]  /*13070*/  LDL R94, [R1+0x90] ;  /* 0x00009000015e7983 */ /* 0x0003620000100800 */
[----:B------:R-:W-:Y:S02]  /*13080*/  ULDC.64 UR6, c[0x0][0xb30] ;  /* 0x0002cc0000067ab9 */ /* 0x000fe40000000a00 */
[----:B------:R-:W-:Y:S01]  /*13090*/  IMAD R3, R3, UR5, R86 ;  /* 0x0000000503037c24 */ /* 0x000fe2000f8e0256 */
[----:B------:R-:W-:Y:S01]  /*130a0*/  ULDC.64 UR4, c[0x0][0xb38] ;  /* 0x0002ce0000047ab9 */ /* 0x000fe20000000a00 */
[----:B------:R1:W5:Y:S01]  /*130b0*/  LDL R93, [R1+0x78] ;  /* 0x00007800015d7983 */ /* 0x0003620000100800 */
[----:B------:R-:W3:Y:S01]  /*130c0*/  @P4 LDC R9, c[0x0][0xbf0] ;  /* 0x0002fc00ff094b82 */ /* 0x000ee20000000800 */
[----:B------:R-:W-:Y:S01]  /*130d0*/  IMAD.IADD R5, R5, 0x1, R3 ;  /* 0x0000000105057824 */ /* 0x000fe200078e0203 */
[----:B------:R-:W-:Y:S01]  /*130e0*/  SHF.R.S32.HI R3, RZ, 0x1f, R84 ;  /* 0x0000001fff037819 */ /* 0x000fe20000011454 */
[----:B------:R1:W5:Y:S01]  /*130f0*/  LDL R92, [R1+0x8c] ;  /* 0x00008c00015c7983 */ /* 0x0003620000100800 */
[----:B------:R-:W-:-:S03]  /*13100*/  IMAD.WIDE.U32 R4, R22, UR4, R4 ;  /* 0x0000000416047c25 */ /* 0x000fc6000f8e0004 */
[----:B------:R1:W5:Y:S01]  /*13110*/  LDL R91, [R1+0x74] ;  /* 0x00007400015b7983 */ /* 0x0003620000100800 */
[----:B------:R-:W-:Y:S01]  /*13120*/  IMAD R5, R22, UR5, R5 ;  /* 0x0000000516057c24 */ /* 0x000fe2000f8e0205 */
[----:B------:R-:W-:Y:S02]  /*13130*/  ULDC.64 UR4, c[0x0][0xb40] ;  /* 0x0002d00000047ab9 */ /* 0x000fe40000000a00 */
[----:B------:R1:W5:Y:S01]  /*13140*/  LDL R89, [R1+0x70] ;  /* 0x0000700001597983 */ /* 0x0003620000100800 */
[----:B------:R-:W-:Y:S02]  /*13150*/  IMAD R3, R3, UR4, RZ ;  /* 0x0000000403037c24 */ /* 0x000fe4000f8e02ff */
[C---:B------:R-:W-:Y:S01]  /*13160*/  IMAD.WIDE.U32 R4, R84.reuse, UR4, R4 ;  /* 0x0000000454047c25 */ /* 0x040fe2000f8e0004 */
[----:B------:R1:W5:Y:S03]  /*13170*/  LDL R88, [R1+0x84] ;  /* 0x0000840001587983 */ /* 0x0003660000100800 */
[----:B------:R-:W-:Y:S01]  /*13180*/  IMAD R7, R84, UR5, R3 ;  /* 0x0000000554077c24 */ /* 0x000fe2000f8e0203 */
[----:B------:R-:W-:Y:S01]  /*13190*/  ULDC.64 UR4, c[0x0][0xb48] ;  /* 0x0002d20000047ab9 */ /* 0x000fe20000000a00 */
[----:B------:R1:W5:Y:S01]  /*131a0*/  LDL R87, [R1+0x6c] ;  /* 0x00006c0001577983 */ /* 0x0003620000100800 */
[----:B0-----:R-:W-:-:S03]  /*131b0*/  @P4 IMAD.HI.U32 R0, R29, R0, RZ ;  /* 0x000000001d004227 */ /* 0x001fc600078e00ff */
[----:B------:R1:W5:Y:S01]  /*131c0*/  LDL R86, [R1+0x80] ;  /* 0x0000800001567983 */ /* 0x0003620000100800 */
[----:B------:R-:W-:Y:S02]  /*131d0*/  IMAD.IADD R5, R5, 0x1, R7 ;  /* 0x0000000105057824 */ /* 0x000fe400078e0207 */
[----:B------:R-:W-:Y:S01]  /*131e0*/  IMAD.MOV.U32 R3, RZ, RZ, R29 ;  /* 0x000000ffff037224 */ /* 0x000fe200078e001d */
[----:B------:R1:W5:Y:S01]  /*131f0*/  LDL R84, [R1+0x68] ;  /* 0x0000680001547983 */ /* 0x0003620000100800 */
[C---:B------:R-:W-:Y:S01]  /*13200*/  IMAD.WIDE.U32 R4, R90.reuse, UR4, R4 ;  /* 0x000000045a047c25 */ /* 0x040fe2000f8e0004 */
[----:B---3--:R-:W-:Y:S02]  /*13210*/  @P4 SHF.R.U32.HI R3, RZ, R9, R0 ;  /* 0x00000009ff034219 */ /* 0x008fe40000011600 */
[----:B------:R1:W5:Y:S01]  /*13220*/  LDL R34, [R1+0x7c] ;  /* 0x00007c0001227983 */ /* 0x0003620000100800 */
[----:B------:R-:W-:Y:S01]  /*13230*/  IMAD R5, R90, UR5, R5 ;  /* 0x000000055a057c24 */ /* 0x000fe2000f8e0205 */
[--C-:B------:R-:W-:Y:S01]  /*13240*/  SHF.R.S32.HI R0, RZ, 0x1f, R3.reuse ;  /* 0x0000001fff007819 */ /* 0x100fe20000011403 */
[----:B------:R-:W-:Y:S01]  /*13250*/  IMAD.MOV R7, RZ, RZ, -R3 ;  /* 0x000000ffff077224 */ /* 0x000fe200078e0a03 */
[----:B------:R1:W5:Y:S01]  /*13260*/  LDL R90, [R1+0x88] ;  /* 0x00008800015a7983 */ /* 0x0003620000100800 */
[----:B------:R-:W-:-:S02]  /*13270*/  ULDC.64 UR4, c[0x0][0xb28] ;  /* 0x0002ca0000047ab9 */ /* 0x000fc40000000a00 */
[----:B------:R-:W-:Y:S01]  /*13280*/  IMAD R7, R24, R7, R29 ;  /* 0x0000000718077224 */ /* 0x000fe200078e021d */
[----:B------:R1:W5:Y:S01]  /*13290*/  LDL R32, [R1+0x64] ;  /* 0x0000640001207983 */ /* 0x0003620000100800 */
[----:B------:R-:W-:Y:S02]  /*132a0*/  IMAD R0, R0, UR6, RZ ;  /* 0x0000000600007c24 */ /* 0x000fe4000f8e02ff */
[----:B------:R-:W-:-:S04]  /*132b0*/  IMAD.WIDE.U32 R4, R3, UR6, R4 ;  /* 0x0000000603047c25 */ /* 0x000fc8000f8e0004 */
[----:B------:R-:W-:Y:S01]  /*132c0*/  IMAD R9, R3, UR7, R0 ;  /* 0x0000000703097c24 */ /* 0x000fe2000f8e0200 */
[----:B------:R-:W-:-:S03]  /*132d0*/  SHF.R.S32.HI R0, RZ, 0x1f, R7 ;  /* 0x0000001fff007819 */ /* 0x000fc60000011407 */
[----:B------:R-:W-:Y:S02]  /*132e0*/  IMAD.IADD R5, R5, 0x1, R9 ;  /* 0x0000000105057824 */ /* 0x000fe400078e0209 */
[----:B------:R-:W-:Y:S02]  /*132f0*/  IMAD R0, R0, UR4, RZ ;  /* 0x0000000400007c24 */ /* 0x000fe4000f8e02ff */
[----:B------:R-:W-:Y:S01]  /*13300*/  IMAD.WIDE.U32 R4, R7, UR4, R4 ;  /* 0x0000000407047c25 */ /* 0x000fe2000f8e0004 */
[----:B------:R-:W-:-:S03]  /*13310*/  ISETP.GE.AND P0, PT, R8, R85, PT ;  /* 0x000000550800720c */ /* 0x000fc60003f06270 */
[----:B------:R-:W-:Y:S01]  /*13320*/  IMAD R3, R7, UR5, R0 ;  /* 0x0000000507037c24 */ /* 0x000fe2000f8e0200 */
[----:B------:R-:W-:Y:S01]  /*13330*/  ULDC.64 UR4, c[0x0][0xb00] ;  /* 0x0002c00000047ab9 */ /* 0x000fe20000000a00 */
[----:B------:R-:W-:Y:S01]  /*13340*/  VIADD R2, R18, 0x19c20 ;  /* 0x00019c2012027836 */ /* 0x000fe20000000000 */
[----:B------:R-:W-:Y:S01]  /*13350*/  LEA R20, P1, R4, UR4, 0x2 ;  /* 0x0000000404147c11 */ /* 0x000fe2000f8210ff */
[----:B------:R-:W-:-:S03]  /*13360*/  IMAD.IADD R3, R5, 0x1, R3 ;  /* 0x0000000105037824 */ /* 0x000fc600078e0203 */
[----:B------:R-:W-:Y:S02]  /*13370*/  PRMT R2, RZ, 0x654, R2 ;  /* 0x00000654ff027816 */ /* 0x000fe40000000002 */
[----:B------:R-:W-:Y:S01]  /*13380*/  LEA.HI.X R21, R4, UR5, R3, 0x2, P1 ;  /* 0x0000000504157c11 */ /* 0x000fe200088f1403 */
[----:B------:R-:W-:Y:S01]  /*13390*/  BSSY B1, `(.L_x_479) ;  /* 0x000003f000017945 */ /* 0x000fe20003800000 */
[----:B------:R0:W-:Y:S03]  /*133a0*/  SYNCS.ARRIVE.TRANS64.RED.A1T0 RZ, [R2+URZ], RZ ;  /* 0x000000ff02ff79a7 */ /* 0x0001e6000810043f */
[----:B------:R1:W3:Y:S04]  /*133b0*/  SHFL.IDX PT, R3, R21, RZ, 0x1c1f ;  /* 0x001c1fff15037589 */ /* 0x0002e800000e0000 */
[----:B0-----:R1:W0:Y:S01]  /*133c0*/  SHFL.IDX PT, R2, R20, RZ, 0x1c1f ;  /* 0x001c1fff14027589 */ /* 0x00122200000e0000 */
[C---:B--2---:R-:W-:Y:S01]  /*133d0*/  VIADD R29, R95.reuse, 0x8 ;  /* 0x000000085f1d7836 */ /* 0x044fe20000000000 */
[C---:B------:R-:W-:Y:S01]  /*133e0*/  IADD3 R31, R95.reuse, 0x10, RZ ;  /* 0x000000105f1f7810 */ /* 0x040fe20007ffe0ff */
[----:B------:R-:W-:-:S02]  /*133f0*/  VIADD R33, R95, 0x18 ;  /* 0x000000185f217836 */ /* 0x000fc40000000000 */
[C---:B------:R-:W-:Y:S02]  /*13400*/  VIADD R35, R95.reuse, 0x20 ;  /* 0x000000205f237836 */ /* 0x040fe40000000000 */
[----:B------:R-:W-:Y:S01]  /*13410*/  VIADD R11, R95, 0x28 ;  /* 0x000000285f0b7836 */ /* 0x000fe20000000000 */
[----:B------:R-:W-:Y:S02]  /*13420*/  SHF.R.S32.HI R22, RZ, 0x1f, R29 ;  /* 0x0000001fff167819 */ /* 0x000fe4000001141d */
[----:B------:R-:W-:Y:S02]  /*13430*/  SHF.R.S32.HI R24, RZ, 0x1f, R31 ;  /* 0x0000001fff187819 */ /* 0x000fe4000001141f */
[----:B------:R-:W-:Y:S02]  /*13440*/  SHF.R.S32.HI R28, RZ, 0x1f, R33 ;  /* 0x0000001fff1c7819 */ /* 0x000fe40000011421 */
[----:B------:R-:W-:Y:S02]  /*13450*/  SHF.R.S32.HI R30, RZ, 0x1f, R35 ;  /* 0x0000001fff1e7819 */ /* 0x000fe40000011423 */
[----:B------:R-:W-:Y:S01]  /*13460*/  SHF.R.S32.HI R0, RZ, 0x1f, R11 ;  /* 0x0000001fff007819 */ /* 0x000fe2000001140b */
[----:B01-3--:R-:W-:Y:S06]  /*13470*/  @P0 BRA `(.L_x_480) ;  /* 0x0000000000c00947 */ /* 0x00bfec0003800000 */
[----:B------:R-:W-:Y:S02]  /*13480*/  ULDC UR4, c[0x0][0xac8] ;  /* 0x0002b20000047ab9 */ /* 0x000fe40000000800 */
[----:B------:R-:W-:Y:S02]  /*13490*/  ISETP.GE.AND P1, PT, R29, UR4, PT ;  /* 0x000000041d007c0c */ /* 0x000fe4000bf26270 */
[----:B------:R-:W-:Y:S02]  /*134a0*/  ISETP.GE.AND P2, PT, R95, UR4, PT ;  /* 0x000000045f007c0c */ /* 0x000fe4000bf46270 */
[----:B------:R-:W-:Y:S02]  /*134b0*/  ISETP.GE.AND P0, PT, R31, UR4, PT ;  /* 0x000000041f007c0c */ /* 0x000fe4000bf06270 */
[----:B------:R-:W-:Y:S02]  /*134c0*/  ISETP.GE.AND P3, PT, R33, UR4, PT ;  /* 0x0000000421007c0c */ /* 0x000fe4000bf66270 */
[----:B------:R-:W-:-:S05]  /*134d0*/  ISETP.GE.AND P4, PT, R35, UR4, PT ;  /* 0x0000000423007c0c */ /* 0x000fca000bf86270 */
[-C--:B------:R-:W-:Y:S02]  /*134e0*/  @!P1 LEA R4, P6, R29, R2.reuse, 0x2 ;  /* 0x000000021d049211 */ /* 0x080fe400078c10ff */
[----:B------:R-:W-:Y:S02]  /*134f0*/  @!P2 IMAD.WIDE R6, R95, 0x4, R2 ;  /* 0x000000045f06a825 */ /* 0x000fe400078e0202 */
[-C--:B------:R-:W-:Y:S02]  /*13500*/  @!P1 LEA.HI.X R5, R29, R3.reuse, R22, 0x2, P6 ;  /* 0x000000031d059211 */ /* 0x080fe400030f1416 */
[----:B------:R-:W-:Y:S01]  /*13510*/  @!P0 LEA R8, P5, R31, R2, 0x2 ;  /* 0x000000021f088211 */ /* 0x000fe200078a10ff */
[----:B------:R0:W-:Y:S01]  /*13520*/  @!P2 ST.E.64 desc[UR40][R6.64], R40 ;  /* 0x000000280600a985 */ /* 0x0001e2000c101b28 */
[----:B------:R-:W-:Y:S02]  /*13530*/  ISETP.GE.AND P2, PT, R11, UR4, PT ;  /* 0x000000040b007c0c */ /* 0x000fe4000bf46270 */
[----:B------:R-:W-:Y:S01]  /*13540*/  @!P0 LEA.HI.X R9, R31, R3, R24, 0x2, P5 ;  /* 0x000000031f098211 */ /* 0x000fe200028f1418 */
[----:B------:R1:W-:Y:S01]  /*13550*/  @!P1 ST.E.64 desc[UR40][R4.64], R42 ;  /* 0x0000002a04009985 */ /* 0x0003e2000c101b28 */
[----:B-----5:R-:W-:-:S03]  /*13560*/  ISETP.GE.AND P1, PT, R93, UR4, PT ;  /* 0x000000045d007c0c */ /* 0x020fc6000bf26270 */
[----:B------:R2:W-:Y:S01]  /*13570*/  @!P0 ST.E.64 desc[UR40][R8.64], R48 ;  /* 0x0000003008008985 */ /* 0x0005e2000c101b28 */
[----:B------:R-:W-:Y:S02]  /*13580*/  ISETP.GE.AND P0, PT, R91, UR4, PT ;  /* 0x000000045b007c0c */ /* 0x000fe4000bf06270 */
[-C--:B0-----:R-:W-:Y:S02]  /*13590*/  @!P4 LEA R6, P5, R35, R2.reuse, 0x2 ;  /* 0x000000022306c211 */ /* 0x081fe400078a10ff */
[-C--:B-1----:R-:W-:Y:S02]  /*135a0*/  @!P3 LEA R4, P6, R33, R2.reuse, 0x2 ;  /* 0x000000022104b211 */ /* 0x082fe400078c10ff */
[-C--:B------:R-:W-:Y:S02]  /*135b0*/  @!P4 LEA.HI.X R7, R35, R3.reuse, R30, 0x2, P5 ;  /* 0x000000032307c211 */ /* 0x080fe400028f141e */
[----:B------:R-:W-:Y:S02]  /*135c0*/  @!P3 LEA.HI.X R5, R33, R3, R28, 0x2, P6 ;  /* 0x000000032105b211 */ /* 0x000fe400030f141c */
[----:B--2---:R-:W-:-:S02]  /*135d0*/  @!P2 LEA R8, P6, R11, R2, 0x2 ;  /* 0x000000020b08a211 */ /* 0x004fc400078c10ff */
[----:B------:R-:W-:Y:S01]  /*135e0*/  ISETP.GE.AND P5, PT, R87, UR4, PT ;  /* 0x0000000457007c0c */ /* 0x000fe2000bfa6270 */
[----:B------:R0:W-:Y:S01]  /*135f0*/  @!P3 ST.E.64 desc[UR40][R4.64], R50 ;  /* 0x000000320400b985 */ /* 0x0001e2000c101b28 */
[-C--:B------:R-:W-:Y:S02]  /*13600*/  @!P2 LEA.HI.X R9, R11, R3.reuse, R0, 0x2, P6 ;  /* 0x000000030b09a211 */ /* 0x080fe400030f1400 */
[----:B------:R-:W-:Y:S01]  /*13610*/  ISETP.GE.AND P3, PT, R89, UR4, PT ;  /* 0x0000000459007c0c */ /* 0x000fe2000bf66270 */
[----:B------:R1:W-:Y:S01]  /*13620*/  @!P4 ST.E.64 desc[UR40][R6.64], R56 ;  /* 0x000000380600c985 */ /* 0x0003e2000c101b28 */
[-C--:B------:R-:W-:Y:S02]  /*13630*/  @!P1 LEA R12, P4, R93, R2.reuse, 0x2 ;  /* 0x000000025d0c9211 */ /* 0x080fe400078810ff */
[----:B------:R-:W-:Y:S01]  /*13640*/  @!P0 LEA R14, P6, R91, R2, 0x2 ;  /* 0x000000025b0e8211 */ /* 0x000fe200078c10ff */
[----:B------:R2:W-:Y:S01]  /*13650*/  @!P2 ST.E.64 desc[UR40][R8.64], R58 ;  /* 0x0000003a0800a985 */ /* 0x0005e2000c101b28 */
[----:B------:R-:W-:-:S02]  /*13660*/  @!P1 LEA.HI.X R13, R93, R3, R94, 0x2, P4 ;  /* 0x000000035d0d9211 */ /* 0x000fc400020f145e */
[----:B------:R-:W-:Y:S02]  /*13670*/  ISETP.GE.AND P4, PT, R84, UR4, PT ;  /* 0x0000000454007c0c */ /* 0x000fe4000bf86270 */
[----:B------:R-:W-:Y:S01]  /*13680*/  ISETP.GE.AND P2, PT, R32, UR4, PT ;  /* 0x0000000420007c0c */ /* 0x000fe2000bf46270 */
[----:B------:R3:W-:Y:S01]  /*13690*/  @!P1 ST.E.64 desc[UR40][R12.64], R64 ;  /* 0x000000400c009985 */ /* 0x0007e2000c101b28 */
[----:B------:R-:W-:Y:S02]  /*136a0*/  @!P0 LEA.HI.X R15, R91, R3, R92, 0x2, P6 ;  /* 0x000000035b0f8211 */ /* 0x000fe400030f145c */
[----:B0-----:R-:W-:-:S03]  /*136b0*/  @!P3 LEA R4, P1, R89, R2, 0x2 ;  /* 0x000000025904b211 */ /* 0x001fc600078210ff */
[----:B------:R3:W-:Y:S01]  /*136c0*/  @!P0 ST.E.64 desc[UR40][R14.64], R66 ;  /* 0x000000420e008985 */ /* 0x0007e2000c101b28 */
[-C--:B-1----:R-:W-:Y:S02]  /*136d0*/  @!P5 LEA R6, P0, R87, R2.reuse, 0x2 ;  /* 0x000000025706d211 */ /* 0x082fe400078010ff */
[-C--:B------:R-:W-:Y:S02]  /*136e0*/  @!P3 LEA.HI.X R5, R89, R3.reuse, R90, 0x2, P1 ;  /* 0x000000035905b211 */ /* 0x080fe400008f145a */
[-C--:B--2---:R-:W-:Y:S02]  /*136f0*/  @!P4 LEA R8, P1, R84, R2.reuse, 0x2 ;  /* 0x000000025408c211 */ /* 0x084fe400078210ff */
[----:B------:R-:W-:Y:S01]  /*13700*/  @!P2 LEA R2, P6, R32, R2, 0x2 ;  /* 0x000000022002a211 */ /* 0x000fe200078c10ff */
[----:B------:R3:W-:Y:S01]  /*13710*/  @!P3 ST.E.64 desc[UR40][R4.64], R72 ;  /* 0x000000480400b985 */ /* 0x0007e2000c101b28 */
[-C--:B------:R-:W-:Y:S02]  /*13720*/  @!P5 LEA.HI.X R7, R87, R3.reuse, R88, 0x2, P0 ;  /* 0x000000035707d211 */ /* 0x080fe400000f1458 */
[----:B------:R-:W-:-:S02]  /*13730*/  @!P4 LEA.HI.X R9, R84, R3, R86, 0x2, P1 ;  /* 0x000000035409c211 */ /* 0x000fc400008f1456 */
[----:B------:R-:W-:Y:S01]  /*13740*/  @!P2 LEA.HI.X R3, R32, R3, R34, 0x2, P6 ;  /* 0x000000032003a211 */ /* 0x000fe200030f1422 */
[----:B------:R3:W-:Y:S04]  /*13750*/  @!P5 ST.E.64 desc[UR40][R6.64], R74 ;  /* 0x0000004a0600d985 */ /* 0x0007e8000c101b28 */
[----:B------:R3:W-:Y:S04]  /*13760*/  @!P4 ST.E.64 desc[UR40][R8.64], R80 ;  /* 0x000000500800c985 */ /* 0x0007e8000c101b28 */
[----:B------:R3:W-:Y:S02]  /*13770*/  @!P2 ST.E.64 desc[UR40][R2.64], R82 ;  /* 0x000000520200a985 */ /* 0x0007e4000c101b28 */
.L_x_480:
[----:B------:R-:W-:Y:S05]  /*13780*/  BSYNC B1 ;  /* 0x0000000000017941 */ /* 0x000fea0003800000 */
.L_x_479:
[----:B------:R-:W-:Y:S01]  /*13790*/  ISETP.GE.AND P0, PT, R10, R85, PT ;  /* 0x000000550a00720c */ /* 0x000fe20003f06270 */
[----:B---3--:R0:W1:Y:S04]  /*137a0*/  SHFL.IDX PT, R3, R21, 0x1, 0x1c1f ;  /* 0x003c1f0015037f89 */ /* 0x00806800000e0000 */
[----:B------:R0:W2:Y:S08]  /*137b0*/  SHFL.IDX PT, R2, R20, 0x1, 0x1c1f ;  /* 0x003c1f0014027f89 */ /* 0x0000b000000e0000 */
[----:B0-----:R-:W-:Y:S05]  /*137c0*/  @P0 BRA `(.L_x_478) ;  /* 0x0000000c008c0947 */ /* 0x001fea0003800000 */
[----:B------:R-:W-:Y:S02]  /*137d0*/  ULDC UR4, c[0x0][0xac8] ;  /* 0x0002b20000047ab9 */ /* 0x000fe40000000800 */
[----:B------:R-:W-:Y:S02]  /*137e0*/  ISETP.GE.AND P3, PT, R29, UR4, PT ;  /* 0x000000041d007c0c */ /* 0x000fe4000bf66270 */
[----:B------:R-:W-:Y:S02]  /*137f0*/  ISETP.GE.AND P5, PT, R31, UR4, PT ;  /* 0x000000041f007c0c */ /* 0x000fe4000bfa6270 */
[----:B------:R-:W-:Y:S02]  /*13800*/  ISETP.GE.AND P4, PT, R33, UR4, PT ;  /* 0x0000000421007c0c */ /* 0x000fe4000bf86270 */
[----:B------:R-:W-:Y:S02]  /*13810*/  ISETP.GE.AND P1, PT, R35, UR4, PT ;  /* 0x0000000423007c0c */ /* 0x000fe4000bf26270 */
[----:B------:R-:W-:-:S05]  /*13820*/  ISETP.GE.AND P6, PT, R95, UR4, PT ;  /* 0x000000045f007c0c */ /* 0x000fca000bfc6270 */
[-C--:B--2---:R-:W-:Y:S02]  /*13830*/  @!P3 LEA R4, P0, R29, R2.reuse, 0x2 ;  /* 0x000000021d04b211 */ /* 0x084fe400078010ff */
[-C--:B------:R-:W-:Y:S02]  /*13840*/  @!P5 LEA R6, P2, R31, R2.reuse, 0x2 ;  /* 0x000000021f06d211 */ /* 0x080fe400078410ff */
[-C--:B-1----:R-:W-:Y:S02]  /*13850*/  @!P3 LEA.HI.X R5, R29, R3.reuse, R22, 0x2, P0 ;  /* 0x000000031d05b211 */ /* 0x082fe400000f1416 */
[----:B------:R-:W-:Y:S02]  /*13860*/  ISETP.GE.AND P0, PT, R11, UR4, PT ;  /* 0x000000040b007c0c */ /* 0x000fe4000bf06270 */
[----:B------:R-:W-:Y:S01]  /*13870*/  @!P5 LEA.HI.X R7, R31, R3, R24, 0x2, P2 ;  /* 0x000000031f07d211 */ /* 0x000fe200010f1418 */
[----:B------:R-:W-:Y:S01]  /*13880*/  @!P6 IMAD.WIDE R8, R95, 0x4, R2 ;  /* 0x000000045f08e825 */ /* 0x000fe200078e0202 */
[----:B------:R-:W-:-:S04]  /*13890*/  @!P4 LEA R12, P2, R33, R2, 0x2 ;  /* 0x00000002210cc211 */ /* 0x000fc800078410ff */
[----:B------:R-:W-:Y:S01]  /*138a0*/  @!P4 LEA.HI.X R13, R33, R3, R28, 0x2, P2 ;  /* 0x00000003210dc211 */ /* 0x000fe200010f141c */
[----:B------:R-:W-:Y:S01]  /*138b0*/  @!P6 ST.E.64 desc[UR40][R8.64], R44 ;  /* 0x0000002c0800e985 */ /* 0x000fe2000c101b28 */
[----:B------:R-:W-:-:S03]  /*138c0*/  @!P1 LEA R14, P2, R35, R2, 0x2 ;  /* 0x00000002230e9211 */ /* 0x000fc600078410ff */
[----:B------:R-:W-:Y:S01]  /*138d0*/  @!P3 ST.E.64 desc[UR40][R4.64], R46 ;  /* 0x0000002e0400b985 */ /* 0x000fe2000c101b28 */
[-C--:B------:R-:W-:Y:S02]  /*138e0*/  @!P1 LEA.HI.X R15, R35, R3.reuse, R30, 0x2, P2 ;  /* 0x00000003230f9211 */ /* 0x080fe400010f141e */
[----:B------:R-:W-:Y:S01]  /*138f0*/  @!P0 LEA R10, P2, R11, R2, 0x2 ;  /* 0x000000020b0a8211 */ /* 0x000fe200078410ff */
[----:B------:R0:W-:Y:S01]  /*13900*/  @!P5 ST.E.64 desc[UR40][R6.64], R52 ;  /* 0x000000340600d985 */ /* 0x0001e2000c101b28 */
[----:B-----5:R-:W-:Y:S02]  /*13910*/  ISETP.GE.AND P3, PT, R89, UR4, PT ;  /* 0x0000000459007c0c */ /* 0x020fe4000bf66270 */
[----:B------:R-:W-:Y:S01]  /*13920*/  @!P0 LEA.HI.X R11, R11, R3, R0, 0x2, P2 ;  /* 0x000000030b0b8211 */ /* 0x000fe200010f1400 */
[----:B------:R1:W-:Y:S01]  /*13930*/  @!P4 ST.E.64 desc[UR40][R12.64], R54 ;  /* 0x000000360c00c985 */ /* 0x0003e2000c101b28 */
[----:B------:R-:W-:Y:S02]  /*13940*/  ISETP.GE.AND P2, PT, R93, UR4, PT ;  /* 0x000000045d007c0c */ /* 0x000fe4000bf46270 */
[----:B------:R-:W-:Y:S01]  /*13950*/  ISETP.GE.AND P4, PT, R91, UR4, PT ;  /* 0x000000045b007c0c */ /* 0x000fe2000bf86270 */
[----:B------:R2:W-:Y:S01]  /*13960*/  @!P1 ST.E.64 desc[UR40][R14.64], R60 ;  /* 0x0000003c0e009985 */ /* 0x0005e2000c101b28 */
[----:B------:R-:W-:-:S02]  /*13970*/  ISETP.GE.AND P1, PT, R87, UR4, PT ;  /* 0x0000000457007c0c */ /* 0x000fc4000bf26270 */
[----:B------:R-:W-:Y:S01]  /*13980*/  ISETP.GE.AND P5, PT, R84, UR4, PT ;  /* 0x0000000454007c0c */ /* 0x000fe2000bfa6270 */
[----:B------:R2:W-:Y:S02]  /*13990*/  @!P0 ST.E.64 desc[UR40][R10.64], R62 ;  /* 0x0000003e0a008985 */ /* 0x0005e4000c101b28 */
[----:B0-----:R-:W-:-:S04]  /*139a0*/  @!P3 LEA R6, P0, R89, R2, 0x2 ;  /* 0x000000025906b211 */ /* 0x001fc800078010ff */
[-C--:B------:R-:W-:Y:S02]  /*139b0*/  @!P2 LEA R20, P6, R93, R2.reuse, 0x2 ;  /* 0x000000025d14a211 */ /* 0x080fe400078c10ff */
[-C--:B------:R-:W-:Y:S02]  /*139c0*/  @!P3 LEA.HI.X R7, R89, R3.reuse, R90, 0x2, P0 ;  /* 0x000000035907b211 */ /* 0x080fe400000f145a */
[-C--:B------:R-:W-:Y:S02]  /*139d0*/  @!P2 LEA.HI.X R21, R93, R3.reuse, R94, 0x2, P6 ;  /* 0x000000035d15a211 */ /* 0x080fe400030f145e */
[C---:B------:R-:W-:Y:S02]  /*139e0*/  @!P4 LEA R4, P6, R91.reuse, R2, 0x2 ;  /* 0x000000025b04c211 */ /* 0x040fe400078c10ff */
[----:B------:R-:W-:Y:S01]  /*139f0*/  ISETP.GE.AND P0, PT, R32, UR4, PT ;  /* 0x0000000420007c0c */ /* 0x000fe2000bf06270 */
[----:B------:R2:W-:Y:S01]  /*13a00*/  @!P2 ST.E.64 desc[UR40][R20.64], R68 ;  /* 0x000000441400a985 */ /* 0x0005e2000c101b28 */
[----:B------:R-:W-:-:S02]  /*13a10*/  @!P4 LEA.HI.X R5, R91, R3, R92, 0x2, P6 ;  /* 0x000000035b05c211 */ /* 0x000fc400030f145c */
[CC--:B------:R-:W-:Y:S02]  /*13a20*/  @!P1 LEA R8, P2, R87.reuse, R2.reuse, 0x2 ;  /* 0x0000000257089211 */ /* 0x0c0fe400078410ff */
[C---:B-1----:R-:W-:Y:S01]  /*13a30*/  @!P5 LEA R12, P6, R84.reuse, R2, 0x2 ;  /* 0x00000002540cd211 */ /* 0x042fe200078c10ff */
[----:B------:R2:W-:Y:S01]  /*13a40*/  @!P4 ST.E.64 desc[UR40][R4.64], R70 ;  /* 0x000000460400c985 */ /* 0x0005e2000c101b28 */
[-C--:B------:R-:W-:Y:S02]  /*13a50*/  @!P1 LEA.HI.X R9, R87, R3.reuse, R88, 0x2, P2 ;  /* 0x0000000357099211 */ /* 0x080fe400010f1458 */
[----:B------:R-:W-:Y:S01]  /*13a60*/  @!P5 LEA.HI.X R13, R84, R3, R86, 0x2, P6 ;  /* 0x00000003540dd211 */ /* 0x000fe200030f1456 */
[----:B------:R2:W-:Y:S04]  /*13a70*/  @!P3 ST.E.64 desc[UR40][R6.64], R76 ;  /* 0x0000004c0600b985 */ /* 0x0005e8000c101b28 */
[----:B------:R2:W-:Y:S04]  /*13a80*/  @!P1 ST.E.64 desc[UR40][R8.64], R78 ;  /* 0x0000004e08009985 */ /* 0x0005e8000c101b28 */
[----:B------:R2:W-:Y:S01]  /*13a90*/  @!P5 ST.E.64 desc[UR40][R12.64], R36 ;  /* 0x000000240c00d985 */ /* 0x0005e2000c101b28 */
[----:B------:R-:W-:Y:S05]  /*13aa0*/  @P0 BRA `(.L_x_478) ;  /* 0x0000000800d40947 */ /* 0x000fea0003800000 */
[----:B------:R-:W-:-:S04]  /*13ab0*/  LEA R2, P0, R32, R2, 0x2 ;  /* 0x0000000220027211 */ /* 0x000fc800078010ff */
[----:B------:R-:W-:-:S05]  /*13ac0*/  LEA.HI.X R3, R32, R3, R34, 0x2, P0 ;  /* 0x0000000320037211 */ /* 0x000fca00000f1422 */
[----:B------:R0:W-:Y:S01]  /*13ad0*/  ST.E.64 desc[UR40][R2.64], R38 ;  /* 0x0000002602007985 */ /* 0x0001e2000c101b28 */
[----:B------:R-:W-:Y:S05]  /*13ae0*/  BRA `(.L_x_478) ;  /* 0x0000000800c47947 */ /* 0x000fea0003800000 */
.L_x_473:
[----:B0-----:R-:W2:Y:S01]  /*13af0*/  LDL.LU R4, [R1+0x44] ;  /* 0x0000440001047983 */ /* 0x001ea20000300800 */
[----:B------:R-:W-:Y:S01]  /*13b00*/  ULDC.64 UR6, c[0x0][0xc08] ;  /* 0x0003020000067ab9 */ /* 0x000fe20000000a00 */
[----:B------:R-:W-:Y:S02]  /*13b10*/  ULDC.64 UR4, c[0x0][0xc00] ;  /* 0x0003000000047ab9 */ /* 0x000fe40000000a00 */
[----:B------:R-:W3:Y:S01]  /*13b20*/  LDL.LU R0, [R1+0x48] ;  /* 0x0000480001007983 */ /* 0x000ee20000300800 */
[----:B------:R-:W-:Y:S01]  /*13b30*/  ISETP.NE.U32.AND P1, PT, RZ, UR6, PT ;  /* 0x00000006ff007c0c */ /* 0x000fe2000bf25070 */
[----:B------:R-:W-:Y:S01]  /*13b40*/  IMAD.MOV.U32 R15, RZ, RZ, RZ ;  /* 0x000000ffff0f7224 */ /* 0x000fe200078e00ff */
[----:B------:R-:W-:Y:S01]  /*13b50*/  ISETP.NE.U32.AND P0, PT, RZ, UR4, PT ;  /* 0x00000004ff007c0c */ /* 0x000fe2000bf05070 */
[----:B------:R-:W0:Y:S01]  /*13b60*/  S2R R6, SR_TID.X ;  /* 0x0000000000067919 */ /* 0x000e220000002100 */
[----:B------:R-:W-:Y:S02]  /*13b70*/  ISETP.NE.AND.EX P1, PT, RZ, UR7, PT, P1 ;  /* 0x00000007ff007c0c */ /* 0x000fe4000bf25310 */
[----:B------:R-:W-:-:S02]  /*13b80*/  ISETP.NE.AND.EX P0, PT, RZ, UR5, PT, P0 ;  /* 0x00000005ff007c0c */ /* 0x000fc4000bf05300 */
[----:B--2---:R-:W-:-:S04]  /*13b90*/  IADD3 R2, P2, R4, UR4, RZ ;  /* 0x0000000404027c10 */ /* 0x004fc8000ff5e0ff */
[----:B---3--:R-:W-:-:S05]  /*13ba0*/  IADD3.X R3, R0, UR5, RZ, P2, !PT ;  /* 0x0000000500037c10 */ /* 0x008fca00097fe4ff */
[----:B------:R-:W-:Y:S01]  /*13bb0*/  @P1 IADD3 R4, P2, R4, UR6, RZ ;  /* 0x0000000604041c10 */ /* 0x000fe2000ff5e0ff */
[----:B------:R-:W-:Y:S01]  /*13bc0*/  ULDC UR4, c[0x0][0xa88] ;  /* 0x0002a20000047ab9 */ /* 0x000fe20000000800 */
[----:B------:R1:W5:Y:S02]  /*13bd0*/  @P0 LDG.E R15, desc[UR40][R2.64] ;  /* 0x00000028020f0981 */ /* 0x000364000c1e1900 */
[----:B------:R-:W-:Y:S01]  /*13be0*/  @P1 IADD3.X R5, R0, UR7, RZ, P2, !PT ;  /* 0x0000000700051c10 */ /* 0x000fe200097fe4ff */
[----:B------:R-:W-:Y:S02]  /*13bf0*/  IMAD.U32 R0, RZ, RZ, UR4 ;  /* 0x00000004ff007e24 */ /* 0x000fe4000f8e00ff */
[----:B0-----:R-:W-:-:S04]  /*13c00*/  VIADD R32, R6, 0xffffff80 ;  /* 0xffffff8006207836 */ /* 0x001fc80000000000 */
[----:B------:R1:W5:Y:S01]  /*13c10*/  @P1 LDG.E R0, desc[UR40][R4.64] ;  /* 0x0000002804001981 */ /* 0x000362000c1e1900 */
[----:B------:R-:W-:Y:S02]  /*13c20*/  ISETP.GT.AND P3, PT, R32, 0xbf, PT ;  /* 0x000000bf2000780c */ /* 0x000fe40003f64270 */
[----:B------:R-:W-:Y:S01]  /*13c30*/  ISETP.GT.AND P2, PT, R88, 0x1, PT ;  /* 0x000000015800780c */ /* 0x000fe20003f44270 */
[----:B------:R-:W-:-:S12]  /*13c40*/  @P1 BRA `(.L_x_481) ;  /* 0x0000000000101947 */ /* 0x000fd80003800000 */
[----:B------:R-:W-:Y:S05]  /*13c50*/  @!P0 BRA `(.L_x_481) ;  /* 0x00000000000c8947 */ /* 0x000fea0003800000 */
[----:B-1----:R-:W2:Y:S04]  /*13c60*/  LDG.E R5, desc[UR40][R2.64] ;  /* 0x0000002802057981 */ /* 0x002ea8000c1e1900 */
[----:B-----5:R-:W2:Y:S02]  /*13c70*/  LDG.E R0, desc[UR40][R2.64+0x4] ;  /* 0x0000042802007981 */ /* 0x020ea4000c1e1900 */
[----:B--2---:R-:W-:-:S07]  /*13c80*/  IMAD.IADD R0, R0, 0x1, -R5 ;  /* 0x0000000100007824 */ /* 0x004fce00078e0a05 */
.L_x_481:
[----:B-1----:R-:W2:Y:S04]  /*13c90*/  LDL.LU R2, [R1+0x50] ;  /* 0x0000500001027983 */ /* 0x002ea80000300800 */
[----:B------:R-:W3:Y:S01]  /*13ca0*/  LDL.LU R3, [R1+0x34] ;  /* 0x0000340001037983 */ /* 0x000ee20000300800 */
[----:B------:R-:W-:Y:S01]  /*13cb0*/  BSSY B1, `(.L_x_482) ;  /* 0x0000038000017945 */ /* 0x000fe20003800000 */
[----:B-----5:R-:W-:Y:S02]  /*13cc0*/  SHF.R.S32.HI R20, RZ, 0x1f, R15 ;  /* 0x0000001fff147819 */ /* 0x020fe4000001140f */
[----:B--2---:R-:W-:Y:S02]  /*13cd0*/  SEL R24, R2, RZ, !P0 ;  /* 0x000000ff02187207 */ /* 0x004fe40004000000 */
[----:B---3--:R-:W-:Y:S01]  /*13ce0*/  SEL R29, R3, RZ, !P0 ;  /* 0x000000ff031d7207 */ /* 0x008fe20004000000 */
[----:B------:R-:W-:Y:S06]  /*13cf0*/  @P3 BRA `(.L_x_483) ;  /* 0x0000000000cc3947 */ /* 0x000fec0003800000 */
[----:B------:R-:W2:Y:S01]  /*13d00*/  LDL R2, [R1+0x54] ;  /* 0x0000540001027983 */ /* 0x000ea20000100800 */
[----:B------:R-:W0:Y:S02]  /*13d10*/  LDC R31, c[0x0][0xbe8] ;  /* 0x0002fa00ff1f7b82 */ /* 0x000e240000000800 */
[----:B0-----:R-:W-:Y:S02]  /*13d20*/  IMAD R3, R0, R31, RZ ;  /* 0x0000001f00037224 */ /* 0x001fe400078e02ff */
[----:B--2---:R-:W-:-:S04]  /*13d30*/  IMAD R2, R2, 0xc0, R6 ;  /* 0x000000c002027824 */ /* 0x004fc800078e0206 */
[----:B------:R-:W-:-:S05]  /*13d40*/  VIADD R28, R2, 0xffffff80 ;  /* 0xffffff80021c7836 */ /* 0x000fca0000000000 */
[----:B------:R-:W-:-:S13]  /*13d50*/  ISETP.GE.AND P0, PT, R28, R3, PT ;  /* 0x000000031c00720c */ /* 0x000fda0003f06270 */
[----:B------:R-:W-:Y:S05]  /*13d60*/  @P0 BRA `(.L_x_483) ;  /* 0x0000000000b00947 */ /* 0x000fea0003800000 */
[----:B------:R-:W2:Y:S01]  /*13d70*/  LDL.LU R34, [R1+0x5c] ;  /* 0x00005c0001227983 */ /* 0x000ea20000300800 */
[----:B------:R-:W-:Y:S01]  /*13d80*/  IMAD.MOV.U32 R2, RZ, RZ, 0x9b8 ;  /* 0x000009b8ff027424 */ /* 0x000fe200078e00ff */
[----:B------:R-:W-:Y:S02]  /*13d90*/  ISETP.GT.AND P3, PT, R88, 0x1, PT ;  /* 0x000000015800780c */ /* 0x000fe40003f64270 */
[----:B------:R-:W-:Y:S02]  /*13da0*/  ISETP.NE.AND P0, PT, R31, 0x1, PT ;  /* 0x000000011f00780c */ /* 0x000fe40003f05270 */
[----:B------:R-:W-:Y:S02]  /*13db0*/  SEL R30, R2, 0x978, P3 ;  /* 0x00000978021e7807 */ /* 0x000fe40001800000 */
[----:B------:R-:W0:Y:S01]  /*13dc0*/  LDC.64 R2, c[0x0][0xba8] ;  /* 0x0002ea00ff027b82 */ /* 0x000e220000000a00 */
[----:B------:R-:W-:-:S07]  /*13dd0*/  MOV R21, R28 ;  /* 0x0000001c00157202 */ /* 0x000fce0000000f00 */
[----:B------:R-:W1:Y:S08]  /*13de0*/  LDC.64 R10, c[0x0][R30+0x220] ;  /* 0x000088001e0a7b82 */ /* 0x000e700000000a00 */
[----:B------:R-:W3:Y:S08]  /*13df0*/  LDC.64 R8, c[0x0][R30+0x218] ;  /* 0x000086001e087b82 */ /* 0x000ef00000000a00 */
[----:B------:R-:W4:Y:S08]  /*13e00*/  LDC.64 R6, c[0x0][R30+0x228] ;  /* 0x00008a001e067b82 */ /* 0x000f300000000a00 */
[----:B------:R-:W5:Y:S08]  /*13e10*/  LDC.64 R4, c[0x0][R30+0x210] ;  /* 0x000084001e047b82 */ /* 0x000f700000000a00 */
[----:B------:R-:W3:Y:S08]  /*13e20*/  @P0 LDC R13, c[0x0][0xbec] ;  /* 0x0002fb00ff0d0b82 */ /* 0x000ef00000000800 */
[----:B------:R-:W4:Y:S01]  /*13e30*/  @P0 LDC R35, c[0x0][0xbf0] ;  /* 0x0002fc00ff230b82 */ /* 0x000f220000000800 */
[----:B-1----:R-:W-:-:S07]  /*13e40*/  IMAD R11, R11, R29, RZ ;  /* 0x0000001d0b0b7224 */ /* 0x002fce00078e02ff */
[----:B0-----:R-:W0:Y:S01]  /*13e50*/  @!P3 LDC R2, c[0x0][0xb50] ;  /* 0x0002d400ff02bb82 */ /* 0x001e220000000800 */
[----:B------:R-:W-:Y:S02]  /*13e60*/  IMAD R11, R10, R24, R11 ;  /* 0x000000180a0b7224 */ /* 0x000fe400078e020b */
[----:B---3--:R-:W-:-:S05]  /*13e70*/  @P0 IMAD.HI.U32 R14, R28, R13, RZ ;  /* 0x0000000d1c0e0227 */ /* 0x008fca00078e00ff */
[----:B------:R-:W1:Y:S01]  /*13e80*/  @!P3 LDC R3, c[0x0][0xb54] ;  /* 0x0002d500ff03bb82 */ /* 0x000e620000000800 */
[-C--:B------:R-:W-:Y:S02]  /*13e90*/  IMAD R33, R9, R22.reuse, RZ ;  /* 0x0000001609217224 */ /* 0x080fe400078e02ff */
[----:B------:R-:W-:Y:S01]  /*13ea0*/  IMAD.WIDE.U32 R12, R8, R22, RZ ;  /* 0x00000016080c7225 */ /* 0x000fe200078e00ff */
[----:B----4-:R-:W-:-:S03]  /*13eb0*/  @P0 SHF.R.U32.HI R21, RZ, R35, R14 ;  /* 0x00000023ff150219 */ /* 0x010fc6000001160e */
[----:B------:R-:W-:-:S04]  /*13ec0*/  IMAD.WIDE.U32 R8, R10, R29, RZ ;  /* 0x0000001d0a087225 */ /* 0x000fc800078e00ff */
[----:B------:R-:W-:Y:S01]  /*13ed0*/  IMAD.IADD R13, R33, 0x1, R13 ;  /* 0x00000001210d7824 */ /* 0x000fe200078e020d */
[----:B------:R-:W-:Y:S01]  /*13ee0*/  IADD3 R12, P0, P1, R8, R12, R15 ;  /* 0x0000000c080c7210 */ /* 0x000fe2000791e00f */
[----:B------:R-:W-:Y:S02]  /*13ef0*/  IMAD.MOV R8, RZ, RZ, -R21 ;  /* 0x000000ffff087224 */ /* 0x000fe400078e0a15 */
[----:B------:R-:W-:Y:S02]  /*13f00*/  IMAD.IADD R11, R9, 0x1, R11 ;  /* 0x00000001090b7824 */ /* 0x000fe400078e020b */
[----:B------:R-:W-:-:S03]  /*13f10*/  IMAD R9, R31, R8, R28 ;  /* 0x000000081f097224 */ /* 0x000fc600078e021c */
[----:B------:R-:W-:Y:S01]  /*13f20*/  IADD3.X R8, R11, R13, R20, P0, P1 ;  /* 0x0000000d0b087210 */ /* 0x000fe200007e2414 */
[----:B-----5:R-:W-:Y:S01]  /*13f30*/  IMAD R5, R5, R9, RZ ;  /* 0x0000000905057224 */ /* 0x020fe200078e02ff */
[----:B------:R-:W-:-:S05]  /*13f40*/  SHF.R.S32.HI R11, RZ, 0x1f, R9 ;  /* 0x0000001fff0b7819 */ /* 0x000fca0000011409 */
[----:B------:R-:W-:Y:S01]  /*13f50*/  IMAD R11, R4, R11, R5 ;  /* 0x0000000b040b7224 */ /* 0x000fe200078e0205 */
[----:B--2---:R-:W-:-:S05]  /*13f60*/  SEL R35, R34, RZ, P3 ;  /* 0x000000ff22237207 */ /* 0x004fca0001800000 */
[-C--:B------:R-:W-:Y:S02]  /*13f70*/  IMAD R33, R7, R35.reuse, RZ ;  /* 0x0000002307217224 */ /* 0x080fe400078e02ff */
[----:B------:R-:W-:-:S04]  /*13f80*/  IMAD.WIDE.U32 R6, R6, R35, RZ ;  /* 0x0000002306067225 */ /* 0x000fc800078e00ff */
[----:B------:R-:W-:Y:S01]  /*13f90*/  IMAD.IADD R7, R33, 0x1, R7 ;  /* 0x0000000121077824 */ /* 0x000fe200078e0207 */
[----:B------:R-:W-:Y:S02]  /*13fa0*/  IADD3 R6, P0, P1, R21, R12, R6 ;  /* 0x0000000c15067210 */ /* 0x000fe4000791e006 */
[----:B------:R-:W-:-:S04]  /*13fb0*/  SHF.R.S32.HI R21, RZ, 0x1f, R21 ;  /* 0x0000001fff157819 */ /* 0x000fc80000011415 */
[----:B------:R-:W-:-:S03]  /*13fc0*/  IADD3.X R7, R21, R8, R7, P0, P1 ;  /* 0x0000000815077210 */ /* 0x000fc600007e2407 */
[----:B------:R-:W-:-:S04]  /*13fd0*/  IMAD.WIDE.U32 R4, R4, R9, R6 ;  /* 0x0000000904047225 */ /* 0x000fc800078e0006 */
[----:B------:R-:W-:Y:S01]  /*13fe0*/  IMAD.IADD R5, R5, 0x1, R11 ;  /* 0x0000000105057824 */ /* 0x000fe200078e020b */
[----:B0-----:R-:W-:-:S04]  /*13ff0*/  LEA R2, P0, R4, R2, 0x2 ;  /* 0x0000000204027211 */ /* 0x001fc800078010ff */
[----:B-1----:R-:W-:Y:S01]  /*14000*/  LEA.HI.X R3, R4, R3, R5, 0x2, P0 ;  /* 0x0000000304037211 */ /* 0x002fe200000f1405 */
[----:B------:R-:W-:-:S05]  /*14010*/  IMAD.MOV.U32 R5, RZ, RZ, -0x800000 ;  /* 0xff800000ff057424 */ /* 0x000fca00078e00ff */
[----:B------:R0:W-:Y:S03]  /*14020*/  STG.E desc[UR40][R2.64], R5 ;  /* 0x0000000502007986 */ /* 0x0001e6000c101928 */
.L_x_483:
[----:B------:R-:W-:Y:S05]  /*14030*/  BSYNC B1 ;  /* 0x0000000000017941 */ /* 0x000fea0003800000 */
.L_x_482:
[----:B------:R-:W-:Y:S05]  /*14040*/  @P2 BRA `(.L_x_478) ;  /* 0x00000004006c2947 */ /* 0x000fea0003800000 */
[----:B------:R1:W5:Y:S01]  /*14050*/  LDL R10, [R1+0x60] ;  /* 0x00006000010a7983 */ /* 0x0003620000100800 */
[----:B------:R-:W2:Y:S03]  /*14060*/  LDC R11, c[0x0][0xbe8] ;  /* 0x0002fa00ff0b7b82 */ /* 0x000ea60000000800 */
[----:B------:R1:W5:Y:S04]  /*14070*/  LDL R14, [R1+0xa8] ;  /* 0x0000a800010e7983 */ /* 0x0003680000100800 */
[----:B------:R1:W5:Y:S04]  /*14080*/  LDL R21, [R1+0x58] ;  /* 0x0000580001157983 */ /* 0x0003680000100800 */
[----:B------:R-:W3:Y:S04]  /*14090*/  LDL R8, [R1+0xac] ;  /* 0x0000ac0001087983 */ /* 0x000ee80000100800 */
[----:B------:R-:W4:Y:S01]  /*140a0*/  LDL R6, [R1+0x38] ;  /* 0x0000380001067983 */ /* 0x000f220000100800 */
[--C-:B------:R-:W-:Y:S01]  /*140b0*/  SHF.R.S32.HI R4, RZ, 0x1f, R32.reuse ;  /* 0x0000001fff047819 */ /* 0x100fe20000011420 */
[----:B------:R-:W-:Y:S01]  /*140c0*/  ULDC.64 UR4, c[0x0][0xaa0] ;  /* 0x0002a80000047ab9 */ /* 0x000fe20000000a00 */
[----:B------:R-:W-:Y:S01]  /*140d0*/  SHF.R.S32.HI R13, RZ, 0x1f, R32 ;  /* 0x0000001fff0d7819 */ /* 0x000fe20000011420 */
[----:B------:R-:W4:Y:S01]  /*140e0*/  LDL.LU R12, [R1+0x54] ;  /* 0x00005400010c7983 */ /* 0x000f220000300800 */
[-C--:B------:R-:W-:Y:S01]  /*140f0*/  LEA.HI R4, R4, R32.reuse, RZ, 0x2 ;  /* 0x0000002004047211 */ /* 0x080fe200078f10ff */
[----:B0-----:R-:W-:Y:S01]  /*14100*/  IMAD R2, R20, UR4, RZ ;  /* 0x0000000414027c24 */ /* 0x001fe2000f8e02ff */
[----:B------:R-:W-:Y:S01]  /*14110*/  LEA.HI R13, R13, R32, RZ, 0x2 ;  /* 0x000000200d0d7211 */ /* 0x000fe200078f10ff */
[----:B------:R-:W-:Y:S01]  /*14120*/  ULDC.64 UR6, c[0x0][0xaf0] ;  /* 0x0002bc0000067ab9 */ /* 0x000fe20000000a00 */
[----:B--2---:R-:W-:Y:S01]  /*14130*/  ISETP.NE.AND P0, PT, R11, 0x1, PT ;  /* 0x000000010b00780c */ /* 0x004fe20003f05270 */
[C---:B------:R-:W-:Y:S01]  /*14140*/  IMAD R5, R15.reuse, UR5, R2 ;  /* 0x000000050f057c24 */ /* 0x040fe2000f8e0202 */
[----:B------:R-:W-:Y:S01]  /*14150*/  LOP3.LUT R4, R4, 0xfffffffc, RZ, 0xc0, !PT ;  /* 0xfffffffc04047812 */ /* 0x000fe200078ec0ff */
[----:B------:R-:W-:Y:S01]  /*14160*/  IMAD.WIDE.U32 R2, R15, UR4, RZ ;  /* 0x000000040f027c25 */ /* 0x000fe2000f8e00ff */
[----:B------:R-:W-:Y:S01]  /*14170*/  SHF.R.S32.HI R13, RZ, 0x2, R13 ;  /* 0x00000002ff0d7819 */ /* 0x000fe2000001140d */
[----:B------:R-:W-:Y:S01]  /*14180*/  ULDC.64 UR4, c[0x0][0xae8] ;  /* 0x0002ba0000047ab9 */ /* 0x000fe20000000a00 */
[----:B------:R-:W-:Y:S01]  /*14190*/  BSSY B1, `(.L_x_484) ;  /* 0x0000035000017945 */ /* 0x000fe20003800000 */
[----:B------:R-:W-:Y:S01]  /*141a0*/  IMAD.IADD R4, R32, 0x1, -R4 ;  /* 0x0000000120047824 */ /* 0x000fe200078e0a04 */
[----:B------:R-:W-:-:S03]  /*141b0*/  IADD3 R3, R3, R5, RZ ;  /* 0x0000000503037210 */ /* 0x000fc60007ffe0ff */
[----:B------:R-:W-:Y:S02]  /*141c0*/  IMAD R4, R4, 0x60, R13 ;  /* 0x0000006004047824 */ /* 0x000fe400078e020d */
[----:B------:R-:W0:Y:S01]  /*141d0*/  @P0 LDC R7, c[0x0][0xbec] ;  /* 0x0002fb00ff070b82 */ /* 0x000e220000000800 */
[----:B------:R-:W-:-:S04]  /*141e0*/  IMAD.WIDE.U32 R2, R22, UR4, R2 ;  /* 0x0000000416027c25 */ /* 0x000fc8000f8e0002 */
[----:B------:R-:W-:Y:S01]  /*141f0*/  IMAD R3, R22, UR5, R3 ;  /* 0x0000000516037c24 */ /* 0x000fe2000f8e0203 */
[----:B------:R-:W-:Y:S02]  /*14200*/  ULDC.64 UR4, c[0x0][0xae0] ;  /* 0x0002b80000047ab9 */ /* 0x000fe40000000a00 */
[----:B------:R-:W2:Y:S01]  /*14210*/  @P0 LDC R9, c[0x0][0xbf0] ;  /* 0x0002fc00ff090b82 */ /* 0x000ea20000000800 */
[----:B------:R-:W-:-:S04]  /*14220*/  IMAD.WIDE.U32 R2, R29, UR6, R2 ;  /* 0x000000061d027c25 */ /* 0x000fc8000f8e0002 */
[----:B---3--:R-:W-:Y:S02]  /*14230*/  IMAD.MOV.U32 R28, RZ, RZ, R8 ;  /* 0x000000ffff1c7224 */ /* 0x008fe400078e0008 */
[----:B----4-:R-:W-:Y:S02]  /*14240*/  IMAD.MOV.U32 R30, RZ, RZ, R6 ;  /* 0x000000ffff1e7224 */ /* 0x010fe400078e0006 */
[----:B------:R-:W-:Y:S02]  /*14250*/  IMAD R6, R24, UR6, RZ ;  /* 0x0000000618067c24 */ /* 0x000fe4000f8e02ff */
[----:B------:R-:W-:-:S04]  /*14260*/  IMAD R8, R12, 0xc0, R4 ;  /* 0x000000c00c087824 */ /* 0x000fc800078e0204 */
[----:B0-----:R-:W-:-:S04]  /*14270*/  @P0 IMAD.HI.U32 R4, R8, R7, RZ ;  /* 0x0000000708040227 */ /* 0x001fc800078e00ff */
[----:B------:R-:W-:Y:S01]  /*14280*/  IMAD.MOV.U32 R5, RZ, RZ, R8 ;  /* 0x000000ffff057224 */ /* 0x000fe200078e0008 */
[----:B--2---:R-:W-:Y:S01]  /*14290*/  @P0 SHF.R.U32.HI R5, RZ, R9, R4 ;  /* 0x00000009ff050219 */ /* 0x004fe20000011604 */
[----:B------:R-:W-:-:S03]  /*142a0*/  IMAD R9, R29, UR7, R6 ;  /* 0x000000071d097c24 */ /* 0x000fc6000f8e0206 */
[--C-:B------:R-:W-:Y:S01]  /*142b0*/  SHF.R.S32.HI R4, RZ, 0x1f, R5.reuse ;  /* 0x0000001fff047819 */ /* 0x100fe20000011405 */
[----:B------:R-:W-:Y:S02]  /*142c0*/  IMAD.MOV R7, RZ, RZ, -R5 ;  /* 0x000000ffff077224 */ /* 0x000fe400078e0a05 */
[----:B------:R-:W-:Y:S02]  /*142d0*/  IMAD.IADD R3, R3, 0x1, R9 ;  /* 0x0000000103037824 */ /* 0x000fe400078e0209 */
[----:B------:R-:W-:Y:S02]  /*142e0*/  IMAD R7, R11, R7, R8 ;  /* 0x000000070b077224 */ /* 0x000fe400078e0208 */
[----:B------:R-:W-:Y:S02]  /*142f0*/  IMAD R4, R4, UR4, RZ ;  /* 0x0000000404047c24 */ /* 0x000fe4000f8e02ff */
[----:B------:R-:W-:-:S04]  /*14300*/  IMAD.WIDE.U32 R2, R5, UR4, R2 ;  /* 0x0000000405027c25 */ /* 0x000fc8000f8e0002 */
[----:B------:R-:W-:Y:S01]  /*14310*/  IMAD R9, R5, UR5, R4 ;  /* 0x0000000505097c24 */ /* 0x000fe2000f8e0204 */
[----:B------:R-:W-:Y:S01]  /*14320*/  SHF.R.S32.HI R4, RZ, 0x1f, R7 ;  /* 0x0000001fff047819 */ /* 0x000fe20000011407 */
[----:B------:R-:W-:Y:S01]  /*14330*/  ULDC.64 UR4, c[0x0][0xad8] ;  /* 0x0002b60000047ab9 */ /* 0x000fe20000000a00 */
[----:B------:R-:W-:Y:S02]  /*14340*/  IMAD R11, R0, R11, RZ ;  /* 0x0000000b000b7224 */ /* 0x000fe400078e02ff */
[----:B------:R-:W-:Y:S02]  /*14350*/  IMAD.IADD R3, R3, 0x1, R9 ;  /* 0x0000000103037824 */ /* 0x000fe400078e0209 */
[----:B------:R-:W-:Y:S02]  /*14360*/  IMAD R4, R4, UR4, RZ ;  /* 0x0000000404047c24 */ /* 0x000fe4000f8e02ff */
[----:B------:R-:W-:Y:S02]  /*14370*/  IMAD R0, R12, 0xc0, R13 ;  /* 0x000000c00c007824 */ /* 0x000fe400078e020d */
[----:B------:R-:W-:-:S02]  /*14380*/  IMAD R5, R7, UR5, R4 ;  /* 0x0000000507057c24 */ /* 0x000fc4000f8e0204 */
[----:B------:R-:W-:Y:S01]  /*14390*/  IMAD.WIDE.U32 R2, R7, UR4, R2 ;  /* 0x0000000407027c25 */ /* 0x000fe2000f8e0002 */
[----:B------:R-:W-:Y:S01]  /*143a0*/  ISETP.GE.AND P0, PT, R0, R11, PT ;  /* 0x0000000b0000720c */ /* 0x000fe20003f06270 */
[----:B------:R-:W-:Y:S02]  /*143b0*/  ULDC.64 UR4, c[0x0][0xa80] ;  /* 0x0002a00000047ab9 */ /* 0x000fe40000000a00 */
[----:B------:R-:W-:Y:S01]  /*143c0*/  IMAD.IADD R3, R3, 0x1, R5 ;  /* 0x0000000103037824 */ /* 0x000fe200078e0205 */
[----:B------:R-:W-:-:S04]  /*143d0*/  LEA R4, P1, R2, UR4, 0x1 ;  /* 0x0000000402047c11 */ /* 0x000fc8000f8208ff */
[----:B------:R-:W-:Y:S02]  /*143e0*/  LEA.HI.X R5, R2, UR5, R3, 0x1, P1 ;  /* 0x0000000502057c11 */ /* 0x000fe400088f0c03 */
[----:B------:R1:W0:Y:S04]  /*143f0*/  SHFL.IDX PT, R2, R4, RZ, 0x1c1f ;  /* 0x001c1fff04027589 */ /* 0x00022800000e0000 */
[----:B------:R1:W2:Y:S01]  /*14400*/  SHFL.IDX PT, R3, R5, RZ, 0x1c1f ;  /* 0x001c1fff05037589 */ /* 0x0002a200000e0000 */
[----:B------:R-:W-:Y:S05]  /*14410*/  @P0 BRA `(.L_x_485) ;  /* 0x0000000000300947 */ /* 0x000fea0003800000 */
[----:B------:R-:W-:Y:S02]  /*14420*/  ULDC UR4, c[0x0][0xac8] ;  /* 0x0002b20000047ab9 */ /* 0x000fe40000000800 */
[----:B-----5:R-:W-:Y:S02]  /*14430*/  ISETP.GE.AND P3, PT, R21, UR4, PT ;  /* 0x0000000415007c0c */ /* 0x020fe4000bf66270 */
[----:B------:R-:W-:Y:S02]  /*14440*/  ISETP.GE.AND P4, PT, R10, UR4, PT ;  /* 0x000000040a007c0c */ /* 0x000fe4000bf86270 */
[----:B------:R-:W-:-:S09]  /*14450*/  ISETP.GE.AND P2, PT, R30, UR4, PT ;  /* 0x000000041e007c0c */ /* 0x000fd2000bf46270 */
[CC--:B0-----:R-:W-:Y:S02]  /*14460*/  @!P3 LEA R8, P0, R21.reuse, R2.reuse, 0x1 ;  /* 0x000000021508b211 */ /* 0x0c1fe400078008ff */
[----:B------:R-:W-:Y:S02]  /*14470*/  @!P4 LEA R12, P1, R10, R2, 0x1 ;  /* 0x000000020a0cc211 */ /* 0x000fe400078208ff */
[----:B--2---:R-:W-:Y:S01]  /*14480*/  @!P2 IMAD.WIDE R6, R30, 0x2, R2 ;  /* 0x000000021e06a825 */ /* 0x004fe200078e0202 */
[-C--:B------:R-:W-:Y:S02]  /*14490*/  @!P3 LEA.HI.X R9, R21, R3.reuse, R28, 0x1, P0 ;  /* 0x000000031509b211 */ /* 0x080fe400000f0c1c */
[----:B------:R-:W-:Y:S02]  /*144a0*/  @!P4 LEA.HI.X R13, R10, R3, R14, 0x1, P1 ;  /* 0x000000030a0dc211 */ /* 0x000fe400008f0c0e */
[----:B------:R3:W-:Y:S04]  /*144b0*/  @!P2 ST.E.128 desc[UR40][R6.64], RZ ;  /* 0x000000ff0600a985 */ /* 0x0007e8000c101d28 */
[----:B------:R3:W-:Y:S04]  /*144c0*/  @!P3 ST.E.128 desc[UR40][R8.64], RZ ;  /* 0x000000ff0800b985 */ /* 0x0007e8000c101d28 */
[----:B------:R3:W-:Y:S02]  /*144d0*/  @!P4 ST.E.128 desc[UR40][R12.64], RZ ;  /* 0x000000ff0c00c985 */ /* 0x0007e4000c101d28 */
.L_x_485:
[----:B------:R-:W-:Y:S05]  /*144e0*/  BSYNC B1 ;  /* 0x0000000000017941 */ /* 0x000fea0003800000 */
.L_x_484:
[----:B------:R-:W-:Y:S01]  /*144f0*/  VIADD R0, R0, 0x60 ;  /* 0x0000006000007836 */ /* 0x000fe20000000000 */
[----:B--2---:R2:W4:Y:S04]  /*14500*/  SHFL.IDX PT, R3, R5, 0x1, 0x1c1f ;  /* 0x003c1f0005037f89 */ /* 0x00452800000e0000 */
[----:B------:R-:W-:Y:S01]  /*14510*/  ISETP.GE.AND P0, PT, R0, R11, PT ;  /* 0x0000000b0000720c */ /* 0x000fe20003f06270 */
[----:B0-----:R2:W0:-:S12]  /*14520*/  SHFL.IDX PT, R2, R4, 0x1, 0x1c1f ;  /* 0x003c1f0004027f89 */ /* 0x00141800000e0000 */
[----:B--2---:R-:W-:Y:S05]  /*14530*/  @P0 BRA `(.L_x_478) ;  /* 0x0000000000300947 */ /* 0x004fea0003800000 */
[----:B------:R-:W-:Y:S02]  /*14540*/  ULDC UR4, c[0x0][0xac8] ;  /* 0x0002b20000047ab9 */ /* 0x000fe40000000800 */
[----:B-----5:R-:W-:Y:S02]  /*14550*/  ISETP.GE.AND P3, PT, R21, UR4, PT ;  /* 0x0000000415007c0c */ /* 0x020fe4000bf66270 */
[----:B------:R-:W-:Y:S02]  /*14560*/  ISETP.GE.AND P4, PT, R10, UR4, PT ;  /* 0x000000040a007c0c */ /* 0x000fe4000bf86270 */
[----:B------:R-:W-:-:S09]  /*14570*/  ISETP.GE.AND P2, PT, R30, UR4, PT ;  /* 0x000000041e007c0c */ /* 0x000fd2000bf46270 */
[CC--:B0--3--:R-:W-:Y:S02]  /*14580*/  @!P3 LEA R6, P0, R21.reuse, R2.reuse, 0x1 ;  /* 0x000000021506b211 */ /* 0x0c9fe400078008ff */
[----:B------:R-:W-:Y:S02]  /*14590*/  @!P4 LEA R8, P1, R10, R2, 0x1 ;  /* 0x000000020a08c211 */ /* 0x000fe400078208ff */
[----:B-1--4-:R-:W-:Y:S01]  /*145a0*/  @!P2 IMAD.WIDE R4, R30, 0x2, R2 ;  /* 0x000000021e04a825 */ /* 0x012fe200078e0202 */
[-C--:B------:R-:W-:Y:S02]  /*145b0*/  @!P3 LEA.HI.X R7, R21, R3.reuse, R28, 0x1, P0 ;  /* 0x000000031507b211 */ /* 0x080fe400000f0c1c */
[----:B------:R-:W-:Y:S02]  /*145c0*/  @!P4 LEA.HI.X R9, R10, R3, R14, 0x1, P1 ;  /* 0x000000030a09c211 */ /* 0x000fe400008f0c0e */
[----:B------:R2:W-:Y:S04]  /*145d0*/  @!P2 ST.E.128 desc[UR40][R4.64], RZ ;  /* 0x000000ff0400a985 */ /* 0x0005e8000c101d28 */
[----:B------:R2:W-:Y:S04]  /*145e0*/  @!P3 ST.E.128 desc[UR40][R6.64], RZ ;  /* 0x000000ff0600b985 */ /* 0x0005e8000c101d28 */
[----:B------:R2:W-:Y:S02]  /*145f0*/  @!P4 ST.E.128 desc[UR40][R8.64], RZ ;  /* 0x000000ff0800c985 */ /* 0x0005e4000c101d28 */
.L_x_478:
[----:B------:R-:W-:Y:S05]  /*14600*/  BSYNC B0 ;  /* 0x0000000000007941 */ /* 0x000fea0003800000 */
.L_x_472:
[----:B------:R-:W-:Y:S02]  /*14610*/  ULDC UR4, c[0x0][0xc3c] ;  /* 0x00030f0000047ab9 */ /* 0x000fe40000000800 */
[----:B------:R-:W-:-:S13]  /*14620*/  ISETP.GE.AND P0, PT, R27, UR4, PT ;  /* 0x000000041b007c0c */ /* 0x000fda000bf06270 */
[----:B------:R-:W-:Y:S05]  /*14630*/  @!P0 BRA `(.L_x_486) ;  /* 0xfffffecc00208947 */ /* 0x000fea000383ffff */
[----:B------:R-:W-:Y:S05]  /*14640*/  BRA `(.L_x_359) ;  /* 0x00000074002c7947 */ /* 0x000fea0003800000 */
.L_x_357:
[----:B------:R-:W-:-:S08]  /*14650*/  NOP ;  /* 0x0000000000007918 */ /* 0x000fd00000000000 */
[----:B--2---:R-:W0:-:S00]  /*14660*/  USETMAXREG.DEALLOC.CTAPOOL 0x20 ;  /* 0x00000020000079c8 */ /* 0x004e0000080e0500 */
[----:B0-----:R-:W2:Y:S01]  /*14670*/  LDL.LU R3, [R1+0x28] ;  /* 0x0000280001037983 */ /* 0x001ea20000300800 */
[----:B------:R-:W-:-:S06]  /*14680*/  LOP3.LUT R0, R6, 0x3, RZ, 0xc0, !PT ;  /* 0x0000000306007812 */ /* 0x000fcc00078ec0ff */
[----:B------:R-:W0:Y:S02]  /*14690*/  SHFL.IDX PT, R0, R0, RZ, 0x1f ;  /* 0x00001fff00007589 */ /* 0x000e2400000e0000 */
[----:B0-----:R-:W-:-:S13]  /*146a0*/  ISETP.NE.AND P0, PT, R0, RZ, PT ;  /* 0x000000ff0000720c */ /* 0x001fda0003f05270 */
[----:B------:R-:W-:Y:S01]  /*146b0*/  @P0 BAR.SYNC.DEFER_BLOCKING 0x5, 0x200 ;  /* 0x0148000000000b1d */ /* 0x000fe20000010000 */
[----:B--2---:R-:W-:-:S04]  /*146c0*/  LOP3.LUT R3, R3, 0xffffffef, RZ, 0xc0, !PT ;  /* 0xffffffef03037812 */ /* 0x004fc800078ec0ff */
[----:B------:R-:W-:-:S05]  /*146d0*/  @P0 LOP3.LUT R3, R3, 0x10, RZ, 0xfc, !PT ;  /* 0x0000001003030812 */ /* 0x000fca00078efcff */
[----:B------:R0:W-:Y:S02]  /*146e0*/  STL [R1+0x28], R3 ;  /* 0x0000280301007387 */ /* 0x0001e40000100800 */
[----:B0-----:R-:W-:-:S04]  /*146f0*/  @P0 MOV R3, 0x400 ;  /* 0x0000040000030802 */ /* 0x001fc80000000f00 */
[----:B------:R-:W-:-:S05]  /*14700*/  @P0 LEA R2, R2, R3, 0x18 ;  /* 0x0000000302020211 */ /* 0x000fca00078ec0ff */
[----:B------:R0:W1:Y:S01]  /*14710*/  @P0 LDS.128 R24, [R2+0x19cd0] ;  /* 0x019cd00002180984 */ /* 0x0000620000000c00 */
[----:B------:R-:W-:Y:S06]  /*14720*/  @P0 BAR.ARV 0x4, 0x200 ;  /* 0x0108000000000b1d */ /* 0x000fec0000002000 */
[----:B------:R-:W-:Y:S05]  /*14730*/  @P0 BRA `(.L_x_487) ;  /* 0x0000000800880947 */ /* 0x000fea0003800000 */
[----:B------:R-:W2:Y:S01]  /*14740*/  S2R R4, SR_TID.X ;  /* 0x0000000000047919 */ /* 0x000ea20000002100 */
[----:B------:R-:W-:Y:S01]  /*14750*/  ULDC UR4, c[0x0][0xc3c] ;  /* 0x00030f0000047ab9 */ /* 0x000fe20000000800 */
[----:B------:R-:W-:Y:S02]  /*14760*/  IMAD.MOV.U32 R7, RZ, RZ, RZ ;  /* 0x000000ffff077224 */ /* 0x000fe400078e00ff */
[----:B------:R-:W-:Y:S01]  /*14770*/  IMAD.MOV.U32 R8, RZ, RZ, RZ ;  /* 0x000000ffff087224 */ /* 0x000fe200078e00ff */
[----:B------:R-:W3:Y:S01]  /*14780*/  S2UR UR6, SR_CTAID.X ;  /* 0x00000000000679c3 */ /* 0x000ee20000002500 */
[----:B------:R-:W-:Y:S01]  /*14790*/  ULDC UR5, c[0x0][0xc38] ;  /* 0x00030e0000057ab9 */ /* 0x000fe20000000800 */
[----:B--2---:R-:W-:-:S04]  /*147a0*/  LOP3.LUT R0, R4, 0x1f, RZ, 0xc0, !PT ;  /* 0x0000001f04007812 */ /* 0x004fc800078ec0ff */
[----:B------:R-:W-:-:S04]  /*147b0*/  ISETP.NE.AND P0, PT, R0, 0x1f, PT ;  /* 0x0000001f0000780c */ /* 0x000fc80003f05270 */
[----:B------:R-:W-:-:S13]  /*147c0*/  ISETP.GE.OR P1, PT, R0, UR4, !P0 ;  /* 0x0000000400007c0c */ /* 0x000fda000c726670 */
[----:B------:R-:W2:Y:S08]  /*147d0*/  @!P1 LDC.64 R4, c[0x0][0xc80] ;  /* 0x00032000ff049b82 */ /* 0x000eb00000000a00 */
[----:B0-----:R-:W0:Y:S01]  /*147e0*/  @!P1 LDC.64 R2, c[0x0][0xc78] ;  /* 0x00031e00ff029b82 */ /* 0x001e220000000a00 */
[----:B--2---:R-:W-:-:S05]  /*147f0*/  @!P1 IMAD.WIDE.U32 R4, R0, 0x4, R4 ;  /* 0x0000000400049825 */ /* 0x004fca00078e0004 */
[----:B------:R-:W2:Y:S01]  /*14800*/  @!P1 LDG.E R7, desc[UR40][R4.64] ;  /* 0x0000002804079981 */ /* 0x000ea2000c1e1900 */
[----:B0-----:R-:W-:-:S05]  /*14810*/  @!P1 IMAD.WIDE.U32 R2, R0, 0x4, R2 ;  /* 0x0000000400029825 */ /* 0x001fca00078e0002 */
[----:B------:R-:W2:Y:S01]  /*14820*/  @!P1 LDG.E R8, desc[UR40][R2.64] ;  /* 0x0000002802089981 */ /* 0x000ea2000c1e1900 */
[C---:B------:R-:W-:Y:S02]  /*14830*/  ISETP.NE.AND P1, PT, R0.reuse, RZ, PT ;  /* 0x000000ff0000720c */ /* 0x040fe40003f25270 */
[C---:B------:R-:W-:Y:S02]  /*14840*/  ISETP.GE.U32.AND P2, PT, R0.reuse, 0x2, PT ;  /* 0x000000020000780c */ /* 0x040fe40003f46070 */
[C---:B------:R-:W-:Y:S02]  /*14850*/  ISETP.GE.U32.AND P3, PT, R0.reuse, 0x4, PT ;  /* 0x000000040000780c */ /* 0x040fe40003f66070 */
[C---:B------:R-:W-:Y:S02]  /*14860*/  ISETP.GE.U32.AND P4, PT, R0.reuse, 0x8, PT ;  /* 0x000000080000780c */ /* 0x040fe40003f86070 */
[----:B------:R-:W-:Y:S01]  /*14870*/  ISETP.GE.U32.AND P5, PT, R0, 0x10, PT ;  /* 0x000000100000780c */ /* 0x000fe20003fa6070 */
[----:B------:R-:W-:Y:S01]  /*14880*/  UMOV UR4, URZ ;  /* 0x0000003f00047c82 */ /* 0x000fe20008000000 */
[----:B--2---:R-:W-:-:S05]  /*14890*/  IMAD R9, R7, R8, RZ ;  /* 0x0000000807097224 */ /* 0x004fca00078e02ff */
[----:B------:R-:W0:Y:S02]  /*148a0*/  SHFL.UP PT, R10, R9, 0x1, RZ ;  /* 0x04200000090a7989 */ /* 0x000e2400000e00ff */
[----:B0-----:R-:W-:-:S05]  /*148b0*/  SEL R10, R10, RZ, P1 ;  /* 0x000000ff0a0a7207 */ /* 0x001fca0000800000 */
[----:B------:R-:W-:-:S05]  /*148c0*/  IMAD.IADD R10, R9, 0x1, R10 ;  /* 0x00000001090a7824 */ /* 0x000fca00078e020a */
[----:B------:R-:W0:Y:S02]  /*148d0*/  SHFL.UP PT, R11, R10, 0x2, RZ ;  /* 0x044000000a0b7989 */ /* 0x000e2400000e00ff */
[----:B0-----:R-:W-:-:S04]  /*148e0*/  SEL R11, R11, RZ, P2 ;  /* 0x000000ff0b0b7207 */ /* 0x001fc80001000000 */
[----:B------:R-:W-:-:S05]  /*148f0*/  IADD3 R11, R10, R11, RZ ;  /* 0x0000000b0a0b7210 */ /* 0x000fca0007ffe0ff */
        /* <DEDUP_REMOVED lines=9> */
[----:B------:R-:W0:Y:S02]  /*14990*/  SHFL.IDX PT, R9, R2, 0x1f, 0x1f ;  /* 0x03e01f0002097f89 */ /* 0x000e2400000e0000 */
[----:B0-----:R-:W-:-:S05]  /*149a0*/  IMAD R9, R9, UR5, RZ ;  /* 0x0000000509097c24 */ /* 0x001fca000f8e02ff */
[----:B---3--:R-:W-:Y:S01]  /*149b0*/  ISETP.GT.AND P6, PT, R9, UR6, PT ;  /* 0x0000000609007c0c */ /* 0x008fe2000bfc4270 */
[----:B------:R-:W-:-:S12]  /*149c0*/  IMAD.MOV.U32 R4, RZ, RZ, R9 ;  /* 0x000000ffff047224 */ /* 0x000fd800078e0009 */
[----:B------:R-:W-:Y:S05]  /*149d0*/  @P6 BRA `(.L_x_488) ;  /* 0x0000000000a06947 */ /* 0x000fea0003800000 */
[----:B------:R-:W-:Y:S01]  /*149e0*/  IMAD.MOV.U32 R9, RZ, RZ, R4 ;  /* 0x000000ffff097224 */ /* 0x000fe200078e0004 */
[----:B------:R-:W-:Y:S01]  /*149f0*/  UMOV UR4, URZ ;  /* 0x0000003f00047c82 */ /* 0x000fe20008000000 */
[----:B------:R-:W-:-:S05]  /*14a00*/  ULDC UR5, c[0x0][0xc38] ;  /* 0x00030e0000057ab9 */ /* 0x000fca0000000800 */
.L_x_490:
[----:B------:R-:W0:Y:S01]  /*14a10*/  LDC R2, c[0x0][0xc3c] ;  /* 0x00030f00ff027b82 */ /* 0x000e220000000800 */
[----:B------:R-:W-:Y:S01]  /*14a20*/  UIADD3 UR4, UR4, 0x1f, URZ ;  /* 0x0000001f04047890 */ /* 0x000fe2000fffe03f */
[----:B------:R-:W-:Y:S02]  /*14a30*/  ULDC UR7, c[0x0][0xc3c] ;  /* 0x00030f0000077ab9 */ /* 0x000fe40000000800 */
[----:B-1----:R-:W-:-:S03]  /*14a40*/  IMAD.U32 R27, RZ, RZ, UR7 ;  /* 0x00000007ff1b7e24 */ /* 0x002fc6000f8e00ff */
[----:B0-----:R-:W-:-:S13]  /*14a50*/  ISETP.LE.AND P6, PT, R2, UR4, PT ;  /* 0x0000000402007c0c */ /* 0x001fda000bfc3270 */
[----:B------:R-:W-:Y:S05]  /*14a60*/  @P6 BRA `(.L_x_489) ;  /* 0x0000000400986947 */ /* 0x000fea0003800000 */
[----:B------:R-:W-:Y:S02]  /*14a70*/  VIADD R11, R0, UR4 ;  /* 0x00000004000b7c36 */ /* 0x000fe40008000000 */
[----:B------:R-:W-:Y:S02]  /*14a80*/  IMAD.MOV.U32 R7, RZ, RZ, RZ ;  /* 0x000000ffff077224 */ /* 0x000fe400078e00ff */
[----:B------:R-:W-:Y:S01]  /*14a90*/  IMAD.MOV.U32 R8, RZ, RZ, RZ ;  /* 0x000000ffff087224 */ /* 0x000fe200078e00ff */
[----:B------:R-:W-:-:S13]  /*14aa0*/  ISETP.GE.OR P6, PT, R11, R2, !P0 ;  /* 0x000000020b00720c */ /* 0x000fda00047c6670 */
[----:B------:R-:W0:Y:S08]  /*14ab0*/  @!P6 LDC.64 R4, c[0x0][0xc80] ;  /* 0x00032000ff04eb82 */ /* 0x000e300000000a00 */
[----:B------:R-:W1:Y:S01]  /*14ac0*/  @!P6 LDC.64 R2, c[0x0][0xc78] ;  /* 0x00031e00ff02eb82 */ /* 0x000e620000000a00 */
[----:B0-----:R-:W-:-:S05]  /*14ad0*/  @!P6 IMAD.WIDE R4, R11, 0x4, R4 ;  /* 0x000000040b04e825 */ /* 0x001fca00078e0204 */
[----:B------:R-:W2:Y:S01]  /*14ae0*/  @!P6 LDG.E R7, desc[UR40][R4.64] ;  /* 0x000000280407e981 */ /* 0x000ea2000c1e1900 */
[----:B-1----:R-:W-:-:S05]  /*14af0*/  @!P6 IMAD.WIDE R2, R11, 0x4, R2 ;  /* 0x000000040b02e825 */ /* 0x002fca00078e0202 */
[----:B------:R-:W2:Y:S02]  /*14b00*/  @!P6 LDG.E R8, desc[UR40][R2.64] ;  /* 0x000000280208e981 */ /* 0x000ea4000c1e1900 */
[----:B--2---:R-:W-:-:S05]  /*14b10*/  IMAD R13, R7, R8, RZ ;  /* 0x00000008070d7224 */ /* 0x004fca00078e02ff */
        /* <DEDUP_REMOVED lines=16> */
[----:B0-----:R-:W-:-:S04]  /*14c20*/  IMAD R4, R4, UR5, RZ ;  /* 0x0000000504047c24 */ /* 0x001fc8000f8e02ff */
[----:B------:R-:W-:-:S05]  /*14c30*/  IMAD.IADD R9, R4, 0x1, R9 ;  /* 0x0000000104097824 */ /* 0x000fca00078e0209 */
[----:B------:R-:W-:-:S13]  /*14c40*/  ISETP.GT.AND P6, PT, R9, UR6, PT ;  /* 0x0000000609007c0c */ /* 0x000fda000bfc4270 */
[----:B------:R-:W-:Y:S05]  /*14c50*/  @!P6 BRA `(.L_x_490) ;  /* 0xfffffffc006ce947 */ /* 0x000fea000383ffff */
.L_x_488:
[----:B------:R-:W-:Y:S02]  /*14c60*/  IMAD.IADD R11, R9, 0x1, -R4 ;  /* 0x00000001090b7824 */ /* 0x000fe400078e0a04 */
[----:B-1----:R-:W-:Y:S02]  /*14c70*/  IMAD.MOV.U32 R24, RZ, RZ, RZ ;  /* 0x000000ffff187224 */ /* 0x002fe400078e00ff */
[----:B------:R-:W-:-:S05]  /*14c80*/  IMAD R3, R2, UR5, R11 ;  /* 0x0000000502037c24 */ /* 0x000fca000f8e020b */
[----:B------:R-:W-:-:S13]  /*14c90*/  ISETP.GT.AND P0, PT, R3, UR6, PT ;  /* 0x0000000603007c0c */ /* 0x000fda000bf04270 */
[----:B------:R-:W-:-:S04]  /*14ca0*/  VOTE.ANY R5, PT, !P0 ;  /* 0x0000000000057806 */ /* 0x000fc800040e0100 */
[----:B------:R-:W0:Y:S01]  /*14cb0*/  POPC R27, R5 ;  /* 0x00000005001b7309 */ /* 0x000e220000000000 */
[----:B------:R-:W-:Y:S01]  /*14cc0*/  ISETP.NE.AND P0, PT, R5, RZ, PT ;  /* 0x000000ff0500720c */ /* 0x000fe20003f05270 */
[----:B0-----:R-:W0:Y:S04]  /*14cd0*/  SHFL.IDX PT, R7, R7, R27, 0x1f ;  /* 0x00001f1b07077589 */ /* 0x001e2800000e0000 */
[----:B------:R-:W1:Y:S01]  /*14ce0*/  SHFL.IDX PT, R8, R8, R27, 0x1f ;  /* 0x00001f1b08087589 */ /* 0x000e6200000e0000 */
[----:B0-----:R-:W-:-:S04]  /*14cf0*/  IABS R4, R7 ;  /* 0x0000000700047213 */ /* 0x001fc80000000000 */
[----:B------:R-:W0:Y:S01]  /*14d00*/  I2F.RP R9, R4 ;  /* 0x0000000400097306 */ /* 0x000e220000209400 */
[----:B-1----:R-:W-:-:S07]  /*14d10*/  IABS R10, R8 ;  /* 0x00000008000a7213 */ /* 0x002fce0000000000 */
[----:B0-----:R-:W0:Y:S02]  /*14d20*/  MUFU.RCP R9, R9 ;  /* 0x0000000900097308 */ /* 0x001e240000001000 */
[----:B0-----:R-:W-:-:S06]  /*14d30*/  VIADD R3, R9, 0xffffffe ;  /* 0x0ffffffe09037836 */ /* 0x001fcc0000000000 */
[----:B------:R-:W0:Y:S02]  /*14d40*/  F2I.FTZ.U32.TRUNC.NTZ R3, R3 ;  /* 0x0000000300037305 */ /* 0x000e24000021f000 */
[----:B0-----:R-:W-:Y:S01]  /*14d50*/  IMAD.MOV R13, RZ, RZ, -R3 ;  /* 0x000000ffff0d7224 */ /* 0x001fe200078e0a03 */
[----:B------:R-:W-:Y:S06]  /*14d60*/  @!P0 BRA `(.L_x_491) ;  /* 0x0000000000088947 */ /* 0x000fec0003800000 */
[----:B------:R-:W-:-:S05]  /*14d70*/  IADD3 R5, R27, -0x1, RZ ;  /* 0xffffffff1b057810 */ /* 0x000fca0007ffe0ff */
[----:B------:R0:W1:Y:S02]  /*14d80*/  SHFL.IDX PT, R24, R2, R5, 0x1f ;  /* 0x00001f0502187589 */ /* 0x00006400000e0000 */
.L_x_491:
[----:B0-----:R-:W-:Y:S02]  /*14d90*/  IMAD.MOV.U32 R5, RZ, RZ, R10 ;  /* 0x000000ffff057224 */ /* 0x001fe400078e000a */
[----:B-1----:R-:W-:Y:S02]  /*14da0*/  IMAD R24, R24, UR5, R11 ;  /* 0x0000000518187c24 */ /* 0x002fe4000f8e020b */
[----:B------:R-:W0:Y:S01]  /*14db0*/  I2F.RP R12, R5 ;  /* 0x00000005000c7306 */ /* 0x000e220000209400 */
[----:B------:R-:W-:Y:S02]  /*14dc0*/  IMAD R9, R13, R4, RZ ;  /* 0x000000040d097224 */ /* 0x000fe400078e02ff */
[----:B------:R-:W-:Y:S01]  /*14dd0*/  IMAD.MOV.U32 R2, RZ, RZ, RZ ;  /* 0x000000ffff027224 */ /* 0x000fe200078e00ff */
[----:B------:R-:W-:Y:S01]  /*14de0*/  IADD3 R10, -R24, UR6, RZ ;  /* 0x00000006180a7c10 */ /* 0x000fe2000fffe1ff */
[----:B------:R-:W-:Y:S02]  /*14df0*/  VIADD R27, R27, UR4 ;  /* 0x000000041b1b7c36 */ /* 0x000fe40008000000 */
[----:B------:R-:W-:Y:S01]  /*14e00*/  IMAD.HI.U32 R2, R3, R9, R2 ;  /* 0x0000000903027227 */ /* 0x000fe200078e0002 */
[----:B------:R-:W-:-:S02]  /*14e10*/  IABS R3, R7 ;  /* 0x0000000700037213 */ /* 0x000fc40000000000 */
[----:B------:R-:W-:-:S03]  /*14e20*/  IABS R11, R10 ;  /* 0x0000000a000b7213 */ /* 0x000fc60000000000 */
[----:B------:R-:W-:Y:S02]  /*14e30*/  IMAD.MOV R14, RZ, RZ, -R3 ;  /* 0x000000ffff0e7224 */ /* 0x000fe400078e0a03 */
[----:B------:R-:W-:Y:S01]  /*14e40*/  IMAD.HI.U32 R9, R2, R11, RZ ;  /* 0x0000000b02097227 */ /* 0x000fe200078e00ff */
[----:B0-----:R-:W0:Y:S01]  /*14e50*/  MUFU.RCP R12, R12 ;  /* 0x0000000c000c7308 */ /* 0x001e220000001000 */
[----:B------:R-:W-:Y:S02]  /*14e60*/  LOP3.LUT R2, R10, R7, RZ, 0x3c, !PT ;  /* 0x000000070a027212 */ /* 0x000fe400078e3cff */
[----:B------:R-:W-:Y:S02]  /*14e70*/  IMAD R11, R9, R14, R11 ;  /* 0x0000000e090b7224 */ /* 0x000fe400078e020b */
[----:B------:R-:W-:-:S03]  /*14e80*/  ISETP.GE.AND P2, PT, R2, RZ, PT ;  /* 0x000000ff0200720c */ /* 0x000fc60003f46270 */
[----:B------:R-:W-:Y:S01]  /*14e90*/  ISETP.GT.U32.AND P1, PT, R4, R11, PT ;  /* 0x0000000b0400720c */ /* 0x000fe20003f24070 */
[----:B0-----:R-:W-:-:S12]  /*14ea0*/  VIADD R3, R12, 0xffffffe ;  /* 0x0ffffffe0c037836 */ /* 0x001fd80000000000 */
[----:B------:R-:W-:Y:S01]  /*14eb0*/  @!P1 IMAD.IADD R11, R11, 0x1, -R4 ;  /* 0x000000010b0b9824 */ /* 0x000fe200078e0a04 */
[----:B------:R-:W0:Y:S01]  /*14ec0*/  F2I.FTZ.U32.TRUNC.NTZ R3, R3 ;  /* 0x0000000300037305 */ /* 0x000e22000021f000 */
[----:B------:R-:W-:Y:S01]  /*14ed0*/  @!P1 VIADD R9, R9, 0x1 ;  /* 0x0000000109099836 */ /* 0x000fe20000000000 */
[----:B------:R-:W-:Y:S02]  /*14ee0*/  ISETP.NE.AND P1, PT, R7, RZ, PT ;  /* 0x000000ff0700720c */ /* 0x000fe40003f25270 */
[----:B------:R-:W-:Y:S02]  /*14ef0*/  ISETP.GE.U32.AND P0, PT, R11, R4, PT ;  /* 0x000000040b00720c */ /* 0x000fe40003f06070 */
[----:B------:R-:W-:-:S05]  /*14f00*/  IABS R4, R8 ;  /* 0x0000000800047213 */ /* 0x000fca0000000000 */
[----:B------:R-:W-:Y:S02]  /*14f10*/  IMAD.MOV R4, RZ, RZ, -R4 ;  /* 0x000000ffff047224 */ /* 0x000fe400078e0a04 */
[----:B0-----:R-:W-:-:S04]  /*14f20*/  IMAD.MOV R2, RZ, RZ, -R3 ;  /* 0x000000ffff027224 */ /* 0x001fc800078e0a03 */
[----:B------:R-:W-:Y:S02]  /*14f30*/  @P0 VIADD R9, R9, 0x1 ;  /* 0x0000000109090836 */ /* 0x000fe40000000000 */
[----:B------:R-:W-:Y:S01]  /*14f40*/  IMAD R11, R2, R5, RZ ;  /* 0x00000005020b7224 */ /* 0x000fe200078e02ff */
[----:B------:R-:W-:Y:S01]  /*14f50*/  MOV R2, RZ ;  /* 0x000000ff00027202 */ /* 0x000fe20000000f00 */
[----:B------:R-:W-:Y:S01]  /*14f60*/  @!P2 IMAD.MOV R9, RZ, RZ, -R9 ;  /* 0x000000ffff09a224 */ /* 0x000fe200078e0a09 */
[----:B------:R-:W-:-:S03]  /*14f70*/  @!P1 LOP3.LUT R9, RZ, R7, RZ, 0x33, !PT ;  /* 0x00000007ff099212 */ /* 0x000fc600078e33ff */
[----:B------:R-:W-:Y:S01]  /*14f80*/  IMAD.HI.U32 R2, R3, R11, R2 ;  /* 0x0000000b03027227 */ /* 0x000fe200078e0002 */
[----:B------:R-:W-:-:S03]  /*14f90*/  IABS R3, R9 ;  /* 0x0000000900037213 */ /* 0x000fc60000000000 */
[----:B------:R-:W-:Y:S02]  /*14fa0*/  IMAD R7, R7, R9, RZ ;  /* 0x0000000907077224 */ /* 0x000fe400078e02ff */
[----:B------:R-:W-:-:S04]  /*14fb0*/  IMAD.HI.U32 R2, R2, R3, RZ ;  /* 0x0000000302027227 */ /* 0x000fc800078e00ff */
[----:B------:R-:W-:Y:S01]  /*14fc0*/  IMAD R4, R2, R4, R3 ;  /* 0x0000000402047224 */ /* 0x000fe200078e0203 */
[----:B------:R-:W-:Y:S01]  /*14fd0*/  LOP3.LUT R3, R9, R8, RZ, 0x3c, !PT ;  /* 0x0000000809037212 */ /* 0x000fe200078e3cff */
[----:B------:R-:W-:-:S03]  /*14fe0*/  IMAD.IADD R25, R10, 0x1, -R7 ;  /* 0x000000010a197824 */ /* 0x000fc600078e0a07 */
[----:B------:R-:W-:Y:S02]  /*14ff0*/  ISETP.GT.U32.AND P1, PT, R5, R4, PT ;  /* 0x000000040500720c */ /* 0x000fe40003f24070 */
        /* <DEDUP_REMOVED lines=8> */
[--C-:B------:R-:W-:Y:S02]  /*15080*/  IMAD.MOV R3, RZ, RZ, -R2.reuse ;  /* 0x000000ffff037224 */ /* 0x100fe400078e0a02 */
[C---:B------:R-:W-:Y:S02]  /*15090*/  IMAD R2, R8.reuse, 0x1000000, R2 ;  /* 0x0100000008027824 */ /* 0x040fe400078e0202 */
[----:B------:R-:W-:-:S05]  /*150a0*/  IMAD R9, R8, R3, R9 ;  /* 0x0000000308097224 */ /* 0x000fca00078e0209 */
[----:B------:R-:W-:Y:S01]  /*150b0*/  LEA R26, R9, R2, 0x10 ;  /* 0x00000002091a7211 */ /* 0x000fe200078e80ff */
[----:B------:R-:W-:Y:S06]  /*150c0*/  BRA `(.L_x_492) ;  /* 0x00000000000c7947 */ /* 0x000fec0003800000 */
.L_x_489:
[----:B------:R-:W-:Y:S02]  /*150d0*/  IMAD.MOV.U32 R25, RZ, RZ, RZ ;  /* 0x000000ffff197224 */ /* 0x000fe400078e00ff */
[----:B------:R-:W-:Y:S02]  /*150e0*/  IMAD.U32 R24, RZ, RZ, UR6 ;  /* 0x00000006ff187e24 */ /* 0x000fe4000f8e00ff */
[----:B------:R-:W-:-:S07]  /*150f0*/  IMAD.MOV.U32 R26, RZ, RZ, RZ ;  /* 0x000000ffff1a7224 */ /* 0x000fce00078e00ff */
.L_x_492:
[----:B------:R-:W-:-:S13]  /*15100*/  ISETP.NE.AND P0, PT, R0, RZ, PT ;  /* 0x000000ff0000720c */ /* 0x000fda0003f05270 */
[----:B------:R-:W0:Y:S01]  /*15110*/  @!P0 S2R R3, SR_CgaCtaId ;  /* 0x0000000000038919 */ /* 0x000e220000008800 */
[----:B------:R-:W-:-:S04]  /*15120*/  @!P0 MOV R0, 0x400 ;  /* 0x0000040000008802 */ /* 0x000fc80000000f00 */
[----:B0-----:R-:W-:-:S05]  /*15130*/  @!P0 LEA R0, R3, R0, 0x18 ;  /* 0x0000000003008211 */ /* 0x001fca00078ec0ff */
[----:B------:R2:W-:Y:S01]  /*15140*/  @!P0 STS.128 [R0+0x19cd0], R24 ;  /* 0x019cd01800008388 */ /* 0x0005e20000000c00 */
[----:B------:R-:W-:Y:S06]  /*15150*/  BAR.ARV 0x5, 0x200 ;  /* 0x0148000000007b1d */ /* 0x000fec0000002000 */
.L_x_487:
[----:B------:R3:W-:Y:S01]  /*15160*/  STL [R1+0x4c], RZ ;  /* 0x00004cff01007387 */ /* 0x0007e20000100800 */
[----:B------:R-:W-:Y:S01]  /*15170*/  ULDC UR4, c[0x0][0xc3c] ;  /* 0x00030f0000047ab9 */ /* 0x000fe20000000800 */
[----:B------:R-:W-:Y:S01]  /*15180*/  IMAD.MOV.U32 R23, RZ, RZ, 0x1 ;  /* 0x00000001ff177424 */ /* 0x000fe200078e00ff */
[----:B-1----:R-:W-:Y:S01]  /*15190*/  ISETP.GE.AND P0, PT, R27, UR4, PT ;  /* 0x000000041b007c0c */ /* 0x002fe2000bf06270 */
[----:B------:R-:W-:-:S12]  /*151a0*/  IMAD.MOV.U32 R19, RZ, RZ, RZ ;  /* 0x000000ffff137224 */ /* 0x000fd800078e00ff */
[----:B---3--:R-:W-:Y:S05]  /*151b0*/  @P0 BRA `(.L_x_493) ;  /* 0x0000006400540947 */ /* 0x008fea0003800000 */
[----:B------:R-:W3:Y:S01]  /*151c0*/  LDL R10, [R1+0x2c] ;  /* 0x00002c00010a7983 */ /* 0x000ee20000100800 */
[----:B------:R-:W2:Y:S01]  /*151d0*/  S2R R12, SR_TID.X ;  /* 0x00000000000c7919 */ /* 0x000ea20000002100 */
[----:B------:R-:W-:Y:S01]  /*151e0*/  IMAD.SHL.U32 R7, R6, 0x800, RZ ;  /* 0x0000080006077824 */ /* 0x000fe200078e00ff */
[----:B------:R-:W1:Y:S01]  /*151f0*/  S2UR UR4, SR_CgaCtaId ;  /* 0x00000000000479c3 */ /* 0x000e620000008800 */
[C---:B--2---:R-:W-:Y:S01]  /*15200*/  IMAD.SHL.U32 R0, R12.reuse, 0x20, RZ ;  /* 0x000000200c007824 */ /* 0x044fe200078e00ff */
[----:B------:R-:W-:Y:S01]  /*15210*/  SHF.R.U32.HI R3, RZ, 0x1, R12 ;  /* 0x00000001ff037819 */ /* 0x000fe2000001160c */
[C---:B------:R-:W-:Y:S01]  /*15220*/  IMAD.SHL.U32 R4, R12.reuse, 0x80, RZ ;  /* 0x000000800c047824 */ /* 0x040fe200078e00ff */
[----:B------:R-:W-:Y:S02]  /*15230*/  LOP3.LUT R11, R12, 0x7f, RZ, 0xc0, !PT ;  /* 0x0000007f0c0b7812 */ /* 0x000fe400078ec0ff */
[----:B0-----:R-:W-:Y:S02]  /*15240*/  LOP3.LUT R2, R0, 0x80, RZ, 0xc0, !PT ;  /* 0x0000008000027812 */ /* 0x001fe400078ec0ff */
[----:B------:R-:W-:-:S02]  /*15250*/  SHF.L.U32 R29, R12, 0x4, RZ ;  /* 0x000000040c1d7819 */ /* 0x000fc400000006ff */
[----:B------:R-:W-:Y:S02]  /*15260*/  LOP3.LUT R2, R2, 0x10, R3, 0xf8, !PT ;  /* 0x0000001002027812 */ /* 0x000fe400078ef803 */
[----:B------:R-:W-:Y:S01]  /*15270*/  LOP3.LUT R3, R3, 0x20, RZ, 0xc0, !PT ;  /* 0x0000002003037812 */ /* 0x000fe200078ec0ff */
[----:B------:R-:W-:Y:S01]  /*15280*/  IMAD.SHL.U32 R5, R11, 0x10, RZ ;  /* 0x000000100b057824 */ /* 0x000fe200078e00ff */
[----:B------:R-:W-:Y:S02]  /*15290*/  LOP3.LUT R6, R4, 0x400, RZ, 0xc0, !PT ;  /* 0x0000040004067812 */ /* 0x000fe400078ec0ff */
[----:B------:R-:W-:Y:S02]  /*152a0*/  LOP3.LUT R8, R29, 0x60, RZ, 0xc0, !PT ;  /* 0x000000601d087812 */ /* 0x000fe400078ec0ff */
[----:B------:R-:W-:Y:S02]  /*152b0*/  LOP3.LUT R0, R0, 0x360, RZ, 0xc0, !PT ;  /* 0x0000036000007812 */ /* 0x000fe400078ec0ff */
[----:B------:R-:W-:-:S02]  /*152c0*/  LOP3.LUT R3, R3, 0x10, R12, 0xf8, !PT ;  /* 0x0000001003037812 */ /* 0x000fc400078ef80c */
[----:B------:R-:W-:Y:S02]  /*152d0*/  LOP3.LUT R6, R6, 0x800, R7, 0xf8, !PT ;  /* 0x0000080006067812 */ /* 0x000fe400078ef807 */
[--C-:B------:R-:W-:Y:S01]  /*152e0*/  LOP3.LUT R7, R8, 0x700, R5.reuse, 0xf8, !PT ;  /* 0x0000070008077812 */ /* 0x100fe200078ef805 */
[----:B------:R-:W-:Y:S01]  /*152f0*/  IMAD.SHL.U32 R8, R12, 0x2, RZ ;  /* 0x000000020c087824 */ /* 0x000fe200078e00ff */
[----:B------:R-:W-:Y:S01]  /*15300*/  LOP3.LUT R0, R0, 0x400, R5, 0xf8, !PT ;  /* 0x0000040000007812 */ /* 0x000fe200078ef805 */
[----:B------:R-:W-:Y:S01]  /*15310*/  IMAD.SHL.U32 R5, R12, 0x4, RZ ;  /* 0x000000040c057824 */ /* 0x000fe200078e00ff */
[----:B------:R-:W-:Y:S02]  /*15320*/  LOP3.LUT R4, R3, 0x380, R4, 0xf8, !PT ;  /* 0x0000038003047812 */ /* 0x000fe400078ef804 */
[----:B------:R-:W-:-:S04]  /*15330*/  LOP3.LUT R3, R29, 0x90, RZ, 0xc0, !PT ;  /* 0x000000901d037812 */ /* 0x000fc800078ec0ff */
[----:B------:R-:W-:Y:S02]  /*15340*/  LOP3.LUT R8, R3, 0x10, R8, 0x78, !PT ;  /* 0x0000001003087812 */ /* 0x000fe400078e7808 */
[----:B------:R-:W-:Y:S02]  /*15350*/  LOP3.LUT R3, R2, 0x10, R5, 0x78, !PT ;  /* 0x0000001002037812 */ /* 0x000fe400078e7805 */
[----:B------:R-:W-:Y:S02]  /*15360*/  LOP3.LUT R5, R4, 0x70, R29, 0x78, !PT ;  /* 0x0000007004057812 */ /* 0x000fe400078e781d */
[----:B------:R-:W-:Y:S02]  /*15370*/  LOP3.LUT R2, R0, R3, RZ, 0xfc, !PT ;  /* 0x0000000300027212 */ /* 0x000fe400078efcff */
[----:B------:R-:W-:Y:S02]  /*15380*/  LOP3.LUT R9, R7, R8, RZ, 0xfc, !PT ;  /* 0x0000000807097212 */ /* 0x000fe400078efcff */
[----:B------:R-:W-:Y:S01]  /*15390*/  LOP3.LUT R0, R6, R5, RZ, 0xfc, !PT ;  /* 0x0000000506007212 */ /* 0x000fe200078efcff */
[----:B------:R0:W-:Y:S04]  /*153a0*/  STL [R1+0x1c], R2 ;  /* 0x00001c0201007387 */ /* 0x0001e80000100800 */
[----:B------:R-:W-:Y:S01]  /*153b0*/  STL [R1+0x10], R9 ;  /* 0x0000100901007387 */ /* 0x000fe20000100800 */
[----:B------:R-:W-:-:S03]  /*153c0*/  LOP3.LUT P0, RZ, R12, 0x4, RZ, 0xc0, !PT ;  /* 0x000000040cff7812 */ /* 0x000fc6000780c0ff */
[----:B------:R2:W-:Y:S01]  /*153d0*/  STL [R1+0x14], R0 ;  /* 0x0000140001007387 */ /* 0x0005e20000100800 */
[----:B0-----:R-:W-:Y:S02]  /*153e0*/  IMAD.MOV.U32 R2, RZ, RZ, 0x40 ;  /* 0x00000040ff027424 */ /* 0x001fe400078e00ff */
[----:B-1----:R-:W-:Y:S02]  /*153f0*/  IMAD.U32 R4, RZ, RZ, UR4 ;  /* 0x00000004ff047e24 */ /* 0x002fe4000f8e00ff */
[----:B--2---:R-:W-:Y:S01]  /*15400*/  IMAD.SHL.U32 R0, R12, 0x40, RZ ;  /* 0x000000400c007824 */ /* 0x004fe200078e00ff */
[----:B------:R-:W-:-:S04]  /*15410*/  MOV R17, 0x400 ;  /* 0x0000040000117802 */ /* 0x000fc80000000f00 */
[----:B------:R-:W-:Y:S02]  /*15420*/  LOP3.LUT R3, R0, 0x40, RZ, 0xc0, !PT ;  /* 0x0000004000037812 */ /* 0x000fe400078ec0ff */
[----:B------:R-:W-:Y:S01]  /*15430*/  SEL R0, R2, 0xffffffc0, !P0 ;  /* 0xffffffc002007807 */ /* 0x000fe20004000000 */
[----:B------:R-:W-:Y:S01]  /*15440*/  STL [R1+0xc], R4 ;  /* 0x00000c0401007387 */ /* 0x000fe20000100800 */
[----:B------:R-:W-:-:S03]  /*15450*/  LEA R17, R4, R17, 0x18 ;  /* 0x0000001104117211 */ /* 0x000fc600078ec0ff */
[----:B------:R0:W-:Y:S02]  /*15460*/  STL [R1+0x18], R0 ;  /* 0x0000180001007387 */ /* 0x0001e40000100800 */
[----:B0-----:R-:W-:-:S04]  /*15470*/  SHF.R.U32.HI R0, RZ, 0x1, R11 ;  /* 0x00000001ff007819 */ /* 0x001fc8000001160b */
[----:B------:R-:W-:Y:S02]  /*15480*/  LOP3.LUT R0, R0, R3, RZ, 0xfc, !PT ;  /* 0x0000000300007212 */ /* 0x000fe400078efcff */
[----:B------:R-:W-:Y:S02]  /*15490*/  IADD3 R0, R17, R9, RZ ;  /* 0x0000000911007210 */ /* 0x000fe40007ffe0ff */
[----:B------:R-:W-:Y:S01]  /*154a0*/  LOP3.LUT R29, R29, 0x10, RZ, 0xc0, !PT ;  /* 0x000000101d1d7812 */ /* 0x000fe200078ec0ff */
[----:B------:R-:W-:Y:S01]  /*154b0*/  BSSY B7, `(.L_x_493) ;  /* 0x0000625000077945 */ /* 0x000fe20003800000 */
[----:B------:R-:W-:Y:S02]  /*154c0*/  IMAD.MOV.U32 R28, RZ, RZ, 0x1 ;  /* 0x00000001ff1c7424 */ /* 0x000fe400078e00ff */
[----:B------:R-:W-:Y:S01]  /*154d0*/  IMAD.MOV.U32 R22, RZ, RZ, RZ ;  /* 0x000000ffff167224 */ /* 0x000fe200078e00ff */
[----:B------:R-:W-:Y:S01]  /*154e0*/  LOP3.LUT R3, R29, 0x20, RZ, 0xfc, !PT ;  /* 0x000000201d037812 */ /* 0x000fe200078efcff */
[----:B------:R-:W-:-:S02]  /*154f0*/  IMAD.MOV.U32 R19, RZ, RZ, RZ ;  /* 0x000000ffff137224 */ /* 0x000fc400078e00ff */
[----:B------:R-:W-:Y:S01]  /*15500*/  IMAD.MOV.U32 R23, RZ, RZ, 0x1 ;  /* 0x00000001ff177424 */ /* 0x000fe200078e00ff */
[----:B------:R-:W-:Y:S01]  /*15510*/  ULDC.64 UR38, c[0x0][0x198] ;  /* 0x0000660000267ab9 */ /* 0x000fe20000000a00 */
[----:B------:R-:W-:Y:S01]  /*15520*/  ULDC UR36, c[0x0][0xc] ;  /* 0x0000030000247ab9 */ /* 0x000fe20000000800 */
[C---:B---3--:R-:W-:Y:S02]  /*15530*/  LOP3.LUT R4, R10.reuse, 0x2, RZ, 0xfc, !PT ;  /* 0x000000020a047812 */ /* 0x048fe400078efcff */
[----:B------:R-:W-:-:S03]  /*15540*/  LOP3.LUT R2, R10, 0x1, RZ, 0xfc, !PT ;  /* 0x000000010a027812 */ /* 0x000fc600078efcff */
[----:B------:R-:W-:Y:S04]  /*15550*/  STL [R1+0x54], R4 ;  /* 0x0000540401007387 */ /* 0x000fe80000100800 */
[----:B------:R0:W-:Y:S04]  /*15560*/  STL [R1+0x3c], R2 ;  /* 0x00003c0201007387 */ /* 0x0001e80000100800 */
[----:B------:R1:W-:Y:S04]  /*15570*/  STL [R1+0x4c], RZ ;  /* 0x00004cff01007387 */ /* 0x0003e80000100800 */
[----:B------:R1:W-:Y:S01]  /*15580*/  STL [R1+0x30], R0 ;  /* 0x0000300001007387 */ /* 0x0003e20000100800 */
[----:B0-----:R-:W-:-:S07]  /*15590*/  LOP3.LUT R2, R29, 0x40, RZ, 0xfc, !PT ;  /* 0x000000401d027812 */ /* 0x001fce00078efcff */
.L_x_613:
[----:B0-2-4-:R-:W0:Y:S02]  /*155a0*/  LDC.64 R2, c[0x0][0xc88] ;  /* 0x00032200ff027b82 */ /* 0x015e240000000a00 */
[----:B0-----:R-:W-:-:S05]  /*155b0*/  IMAD.WIDE R2, R27, 0x4, R2 ;  /* 0x000000041b027825 */ /* 0x001fca00078e0202 */
[----:B------:R-:W1:Y:S01]  /*155c0*/  LDG.E R18, desc[UR40][R2.64] ;  /* 0x0000002802127981 */ /* 0x000e62000c1e1900 */
[----:B------:R-:W-:Y:S05]  /*155d0*/  YIELD ;  /* 0x0000000000007946 */ /* 0x000fea0003800000 */
[----:B------:R-:W-:Y:S01]  /*155e0*/  ULDC.64 UR4, c[0x0][0xa28] ;  /* 0x00028a0000047ab9 */ /* 0x000fe20000000a00 */
[----:B------:R-:W-:Y:S01]  /*155f0*/  IMAD.MOV.U32 R9, RZ, RZ, RZ ;  /* 0x000000ffff097224 */ /* 0x000fe200078e00ff */
[----:B------:R-:W-:Y:S01]  /*15600*/  ISETP.NE.U32.AND P0, PT, RZ, UR4, PT ;  /* 0x00000004ff007c0c */ /* 0x000fe2000bf05070 */
[----:B------:R-:W-:Y:S01]  /*15610*/  IMAD.MOV.U32 R6, RZ, RZ, RZ ;  /* 0x000000ffff067224 */ /* 0x000fe200078e00ff */
[----:B------:R-:W-:Y:S01]  /*15620*/  ULDC.64 UR8, c[0x0][0xa18] ;  /* 0x0002860000087ab9 */ /* 0x000fe20000000a00 */
[----:B------:R-:W-:Y:S01]  /*15630*/  ULDC.64 UR6, c[0x0][0xa10] ;  /* 0x0002840000067ab9 */ /* 0x000fe20000000a00 */
[----:B------:R-:W-:-:S02]  /*15640*/  ISETP.NE.AND.EX P0, PT, RZ, UR5, PT, P0 ;  /* 0x00000005ff007c0c */ /* 0x000fc4000bf05300 */
[----:B-1-3--:R-:W-:-:S11]  /*15650*/  SHF.R.S32.HI R0, RZ, 0x1f, R18 ;  /* 0x0000001fff007819 */ /* 0x00afd60000011412 */
[C---:B------:R-:W-:Y:S01]  /*15660*/  @P0 LEA R2, P1, R18.reuse, UR4, 0x2 ;  /* 0x0000000412020c11 */ /* 0x040fe2000f8210ff */
[C---:B------:R-:W-:Y:S01]  /*15670*/  IMAD.SHL.U32 R11, R18.reuse, 0x4, RZ ;  /* 0x00000004120b7824 */ /* 0x040fe200078e00ff */
[C-C-:B------:R-:W-:Y:S01]  /*15680*/  SHF.L.U64.HI R10, R18.reuse, 0x2, R0.reuse ;  /* 0x00000002120a7819 */ /* 0x140fe20000010200 */
[----:B------:R0:W-:Y:S01]  /*15690*/  STL [R1+0x40], R0 ;  /* 0x0000400001007387 */ /* 0x0001e20000100800 */
[----:B------:R-:W-:Y:S01]  /*156a0*/  @P0 LEA.HI.X R3, R18, UR5, R0, 0x2, P1 ;  /* 0x0000000512030c11 */ /* 0x000fe200088f1400 */
[----:B------:R-:W-:-:S04]  /*156b0*/  ULDC.64 UR4, c[0x0][0xa00] ;  /* 0x0002800000047ab9 */ /* 0x000fc80000000a00 */
[----:B------:R1:W2:Y:S01]  /*156c0*/  @P0 LDG.E R9, desc[UR40][R2.64] ;  /* 0x0000002802090981 */ /* 0x0002a2000c1e1900 */
[----:B------:R-:W-:Y:S02]  /*156d0*/  ISETP.NE.U32.AND P0, PT, RZ, UR4, PT ;  /* 0x00000004ff007c0c */ /* 0x000fe4000bf05070 */
[----:B------:R-:W-:Y:S01]  /*156e0*/  ISETP.NE.U32.AND P1, PT, RZ, UR8, PT ;  /* 0x00000008ff007c0c */ /* 0x000fe2000bf25070 */
[----:B------:R-:W-:Y:S01]  /*156f0*/  STL [R1+0x8], R11 ;  /* 0x0000080b01007387 */ /* 0x000fe20000100800 */
[----:B------:R-:W-:Y:S01]  /*15700*/  ISETP.NE.AND.EX P0, PT, RZ, UR5, PT, P0 ;  /* 0x00000005ff007c0c */ /* 0x000fe2000bf05300 */
[----:B0-----:R-:W-:Y:S01]  /*15710*/  IMAD.MOV.U32 R0, RZ, RZ, RZ ;  /* 0x000000ffff007224 */ /* 0x001fe200078e00ff */
[----:B------:R-:W-:Y:S01]  /*15720*/  ISETP.NE.AND.EX P1, PT, RZ, UR9, PT, P1 ;  /* 0x00000009ff007c0c */ /* 0x000fe2000bf25310 */
[----:B------:R-:W-:Y:S01]  /*15730*/  STL [R1+0x20], R10 ;  /* 0x0000200a01007387 */ /* 0x000fe20000100800 */
[----:B------:R-:W-:Y:S02]  /*15740*/  ISETP.NE.U32.AND P2, PT, RZ, UR6, PT ;  /* 0x00000006ff007c0c */ /* 0x000fe4000bf45070 */
[----:B-1----:R-:W-:-:S02]  /*15750*/  IADD3 R2, P3, R11, UR4, RZ ;  /* 0x000000040b027c10 */ /* 0x002fc4000ff7e0ff */
[----:B------:R-:W-:Y:S02]  /*15760*/  ISETP.NE.AND.EX P2, PT, RZ, UR7, PT, P2 ;  /* 0x00000007ff007c0c */ /* 0x000fe4000bf45320 */
[----:B------:R-:W-:Y:S02]  /*15770*/  IADD3.X R3, R10, UR5, RZ, P3, !PT ;  /* 0x000000050a037c10 */ /* 0x000fe40009ffe4ff */
[----:B------:R-:W-:-:S03]  /*15780*/  IADD3 R4, P4, R11, UR6, RZ ;  /* 0x000000060b047c10 */ /* 0x000fc6000ff9e0ff */
[----:B------:R-:W3:Y:S01]  /*15790*/  @P0 LDG.E R6, desc[UR40][R2.64] ;  /* 0x0000002802060981 */ /* 0x000ee2000c1e1900 */
[----:B------:R-:W-:Y:S01]  /*157a0*/  ULDC UR4, c[0x0][0x288] ;  /* 0x0000a20000047ab9 */ /* 0x000fe20000000800 */
[----:B------:R-:W-:Y:S01]  /*157b0*/  IADD3.X R5, R10, UR7, RZ, P4, !PT ;  /* 0x000000070a057c10 */ /* 0x000fe2000a7fe4ff */
[----:B------:R-:W-:Y:S01]  /*157c0*/  IMAD.U32 R8, RZ, RZ, UR4 ;  /* 0x00000004ff087e24 */ /* 0x000fe2000f8e00ff */
[----:B------:R-:W-:-:S03]  /*157d0*/  ULDC.64 UR4, c[0x0][0x418] ;  /* 0x0001060000047ab9 */ /* 0x000fc60000000a00 */
[----:B------:R-:W5:Y:S04]  /*157e0*/  @P2 LDG.E R0, desc[UR40][R4.64] ;  /* 0x0000002804002981 */ /* 0x000f68000c1e1900 */
[----:B---3--:R0:W-:Y:S02]  /*157f0*/  STL [R1+0x34], R6 ;  /* 0x0000340601007387 */ /* 0x0081e40000100800 */
[----:B0-----:R-:W-:-:S04]  /*15800*/  @P1 IADD3 R6, P3, R11, UR8, RZ ;  /* 0x000000080b061c10 */ /* 0x001fc8000ff7e0ff */
[----:B------:R-:W-:-:S05]  /*15810*/  @P1 IADD3.X R7, R10, UR9, RZ, P3, !PT ;  /* 0x000000090a071c10 */ /* 0x000fca0009ffe4ff */
[----:B------:R0:W3:Y:S01]  /*15820*/  @P1 LDG.E R8, desc[UR40][R6.64] ;  /* 0x0000002806081981 */ /* 0x0000e2000c1e1900 */
[----:B------:R-:W-:-:S03]  /*15830*/  UISETP.NE.U32.AND UP0, UPT, UR4, URZ, UPT ;  /* 0x0000003f0400728c */ /* 0x000fc6000bf05070 */
[----:B------:R-:W-:Y:S01]  /*15840*/  ULDC UR4, c[0x0][0x424] ;  /* 0x0001090000047ab9 */ /* 0x000fe20000000800 */
[----:B------:R-:W-:-:S03]  /*15850*/  UISETP.NE.AND.EX UP0, UPT, UR5, URZ, UPT, UP0 ;  /* 0x0000003f0500728c */ /* 0x000fc6000bf05300 */
[----:B------:R-:W-:Y:S01]  /*15860*/  ULDC UR5, c[0x0][0x2f0] ;  /* 0x0000bc0000057ab9 */ /* 0x000fe20000000800 */
[----:B------:R-:W-:-:S04]  /*15870*/  USEL UR4, UR4, 0x1, UP0 ;  /* 0x0000000104047887 */ /* 0x000fc80008000000 */
[----:B------:R-:W-:-:S03]  /*15880*/  UIMAD UR4, UR4, UR5, URZ ;  /* 0x00000005040472a4 */ /* 0x000fc6000f8e023f */
[----:B------:R-:W-:-:S03]  /*15890*/  ULDC UR5, c[0x0][0x348] ;  /* 0x0000d20000057ab9 */ /* 0x000fc60000000800 */
[----:B0-----:R-:W-:Y:S01]  /*158a0*/  IMAD.U32 R7, RZ, RZ, UR4 ;  /* 0x00000004ff077e24 */ /* 0x001fe2000f8e00ff */
[----:B---3--:R0:W-:Y:S04]  /*158b0*/  STL [R1+0x48], R8 ;  /* 0x0000480801007387 */ /* 0x0081e80000100800 */
[----:B--2---:R1:W-:Y:S01]  /*158c0*/  STL [R1+0x4], R9 ;  /* 0x0000040901007387 */ /* 0x0043e20000100800 */
[----:B0-----:R-:W-:Y:S01]  /*158d0*/  IMAD.U32 R8, RZ, RZ, UR5 ;  /* 0x00000005ff087e24 */ /* 0x001fe2000f8e00ff */
[----:B------:R-:W-:Y:S06]  /*158e0*/  @P1 BRA `(.L_x_494) ;  /* 0x0000000000141947 */ /* 0x000fec0003800000 */
[----:B------:R-:W-:Y:S05]  /*158f0*/  @!P0 BRA `(.L_x_494) ;  /* 0x0000000000108947 */ /* 0x000fea0003800000 */
[----:B------:R-:W2:Y:S04]  /*15900*/  LDG.E R6, desc[UR40][R2.64] ;  /* 0x0000002802067981 */ /* 0x000ea8000c1e1900 */
[----:B------:R-:W2:Y:S02]  /*15910*/  LDG.E R2, desc[UR40][R2.64+0x4] ;  /* 0x0000042802027981 */ /* 0x000ea4000c1e1900 */
[----:B--2---:R-:W-:-:S05]  /*15920*/  IMAD.IADD R2, R2, 0x1, -R6 ;  /* 0x0000000102027824 */ /* 0x004fca00078e0a06 */
[----:B------:R0:W-:Y:S02]  /*15930*/  STL [R1+0x48], R2 ;  /* 0x0000480201007387 */ /* 0x0001e40000100800 */
.L_x_494:
[----:B------:R-:W-:Y:S01]  /*15940*/  ULDC.64 UR4, c[0x0][0xa20] ;  /* 0x0002880000047ab9 */ /* 0x000fe20000000a00 */
[C---:B------:R-:W-:Y:S02]  /*15950*/  LOP3.LUT R6, R26.reuse, 0xff000000, RZ, 0xc0, !PT ;  /* 0xff0000001a067812 */ /* 0x040fe400078ec0ff */
[----:B------:R-:W-:Y:S02]  /*15960*/  ISETP.NE.U32.AND P0, PT, RZ, UR4, PT ;  /* 0x00000004ff007c0c */ /* 0x000fe4000bf05070 */
[----:B------:R-:W-:Y:S02]  /*15970*/  SHF.R.U32.HI R6, RZ, 0x8, R6 ;  /* 0x00000008ff067819 */ /* 0x000fe40000011606 */
[----:B------:R-:W-:Y:S02]  /*15980*/  ISETP.NE.AND.EX P0, PT, RZ, UR5, PT, P0 ;  /* 0x00000005ff007c0c */ /* 0x000fe4000bf05300 */
[C---:B0-----:R-:W-:Y:S02]  /*15990*/  LOP3.LUT R2, R26.reuse, 0xff0000, RZ, 0xc0, !PT ;  /* 0x00ff00001a027812 */ /* 0x041fe400078ec0ff */
[----:B------:R-:W-:Y:S01]  /*159a0*/  LOP3.LUT R16, R26, 0xffff, RZ, 0xc0, !PT ;  /* 0x0000ffff1a107812 */ /* 0x000fe200078ec0ff */
[----:B------:R-:W-:Y:S01]  /*159b0*/  IMAD.MOV.U32 R26, RZ, RZ, R18 ;  /* 0x000000ffff1a7224 */ /* 0x000fe200078e0012 */
[----:B------:R-:W-:-:S07]  /*159c0*/  LEA.HI R6, R2, R6, RZ, 0x10 ;  /* 0x0000000602067211 */ /* 0x000fce00078f80ff */
[----:B------:R-:W-:Y:S05]  /*159d0*/  @!P0 BRA `(.L_x_495) ;  /* 0x0000000000108947 */ /* 0x000fea0003800000 */
[----:B------:R-:W-:-:S04]  /*159e0*/  IADD3 R2, P0, R11, UR4, RZ ;  /* 0x000000040b027c10 */ /* 0x000fc8000ff1e0ff */
[----:B------:R-:W-:-:S05]  /*159f0*/  IADD3.X R3, R10, UR5, RZ, P0, !PT ;  /* 0x000000050a037c10 */ /* 0x000fca00087fe4ff */
[----:B------:R0:W5:Y:S01]  /*15a00*/  LDG.E R7, desc[UR40][R2.64] ;  /* 0x0000002802077981 */ /* 0x000162000c1e1900 */
[----:B------:R-:W-:Y:S05]  /*15a10*/  BRA `(.L_x_496) ;  /* 0x0000000000247947 */ /* 0x000fea0003800000 */
.L_x_495:
        /* <DEDUP_REMOVED lines=8> */
[----:B--2---:R-:W-:-:S07]  /*15aa0*/  IADD3 R7, -R7, R2, RZ ;  /* 0x0000000207077210 */ /* 0x004fce0007ffe1ff */
.L_x_496:
[----:B0-----:R-:W2:Y:S04]  /*15ab0*/  @P2 LDG.E R2, desc[UR40][R4.64] ;  /* 0x0000002804022981 */ /* 0x001ea8000c1e1900 */
[----:B------:R-:W2:Y:S01]  /*15ac0*/  @P2 LDG.E R4, desc[UR40][R4.64+0x4] ;  /* 0x0000042804042981 */ /* 0x000ea2000c1e1900 */
[----:B-----5:R-:W-:Y:S01]  /*15ad0*/  IMAD.IADD R7, R7, 0x1, -R9 ;  /* 0x0000000107077824 */ /* 0x020fe200078e0a09 */
[----:B------:R-:W-:Y:S01]  /*15ae0*/  BSSY B0, `(.L_x_497) ;  /* 0x000002a000007945 */ /* 0x000fe20003800000 */
[----:B------:R-:W-:Y:S01]  /*15af0*/  LOP3.LUT R21, R6, 0xff, RZ, 0xc0, !PT ;  /* 0x000000ff06157812 */ /* 0x000fe200078ec0ff */
[----:B--2---:R-:W-:Y:S01]  /*15b00*/  @P2 IMAD.IADD R8, R4, 0x1, -R2 ;  /* 0x0000000104082824 */ /* 0x004fe200078e0a02 */
[----:B------:R-:W-:-:S03]  /*15b10*/  SHF.R.U32.HI R4, RZ, 0x10, R6 ;  /* 0x00000010ff047819 */ /* 0x000fc60000011606 */
[----:B------:R-:W-:-:S04]  /*15b20*/  IMAD.IADD R3, R7, 0x1, R8 ;  /* 0x0000000107037824 */ /* 0x000fc800078e0208 */
[C---:B------:R-:W-:Y:S01]  /*15b30*/  VIADD R2, R3.reuse, 0x7f ;  /* 0x0000007f03027836 */ /* 0x040fe20000000000 */
[----:B------:R0:W-:Y:S01]  /*15b40*/  STL [R1+0x24], R3 ;  /* 0x0000240301007387 */ /* 0x0001e20000100800 */
[----:B------:R-:W-:-:S03]  /*15b50*/  ISETP.GE.AND P1, PT, R3, 0x1, PT ;  /* 0x000000010300780c */ /* 0x000fc60003f26270 */
[----:B------:R-:W-:-:S04]  /*15b60*/  SHF.R.S32.HI R20, RZ, 0x1f, R2 ;  /* 0x0000001fff147819 */ /* 0x000fc80000011402 */
[----:B------:R-:W-:Y:S01]  /*15b70*/  LEA.HI R20, R20, R2, RZ, 0x7 ;  /* 0x0000000214147211 */ /* 0x000fe200078f38ff */
[----:B------:R-:W-:-:S03]  /*15b80*/  IMAD.MOV.U32 R2, RZ, RZ, RZ ;  /* 0x000000ffff027224 */ /* 0x000fc600078e00ff */
[----:B------:R-:W-:Y:S02]  /*15b90*/  SHF.R.S32.HI R20, RZ, 0x7, R20 ;  /* 0x00000007ff147819 */ /* 0x000fe40000011414 */
[----:B0-----:R-:W-:Y:S05]  /*15ba0*/  @!P1 BRA `(.L_x_498) ;  /* 0x0000000000749947 */ /* 0x001fea0003800000 */
[----:B------:R-:W-:Y:S01]  /*15bb0*/  ISETP.NE.AND P0, PT, R4, RZ, PT ;  /* 0x000000ff0400720c */ /* 0x000fe20003f05270 */
[----:B------:R-:W-:-:S03]  /*15bc0*/  ULDC UR4, c[0x0][0x9f0] ;  /* 0x00027c0000047ab9 */ /* 0x000fc60000000800 */
[----:B------:R-:W-:-:S04]  /*15bd0*/  SEL R5, R4, UR4, P0 ;  /* 0x0000000404057c07 */ /* 0x000fc80008000000 */
[----:B------:R-:W-:Y:S02]  /*15be0*/  IABS R6, R5 ;  /* 0x0000000500067213 */ /* 0x000fe40000000000 */
[----:B-1----:R-:W-:Y:S02]  /*15bf0*/  IADD3 R9, R5, -0x1, R20 ;  /* 0xffffffff05097810 */ /* 0x002fe40007ffe014 */
        /* <DEDUP_REMOVED lines=12> */
[----:B------:R-:W-:-:S05]  /*15cc0*/  IMAD.MOV R2, RZ, RZ, -R2 ;  /* 0x000000ffff027224 */ /* 0x000fca00078e0a02 */
[----:B------:R-:W-:Y:S01]  /*15cd0*/  MOV R9, R2 ;  /* 0x0000000200097202 */ /* 0x000fe20000000f00 */
        /* <DEDUP_REMOVED lines=8> */
[----:B------:R-:W-:Y:S01]  /*15d60*/  @!P4 IMAD.MOV R2, RZ, RZ, -R2 ;  /* 0x000000ffff02c224 */ /* 0x000fe200078e0a02 */
[----:B------:R-:W-:-:S07]  /*15d70*/  @!P3 LOP3.LUT R2, RZ, R5, RZ, 0x33, !PT ;  /* 0x00000005ff02b212 */ /* 0x000fce00078e33ff */
.L_x_498:
[----:B------:R-:W-:Y:S05]  /*15d80*/  BSYNC B0 ;  /* 0x0000000000007941 */ /* 0x000fea0003800000 */
.L_x_497:
[-C--:B------:R-:W-:Y:S01]  /*15d90*/  IMAD R3, R21, R2.reuse, RZ ;  /* 0x0000000215037224 */ /* 0x080fe200078e02ff */
[----:B------:R-:W-:Y:S04]  /*15da0*/  BSSY B0, `(.L_x_499) ;  /* 0x0000152000007945 */ /* 0x000fe80003800000 */
[C---:B------:R-:W-:Y:S01]  /*15db0*/  VIADDMNMX R2, R3.reuse, R2, R20, PT ;  /* 0x0000000203027246 */ /* 0x040fe20003800114 */
[----:B------:R-:W-:-:S04]  /*15dc0*/  IMAD R3, R3, 0x80, -R7 ;  /* 0x0000008003037824 */ /* 0x000fc800078e0a07 */
[----:B------:R-:W-:Y:S01]  /*15dd0*/  IMAD R2, R2, 0x80, -R7 ;  /* 0x0000008002027824 */ /* 0x000fe200078e0a07 */
[----:B------:R-:W-:-:S04]  /*15de0*/  VIMNMX R3, RZ, R3, !PT ;  /* 0x00000003ff037248 */ /* 0x000fc80007fe0100 */
[----:B------:R-:W-:-:S04]  /*15df0*/  VIMNMX R2, R2, R8, PT ;  /* 0x0000000802027248 */ /* 0x000fc80003fe0100 */
[----:B------:R-:W-:Y:S02]  /*15e00*/  ISETP.GT.AND P0, PT, R2, R3, PT ;  /* 0x000000030200720c */ /* 0x000fe40003f04270 */
[----:B------:R-:W-:-:S05]  /*15e10*/  SHF.R.U32.HI R3, RZ, 0x7, R3 ;  /* 0x00000007ff037819 */ /* 0x000fca0000011603 */
[----:B------:R-:W-:-:S06]  /*15e20*/  IMAD.MOV.U32 R10, RZ, RZ, R3 ;  /* 0x000000ffff0a7224 */ /* 0x000fcc00078e0003 */
[----:B------:R-:W-:-:S05]  /*15e30*/  @P0 VIADD R2, R2, 0x7f ;  /* 0x0000007f02020836 */ /* 0x000fca0000000000 */
[----:B------:R-:W-:-:S04]  /*15e40*/  @P0 SHF.R.S32.HI R5, RZ, 0x1f, R2 ;  /* 0x0000001fff050819 */ /* 0x000fc80000011402 */
[----:B------:R-:W-:-:S04]  /*15e50*/  @P0 LEA.HI R2, R5, R2, RZ, 0x7 ;  /* 0x0000000205020211 */ /* 0x000fc800078f38ff */
[----:B------:R-:W-:Y:S02]  /*15e60*/  @P0 SHF.R.S32.HI R10, RZ, 0x7, R2 ;  /* 0x00000007ff0a0819 */ /* 0x000fe40000011402 */
[----:B------:R-:W-:Y:S02]  /*15e70*/  PLOP3.LUT P0, PT, PT, PT, PT, 0x80, 0x0 ;  /* 0x000000000000781c */ /* 0x000fe40003f0f070 */
[----:B------:R-:W-:-:S13]  /*15e80*/  ISETP.GT.AND P3, PT, R10, R3, PT ;  /* 0x000000030a00720c */ /* 0x000fda0003f64270 */
[----:B------:R-:W-:Y:S05]  /*15e90*/  @!P3 BRA `(.L_x_500) ;  /* 0x000000140008b947 */ /* 0x000fea0003800000 */
[----:B------:R-:W-:Y:S01]  /*15ea0*/  UMOV UR4, 0xffffffff ;  /* 0xffffffff00047882 */ /* 0x000fe20000000000 */
[----:B------:R-:W-:Y:S02]  /*15eb0*/  SEL R2, R26, RZ, !P2 ;  /* 0x000000ff1a027207 */ /* 0x000fe40005000000 */
[----:B------:R-:W-:Y:S05]  /*15ec0*/  BRA.DIV UR4, `(.L_x_501) ;  /* 0x00000066049c7947 */ /* 0x000fea000b800000 */
[----:B------:R-:W0:Y:S02]  /*15ed0*/  S2R R5, SR_TID.X ;  /* 0x0000000000057919 */ /* 0x000e240000002100 */
[----:B0-----:R-:W-:-:S04]  /*15ee0*/  SHF.R.U32.HI R5, RZ, 0x5, R5 ;  /* 0x00000005ff057819 */ /* 0x001fc80000011605 */
[----:B------:R-:W-:-:S05]  /*15ef0*/  LOP3.LUT R5, R5, 0x3, RZ, 0xc0, !PT ;  /* 0x0000000305057812 */ /* 0x000fca00078ec0ff */
[----:B------:R0:W2:Y:S02]  /*15f00*/  SHFL.IDX PT, R14, R5, RZ, 0x1f ;  /* 0x00001fff050e7589 */ /* 0x0000a400000e0000 */
.L_x_661:
[----:B--2---:R-:W-:Y:S02]  /*15f10*/  ISETP.NE.AND P0, PT, R14, RZ, PT ;  /* 0x000000ff0e00720c */ /* 0x004fe40003f05270 */
[----:B------:R-:W-:-:S11]  /*15f20*/  PLOP3.LUT P6, PT, PT, PT, PT, 0x8, 0x0 ;  /* 0x000000000000781c */ /* 0x000fd60003fce170 */
[----:B------:R-:W-:Y:S05]  /*15f30*/  @P0 BRA `(.L_x_502) ;  /* 0x00000000000c0947 */ /* 0x000fea0003800000 */
[----:B------:R-:W-:-:S03]  /*15f40*/  UMOV UR4, 0xffffffff ;  /* 0xffffffff00047882 */ /* 0x000fc60000000000 */
[----:B------:R-:W-:Y:S05]  /*15f50*/  BRA.DIV UR4, `(.L_x_503) ;  /* 0x0000006604ac7947 */ /* 0x000fea000b800000 */
[----:B------:R-:W-:-:S13]  /*15f60*/  ELECT P6, URZ, PT ;  /* 0x00000000003f782f */ /* 0x000fda00038c0000 */
.L_x_502:
[----:B0-----:R-:W2:Y:S01]  /*15f70*/  LDL R5, [R1+0x4c] ;  /* 0x00004c0001057983 */ /* 0x001ea20000100800 */
[----:B------:R-:W-:Y:S01]  /*15f80*/  BSSY B1, `(.L_x_504) ;  /* 0x0000008000017945 */ /* 0x000fe20003800000 */
[----:B--2---:R-:W-:-:S05]  /*15f90*/  VIADD R5, R5, 0x1 ;  /* 0x0000000105057836 */ /* 0x004fca0000000000 */
[----:B------:R-:W-:-:S04]  /*15fa0*/  LEA.HI R6, R5, R5, RZ, 0x1 ;  /* 0x0000000505067211 */ /* 0x000fc800078f08ff */
[----:B------:R-:W-:-:S04]  /*15fb0*/  LOP3.LUT R6, R6, 0xfffffffe, RZ, 0xc0, !PT ;  /* 0xfffffffe06067812 */ /* 0x000fc800078ec0ff */
[----:B------:R-:W-:-:S04]  /*15fc0*/  IADD3 R5, R5, -R6, RZ ;  /* 0x8000000605057210 */ /* 0x000fc80007ffe0ff */
[----:B------:R-:W-:-:S04]  /*15fd0*/  SHF.L.U32 R5, R5, 0x1f, RZ ;  /* 0x0000001f05057819 */ /* 0x000fc800000006ff */
[----:B------:R-:W0:Y:S02]  /*15fe0*/  SYNCS.PHASECHK.TRANS64.TRYWAIT P0, [R17+URZ+0x19c20], R5 ;  /* 0x019c2005110075a7 */ /* 0x000e24000800017f */
[----:B0-----:R-:W-:Y:S05]  /*15ff0*/  @!P0 BRA `(.L_x_505) ;  /* 0x0000006400a48947 */ /* 0x001fea0003800000 */
.L_x_664:
[----:B------:R-:W-:Y:S05]  /*16000*/  BSYNC B1 ;  /* 0x0000000000017941 */ /* 0x000fea0003800000 */
.L_x_504:
[----:B------:R-:W-:Y:S04]  /*16010*/  BSSY B1, `(.L_x_506) ;  /* 0x000008c000017945 */ /* 0x000fe80003800000 */
[----:B------:R-:W-:Y:S05]  /*16020*/  @!P6 BRA `(.L_x_507) ;  /* 0x000000080028e947 */ /* 0x000fea0003800000 */
[----:B------:R-:W-:Y:S01]  /*16030*/  IMAD R8, R22, 0x8, R17 ;  /* 0x0000000816087824 */ /* 0x000fe200078e0211 */
[----:B------:R-:W-:Y:S01]  /*16040*/  SHF.L.U32 R11, R28, 0x1f, RZ ;  /* 0x0000001f1c0b7819 */ /* 0x000fe200000006ff */
[----:B------:R-:W2:Y:S01]  /*16050*/  S2R R6, SR_TID.X ;  /* 0x0000000000067919 */ /* 0x000ea20000002100 */
[----:B------:R-:W-:Y:S02]  /*16060*/  BSSY B2, `(.L_x_508) ;  /* 0x0000005000027945 */ /* 0x000fe40003800000 */
[----:B------:R-:W3:Y:S01]  /*16070*/  SYNCS.PHASECHK.TRANS64.TRYWAIT P0, [R8+URZ+0x19ca0], R11 ;  /* 0x019ca00b080075a7 */ /* 0x000ee2000800017f */
[----:B--2---:R-:W-:-:S04]  /*16080*/  LOP3.LUT R6, R6, 0x7f, RZ, 0xc0, !PT ;  /* 0x0000007f06067812 */ /* 0x004fc800078ec0ff */
[----:B------:R-:W-:Y:S01]  /*16090*/  ISETP.NE.AND P2, PT, R6, RZ, PT ;  /* 0x000000ff0600720c */ /* 0x000fe20003f45270 */
[----:B---3--:R-:W-:-:S12]  /*160a0*/  @!P0 BRA `(.L_x_509) ;  /* 0x00000064008c8947 */ /* 0x008fd80003800000 */
.L_x_665:
[----:B------:R-:W-:Y:S05]  /*160b0*/  BSYNC B2 ;  /* 0x0000000000027941 */ /* 0x000fea0003800000 */
.L_x_508:
[----:B------:R-:W-:Y:S04]  /*160c0*/  BSSY B2, `(.L_x_510) ;  /* 0x0000009000027945 */ /* 0x000fe80003800000 */
[----:B------:R-:W-:Y:S05]  /*160d0*/  @P2 BRA `(.L_x_511) ;  /* 0x00000000001c2947 */ /* 0x000fea0003800000 */
[----:B0-----:R-:W0:Y:S02]  /*160e0*/  S2R R5, SR_TID.X ;  /* 0x0000000000057919 */ /* 0x001e240000002100 */
[----:B0-----:R-:W-:Y:S01]  /*160f0*/  LOP3.LUT R6, R5, 0x1f, RZ, 0xc0, !PT ;  /* 0x0000001f05067812 */ /* 0x001fe200078ec0ff */
[----:B------:R-:W-:-:S03]  /*16100*/  IMAD.MOV.U32 R5, RZ, RZ, 0x3000 ;  /* 0x00003000ff057424 */ /* 0x000fc600078e00ff */
[----:B------:R-:W-:Y:S01]  /*16110*/  ISETP.NE.AND P0, PT, R6, RZ, PT ;  /* 0x000000ff0600720c */ /* 0x000fe20003f05270 */
[----:B------:R3:W-:-:S12]  /*16120*/  SYNCS.ARRIVE.TRANS64 RZ, [R8+URZ+0x19c90], R5 ;  /* 0x019c900508ff79a7 */ /* 0x0007d8000800003f */
[----:B---3--:R-:W-:Y:S05]  /*16130*/  @!P0 BRA `(.L_x_511) ;  /* 0x0000000000048947 */ /* 0x008fea0003800000 */
[----:B------:R-:W-:Y:S01]  /*16140*/  BPT.TRAP 0x1 ;  /* 0x000000040000795c */ /* 0x000fe20000300000 */
.L_x_511:
[----:B------:R-:W-:Y:S05]  /*16150*/  BSYNC B2 ;  /* 0x0000000000027941 */ /* 0x000fea0003800000 */
.L_x_510:
[----:B0-----:R-:W-:Y:S01]  /*16160*/  IMAD.MOV.U32 R5, RZ, RZ, RZ ;  /* 0x000000ffff057224 */ /* 0x001fe200078e00ff */
[----:B------:R-:W-:Y:S01]  /*16170*/  UIADD3 UR4, UP0, UR38, 0x570, URZ ;  /* 0x0000057026047890 */ /* 0x000fe2000ff1e03f */
[----:B------:R-:W-:Y:S01]  /*16180*/  IMAD R6, R10, 0x80, R0 ;  /* 0x000000800a067824 */ /* 0x000fe200078e0200 */
[----:B------:R-:W-:Y:S01]  /*16190*/  PLOP3.LUT P0, PT, PT, PT, PT, 0x80, 0x0 ;  /* 0x000000000000781c */ /* 0x000fe20003f0f070 */
[----:B------:R-:W-:Y:S01]  /*161a0*/  IMAD R7, R22, 0x3000, R17 ;  /* 0x0000300016077824 */ /* 0x000fe200078e0211 */
[----:B------:R-:W-:Y:S01]  /*161b0*/  R2UR UR10, R5 ;  /* 0x00000000050a72ca */ /* 0x000fe200000e0000 */
[----:B------:R-:W-:Y:S01]  /*161c0*/  VIADD R6, R6, 0xffffff80 ;  /* 0xffffff8006067836 */ /* 0x000fe20000000000 */
[----:B------:R-:W-:Y:S01]  /*161d0*/  UIADD3.X UR5, URZ, UR39, URZ, UP0, !UPT ;  /* 0x000000273f057290 */ /* 0x000fe200087fe43f */
[----:B------:R-:W-:Y:S01]  /*161e0*/  VIADD R5, R8, 0x19c90 ;  /* 0x00019c9008057836 */ /* 0x000fe20000000000 */
[----:B------:R-:W-:Y:S01]  /*161f0*/  UMOV UR6, 0x0 ;  /* 0x0000000000067882 */ /* 0x000fe20000000000 */
[----:B-1----:R-:W-:Y:S01]  /*16200*/  VIADD R9, R7, 0x13800 ;  /* 0x0001380007097836 */ /* 0x002fe20000000000 */
[----:B------:R-:W-:-:S09]  /*16210*/  UMOV UR7, 0x12f00000 ;  /* 0x12f0000000077882 */ /* 0x000fd20000000000 */
.L_x_512:
[----:B------:R-:W-:-:S13]  /*16220*/  @P0 ELECT P3, URZ, PT ;  /* 0x00000000003f082f */ /* 0x000fda0003860000 */
[----:B------:R-:W-:Y:S02]  /*16230*/  @P3 R2UR UR13, R2 ;  /* 0x00000000020d32ca */ /* 0x000fe400000e0000 */
[----:B------:R-:W-:Y:S02]  /*16240*/  @P3 R2UR UR12, R16 ;  /* 0x00000000100c32ca */ /* 0x000fe400000e0000 */
[----:B------:R-:W-:Y:S02]  /*16250*/  @P3 R2UR UR11, R6 ;  /* 0x00000000060b32ca */ /* 0x000fe400000e0000 */
[----:B------:R-:W-:Y:S02]  /*16260*/  @P3 R2UR UR9, R5 ;  /* 0x00000000050932ca */ /* 0x000fe400000e0000 */
[----:B------:R-:W-:Y:S02]  /*16270*/  @P3 R2UR UR8, R9 ;  /* 0x00000000090832ca */ /* 0x000fe400000e0000 */
[----:B------:R-:W-:-:S02]  /*16280*/  @P3 PLOP3.LUT P0, PT, P3, PT, PT, 0x8, 0x0 ;  /* 0x000000000000381c */ /* 0x000fc40001f0e170 */
[----:B------:R-:W-:-:S09]  /*16290*/  PLOP3.LUT P3, PT, PT, PT, PT, 0x8, 0x0 ;  /* 0x000000000000781c */ /* 0x000fd20003f6e170 */
[----:B------:R0:W-:Y:S02]  /*162a0*/  UTMALDG.4D [UR8], [UR4], desc[UR6] ;  /* 0x00000608040075b4 */ /* 0x0001e40008019000 */
[----:B0-----:R-:W-:Y:S05]  /*162b0*/  @P0 BRA.U.ANY `(.L_x_512) ;  /* 0xfffffffd00d80947 */ /* 0x001fea000393ffff */
[----:B------:R-:W-:Y:S01]  /*162c0*/  IMAD.MOV.U32 R15, RZ, RZ, 0x20 ;  /* 0x00000020ff0f7424 */ /* 0x000fe200078e00ff */
[----:B------:R-:W-:Y:S01]  /*162d0*/  PLOP3.LUT P0, PT, PT, PT, PT, 0x80, 0x0 ;  /* 0x000000000000781c */ /* 0x000fe20003f0f070 */
[----:B------:R-:W-:Y:S01]  /*162e0*/  VIADD R9, R7, 0x14800 ;  /* 0x0001480007097836 */ /* 0x000fe20000000000 */
[----:B------:R-:W-:Y:S01]  /*162f0*/  UMOV UR6, 0x0 ;  /* 0x0000000000067882 */ /* 0x000fe20000000000 */
[----:B------:R-:W-:Y:S01]  /*16300*/  UMOV UR7, 0x12f00000 ;  /* 0x12f0000000077882 */ /* 0x000fe20000000000 */
[----:B------:R-:W-:-:S15]  /*16310*/  R2UR UR10, R15 ;  /* 0x000000000f0a72ca */ /* 0x000fde00000e0000 */
.L_x_513:
        /* <DEDUP_REMOVED lines=10> */
[----:B------:R-:W-:Y:S01]  /*163c0*/  MOV R14, 0x40 ;  /* 0x00000040000e7802 */ /* 0x000fe20000000f00 */
[----:B------:R-:W-:Y:S01]  /*163d0*/  VIADD R9, R7, 0x15800 ;  /* 0x0001580007097836 */ /* 0x000fe20000000000 */
[----:B------:R-:W-:Y:S01]  /*163e0*/  PLOP3.LUT P0, PT, PT, PT, PT, 0x80, 0x0 ;  /* 0x000000000000781c */ /* 0x000fe20003f0f070 */
[----:B------:R-:W-:Y:S01]  /*163f0*/  UMOV UR6, 0x0 ;  /* 0x0000000000067882 */ /* 0x000fe20000000000 */
[----:B------:R-:W-:Y:S01]  /*16400*/  R2UR UR10, R14 ;  /* 0x000000000e0a72ca */ /* 0x000fe200000e0000 */
[----:B------:R-:W-:-:S14]  /*16410*/  UMOV UR7, 0x12f00000 ;  /* 0x12f0000000077882 */ /* 0x000fdc0000000000 */
.L_x_514:
        /* <DEDUP_REMOVED lines=10> */
[----:B------:R-:W0:Y:S01]  /*164c0*/  SYNCS.PHASECHK.TRANS64.TRYWAIT P0, [R8+URZ+0x19cc0], R11 ;  /* 0x019cc00b080075a7 */ /* 0x000e22000800017f */
[----:B------:R-:W-:Y:S04]  /*164d0*/  BSSY B2, `(.L_x_515) ;  /* 0x0000002000027945 */ /* 0x000fe80003800000 */
[----:B0-----:R-:W-:Y:S05]  /*164e0*/  @!P0 BRA `(.L_x_516) ;  /* 0x0000006000908947 */ /* 0x001fea0003800000 */
.L_x_666:
[----:B------:R-:W-:Y:S05]  /*164f0*/  BSYNC B2 ;  /* 0x0000000000027941 */ /* 0x000fea0003800000 */
.L_x_515:
[----:B------:R-:W-:Y:S01]  /*16500*/  BSSY B2, `(.L_x_517) ;  /* 0x000000b000027945 */ /* 0x000fe20003800000 */
[----:B------:R-:W-:Y:S02]  /*16510*/  IMAD.MOV.U32 R12, RZ, RZ, 0x0 ;  /* 0x00000000ff0c7424 */ /* 0x000fe400078e00ff */
[----:B------:R-:W-:Y:S01]  /*16520*/  IMAD.MOV.U32 R13, RZ, RZ, 0x12f00000 ;  /* 0x12f00000ff0d7424 */ /* 0x000fe200078e00ff */
[----:B------:R-:W-:Y:S06]  /*16530*/  @P2 BRA `(.L_x_518) ;  /* 0x00000000001c2947 */ /* 0x000fec0003800000 */
[----:B------:R-:W1:Y:S02]  /*16540*/  S2R R5, SR_TID.X ;  /* 0x0000000000057919 */ /* 0x000e640000002100 */
[----:B-1----:R-:W-:Y:S01]  /*16550*/  LOP3.LUT R9, R5, 0x1f, RZ, 0xc0, !PT ;  /* 0x0000001f05097812 */ /* 0x002fe200078ec0ff */
[----:B------:R-:W-:-:S03]  /*16560*/  IMAD.MOV.U32 R5, RZ, RZ, 0x3000 ;  /* 0x00003000ff057424 */ /* 0x000fc600078e00ff */
[----:B------:R-:W-:Y:S01]  /*16570*/  ISETP.NE.AND P0, PT, R9, RZ, PT ;  /* 0x000000ff0900720c */ /* 0x000fe20003f05270 */
[----:B------:R1:W-:-:S12]  /*16580*/  SYNCS.ARRIVE.TRANS64 RZ, [R8+URZ+0x19cb0], R5 ;  /* 0x019cb00508ff79a7 */ /* 0x0003d8000800003f */
[----:B-1----:R-:W-:Y:S05]  /*16590*/  @!P0 BRA `(.L_x_518) ;  /* 0x0000000000048947 */ /* 0x002fea0003800000 */
[----:B------:R-:W-:Y:S01]  /*165a0*/  BPT.TRAP 0x1 ;  /* 0x000000040000795c */ /* 0x000fe20000300000 */
.L_x_518:
[----:B------:R-:W-:Y:S05]  /*165b0*/  BSYNC B2 ;  /* 0x0000000000027941 */ /* 0x000fea0003800000 */
.L_x_517:
[----:B------:R-:W-:Y:S01]  /*165c0*/  R2UR UR6, R12 ;  /* 0x000000000c0672ca */ /* 0x000fe200000e0000 */
[----:B------:R-:W-:Y:S01]  /*165d0*/  IMAD.MOV.U32 R5, RZ, RZ, RZ ;  /* 0x000000ffff057224 */ /* 0x000fe200078e00ff */
[----:B------:R-:W-:Y:S01]  /*165e0*/  R2UR UR7, R13 ;  /* 0x000000000d0772ca */ /* 0x000fe200000e0000 */
[----:B------:R-:W-:Y:S01]  /*165f0*/  UIADD3 UR4, UP0, UR38, 0x670, URZ ;  /* 0x0000067026047890 */ /* 0x000fe2000ff1e03f */
[----:B------:R-:W-:Y:S01]  /*16600*/  PLOP3.LUT P0, PT, PT, PT, PT, 0x80, 0x0 ;  /* 0x000000000000781c */ /* 0x000fe20003f0f070 */
[----:B0-2---:R-:W-:Y:S01]  /*16610*/  VIADD R8, R8, 0x19cb0 ;  /* 0x00019cb008087836 */ /* 0x005fe20000000000 */
[----:B------:R-:W-:Y:S01]  /*16620*/  R2UR UR10, R5 ;  /* 0x00000000050a72ca */ /* 0x000fe200000e0000 */
[----:B------:R-:W-:Y:S01]  /*16630*/  VIADD R5, R7, 0x9000 ;  /* 0x0000900007057836 */ /* 0x000fe20000000000 */
[----:B------:R-:W-:-:S13]  /*16640*/  UIADD3.X UR5, URZ, UR39, URZ, UP0, !UPT ;  /* 0x000000273f057290 */ /* 0x000fda00087fe43f */
.L_x_519:
        /* <DEDUP_REMOVED lines=10> */
[----:B------:R-:W-:Y:S01]  /*166f0*/  R2UR UR10, R15 ;  /* 0x000000000f0a72ca */ /* 0x000fe200000e0000 */
[----:B------:R-:W-:Y:S01]  /*16700*/  VIADD R5, R7, 0xa000 ;  /* 0x0000a00007057836 */ /* 0x000fe20000000000 */
[----:B------:R-:W-:Y:S02]  /*16710*/  R2UR UR6, R12 ;  /* 0x000000000c0672ca */ /* 0x000fe400000e0000 */
[----:B------:R-:W-:Y:S02]  /*16720*/  R2UR UR7, R13 ;  /* 0x000000000d0772ca */ /* 0x000fe400000e0000 */
[----:B------:R-:W-:-:S13]  /*16730*/  PLOP3.LUT P0, PT, PT, PT, PT, 0x80, 0x0 ;  /* 0x000000000000781c */ /* 0x000fda0003f0f070 */
.L_x_520:
        /* <DEDUP_REMOVED lines=15> */
.L_x_521:
        /* <DEDUP_REMOVED lines=9> */
[----:B--2---:R-:W-:Y:S05]  /*168c0*/  @P0 BRA.U.ANY `(.L_x_521) ;  /* 0xfffffffd00d80947 */ /* 0x004fea000393ffff */
.L_x_507:
[----:B------:R-:W-:Y:S05]  /*168d0*/  BSYNC B1 ;  /* 0x0000000000017941 */ /* 0x000fea0003800000 */
.L_x_506:
[----:B------:R-:W-:Y:S01]  /*168e0*/  VIADD R10, R10, 0xfffffffe ;  /* 0xfffffffe0a0a7836 */ /* 0x000fe20000000000 */
[----:B------:R-:W-:Y:S02]  /*168f0*/  IADD3 R22, R22, 0x1, RZ ;  /* 0x0000000116167810 */ /* 0x000fe40007ffe0ff */
[----:B------:R-:W-:Y:S02]  /*16900*/  PLOP3.LUT P0, PT, PT, PT, PT, 0x8, 0x0 ;  /* 0x000000000000781c */ /* 0x000fe40003f0e170 */
[----:B------:R-:W-:Y:S02]  /*16910*/  ISETP.GE.AND P3, PT, R10, R3, PT ;  /* 0x000000030a00720c */ /* 0x000fe40003f66270 */
[----:B------:R-:W-:-:S04]  /*16920*/  ISETP.NE.AND P2, PT, R22, 0x2, PT ;  /* 0x000000021600780c */ /* 0x000fc80003f45270 */
[----:B0-----:R-:W-:Y:S02]  /*16930*/  SEL R5, RZ, 0x1, P2 ;  /* 0x00000001ff057807 */ /* 0x001fe40001000000 */
[----:B------:R-:W-:Y:S02]  /*16940*/  SEL R22, R22, RZ, P2 ;  /* 0x000000ff16167207 */ /* 0x000fe40001000000 */
[----:B------:R-:W-:-:S03]  /*16950*/  LOP3.LUT R28, R28, R5, RZ, 0x3c, !PT ;  /* 0x000000051c1c7212 */ /* 0x000fc600078e3cff */
[----:B------:R-:W-:Y:S05]  /*16960*/  @!P3 BRA `(.L_x_500) ;  /* 0x000000080054b947 */ /* 0x000fea0003800000 */
.L_x_538:
[----:B------:R-:W-:Y:S05]  /*16970*/  YIELD ;  /* 0x0000000000007946 */ /* 0x000fea0003800000 */
[----:B------:R-:W-:Y:S04]  /*16980*/  BSSY B1, `(.L_x_522) ;  /* 0x000008b000017945 */ /* 0x000fe80003800000 */
[----:B------:R-:W-:Y:S05]  /*16990*/  @!P6 BRA `(.L_x_523) ;  /* 0x000000080024e947 */ /* 0x000fea0003800000 */
[----:B-1----:R-:W-:Y:S01]  /*169a0*/  IMAD R9, R22, 0x8, R17 ;  /* 0x0000000816097824 */ /* 0x002fe200078e0211 */
[----:B------:R-:W-:Y:S01]  /*169b0*/  SHF.L.U32 R8, R28, 0x1f, RZ ;  /* 0x0000001f1c087819 */ /* 0x000fe200000006ff */
[----:B------:R-:W0:Y:S01]  /*169c0*/  S2R R5, SR_TID.X ;  /* 0x0000000000057919 */ /* 0x000e220000002100 */
[----:B------:R-:W-:Y:S02]  /*169d0*/  BSSY B2, `(.L_x_524) ;  /* 0x0000005000027945 */ /* 0x000fe40003800000 */
[----:B------:R-:W1:Y:S01]  /*169e0*/  SYNCS.PHASECHK.TRANS64.TRYWAIT P2, [R9+URZ+0x19ca0], R8 ;  /* 0x019ca008090075a7 */ /* 0x000e62000804017f */
[----:B0-----:R-:W-:-:S04]  /*169f0*/  LOP3.LUT R5, R5, 0x7f, RZ, 0xc0, !PT ;  /* 0x0000007f05057812 */ /* 0x001fc800078ec0ff */
[----:B------:R-:W-:Y:S01]  /*16a00*/  ISETP.NE.AND P3, PT, R5, RZ, PT ;  /* 0x000000ff0500720c */ /* 0x000fe20003f65270 */
[----:B-1----:R-:W-:-:S12]  /*16a10*/  @!P2 BRA `(.L_x_525) ;  /* 0x0000005c0058a947 */ /* 0x002fd80003800000 */
.L_x_667:
[----:B------:R-:W-:Y:S05]  /*16a20*/  BSYNC B2 ;  /* 0x0000000000027941 */ /* 0x000fea0003800000 */
.L_x_524:
[----:B------:R-:W-:Y:S04]  /*16a30*/  BSSY B2, `(.L_x_526) ;  /* 0x0000009000027945 */ /* 0x000fe80003800000 */
[----:B------:R-:W-:Y:S05]  /*16a40*/  @P3 BRA `(.L_x_527) ;  /* 0x00000000001c3947 */ /* 0x000fea0003800000 */
[----:B------:R-:W1:Y:S02]  /*16a50*/  S2R R5, SR_TID.X ;  /* 0x0000000000057919 */ /* 0x000e640000002100 */
[----:B-1----:R-:W-:Y:S01]  /*16a60*/  LOP3.LUT R6, R5, 0x1f, RZ, 0xc0, !PT ;  /* 0x0000001f05067812 */ /* 0x002fe200078ec0ff */
[----:B------:R-:W-:-:S03]  /*16a70*/  IMAD.MOV.U32 R5, RZ, RZ, 0x3000 ;  /* 0x00003000ff057424 */ /* 0x000fc600078e00ff */
[----:B------:R-:W-:Y:S01]  /*16a80*/  ISETP.NE.AND P2, PT, R6, RZ, PT ;  /* 0x000000ff0600720c */ /* 0x000fe20003f45270 */
[----:B------:R1:W-:-:S12]  /*16a90*/  SYNCS.ARRIVE.TRANS64 RZ, [R9+URZ+0x19c90], R5 ;  /* 0x019c900509ff79a7 */ /* 0x0003d8000800003f */
[----:B-1----:R-:W-:Y:S05]  /*16aa0*/  @!P2 BRA `(.L_x_527) ;  /* 0x000000000004a947 */ /* 0x002fea0003800000 */
[----:B------:R-:W-:Y:S01]  /*16ab0*/  BPT.TRAP 0x1 ;  /* 0x000000040000795c */ /* 0x000fe20000300000 */
.L_x_527:
[----:B------:R-:W-:Y:S05]  /*16ac0*/  BSYNC B2 ;  /* 0x0000000000027941 */ /* 0x000fea0003800000 */
.L_x_526:
[----:B------:R-:W-:Y:S01]  /*16ad0*/  IMAD.MOV.U32 R14, RZ, RZ, RZ ;  /* 0x000000ffff0e7224 */ /* 0x000fe200078e00ff */
        /* <DEDUP_REMOVED lines=9> */
[----:B------:R-:W-:-:S10]  /*16b70*/  UMOV UR7, 0x12f00000 ;  /* 0x12f0000000077882 */ /* 0x000fd40000000000 */
.L_x_528:
        /* <DEDUP_REMOVED lines=9> */
[----:B-1----:R-:W-:Y:S05]  /*16c10*/  @P2 BRA.U.ANY `(.L_x_528) ;  /* 0xfffffffd00d82947 */ /* 0x002fea000393ffff */
[----:B------:R-:W-:Y:S01]  /*16c20*/  IMAD.MOV.U32 R11, RZ, RZ, 0x20 ;  /* 0x00000020ff0b7424 */ /* 0x000fe200078e00ff */
[----:B------:R-:W-:Y:S01]  /*16c30*/  PLOP3.LUT P2, PT, PT, PT, PT, 0x80, 0x0 ;  /* 0x000000000000781c */ /* 0x000fe20003f4f070 */
[----:B------:R-:W-:Y:S01]  /*16c40*/  UMOV UR6, 0x0 ;  /* 0x0000000000067882 */ /* 0x000fe20000000000 */
[----:B------:R-:W-:Y:S02]  /*16c50*/  UMOV UR7, 0x12f00000 ;  /* 0x12f0000000077882 */ /* 0x000fe40000000000 */
[----:B------:R-:W-:Y:S01]  /*16c60*/  R2UR UR10, R11 ;  /* 0x000000000b0a72ca */ /* 0x000fe200000e0000 */
[----:B------:R-:W-:-:S14]  /*16c70*/  VIADD R11, R7, 0x14800 ;  /* 0x00014800070b7836 */ /* 0x000fdc0000000000 */
.L_x_529:
        /* <DEDUP_REMOVED lines=10> */
[----:B------:R-:W-:Y:S01]  /*16d20*/  MOV R15, 0x40 ;  /* 0x00000040000f7802 */ /* 0x000fe20000000f00 */
[----:B------:R-:W-:Y:S01]  /*16d30*/  VIADD R11, R7, 0x15800 ;  /* 0x00015800070b7836 */ /* 0x000fe20000000000 */
[----:B------:R-:W-:Y:S01]  /*16d40*/  PLOP3.LUT P2, PT, PT, PT, PT, 0x80, 0x0 ;  /* 0x000000000000781c */ /* 0x000fe20003f4f070 */
[----:B------:R-:W-:Y:S01]  /*16d50*/  UMOV UR6, 0x0 ;  /* 0x0000000000067882 */ /* 0x000fe20000000000 */
[----:B------:R-:W-:Y:S01]  /*16d60*/  R2UR UR10, R15 ;  /* 0x000000000f0a72ca */ /* 0x000fe200000e0000 */
[----:B------:R-:W-:-:S14]  /*16d70*/  UMOV UR7, 0x12f00000 ;  /* 0x12f0000000077882 */ /* 0x000fdc0000000000 */
.L_x_530:
        /* <DEDUP_REMOVED lines=10> */
[----:B------:R-:W1:Y:S01]  /*16e20*/  SYNCS.PHASECHK.TRANS64.TRYWAIT P2, [R9+URZ+0x19cc0], R8 ;  /* 0x019cc008090075a7 */ /* 0x000e62000804017f */
[----:B------:R-:W-:Y:S04]  /*16e30*/  BSSY B2, `(.L_x_531) ;  /* 0x0000002000027945 */ /* 0x000fe80003800000 */
[----:B-1----:R-:W-:Y:S05]  /*16e40*/  @!P2 BRA `(.L_x_532) ;  /* 0x000000580060a947 */ /* 0x002fea0003800000 */
.L_x_668:
[----:B------:R-:W-:Y:S05]  /*16e50*/  BSYNC B2 ;  /* 0x0000000000027941 */ /* 0x000fea0003800000 */
.L_x_531:
[----:B------:R-:W-:Y:S01]  /*16e60*/  BSSY B2, `(.L_x_533) ;  /* 0x000000b000027945 */ /* 0x000fe20003800000 */
[----:B------:R-:W-:Y:S02]  /*16e70*/  IMAD.MOV.U32 R12, RZ, RZ, 0x0 ;  /* 0x00000000ff0c7424 */ /* 0x000fe400078e00ff */
[----:B------:R-:W-:Y:S01]  /*16e80*/  IMAD.MOV.U32 R13, RZ, RZ, 0x12f00000 ;  /* 0x12f00000ff0d7424 */ /* 0x000fe200078e00ff */
[----:B------:R-:W-:Y:S06]  /*16e90*/  @P3 BRA `(.L_x_534) ;  /* 0x00000000001c3947 */ /* 0x000fec0003800000 */
[----:B------:R-:W2:Y:S02]  /*16ea0*/  S2R R5, SR_TID.X ;  /* 0x0000000000057919 */ /* 0x000ea40000002100 */
[----:B--2---:R-:W-:Y:S01]  /*16eb0*/  LOP3.LUT R11, R5, 0x1f, RZ, 0xc0, !PT ;  /* 0x0000001f050b7812 */ /* 0x004fe200078ec0ff */
[----:B------:R-:W-:-:S03]  /*16ec0*/  IMAD.MOV.U32 R5, RZ, RZ, 0x3000 ;  /* 0x00003000ff057424 */ /* 0x000fc600078e00ff */
[----:B------:R-:W-:Y:S01]  /*16ed0*/  ISETP.NE.AND P2, PT, R11, RZ, PT ;  /* 0x000000ff0b00720c */ /* 0x000fe20003f45270 */
[----:B------:R2:W-:-:S12]  /*16ee0*/  SYNCS.ARRIVE.TRANS64 RZ, [R9+URZ+0x19cb0], R5 ;  /* 0x019cb00509ff79a7 */ /* 0x0005d8000800003f */
[----:B--2---:R-:W-:Y:S05]  /*16ef0*/  @!P2 BRA `(.L_x_534) ;  /* 0x000000000004a947 */ /* 0x004fea0003800000 */
[----:B------:R-:W-:Y:S01]  /*16f00*/  BPT.TRAP 0x1 ;  /* 0x000000040000795c */ /* 0x000fe20000300000 */
.L_x_534:
[----:B------:R-:W-:Y:S05]  /*16f10*/  BSYNC B2 ;  /* 0x0000000000027941 */ /* 0x000fea0003800000 */
.L_x_533:
[----:B------:R-:W-:Y:S01]  /*16f20*/  R2UR UR10, R14 ;  /* 0x000000000e0a72ca */ /* 0x000fe200000e0000 */
[----:B------:R-:W-:Y:S01]  /*16f30*/  UIADD3 UR4, UP0, UR38, 0x670, URZ ;  /* 0x0000067026047890 */ /* 0x000fe2000ff1e03f */
[----:B------:R-:W-:Y:S01]  /*16f40*/  R2UR UR6, R12 ;  /* 0x000000000c0672ca */ /* 0x000fe200000e0000 */
[----:B01----:R-:W-:Y:S01]  /*16f50*/  VIADD R9, R9, 0x19cb0 ;  /* 0x00019cb009097836 */ /* 0x003fe20000000000 */
[----:B------:R-:W-:Y:S01]  /*16f60*/  R2UR UR7, R13 ;  /* 0x000000000d0772ca */ /* 0x000fe200000e0000 */
[----:B------:R-:W-:Y:S01]  /*16f70*/  VIADD R5, R7, 0x9000 ;  /* 0x0000900007057836 */ /* 0x000fe20000000000 */
[----:B------:R-:W-:Y:S01]  /*16f80*/  PLOP3.LUT P2, PT, PT, PT, PT, 0x80, 0x0 ;  /* 0x000000000000781c */ /* 0x000fe20003f4f070 */
[----:B------:R-:W-:-:S12]  /*16f90*/  UIADD3.X UR5, URZ, UR39, URZ, UP0, !UPT ;  /* 0x000000273f057290 */ /* 0x000fd800087fe43f */
.L_x_535:
        /* <DEDUP_REMOVED lines=11> */
[----:B------:R-:W-:Y:S01]  /*17050*/  R2UR UR6, R12 ;  /* 0x000000000c0672ca */ /* 0x000fe200000e0000 */
[----:B------:R-:W-:Y:S01]  /*17060*/  VIADD R5, R7, 0xa000 ;  /* 0x0000a00007057836 */ /* 0x000fe20000000000 */
[----:B------:R-:W-:Y:S02]  /*17070*/  R2UR UR7, R13 ;  /* 0x000000000d0772ca */ /* 0x000fe400000e0000 */
[----:B------:R-:W-:Y:S02]  /*17080*/  R2UR UR10, R8 ;  /* 0x00000000080a72ca */ /* 0x000fe400000e0000 */
[----:B------:R-:W-:-:S13]  /*17090*/  PLOP3.LUT P2, PT, PT, PT, PT, 0x80, 0x0 ;  /* 0x000000000000781c */ /* 0x000fda0003f4f070 */
.L_x_536:
        /* <DEDUP_REMOVED lines=15> */
.L_x_537:
        /* <DEDUP_REMOVED lines=10> */
.L_x_523:
[----:B------:R-:W-:Y:S05]  /*17230*/  BSYNC B1 ;  /* 0x0000000000017941 */ /* 0x000fea0003800000 */
.L_x_522:
[C---:B------:R-:W-:Y:S01]  /*17240*/  ISETP.GT.AND P3, PT, R10.reuse, R3, PT ;  /* 0x000000030a00720c */ /* 0x040fe20003f64270 */
[----:B------:R-:W-:Y:S01]  /*17250*/  VIADD R10, R10, 0xffffffff ;  /* 0xffffffff0a0a7836 */ /* 0x000fe20000000000 */
[----:B------:R-:W-:-:S04]  /*17260*/  IADD3 R22, R22, 0x1, RZ ;  /* 0x0000000116167810 */ /* 0x000fc80007ffe0ff */
[----:B------:R-:W-:-:S04]  /*17270*/  ISETP.NE.AND P2, PT, R22, 0x2, PT ;  /* 0x000000021600780c */ /* 0x000fc80003f45270 */
[----:B------:R-:W-:Y:S02]  /*17280*/  SEL R5, RZ, 0x1, P2 ;  /* 0x00000001ff057807 */ /* 0x000fe40001000000 */
[----:B------:R-:W-:Y:S02]  /*17290*/  SEL R22, R22, RZ, P2 ;  /* 0x000000ff16167207 */ /* 0x000fe40001000000 */
[----:B------:R-:W-:Y:S01]  /*172a0*/  LOP3.LUT R28, R28, R5, RZ, 0x3c, !PT ;  /* 0x000000051c1c7212 */ /* 0x000fe200078e3cff */
[----:B------:R-:W-:Y:S06]  /*172b0*/  @P3 BRA `(.L_x_538) ;  /* 0xfffffff400ac3947 */ /* 0x000fec000383ffff */
.L_x_500:
[----:B------:R-:W-:Y:S05]  /*172c0*/  BSYNC B0 ;  /* 0x0000000000007941 */ /* 0x000fea0003800000 */
.L_x_499:
[----:B------:R-:W-:Y:S05]  /*172d0*/  @!P0 WARPSYNC.ALL ;  /* 0x0000000000008948 */ /* 0x000fea0003800000 */
[----:B------:R-:W-:Y:S01]  /*172e0*/  @!P0 BAR.SYNC.DEFER_BLOCKING 0xc, 0x200 ;  /* 0x0308000000008b1d */ /* 0x000fe20000010000 */
[----:B------:R-:W-:-:S05]  /*172f0*/  IMAD.MOV.U32 R0, RZ, RZ, RZ ;  /* 0x000000ffff007224 */ /* 0x000fca00078e00ff */
[----:B------:R-:W-:Y:S04]  /*17300*/  BSSY B0, `(.L_x_539) ;  /* 0x000001f000007945 */ /* 0x000fe80003800000 */
[----:B------:R-:W-:Y:S05]  /*17310*/  @!P1 BRA `(.L_x_540) ;  /* 0x0000000000749947 */ /* 0x000fea0003800000 */
[----:B------:R-:W-:-:S13]  /*17320*/  ISETP.NE.AND P0, PT, R4, RZ, PT ;  /* 0x000000ff0400720c */ /* 0x000fda0003f05270 */
[----:B------:R-:W0:Y:S02]  /*17330*/  @!P0 LDC R4, c[0x0][0x9f0] ;  /* 0x00027c00ff048b82 */ /* 0x000e240000000800 */
[----:B0-----:R-:W-:-:S04]  /*17340*/  IABS R0, R4 ;  /* 0x0000000400007213 */ /* 0x001fc80000000000 */
[----:B------:R-:W0:Y:S08]  /*17350*/  I2F.RP R2, R0 ;  /* 0x0000000000027306 */ /* 0x000e300000209400 */
[----:B0-----:R-:W0:Y:S02]  /*17360*/  MUFU.RCP R2, R2 ;  /* 0x0000000200027308 */ /* 0x001e240000001000 */
[----:B0-----:R-:W-:-:S06]  /*17370*/  VIADD R2, R2, 0xffffffe ;  /* 0x0ffffffe02027836 */ /* 0x001fcc0000000000 */
[----:B------:R-:W0:Y:S02]  /*17380*/  F2I.FTZ.U32.TRUNC.NTZ R3, R2 ;  /* 0x0000000200037305 */ /* 0x000e24000021f000 */
[----:B0-----:R-:W-:-:S04]  /*17390*/  IMAD.MOV R2, RZ, RZ, -R3 ;  /* 0x000000ffff027224 */ /* 0x001fc800078e0a03 */
[----:B------:R-:W-:Y:S02]  /*173a0*/  IMAD R5, R2, R0, RZ ;  /* 0x0000000002057224 */ /* 0x000fe400078e02ff */
[----:B------:R-:W-:-:S04]  /*173b0*/  IMAD.MOV.U32 R2, RZ, RZ, RZ ;  /* 0x000000ffff027224 */ /* 0x000fc800078e00ff */
[----:B------:R-:W-:Y:S01]  /*173c0*/  IMAD.HI.U32 R7, R3, R5, R2 ;  /* 0x0000000503077227 */ /* 0x000fe200078e0002 */
[----:B------:R-:W-:Y:S02]  /*173d0*/  IABS R2, R4 ;  /* 0x0000000400027213 */ /* 0x000fe40000000000 */
[----:B------:R-:W-:-:S03]  /*173e0*/  IADD3 R3, R20, -0x1, R4 ;  /* 0xffffffff14037810 */ /* 0x000fc60007ffe004 */
[----:B------:R-:W-:Y:S01]  /*173f0*/  IMAD.MOV R2, RZ, RZ, -R2 ;  /* 0x000000ffff027224 */ /* 0x000fe200078e0a02 */
[----:B------:R-:W-:Y:S02]  /*17400*/  IABS R5, R3 ;  /* 0x0000000300057213 */ /* 0x000fe40000000000 */
[----:B------:R-:W-:Y:S01]  /*17410*/  LOP3.LUT R3, R3, R4, RZ, 0x3c, !PT ;  /* 0x0000000403037212 */ /* 0x000fe200078e3cff */
[----:B------:R-:W-:Y:S02]  /*17420*/  IMAD.MOV.U32 R6, RZ, RZ, R2 ;  /* 0x000000ffff067224 */ /* 0x000fe400078e0002 */
[----:B------:R-:W-:Y:S01]  /*17430*/  IMAD.HI.U32 R2, R7, R5, RZ ;  /* 0x0000000507027227 */ /* 0x000fe200078e00ff */
[----:B------:R-:W-:-:S03]  /*17440*/  ISETP.GE.AND P2, PT, R3, RZ, PT ;  /* 0x000000ff0300720c */ /* 0x000fc60003f46270 */
[----:B------:R-:W-:-:S05]  /*17450*/  IMAD R5, R2, R6, R5 ;  /* 0x0000000602057224 */ /* 0x000fca00078e0205 */
[----:B------:R-:W-:-:S13]  /*17460*/  ISETP.GT.U32.AND P1, PT, R0, R5, PT ;  /* 0x000000050000720c */ /* 0x000fda0003f24070 */
[----:B------:R-:W-:Y:S02]  /*17470*/  @!P1 IMAD.IADD R5, R5, 0x1, -R0 ;  /* 0x0000000105059824 */ /* 0x000fe400078e0a00 */
[----:B------:R-:W-:Y:S01]  /*17480*/  @!P1 VIADD R2, R2, 0x1 ;  /* 0x0000000102029836 */ /* 0x000fe20000000000 */
[----:B------:R-:W-:Y:S02]  /*17490*/  ISETP.NE.AND P1, PT, R4, RZ, PT ;  /* 0x000000ff0400720c */ /* 0x000fe40003f25270 */
[----:B------:R-:W-:-:S13]  /*174a0*/  ISETP.GE.U32.AND P0, PT, R5, R0, PT ;  /* 0x000000000500720c */ /* 0x000fda0003f06070 */
[----:B------:R-:W-:-:S05]  /*174b0*/  @P0 IADD3 R2, R2, 0x1, RZ ;  /* 0x0000000102020810 */ /* 0x000fca0007ffe0ff */
[----:B------:R-:W-:-:S04]  /*174c0*/  IMAD.MOV.U32 R0, RZ, RZ, R2 ;  /* 0x000000ffff007224 */ /* 0x000fc800078e0002 */
[----:B------:R-:W-:Y:S01]  /*174d0*/  @!P2 IMAD.MOV R0, RZ, RZ, -R0 ;  /* 0x000000ffff00a224 */ /* 0x000fe200078e0a00 */
[----:B------:R-:W-:-:S07]  /*174e0*/  @!P1 LOP3.LUT R0, RZ, R4, RZ, 0x33, !PT ;  /* 0x00000004ff009212 */ /* 0x000fce00078e33ff */
.L_x_540:
[----:B------:R-:W-:Y:S05]  /*174f0*/  BSYNC B0 ;  /* 0x0000000000007941 */ /* 0x000fea0003800000 */
.L_x_539:
[----:B------:R-:W-:-:S05]  /*17500*/  IMAD R3, R21, R0, RZ ;  /* 0x0000000015037224 */ /* 0x000fca00078e02ff */
[----:B------:R-:W-:Y:S01]  /*17510*/  VIADDMNMX R2, R3, R0, R20, PT ;  /* 0x0000000003027246 */ /* 0x000fe20003800114 */
[----:B------:R0:W-:Y:S03]  /*17520*/  STL [R1], R3 ;  /* 0x0000000301007387 */ /* 0x0001e60000100800 */
        /* <DEDUP_REMOVED lines=8> */
[----:B------:R-:W-:Y:S02]  /*175b0*/  VOTEU.ANY UR4, UPT, PT ;  /* 0x0000000000047886 */ /* 0x000fe400038e0100 */
[----:B------:R-:W0:Y:S08]  /*175c0*/  FLO.U32 R0, UR4 ;  /* 0x0000000400007d00 */ /* 0x000e3000080e0000 */
[----:B------:R-:W2:Y:S01]  /*175d0*/  POPC R4, UR4 ;  /* 0x0000000400047d09 */ /* 0x000ea20008000000 */
[----:B0-----:R-:W-:-:S02]  /*175e0*/  ISETP.EQ.U32.AND P0, PT, R0, R3, PT ;  /* 0x000000030000720c */ /* 0x001fc40003f02070 */
[----:B------:R-:W2:Y:S11]  /*175f0*/  LDC.64 R2, c[0x0][0xc60] ;  /* 0x00031800ff027b82 */ /* 0x000eb60000000a00 */
[----:B--2---:R-:W2:Y:S01]  /*17600*/  @P0 ATOMG.E.ADD.STRONG.GPU PT, R3, desc[UR40][R2.64], R4 ;  /* 0x00000004020309a8 */ /* 0x004ea200081ee1e8 */
[----:B------:R-:W0:Y:S02]  /*17610*/  S2R R5, SR_LTMASK ;  /* 0x0000000000057919 */ /* 0x000e240000003900 */
[----:B0-----:R-:W-:-:S06]  /*17620*/  LOP3.LUT R5, R5, UR4, RZ, 0xc0, !PT ;  /* 0x0000000405057c12 */ /* 0x001fcc000f8ec0ff */
[----:B------:R-:W0:Y:S01]  /*17630*/  POPC R5, R5 ;  /* 0x0000000500057309 */ /* 0x000e220000000000 */
[----:B--2---:R-:W0:Y:S02]  /*17640*/  SHFL.IDX PT, R0, R3, R0, 0x1f ;  /* 0x00001f0003007589 */ /* 0x004e2400000e0000 */
[----:B0-----:R-:W-:Y:S01]  /*17650*/  IADD3 R24, R0, UR36, R5 ;  /* 0x0000002400187c10 */ /* 0x001fe2000fffe005 */
[----:B------:R-:W-:Y:S06]  /*17660*/  BRA `(.L_x_542) ;  /* 0x0000003400087947 */ /* 0x000fec0003800000 */
.L_x_541:
        /* <DEDUP_REMOVED lines=8> */
[----:B------:R-:W-:Y:S01]  /*176f0*/  IMAD.U32 R4, RZ, RZ, UR6 ;  /* 0x00000006ff047e24 */ /* 0x000fe2000f8e00ff */
[----:B------:R-:W-:Y:S01]  /*17700*/  MOV R8, 0x70 ;  /* 0x0000007000087802 */ /* 0x000fe20000000f00 */
[----:B------:R-:W0:Y:S01]  /*17710*/  LDC.64 R2, c[0x4][R2] ;  /* 0x0100000002027b82 */ /* 0x000e220000000a00 */
[----:B------:R-:W-:Y:S02]  /*17720*/  IMAD.U32 R5, RZ, RZ, UR7 ;  /* 0x00000007ff057e24 */ /* 0x000fe4000f8e00ff */
[----:B------:R-:W-:Y:S02]  /*17730*/  IMAD.U32 R6, RZ, RZ, UR8 ;  /* 0x00000008ff067e24 */ /* 0x000fe4000f8e00ff */
[----:B------:R-:W-:-:S02]  /*17740*/  IMAD.U32 R7, RZ, RZ, UR9 ;  /* 0x00000009ff077e24 */ /* 0x000fc4000f8e00ff */
[----:B------:R-:W-:Y:S02]  /*17750*/  IMAD.U32 R10, RZ, RZ, UR4 ;  /* 0x00000004ff0a7e24 */ /* 0x000fe4000f8e00ff */
[----:B------:R-:W-:Y:S02]  /*17760*/  IMAD.U32 R11, RZ, RZ, UR5 ;  /* 0x00000005ff0b7e24 */ /* 0x000fe4000f8e00ff */
[----:B------:R-:W-:Y:S02]  /*17770*/  IMAD.MOV.U32 R12, RZ, RZ, 0x1 ;  /* 0x00000001ff0c7424 */ /* 0x000fe400078e00ff */
[----:B------:R-:W-:-:S07]  /*17780*/  IMAD.MOV.U32 R13, RZ, RZ, RZ ;  /* 0x000000ffff0d7224 */ /* 0x000fce00078e00ff */
[----:B------:R-:W-:-:S07]  /*17790*/  LEPC R20, `(.L_x_544) ;  /* 0x000000001014794e */ /* 0x000fce0000000000 */
[----:B01----:R-:W-:Y:S05]  /*177a0*/  CALL.ABS.NOINC R2 ;  /* 0x0000000002007343 */ /* 0x003fea0003c00000 */
.L_x_544:
[----:B------:R-:W-:Y:S05]  /*177b0*/  BSYNC B6 ;  /* 0x0000000000067941 */ /* 0x000fea0003800000 */
.L_x_543:
[----:B------:R-:W2:Y:S01]  /*177c0*/  LDL.LU R2, [R1+0x28] ;  /* 0x0000280001027983 */ /* 0x000ea20000300800 */
[----:B------:R-:W-:Y:S01]  /*177d0*/  VIADD R0, R17, 0x9000 ;  /* 0x0000900011007836 */ /* 0x000fe20000000000 */
[----:B------:R-:W-:Y:S04]  /*177e0*/  BSSY B6, `(.L_x_545) ;  /* 0x0000016000067945 */ /* 0x000fe80003800000 */
[----:B------:R-:W-:Y:S02]  /*177f0*/  LOP3.LUT P0, RZ, R0, 0x9f, RZ, 0xc0, !PT ;  /* 0x0000009f00ff7812 */ /* 0x000fe4000780c0ff */
[----:B--2---:R-:W-:-:S11]  /*17800*/  LOP3.LUT R2, R2, 0xfffffffe, RZ, 0xc0, !PT ;  /* 0xfffffffe02027812 */ /* 0x004fd600078ec0ff */
[----:B------:R-:W-:-:S05]  /*17810*/  @P0 LOP3.LUT R2, R2, 0x1, RZ, 0xfc, !PT ;  /* 0x0000000102020812 */ /* 0x000fca00078efcff */
[----:B------:R0:W-:Y:S01]  /*17820*/  STL [R1+0x28], R2 ;  /* 0x0000280201007387 */ /* 0x0001e20000100800 */
[----:B------:R-:W-:Y:S05]  /*17830*/  @!P0 BRA `(.L_x_546) ;  /* 0x0000000000408947 */ /* 0x000fea0003800000 */
[----:B0-----:R-:W-:Y:S01]  /*17840*/  MOV R2, 0x0 ;  /* 0x0000000000027802 */ /* 0x001fe20000000f00 */
        /* <DEDUP_REMOVED lines=15> */
.L_x_546:
[----:B------:R-:W-:Y:S05]  /*17940*/  BSYNC B6 ;  /* 0x0000000000067941 */ /* 0x000fea0003800000 */
.L_x_545:
[----:B------:R-:W-:Y:S01]  /*17950*/  VIADD R0, R17, 0x3000 ;  /* 0x0000300011007836 */ /* 0x000fe20000000000 */
[----:B------:R-:W-:Y:S04]  /*17960*/  BSSY B6, `(.L_x_547) ;  /* 0x0000013000067945 */ /* 0x000fe80003800000 */
[----:B------:R-:W-:-:S13]  /*17970*/  LOP3.LUT P0, RZ, R0, 0x3ff, RZ, 0xc0, !PT ;  /* 0x000003ff00ff7812 */ /* 0x000fda000780c0ff */
        /* <DEDUP_REMOVED lines=17> */
.L_x_548:
[----:B------:R-:W-:Y:S05]  /*17a90*/  BSYNC B6 ;  /* 0x0000000000067941 */ /* 0x000fea0003800000 */
.L_x_547:
[----:B0-----:R-:W2:Y:S01]  /*17aa0*/  LDL R2, [R1+0x28] ;  /* 0x0000280001027983 */ /* 0x001ea20000100800 */
[----:B------:R-:W-:Y:S01]  /*17ab0*/  BSSY B6, `(.L_x_549) ;  /* 0x0000013000067945 */ /* 0x000fe20003800000 */
[----:B--2---:R-:W-:-:S13]  /*17ac0*/  LOP3.LUT P6, RZ, R2, 0x1, RZ, 0xc0, !PT ;  /* 0x0000000102ff7812 */ /* 0x004fda00078cc0ff */
        /* <DEDUP_REMOVED lines=17> */
.L_x_550:
[----:B------:R-:W-:Y:S05]  /*17be0*/  BSYNC B6 ;  /* 0x0000000000067941 */ /* 0x000fea0003800000 */
.L_x_549:
[----:B------:R-:W2:Y:S01]  /*17bf0*/  LDL.LU R2, [R1+0x8] ;  /* 0x0000080001027983 */ /* 0x000ea20000300800 */
[----:B------:R-:W-:Y:S01]  /*17c00*/  ULDC.64 UR4, c[0x0][0x9f8] ;  /* 0x00027e0000047ab9 */ /* 0x000fe20000000a00 */
[----:B------:R-:W0:Y:S02]  /*17c10*/  LDC R8, c[0x0][0x430] ;  /* 0x00010c00ff087b82 */ /* 0x000e240000000800 */
[----:B------:R-:W3:Y:S04]  /*17c20*/  LDL.LU R4, [R1+0x20] ;  /* 0x0000200001047983 */ /* 0x000ee80000300800 */
[----:B------:R-:W4:Y:S02]  /*17c30*/  LDL R0, [R1+0x38] ;  /* 0x0000380001007983 */ /* 0x000f240000100800 */
[----:B------:R-:W1:Y:S02]  /*17c40*/  LDC R12, c[0x0][0x2f4] ;  /* 0x0000bd00ff0c7b82 */ /* 0x000e640000000800 */
[----:B------:R-:W4:Y:S01]  /*17c50*/  LDL R21, [R1+0x24] ;  /* 0x0000240001157983 */ /* 0x000f220000100800 */
[----:B------:R-:W-:-:S03]  /*17c60*/  ISETP.NE.U32.AND P0, PT, RZ, UR4, PT ;  /* 0x00000004ff007c0c */ /* 0x000fc6000bf05070 */
[----:B------:R-:W4:Y:S01]  /*17c70*/  LDL R6, [R1+0x4] ;  /* 0x0000040001067983 */ /* 0x000f220000100800 */
[----:B------:R-:W-:-:S03]  /*17c80*/  ISETP.NE.AND.EX P0, PT, RZ, UR5, PT, P0 ;  /* 0x00000005ff007c0c */ /* 0x000fc6000bf05300 */
[----:B------:R-:W4:Y:S04]  /*17c90*/  LDL.LU R10, [R1+0x28] ;  /* 0x00002800010a7983 */ /* 0x000f280000300800 */
[----:B------:R-:W4:Y:S01]  /*17ca0*/  LDL R14, [R1+0x54] ;  /* 0x00005400010e7983 */ /* 0x000f220000100800 */
[----:B------:R-:W1:Y:S05]  /*17cb0*/  S2R R20, SR_TID.X ;  /* 0x0000000000147919 */ /* 0x000e6a0000002100 */
[----:B--2---:R-:W-:-:S04]  /*17cc0*/  @P0 IADD3 R2, P1, R2, UR4, RZ ;  /* 0x0000000402020c10 */ /* 0x004fc8000ff3e0ff */
[----:B---3--:R-:W-:-:S05]  /*17cd0*/  @P0 IADD3.X R3, R4, UR5, RZ, P1, !PT ;  /* 0x0000000504030c10 */ /* 0x008fca0008ffe4ff */
[----:B------:R2:W3:Y:S01]  /*17ce0*/  @P0 LDG.E R26, desc[UR40][R2.64] ;  /* 0x00000028021a0981 */ /* 0x0004e2000c1e1900 */
[----:B------:R-:W2:Y:S01]  /*17cf0*/  S2R R4, SR_TID.X ;  /* 0x0000000000047919 */ /* 0x000ea20000002100 */
[----:B0-----:R-:W-:Y:S02]  /*17d00*/  ISETP.NE.AND P1, PT, R8, 0x1, PT ;  /* 0x000000010800780c */ /* 0x001fe40003f25270 */
[----:B-1----:R-:W-:Y:S02]  /*17d10*/  LOP3.LUT R20, R20, 0x7f, RZ, 0xc0, !PT ;  /* 0x0000007f14147812 */ /* 0x002fe400078ec0ff */
[----:B----4-:R-:W-:Y:S02]  /*17d20*/  LEA R0, R0, 0xffffff80, 0x7 ;  /* 0xffffff8000007811 */ /* 0x010fe400078e38ff */
[----:B------:R-:W-:-:S07]  /*17d30*/  SHF.R.U32.HI R20, RZ, 0x1, R20 ;  /* 0x00000001ff147819 */ /* 0x000fce0000011614 */
[----:B------:R-:W0:Y:S08]  /*17d40*/  @P1 LDC R5, c[0x0][0x434] ;  /* 0x00010d00ff051b82 */ /* 0x000e300000000800 */
[----:B------:R-:W1:Y:S01]  /*17d50*/  @P1 LDC R7, c[0x0][0x438] ;  /* 0x00010e00ff071b82 */ /* 0x000e620000000800 */
[----:B--2---:R-:W-:-:S05]  /*17d60*/  IMAD.SHL.U32 R4, R4, 0x40, RZ ;  /* 0x0000004004047824 */ /* 0x004fca00078e00ff */
[----:B------:R-:W-:-:S04]  /*17d70*/  LOP3.LUT R4, R4, 0x40, RZ, 0xc0, !PT ;  /* 0x0000004004047812 */ /* 0x000fc800078ec0ff */
[----:B------:R-:W-:-:S04]  /*17d80*/  LOP3.LUT R4, R0, R20, R4, 0xfe, !PT ;  /* 0x0000001400047212 */ /* 0x000fc800078efe04 */
[C---:B------:R-:W-:Y:S01]  /*17d90*/  ISETP.GE.AND P0, PT, R4.reuse, R21, PT ;  /* 0x000000150400720c */ /* 0x040fe20003f06270 */
[----:B------:R-:W-:-:S12]  /*17da0*/  IMAD.IADD R4, R4, 0x1, R6 ;  /* 0x0000000104047824 */ /* 0x000fd800078e0206 */
[----:B------:R-:W2:Y:S01]  /*17db0*/  @!P0 LDC.64 R2, c[0x0][0x428] ;  /* 0x00010a00ff028b82 */ /* 0x000ea20000000a00 */
[----:B0-----:R-:W-:-:S04]  /*17dc0*/  @P1 IMAD.HI.U32 R5, R4, R5, RZ ;  /* 0x0000000504051227 */ /* 0x001fc800078e00ff */
[----:B------:R-:W-:Y:S01]  /*17dd0*/  IMAD.MOV.U32 R6, RZ, RZ, R4 ;  /* 0x000000ffff067224 */ /* 0x000fe200078e0004 */
[----:B-1----:R-:W-:-:S05]  /*17de0*/  @P1 SHF.R.U32.HI R6, RZ, R7, R5 ;  /* 0x00000007ff061219 */ /* 0x002fca0000011605 */
[--C-:B------:R-:W-:Y:S01]  /*17df0*/  IMAD.MOV R5, RZ, RZ, -R6.reuse ;  /* 0x000000ffff057224 */ /* 0x100fe200078e0a06 */
[----:B------:R-:W-:-:S03]  /*17e00*/  @!P0 SHF.R.S32.HI R7, RZ, 0x1f, R6 ;  /* 0x0000001fff078819 */ /* 0x000fc60000011406 */
[----:B------:R-:W-:Y:S01]  /*17e10*/  IMAD R5, R8, R5, R4 ;  /* 0x0000000508057224 */ /* 0x000fe200078e0204 */
[C---:B------:R-:W-:Y:S02]  /*17e20*/  ISETP.GE.AND P3, PT, R29.reuse, R12, PT ;  /* 0x0000000c1d00720c */ /* 0x040fe40003f66270 */
[----:B------:R-:W-:Y:S02]  /*17e30*/  LOP3.LUT R13, R29, 0x20, RZ, 0xfc, !PT ;  /* 0x000000201d0d7812 */ /* 0x000fe400078efcff */
[----:B------:R-:W-:Y:S02]  /*17e40*/  LOP3.LUT R10, R10, 0xfffffff7, RZ, 0xc0, !PT ;  /* 0xfffffff70a0a7812 */ /* 0x000fe400078ec0ff */
[----:B------:R-:W-:-:S07]  /*17e50*/  ISETP.NE.AND P2, PT, R14, 0x3, PT ;  /* 0x000000030e00780c */ /* 0x000fce0003f45270 */
[----:B------:R-:W-:-:S04]  /*17e60*/  @P3 LOP3.LUT R10, R10, 0x8, RZ, 0xfc, !PT ;  /* 0x000000080a0a3812 */ /* 0x000fc800078efcff */
[----:B------:R-:W-:Y:S02]  /*17e70*/  LOP3.LUT R10, R10, 0xfffffffe, RZ, 0xc0, !PT ;  /* 0xfffffffe0a0a7812 */ /* 0x000fe400078ec0ff */
[----:B------:R-:W-:Y:S02]  /*17e80*/  LOP3.LUT R11, R29, 0x40, RZ, 0xfc, !PT ;  /* 0x000000401d0b7812 */ /* 0x000fe400078efcff */
[----:B------:R-:W-:Y:S01]  /*17e90*/  LOP3.LUT R10, R10, 0xfffffffb, RZ, 0xc0, !PT ;  /* 0xfffffffb0a0a7812 */ /* 0x000fe200078ec0ff */
[----:B------:R-:W-:Y:S01]  /*17ea0*/  UMOV UR4, 0xffffffff ;  /* 0xffffffff00047882 */ /* 0x000fe20000000000 */
[----:B---3--:R-:W-:Y:S01]  /*17eb0*/  SHF.R.S32.HI R9, RZ, 0x1f, R26 ;  /* 0x0000001fff097819 */ /* 0x008fe2000001141a */
[----:B--2---:R-:W-:-:S04]  /*17ec0*/  @!P0 IMAD.WIDE.U32 R6, R26, R2, R6 ;  /* 0x000000021a068225 */ /* 0x004fc800078e0006 */
[----:B------:R-:W-:-:S04]  /*17ed0*/  @!P0 IMAD R4, R9, R2, RZ ;  /* 0x0000000209048224 */ /* 0x000fc800078e02ff */
[----:B------:R-:W-:Y:S02]  /*17ee0*/  @!P0 IMAD R4, R26, R3, R4 ;  /* 0x000000031a048224 */ /* 0x000fe400078e0204 */
[----:B------:R-:W0:Y:S01]  /*17ef0*/  @!P0 LDC.64 R2, c[0x0][0x418] ;  /* 0x00010600ff028b82 */ /* 0x000e220000000a00 */
[----:B------:R1:W-:Y:S01]  /*17f00*/  STL [R1+0x8], R9 ;  /* 0x0000080901007387 */ /* 0x0003e20000100800 */
[----:B0-----:R-:W-:Y:S01]  /*17f10*/  @!P0 LEA R8, P1, R6, R2, 0x2 ;  /* 0x0000000206088211 */ /* 0x001fe200078210ff */
[----:B------:R-:W-:-:S05]  /*17f20*/  @!P0 IMAD.IADD R2, R7, 0x1, R4 ;  /* 0x0000000107028824 */ /* 0x000fca00078e0204 */
[----:B-1----:R-:W-:Y:S02]  /*17f30*/  @!P0 LEA.HI.X R9, R6, R3, R2, 0x2, P1 ;  /* 0x0000000306098211 */ /* 0x002fe400008f1402 */
[----:B------:R-:W-:Y:S01]  /*17f40*/  ISETP.GE.AND P1, PT, R13, R12, PT ;  /* 0x0000000c0d00720c */ /* 0x000fe20003f26270 */
[----:B------:R-:W-:-:S06]  /*17f50*/  IMAD.MOV.U32 R3, RZ, RZ, RZ ;  /* 0x000000ffff037224 */ /* 0x000fcc00078e00ff */
[----:B------:R0:W5:Y:S01]  /*17f60*/  @!P0 LDG.E R3, desc[UR40][R8.64] ;  /* 0x0000002808038981 */ /* 0x000162000c1e1900 */
[----:B------:R-:W-:-:S05]  /*17f70*/  ISETP.GE.AND P0, PT, R11, R12, PT ;  /* 0x0000000c0b00720c */ /* 0x000fca0003f06270 */
[----:B------:R-:W-:-:S04]  /*17f80*/  @P1 LOP3.LUT R10, R10, 0x4, RZ, 0xfc, !PT ;  /* 0x000000040a0a1812 */ /* 0x000fc800078efcff */
[----:B------:R-:W-:-:S04]  /*17f90*/  @P2 LOP3.LUT R10, R10, 0x1, RZ, 0xfc, !PT ;  /* 0x000000010a0a2812 */ /* 0x000fc800078efcff */
[----:B------:R-:W-:-:S04]  /*17fa0*/  LOP3.LUT R10, R10, 0xfffffffd, RZ, 0xc0, !PT ;  /* 0xfffffffd0a0a7812 */ /* 0x000fc800078ec0ff */
[----:B------:R-:W-:-:S05]  /*17fb0*/  @P0 LOP3.LUT R10, R10, 0x2, RZ, 0xfc, !PT ;  /* 0x000000020a0a0812 */ /* 0x000fca00078efcff */
[----:B------:R0:W-:Y:S01]  /*17fc0*/  STL [R1+0x28], R10 ;  /* 0x0000280a01007387 */ /* 0x0001e20000100800 */
[----:B------:R-:W-:Y:S05]  /*17fd0*/  BRA.DIV UR4, `(.L_x_551) ;  /* 0x0000004a04107947 */ /* 0x000fea000b800000 */
.L_x_671:
[----:B------:R-:W-:Y:S05]  /*17fe0*/  @!P2 BRA `(.L_x_552) ;  /* 0x000000000004a947 */ /* 0x000fea0003800000 */
[----:B------:R-:W-:Y:S01]  /*17ff0*/  BPT.TRAP 0x1 ;  /* 0x000000040000795c */ /* 0x000fe20000300000 */
.L_x_552:
[----:B------:R-:W-:Y:S01]  /*18000*/  IMAD R4, R19, 0x8, R17 ;  /* 0x0000000813047824 */ /* 0x000fe200078e0211 */
[----:B------:R-:W-:Y:S01]  /*18010*/  SHF.L.U32 R2, R23, 0x1f, RZ ;  /* 0x0000001f17027819 */ /* 0x000fe200000006ff */
[----:B------:R-:W-:Y:S03]  /*18020*/  BSSY B0, `(.L_x_553) ;  /* 0x0000006000007945 */ /* 0x000fe60003800000 */
[----:B------:R1:W2:Y:S01]  /*18030*/  SYNCS.PHASECHK.TRANS64.TRYWAIT P0, [R4+URZ+0x19c80], R2 ;  /* 0x019c8002040075a7 */ /* 0x0002a2000800017f */
[----:B------:R1:W-:Y:S02]  /*18040*/  STL [R1+0x20], R2 ;  /* 0x0000200201007387 */ /* 0x0003e40000100800 */
[----:B-1----:R-:W-:Y:S02]  /*18050*/  IADD3 R2, -R20, R21, -R0 ;  /* 0x0000001514027210 */ /* 0x002fe40007ffe900 */
[----:B------:R-:W-:Y:S01]  /*18060*/  SHF.R.S32.HI R20, RZ, 0x1f, R5 ;  /* 0x0000001fff147819 */ /* 0x000fe20000011405 */
[----:B--2---:R-:W-:Y:S06]  /*18070*/  @!P0 BRA `(.L_x_554) ;  /* 0x00000048001c8947 */ /* 0x004fec0003800000 */
.L_x_672:
[----:B------:R-:W-:Y:S05]  /*18080*/  BSYNC B0 ;  /* 0x0000000000007941 */ /* 0x000fea0003800000 */
.L_x_553:
[----:B0-----:R-:W2:Y:S01]  /*18090*/  LDL R10, [R1+0x10] ;  /* 0x00001000010a7983 */ /* 0x001ea20000100800 */
[----:B------:R-:W-:Y:S01]  /*180a0*/  ULDC.64 UR4, c[0x0][0x328] ;  /* 0x0000ca0000047ab9 */ /* 0x000fe20000000a00 */
[----:B-----5:R-:W-:Y:S01]  /*180b0*/  SHF.R.S32.HI R21, RZ, 0x1f, R3 ;  /* 0x0000001fff157819 */ /* 0x020fe20000011403 */
[----:B-1----:R-:W-:Y:S01]  /*180c0*/  IMAD R0, R20, UR4, RZ ;  /* 0x0000000414007c24 */ /* 0x002fe2000f8e02ff */
[----:B------:R-:W-:Y:S01]  /*180d0*/  ULDC.64 UR6, c[0x0][0x318] ;  /* 0x0000c60000067ab9 */ /* 0x000fe20000000a00 */
[----:B------:R-:W-:Y:S01]  /*180e0*/  IMAD.WIDE.U32 R6, R5, UR4, RZ ;  /* 0x0000000405067c25 */ /* 0x000fe2000f8e00ff */
[----:B------:R-:W-:-:S03]  /*180f0*/  ISETP.GE.AND P1, PT, R2, 0x1, PT ;  /* 0x000000010200780c */ /* 0x000fc60003f26270 */
[----:B------:R-:W-:Y:S01]  /*18100*/  IMAD R0, R5, UR5, R0 ;  /* 0x0000000505007c24 */ /* 0x000fe2000f8e0200 */
[----:B------:R-:W-:-:S04]  /*18110*/  ULDC.64 UR4, c[0x0][0x338] ;  /* 0x0000ce0000047ab9 */ /* 0x000fc80000000a00 */
[----:B------:R-:W-:Y:S01]  /*18120*/  IADD3 R7, R7, R0, RZ ;  /* 0x0000000007077210 */ /* 0x000fe20007ffe0ff */
[----:B------:R-:W-:-:S04]  /*18130*/  IMAD R0, R21, UR4, RZ ;  /* 0x0000000415007c24 */ /* 0x000fc8000f8e02ff */
        /* <DEDUP_REMOVED lines=8> */
[----:B------:R-:W-:Y:S01]  /*181c0*/  IADD3.X R9, R9, UR7, RZ, P0, !PT ;  /* 0x0000000709097c10 */ /* 0x000fe200087fe4ff */
[----:B--2---:R-:W-:Y:S01]  /*181d0*/  IMAD R10, R19, 0x3000, R10 ;  /* 0x00003000130a7824 */ /* 0x004fe200078e020a */
[----:B------:R-:W-:Y:S07]  /*181e0*/  BRA.DIV UR4, `(.L_x_555) ;  /* 0x0000004604d87947 */ /* 0x000fee000b800000 */
[----:B------:R-:W0:Y:S01]  /*181f0*/  SHFL.IDX PT, R6, R8, RZ, 0x1e1f ;  /* 0x001e1fff08067589 */ /* 0x000e2200000e0000 */
[----:B------:R-:W1:Y:S01]  /*18200*/  LDC R12, c[0x0][0x2f4] ;  /* 0x0000bd00ff0c7b82 */ /* 0x000e620000000800 */
[C---:B------:R-:W-:Y:S02]  /*18210*/  LOP3.LUT R13, R29.reuse, 0x20, RZ, 0xfc, !PT ;  /* 0x000000201d0d7812 */ /* 0x040fe400078efcff */
[----:B------:R-:W2:Y:S01]  /*18220*/  SHFL.IDX PT, R0, R9, RZ, 0x1e1f ;  /* 0x001e1fff09007589 */ /* 0x000ea200000e0000 */
[----:B------:R-:W-:-:S03]  /*18230*/  LOP3.LUT R11, R29, 0x40, RZ, 0xfc, !PT ;  /* 0x000000401d0b7812 */ /* 0x000fc600078efcff */
[----:B------:R-:W3:Y:S01]  /*18240*/  SHFL.IDX PT, R9, R9, 0x1, 0x1e1f ;  /* 0x003e1f0009097f89 */ /* 0x000ee200000e0000 */
[C---:B0-----:R-:W-:Y:S02]  /*18250*/  IADD3 R6, P0, R29.reuse, R6, RZ ;  /* 0x000000061d067210 */ /* 0x041fe40007f1e0ff */
[-C--:B-1----:R-:W-:Y:S02]  /*18260*/  ISETP.GE.AND P4, PT, R29, R12.reuse, PT ;  /* 0x0000000c1d00720c */ /* 0x082fe40003f86270 */
[----:B------:R-:W-:Y:S01]  /*18270*/  ISETP.GE.AND P2, PT, R13, R12, PT ;  /* 0x0000000c0d00720c */ /* 0x000fe20003f46270 */
[----:B--2---:R-:W-:Y:S01]  /*18280*/  IMAD.X R7, RZ, RZ, R0, P0 ;  /* 0x000000ffff077224 */ /* 0x004fe200000e0600 */
[----:B------:R-:W-:Y:S01]  /*18290*/  ISETP.LT.OR P0, PT, R2, 0x1, P4 ;  /* 0x000000010200780c */ /* 0x000fe20002701670 */
[----:B------:R-:W-:-:S12]  /*182a0*/  IMAD.IADD R0, R17, 0x1, R10 ;  /* 0x0000000111007824 */ /* 0x000fd800078e020a */
        /* <DEDUP_REMOVED lines=8> */
.L_x_678:
        /* <DEDUP_REMOVED lines=13> */
.L_x_556:
[----:B------:R-:W-:Y:S02]  /*18400*/  PLOP3.LUT P2, PT, P2, P0, PT, 0xa2, 0x0 ;  /* 0x000000000000781c */ /* 0x000fe40001741472 */
[----:B------:R-:W-:-:S08]  /*18410*/  @P0 R2UR P2, UR4, R4 ;  /* 0x00000000040402ca */ /* 0x000fd00000040000 */
[----:B------:R-:W-:-:S05]  /*18420*/  @P0 PLOP3.LUT P0, PT, P2, PT, PT, 0x80, 0x0 ;  /* 0x000000000000081c */ /* 0x000fca000170f070 */
[----:B------:R-:W-:Y:S01]  /*18430*/  @!P2 SYNCS.ARRIVE.TRANS64.RED.A0T1 RZ, [UR4+0x19c70], RZ ;  /* 0x019c70ffffffa9a7 */ /* 0x000fe20008200404 */
[----:B------:R-:W-:Y:S07]  /*18440*/  @!P2 ARRIVES.LDGSTSBAR.64.TRANSCNT [UR4+0x19c70] ;  /* 0x019c7000ff00a9b0 */ /* 0x000fee0008000a84 */
[----:B------:R-:W-:Y:S05]  /*18450*/  @P0 BRA.U.ANY `(.L_x_556) ;  /* 0xfffffffd00e80947 */ /* 0x000fea000393ffff */
[----:B------:R-:W-:Y:S01]  /*18460*/  NOP ;  /* 0x0000000000007918 */ /* 0x000fe20000000000 */
[----:B------:R-:W2:Y:S02]  /*18470*/  LDL R2, [R1+0x54] ;  /* 0x0000540001027983 */ /* 0x000ea40000100800 */
[----:B--2---:R-:W-:-:S13]  /*18480*/  ISETP.NE.AND P4, PT, R2, 0x3, PT ;  /* 0x000000030200780c */ /* 0x004fda0003f85270 */
[----:B------:R-:W-:Y:S05]  /*18490*/  @!P4 BRA `(.L_x_557) ;  /* 0x000000000004c947 */ /* 0x000fea0003800000 */
[----:B------:R-:W-:Y:S01]  /*184a0*/  BPT.TRAP 0x1 ;  /* 0x000000040000795c */ /* 0x000fe20000300000 */
.L_x_557:
[----:B------:R2:W-:Y:S01]  /*184b0*/  SYNCS.ARRIVE.TRANS64.A1T0 RZ, [R4+URZ+0x19c70], RZ ;  /* 0x019c70ff04ff79a7 */ /* 0x0005e2000810003f */
[----:B------:R-:W-:Y:S05]  /*184c0*/  @!P4 BRA `(.L_x_558) ;  /* 0x000000000004c947 */ /* 0x000fea0003800000 */
[----:B------:R-:W-:Y:S01]  /*184d0*/  BPT.TRAP 0x1 ;  /* 0x000000040000795c */ /* 0x000fe20000300000 */
.L_x_558:
[----:B------:R-:W3:Y:S01]  /*184e0*/  LDL R2, [R1+0x20] ;  /* 0x0000200001027983 */ /* 0x000ee20000100800 */
[----:B------:R-:W-:Y:S01]  /*184f0*/  BSSY B0, `(.L_x_559) ;  /* 0x0000003000007945 */ /* 0x000fe20003800000 */
[----:B---3--:R-:W3:Y:S03]  /*18500*/  SYNCS.PHASECHK.TRANS64.TRYWAIT P0, [R4+URZ+0x19c40], R2 ;  /* 0x019c4002040075a7 */ /* 0x008ee6000800017f */
[----:B---3--:R-:W-:Y:S05]  /*18510*/  @!P0 BRA `(.L_x_560) ;  /* 0x0000004400e48947 */ /* 0x008fea0003800000 */
.L_x_679:
[----:B------:R-:W-:Y:S05]  /*18520*/  BSYNC B0 ;  /* 0x0000000000007941 */ /* 0x000fea0003800000 */
.L_x_559:
[----:B------:R-:W-:Y:S01]  /*18530*/  ULDC.64 UR4, c[0x0][0x300] ;  /* 0x0000c00000047ab9 */ /* 0x000fe20000000a00 */
[----:B0-----:R-:W0:Y:S01]  /*18540*/  LDC R8, c[0x0][0x2f4] ;  /* 0x0000bd00ff087b82 */ /* 0x001e220000000800 */
[----:B------:R-:W-:Y:S01]  /*18550*/  IMAD R20, R20, UR4, RZ ;  /* 0x0000000414147c24 */ /* 0x000fe2000f8e02ff */
[----:B------:R-:W-:Y:S01]  /*18560*/  ULDC.64 UR6, c[0x0][0x2e8] ;  /* 0x0000ba0000067ab9 */ /* 0x000fe20000000a00 */
[----:B-1----:R-:W-:Y:S01]  /*18570*/  IMAD.WIDE.U32 R6, R5, UR4, RZ ;  /* 0x0000000405067c25 */ /* 0x002fe2000f8e00ff */
[C---:B------:R-:W-:Y:S02]  /*18580*/  LOP3.LUT R10, R29.reuse, 0x40, RZ, 0xfc, !PT ;  /* 0x000000401d0a7812 */ /* 0x040fe400078efcff */
[----:B------:R-:W-:Y:S01]  /*18590*/  LOP3.LUT R9, R29, 0x20, RZ, 0xfc, !PT ;  /* 0x000000201d097812 */ /* 0x000fe200078efcff */
[----:B------:R-:W-:Y:S01]  /*185a0*/  IMAD R20, R5, UR5, R20 ;  /* 0x0000000505147c24 */ /* 0x000fe2000f8e0214 */
[----:B------:R-:W-:Y:S02]  /*185b0*/  ULDC.64 UR4, c[0x0][0x310] ;  /* 0x0000c40000047ab9 */ /* 0x000fe40000000a00 */
[----:B------:R-:W-:-:S02]  /*185c0*/  IMAD R21, R21, UR4, RZ ;  /* 0x0000000415157c24 */ /* 0x000fc4000f8e02ff */
[----:B------:R-:W-:Y:S02]  /*185d0*/  IMAD.IADD R7, R7, 0x1, R20 ;  /* 0x0000000107077824 */ /* 0x000fe400078e0214 */
[----:B------:R-:W-:-:S04]  /*185e0*/  IMAD.WIDE.U32 R6, R3, UR4, R6 ;  /* 0x0000000403067c25 */ /* 0x000fc8000f8e0006 */
[----:B------:R-:W-:Y:S01]  /*185f0*/  IMAD R3, R3, UR5, R21 ;  /* 0x0000000503037c24 */ /* 0x000fe2000f8e0215 */
[----:B------:R-:W-:Y:S01]  /*18600*/  ULDC.64 UR4, c[0x0][0x308] ;  /* 0x0000c20000047ab9 */ /* 0x000fe20000000a00 */
[----:B---3--:R-:W-:Y:S02]  /*18610*/  IMAD.MOV.U32 R2, RZ, RZ, R6 ;  /* 0x000000ffff027224 */ /* 0x008fe400078e0006 */
[----:B------:R-:W-:Y:S01]  /*18620*/  IMAD.IADD R3, R7, 0x1, R3 ;  /* 0x0000000107037824 */ /* 0x000fe200078e0203 */
[-C--:B0-----:R-:W-:Y:S02]  /*18630*/  ISETP.GE.AND P2, PT, R10, R8.reuse, PT ;  /* 0x000000080a00720c */ /* 0x081fe40003f46270 */
[-C--:B------:R-:W-:Y:S01]  /*18640*/  ISETP.GE.AND P4, PT, R9, R8.reuse, PT ;  /* 0x000000080900720c */ /* 0x080fe20003f86270 */
[----:B------:R-:W-:Y:S01]  /*18650*/  IMAD.WIDE.U32 R2, R16, UR4, R2 ;  /* 0x0000000410027c25 */ /* 0x000fe2000f8e0002 */
[----:B------:R-:W-:Y:S01]  /*18660*/  UMOV UR4, 0xffffffff ;  /* 0xffffffff00047882 */ /* 0x000fe20000000000 */
[----:B------:R-:W-:-:S02]  /*18670*/  ISETP.GE.AND P5, PT, R29, R8, PT ;  /* 0x000000081d00720c */ /* 0x000fc40003fa6270 */
[----:B------:R-:W-:Y:S01]  /*18680*/  IMAD R6, R16, UR5, R3 ;  /* 0x0000000510067c24 */ /* 0x000fe2000f8e0203 */
[----:B------:R-:W-:-:S04]  /*18690*/  IADD3 R5, P0, R2, UR6, RZ ;  /* 0x0000000602057c10 */ /* 0x000fc8000ff1e0ff */
[----:B------:R-:W-:Y:S01]  /*186a0*/  IADD3.X R6, R6, UR7, RZ, P0, !PT ;  /* 0x0000000706067c10 */ /* 0x000fe200087fe4ff */
[----:B------:R-:W-:Y:S08]  /*186b0*/  BRA.DIV UR4, `(.L_x_561) ;  /* 0x0000004604947947 */ /* 0x000ff0000b800000 */
[----:B------:R-:W0:Y:S04]  /*186c0*/  SHFL.IDX PT, R3, R5, RZ, 0x1e1f ;  /* 0x001e1fff05037589 */ /* 0x000e2800000e0000 */
[----:B------:R-:W1:Y:S04]  /*186d0*/  SHFL.IDX PT, R2, R6, RZ, 0x1e1f ;  /* 0x001e1fff06027589 */ /* 0x000e6800000e0000 */
[----:B------:R-:W3:Y:S04]  /*186e0*/  SHFL.IDX PT, R5, R5, 0x1, 0x1e1f ;  /* 0x003e1f0005057f89 */ /* 0x000ee800000e0000 */
[----:B------:R-:W4:Y:S01]  /*186f0*/  SHFL.IDX PT, R6, R6, 0x1, 0x1e1f ;  /* 0x003e1f0006067f89 */ /* 0x000f2200000e0000 */
[----:B0-----:R-:W-:-:S05]  /*18700*/  @P1 IADD3 R3, P0, R29, R3, RZ ;  /* 0x000000031d031210 */ /* 0x001fca0007f1e0ff */
[----:B-1----:R-:W-:-:S05]  /*18710*/  @P1 IMAD.X R2, RZ, RZ, R2, P0 ;  /* 0x000000ffff021224 */ /* 0x002fca00000e0602 */
[----:B------:R-:W-:-:S04]  /*18720*/  @P1 LOP3.LUT R3, R3, R2, RZ, 0x3c, !PT ;  /* 0x0000000203031212 */ /* 0x000fc800078e3cff */
[----:B------:R-:W-:-:S04]  /*18730*/  @P1 LOP3.LUT R2, R3, R2, RZ, 0x3c, !PT ;  /* 0x0000000203021212 */ /* 0x000fc800078e3cff */
[----:B------:R-:W-:-:S05]  /*18740*/  @P1 LOP3.LUT R3, R3, R2, RZ, 0x3c, !PT ;  /* 0x0000000203031212 */ /* 0x000fca00078e3cff */
[----:B------:R0:W-:Y:S04]  /*18750*/  @P1 LDGSTS.E.BYPASS.LTC128B.128 [R0+0x13800], desc[UR40][R2.64], !P5 ;  /* 0x1380000002001fae */ /* 0x0001e8000e901d68 */
[----:B------:R0:W-:Y:S04]  /*18760*/  @P1 LDGSTS.E.BYPASS.LTC128B.128 [R0+0x14800], desc[UR40][R2.64+0x20], !P4 ;  /* 0x1480002002001fae */ /* 0x0001e8000e101d68 */
[----:B---34-:R0:W-:Y:S02]  /*18770*/  @P1 LDGSTS.E.BYPASS.LTC128B.128 [R0+0x15800], desc[UR40][R2.64+0x40], !P2 ;  /* 0x1580004002001fae */ /* 0x0181e4000d101d68 */
.L_x_685:
[----:B01----:R-:W-:-:S04]  /*18780*/  @P3 IADD3 R2, P0, R29, R5, RZ ;  /* 0x000000051d023210 */ /* 0x003fc80007f1e0ff */
[----:B------:R-:W-:Y:S02]  /*18790*/  @P3 IADD3.X R3, RZ, R6, RZ, P0, !PT ;  /* 0x00000006ff033210 */ /* 0x000fe400007fe4ff */
[----:B------:R-:W-:-:S03]  /*187a0*/  PLOP3.LUT P0, PT, PT, PT, PT, 0x80, 0x0 ;  /* 0x000000000000781c */ /* 0x000fc60003f0f070 */
[----:B------:R-:W-:Y:S01]  /*187b0*/  @!PT LDS RZ, [RZ] ;  /* 0x00000000fffff984 */ /* 0x000fe20000000800 */
[----:B------:R-:W-:Y:S01]  /*187c0*/  @!PT LDS RZ, [RZ] ;  /* 0x00000000fffff984 */ /* 0x000fe20000000800 */
[----:B------:R-:W-:Y:S01]  /*187d0*/  @!PT LDS RZ, [RZ] ;  /* 0x00000000fffff984 */ /* 0x000fe20000000800 */
[----:B------:R0:W-:Y:S04]  /*187e0*/  @P3 LDGSTS.E.BYPASS.LTC128B.128 [R0+0x14000], desc[UR40][R2.64], !P5 ;  /* 0x1400000002003fae */ /* 0x0001e8000e901d68 */
[----:B------:R0:W-:Y:S04]  /*187f0*/  @P3 LDGSTS.E.BYPASS.LTC128B.128 [R0+0x15000], desc[UR40][R2.64+0x20], !P4 ;  /* 0x1500002002003fae */ /* 0x0001e8000e101d68 */
[----:B------:R0:W-:Y:S01]  /*18800*/  @P3 LDGSTS.E.BYPASS.LTC128B.128 [R0+0x16000], desc[UR40][R2.64+0x40], !P2 ;  /* 0x1600004002003fae */ /* 0x0001e2000d101d68 */
[----:B------:R-:W-:Y:S01]  /*18810*/  NOP ;  /* 0x0000000000007918 */ /* 0x000fe20000000000 */
.L_x_562:
[----:B------:R-:W-:Y:S02]  /*18820*/  PLOP3.LUT P1, PT, P1, P0, PT, 0xa2, 0x0 ;  /* 0x000000000000781c */ /* 0x000fe40000f21472 */
[----:B------:R-:W-:-:S08]  /*18830*/  @P0 R2UR P1, UR4, R4 ;  /* 0x00000000040402ca */ /* 0x000fd00000020000 */
[----:B------:R-:W-:-:S05]  /*18840*/  @P0 PLOP3.LUT P0, PT, P1, PT, PT, 0x80, 0x0 ;  /* 0x000000000000081c */ /* 0x000fca0000f0f070 */
[----:B------:R-:W-:Y:S01]  /*18850*/  @!P1 SYNCS.ARRIVE.TRANS64.RED.A0T1 RZ, [UR4+0x19c30], RZ ;  /* 0x019c30ffffff99a7 */ /* 0x000fe20008200404 */
[----:B------:R-:W-:Y:S07]  /*18860*/  @!P1 ARRIVES.LDGSTSBAR.64.TRANSCNT [UR4+0x19c30] ;  /* 0x019c3000ff0099b0 */ /* 0x000fee0008000a84 */
[----:B------:R-:W-:Y:S05]  /*18870*/  @P0 BRA.U.ANY `(.L_x_562) ;  /* 0xfffffffd00e80947 */ /* 0x000fea000393ffff */
[----:B------:R-:W-:Y:S01]  /*18880*/  NOP ;  /* 0x0000000000007918 */ /* 0x000fe20000000000 */
[----:B0-----:R-:W3:Y:S02]  /*18890*/  LDL R0, [R1+0x54] ;  /* 0x0000540001007983 */ /* 0x001ee40000100800 */
[----:B---3--:R-:W-:-:S13]  /*188a0*/  ISETP.NE.AND P2, PT, R0, 0x3, PT ;  /* 0x000000030000780c */ /* 0x008fda0003f45270 */
[----:B------:R-:W-:Y:S05]  /*188b0*/  @!P2 BRA `(.L_x_563) ;  /* 0x000000000004a947 */ /* 0x000fea0003800000 */
[----:B------:R-:W-:Y:S01]  /*188c0*/  BPT.TRAP 0x1 ;  /* 0x000000040000795c */ /* 0x000fe20000300000 */
.L_x_563:
[----:B------:R0:W5:Y:S01]  /*188d0*/  LDL.LU R5, [R1+0x34] ;  /* 0x0000340001057983 */ /* 0x0001620000300800 */
[----:B------:R0:W-:Y:S03]  /*188e0*/  SYNCS.ARRIVE.TRANS64.A1T0 RZ, [R4+URZ+0x19c30], RZ ;  /* 0x019c30ff04ff79a7 */ /* 0x0001e6000810003f */
[----:B------:R0:W5:Y:S02]  /*188f0*/  LDL.LU R3, [R1+0x40] ;  /* 0x0000400001037983 */ /* 0x0001640000300800 */
[----:B------:R-:W-:Y:S05]  /*18900*/  WARPSYNC.ALL ;  /* 0x0000000000007948 */ /* 0x000fea0003800000 */
[----:B------:R-:W-:Y:S01]  /*18910*/  ULDC.64 UR4, c[0x0][0x298] ;  /* 0x0000a60000047ab9 */ /* 0x000fe20000000a00 */
[----:B------:R-:W-:Y:S01]  /*18920*/  ULDC.64 UR6, c[0x0][0xa00] ;  /* 0x0002800000067ab9 */ /* 0x000fe20000000a00 */
[----:B------:R-:W-:Y:S01]  /*18930*/  VIADD R0, R17, 0xf000 ;  /* 0x0000f00011007836 */ /* 0x000fe20000000000 */
[----:B------:R-:W-:Y:S01]  /*18940*/  BAR.SYNC.DEFER_BLOCKING 0x8, 0x200 ;  /* 0x0208000000007b1d */ /* 0x000fe20000010000 */
[----:B------:R-:W-:-:S03]  /*18950*/  ISETP.NE.U32.AND P0, PT, RZ, UR6, PT ;  /* 0x00000006ff007c0c */ /* 0x000fc6000bf05070 */
[----:B------:R-:W-:Y:S02]  /*18960*/  LOP3.LUT P1, RZ, R0, 0x9f, RZ, 0xc0, !PT ;  /* 0x0000009f00ff7812 */ /* 0x000fe4000782c0ff */
[----:B------:R-:W-:Y:S01]  /*18970*/  ISETP.NE.AND.EX P0, PT, RZ, UR7, PT, P0 ;  /* 0x00000007ff007c0c */ /* 0x000fe2000bf05300 */
[----:B------:R-:W-:Y:S03]  /*18980*/  BSSY B6, `(.L_x_564) ;  /* 0x000001c000067945 */ /* 0x000fe60003800000 */
[----:B------:R-:W-:Y:S02]  /*18990*/  SEL R18, R18, RZ, !P0 ;  /* 0x000000ff12127207 */ /* 0x000fe40004000000 */
[----:B-----5:R-:W-:-:S05]  /*189a0*/  SHF.R.S32.HI R2, RZ, 0x1f, R5 ;  /* 0x0000001fff027819 */ /* 0x020fca0000011405 */
[----:B------:R-:W-:-:S04]  /*189b0*/  IMAD R2, R2, UR4, RZ ;  /* 0x0000000402027c24 */ /* 0x000fc8000f8e02ff */
[----:B------:R-:W-:Y:S01]  /*189c0*/  IMAD R0, R5, UR5, R2 ;  /* 0x0000000505007c24 */ /* 0x000fe2000f8e0202 */
[----:B------:R-:W-:Y:S01]  /*189d0*/  SEL R2, R3, RZ, !P0 ;  /* 0x000000ff03027207 */ /* 0x000fe20004000000 */
[----:B0-2---:R-:W-:-:S04]  /*189e0*/  IMAD.WIDE.U32 R4, R5, UR4, RZ ;  /* 0x0000000405047c25 */ /* 0x005fc8000f8e00ff */
[----:B------:R-:W-:Y:S01]  /*189f0*/  IMAD.IADD R0, R5, 0x1, R0 ;  /* 0x0000000105007824 */ /* 0x000fe200078e0200 */
[----:B------:R0:W-:Y:S04]  /*18a00*/  STL.64 [R1+0x20], R4 ;  /* 0x0000200401007387 */ /* 0x0001e80000100a00 */
[----:B------:R0:W-:Y:S04]  /*18a10*/  STL [R1+0x40], R2 ;  /* 0x0000400201007387 */ /* 0x0001e80000100800 */
        /* <DEDUP_REMOVED lines=17> */
[----:B0-----:R-:W-:Y:S05]  /*18b30*/  CALL.ABS.NOINC R2 ;  /* 0x0000000002007343 */ /* 0x001fea0003c00000 */
.L_x_565:
[----:B------:R-:W-:Y:S05]  /*18b40*/  BSYNC B6 ;  /* 0x0000000000067941 */ /* 0x000fea0003800000 */
.L_x_564:
[----:B0-----:R-:W2:Y:S01]  /*18b50*/  LDL.LU R2, [R1+0x34] ;  /* 0x0000340001027983 */ /* 0x001ea20000300800 */
[----:B------:R-:W-:Y:S01]  /*18b60*/  ULDC.64 UR4, c[0x0][0x2d8] ;  /* 0x0000b60000047ab9 */ /* 0x000fe20000000a00 */
[----:B------:R-:W-:Y:S01]  /*18b70*/  ULDC.64 UR6, c[0x0][0x2e0] ;  /* 0x0000b80000067ab9 */ /* 0x000fe20000000a00 */
[----:B------:R-:W0:Y:S01]  /*18b80*/  LDC R9, c[0x0][0x448] ;  /* 0x00011200ff097b82 */ /* 0x000e220000000800 */
[----:B------:R-:W3:Y:S01]  /*18b90*/  LDL.LU.64 R20, [R1+0x20] ;  /* 0x0000200001147983 */ /* 0x000ee20000300a00 */
[----:B------:R-:W-:-:S03]  /*18ba0*/  ULDC.64 UR8, c[0x0][0x280] ;  /* 0x0000a00000087ab9 */ /* 0x000fc60000000a00 */
[----:B------:R-:W4:Y:S04]  /*18bb0*/  LDL.LU R0, [R1+0x40] ;  /* 0x0000400001007983 */ /* 0x000f280000300800 */
[----:B------:R1:W5:Y:S01]  /*18bc0*/  LDL R10, [R1+0x30] ;  /* 0x00003000010a7983 */ /* 0x0003620000100800 */
[----:B0-----:R-:W-:-:S13]  /*18bd0*/  ISETP.NE.AND P0, PT, R9, 0x1, PT ;  /* 0x000000010900780c */ /* 0x001fda0003f05270 */
[----:B------:R-:W0:Y:S08]  /*18be0*/  @P0 LDC R5, c[0x0][0x44c] ;  /* 0x00011300ff050b82 */ /* 0x000e300000000800 */
[----:B------:R-:W1:Y:S08]  /*18bf0*/  @P0 LDC R6, c[0x0][0x450] ;  /* 0x00011400ff060b82 */ /* 0x000e700000000800 */
[----:B------:R-:W1:Y:S01]  /*18c00*/  @P0 LDC R8, c[0x0][0x450] ;  /* 0x00011400ff080b82 */ /* 0x000e620000000800 */
[----:B--2---:R-:W-:-:S02]  /*18c10*/  IMAD.MOV.U32 R3, RZ, RZ, R2 ;  /* 0x000000ffff037224 */ /* 0x004fc400078e0002 */
[----:B---3--:R-:W-:Y:S01]  /*18c20*/  IMAD.MOV.U32 R2, RZ, RZ, R20 ;  /* 0x000000ffff027224 */ /* 0x008fe200078e0014 */
[----:B------:R-:W2:Y:S03]  /*18c30*/  S2R R21, SR_TID.X ;  /* 0x0000000000157919 */ /* 0x000ea60000002100 */
[C---:B------:R-:W-:Y:S01]  /*18c40*/  IMAD.WIDE.U32 R2, R16.reuse, UR4, R2 ;  /* 0x0000000410027c25 */ /* 0x040fe2000f8e0002 */
[----:B------:R-:W3:Y:S03]  /*18c50*/  S2R R20, SR_TID.X ;  /* 0x0000000000147919 */ /* 0x000ee60000002100 */
[----:B------:R-:W-:Y:S01]  /*18c60*/  IMAD R3, R16, UR5, R3 ;  /* 0x0000000510037c24 */ /* 0x000fe2000f8e0203 */
[----:B------:R-:W-:Y:S01]  /*18c70*/  ULDC.64 UR4, c[0x0][0x2d0] ;  /* 0x0000b40000047ab9 */ /* 0x000fe20000000a00 */
[----:B----4-:R-:W-:-:S02]  /*18c80*/  IMAD R0, R0, UR6, RZ ;  /* 0x0000000600007c24 */ /* 0x010fc4000f8e02ff */
[----:B------:R-:W-:-:S04]  /*18c90*/  IMAD.WIDE.U32 R2, R18, UR6, R2 ;  /* 0x0000000612027c25 */ /* 0x000fc8000f8e0002 */
[----:B------:R-:W-:Y:S01]  /*18ca0*/  IMAD R0, R18, UR7, R0 ;  /* 0x0000000712007c24 */ /* 0x000fe2000f8e0200 */
[----:B------:R-:W-:-:S03]  /*18cb0*/  ULDC.64 UR6, c[0x0][0x2c8] ;  /* 0x0000b20000067ab9 */ /* 0x000fc60000000a00 */
[----:B------:R-:W-:Y:S02]  /*18cc0*/  IMAD.IADD R3, R3, 0x1, R0 ;  /* 0x0000000103037824 */ /* 0x000fe400078e0200 */
[----:B--2---:R-:W-:Y:S01]  /*18cd0*/  IMAD.SHL.U32 R21, R21, 0x40, RZ ;  /* 0x0000004015157824 */ /* 0x004fe200078e00ff */
[----:B---3--:R-:W-:-:S04]  /*18ce0*/  LOP3.LUT R20, R20, 0x7f, RZ, 0xc0, !PT ;  /* 0x0000007f14147812 */ /* 0x008fc800078ec0ff */
[----:B------:R-:W-:Y:S02]  /*18cf0*/  LOP3.LUT R21, R21, 0x40, RZ, 0xc0, !PT ;  /* 0x0000004015157812 */ /* 0x000fe400078ec0ff */
[----:B------:R-:W-:-:S04]  /*18d00*/  SHF.R.U32.HI R20, RZ, 0x1, R20 ;  /* 0x00000001ff147819 */ /* 0x000fc80000011614 */
[----:B------:R-:W-:-:S05]  /*18d10*/  LOP3.LUT R20, R20, R21, RZ, 0xfc, !PT ;  /* 0x0000001514147212 */ /* 0x000fca00078efcff */
[----:B------:R-:W-:Y:S02]  /*18d20*/  IMAD R0, R25, 0xc0, R20 ;  /* 0x000000c019007824 */ /* 0x000fe400078e0214 */
[----:B------:R2:W5:Y:S02]  /*18d30*/  LDL R20, [R1+0x48] ;  /* 0x0000480001147983 */ /* 0x0005640000100800 */
[----:B0-----:R-:W-:-:S04]  /*18d40*/  @P0 IMAD.HI.U32 R5, R0, R5, RZ ;  /* 0x0000000500050227 */ /* 0x001fc800078e00ff */
[----:B------:R-:W-:Y:S01]  /*18d50*/  IMAD.MOV.U32 R4, RZ, RZ, R0 ;  /* 0x000000ffff047224 */ /* 0x000fe200078e0000 */
[----:B-1----:R-:W-:-:S04]  /*18d60*/  @P0 SHF.R.U32.HI R4, RZ, R6, R5 ;  /* 0x00000006ff040219 */ /* 0x002fc80000011605 */
[--C-:B------:R-:W-:Y:S01]  /*18d70*/  SHF.R.S32.HI R5, RZ, 0x1f, R4.reuse ;  /* 0x0000001fff057819 */ /* 0x100fe20000011404 */
[----:B------:R-:W-:-:S04]  /*18d80*/  IMAD.MOV R7, RZ, RZ, -R4 ;  /* 0x000000ffff077224 */ /* 0x000fc800078e0a04 */
[----:B------:R-:W-:-:S04]  /*18d90*/  IMAD R5, R5, UR4, RZ ;  /* 0x0000000405057c24 */ /* 0x000fc8000f8e02ff */
[C---:B------:R-:W-:Y:S02]  /*18da0*/  IMAD R6, R4.reuse, UR5, R5 ;  /* 0x0000000504067c24 */ /* 0x040fe4000f8e0205 */
[----:B------:R-:W-:-:S05]  /*18db0*/  IMAD.WIDE.U32 R4, R4, UR4, R2 ;  /* 0x0000000404047c25 */ /* 0x000fca000f8e0002 */
[----:B------:R-:W-:Y:S01]  /*18dc0*/  IADD3 R5, R5, R6, RZ ;  /* 0x0000000605057210 */ /* 0x000fe20007ffe0ff */
[----:B------:R-:W-:-:S05]  /*18dd0*/  IMAD R6, R9, R7, R0 ;  /* 0x0000000709067224 */ /* 0x000fca00078e0200 */
[----:B------:R-:W-:Y:S01]  /*18de0*/  SHF.R.S32.HI R7, RZ, 0x1f, R6 ;  /* 0x0000001fff077819 */ /* 0x000fe20000011406 */
[----:B------:R-:W-:-:S04]  /*18df0*/  IMAD.WIDE.U32 R4, R6, UR6, R4 ;  /* 0x0000000606047c25 */ /* 0x000fc8000f8e0004 */
[----:B------:R-:W-:-:S04]  /*18e00*/  IMAD R7, R7, UR6, RZ ;  /* 0x0000000607077c24 */ /* 0x000fc8000f8e02ff */
[----:B------:R-:W-:Y:S01]  /*18e10*/  IMAD R7, R6, UR7, R7 ;  /* 0x0000000706077c24 */ /* 0x000fe2000f8e0207 */
[----:B------:R-:W-:-:S04]  /*18e20*/  IADD3 R6, P1, R4, UR8, RZ ;  /* 0x0000000804067c10 */ /* 0x000fc8000ff3e0ff */
[----:B------:R-:W-:Y:S02]  /*18e30*/  IADD3.X R4, R5, UR9, R7, P1, !PT ;  /* 0x0000000905047c10 */ /* 0x000fe40008ffe407 */
[----:B------:R-:W0:Y:S01]  /*18e40*/  @P0 LDC R7, c[0x0][0x44c] ;  /* 0x00011300ff070b82 */ /* 0x000e220000000800 */
[----:B------:R-:W-:-:S04]  /*18e50*/  VIADD R0, R0, 0x80 ;  /* 0x0000008000007836 */ /* 0x000fc80000000000 */
[----:B------:R-:W-:Y:S01]  /*18e60*/  IMAD.MOV.U32 R5, RZ, RZ, R0 ;  /* 0x000000ffff057224 */ /* 0x000fe200078e0000 */
[----:B------:R-:W1:Y:S01]  /*18e70*/  S2R R21, SR_TID.X ;  /* 0x0000000000157919 */ /* 0x000e620000002100 */
[----:B0-----:R-:W-:-:S05]  /*18e80*/  @P0 IMAD.HI.U32 R7, R0, R7, RZ ;  /* 0x0000000700070227 */ /* 0x001fca00078e00ff */
[----:B------:R-:W-:-:S05]  /*18e90*/  @P0 SHF.R.U32.HI R5, RZ, R8, R7 ;  /* 0x00000008ff050219 */ /* 0x000fca0000011607 */
[----:B------:R-:W-:-:S04]  /*18ea0*/  IMAD.MOV R7, RZ, RZ, -R5 ;  /* 0x000000ffff077224 */ /* 0x000fc800078e0a05 */
[----:B------:R-:W-:Y:S01]  /*18eb0*/  IMAD R0, R9, R7, R0 ;  /* 0x0000000709007224 */ /* 0x000fe200078e0200 */
[----:B------:R-:W-:Y:S01]  /*18ec0*/  SHF.R.S32.HI R7, RZ, 0x1f, R5 ;  /* 0x0000001fff077819 */ /* 0x000fe20000011405 */
[----:B------:R-:W-:-:S04]  /*18ed0*/  IMAD.WIDE.U32 R2, R5, UR4, R2 ;  /* 0x0000000405027c25 */ /* 0x000fc8000f8e0002 */
[----:B------:R-:W-:Y:S01]  /*18ee0*/  IMAD R7, R7, UR4, RZ ;  /* 0x0000000407077c24 */ /* 0x000fe2000f8e02ff */
[----:B------:R-:W-:Y:S01]  /*18ef0*/  LOP3.LUT R12, R29, 0x20, RZ, 0xfc, !PT ;  /* 0x000000201d0c7812 */ /* 0x000fe200078efcff */
[----:B------:R-:W-:Y:S02]  /*18f00*/  ULDC UR4, c[0x0][0x2b8] ;  /* 0x0000ae0000047ab9 */ /* 0x000fe40000000800 */
[----:B------:R-:W-:Y:S01]  /*18f10*/  IMAD R7, R5, UR5, R7 ;  /* 0x0000000505077c24 */ /* 0x000fe2000f8e0207 */
[----:B------:R-:W-:-:S03]  /*18f20*/  SHF.R.S32.HI R5, RZ, 0x1f, R0 ;  /* 0x0000001fff057819 */ /* 0x000fc60000011400 */
[----:B------:R-:W-:Y:S02]  /*18f30*/  IMAD.IADD R3, R3, 0x1, R7 ;  /* 0x0000000103037824 */ /* 0x000fe400078e0207 */
[----:B------:R-:W-:Y:S02]  /*18f40*/  IMAD R5, R5, UR6, RZ ;  /* 0x0000000605057c24 */ /* 0x000fe4000f8e02ff */
[----:B------:R-:W-:Y:S01]  /*18f50*/  IMAD.WIDE.U32 R2, R0, UR6, R2 ;  /* 0x0000000600027c25 */ /* 0x000fe2000f8e0002 */
[----:B------:R-:W-:-:S03]  /*18f60*/  LOP3.LUT R11, R29, 0x40, RZ, 0xfc, !PT ;  /* 0x000000401d0b7812 */ /* 0x000fc600078efcff */
[----:B------:R-:W-:Y:S01]  /*18f70*/  IMAD R5, R0, UR7, R5 ;  /* 0x0000000700057c24 */ /* 0x000fe2000f8e0205 */
[----:B------:R-:W-:Y:S01]  /*18f80*/  IADD3 R7, P0, R2, UR8, RZ ;  /* 0x0000000802077c10 */ /* 0x000fe2000ff1e0ff */
[----:B------:R-:W-:Y:S01]  /*18f90*/  UMOV UR5, 0xffffffff ;  /* 0xffffffff00057882 */ /* 0x000fe20000000000 */
[----:B-1----:R-:W-:Y:S02]  /*18fa0*/  LOP3.LUT R21, R21, 0x7f, RZ, 0xc0, !PT ;  /* 0x0000007f15157812 */ /* 0x002fe400078ec0ff */
[----:B------:R-:W-:Y:S02]  /*18fb0*/  IADD3.X R5, R3, UR9, R5, P0, !PT ;  /* 0x0000000903057c10 */ /* 0x000fe400087fe405 */
[----:B------:R-:W-:Y:S02]  /*18fc0*/  ISETP.GE.AND P3, PT, R29, UR4, PT ;  /* 0x000000041d007c0c */ /* 0x000fe4000bf66270 */
[----:B------:R-:W-:Y:S02]  /*18fd0*/  ISETP.GE.AND P0, PT, R12, UR4, PT ;  /* 0x000000040c007c0c */ /* 0x000fe4000bf06270 */
[----:B------:R-:W-:-:S02]  /*18fe0*/  ISETP.GE.AND P1, PT, R11, UR4, PT ;  /* 0x000000040b007c0c */ /* 0x000fc4000bf26270 */
[----:B------:R-:W-:Y:S01]  /*18ff0*/  SHF.R.U32.HI R18, RZ, 0x1, R21 ;  /* 0x00000001ff127819 */ /* 0x000fe20000011615 */
[----:B--2---:R-:W-:Y:S10]  /*19000*/  BRA.DIV UR5, `(.L_x_566) ;  /* 0x0000003e05e47947 */ /* 0x004ff4000b800000 */
[----:B------:R-:W0:Y:S01]  /*19010*/  SHFL.IDX PT, R3, R6, RZ, 0x1e1f ;  /* 0x001e1fff06037589 */ /* 0x000e2200000e0000 */
[----:B-----5:R-:W-:Y:S02]  /*19020*/  IMAD R0, R20, R9, RZ ;  /* 0x0000000914007224 */ /* 0x020fe400078e02ff */
[----:B------:R-:W-:Y:S01]  /*19030*/  IMAD R25, R25, 0xc0, R18 ;  /* 0x000000c019197824 */ /* 0x000fe200078e0212 */
[----:B------:R-:W1:Y:S04]  /*19040*/  SHFL.IDX PT, R2, R4, RZ, 0x1e1f ;  /* 0x001e1fff04027589 */ /* 0x000e6800000e0000 */
[----:B------:R-:W-:Y:S01]  /*19050*/  ISETP.GE.AND P2, PT, R25, R0, PT ;  /* 0x000000001900720c */ /* 0x000fe20003f46270 */
[----:B------:R-:W2:Y:S04]  /*19060*/  SHFL.IDX PT, R6, R6, 0x1, 0x1e1f ;  /* 0x003e1f0006067f89 */ /* 0x000ea800000e0000 */
[----:B------:R-:W3:Y:S08]  /*19070*/  SHFL.IDX PT, R4, R4, 0x1, 0x1e1f ;  /* 0x003e1f0004047f89 */ /* 0x000ef000000e0000 */
[----:B0-----:R-:W-:-:S05]  /*19080*/  @!P2 IADD3 R3, P4, R29, R3, RZ ;  /* 0x000000031d03a210 */ /* 0x001fca0007f9e0ff */
[----:B-1----:R-:W-:-:S05]  /*19090*/  @!P2 IMAD.X R2, RZ, RZ, R2, P4 ;  /* 0x000000ffff02a224 */ /* 0x002fca00020e0602 */
[----:B------:R-:W-:-:S04]  /*190a0*/  @!P2 LOP3.LUT R3, R3, R2, RZ, 0x3c, !PT ;  /* 0x000000020303a212 */ /* 0x000fc800078e3cff */
[----:B------:R-:W-:-:S04]  /*190b0*/  @!P2 LOP3.LUT R2, R3, R2, RZ, 0x3c, !PT ;  /* 0x000000020302a212 */ /* 0x000fc800078e3cff */
[----:B------:R-:W-:-:S05]  /*190c0*/  @!P2 LOP3.LUT R3, R3, R2, RZ, 0x3c, !PT ;  /* 0x000000020303a212 */ /* 0x000fca00078e3cff */
[----:B------:R-:W-:Y:S04]  /*190d0*/  @!P2 LDGSTS.E.BYPASS.LTC128B.128 [R10+0xf000], desc[UR40][R2.64], !P3 ;  /* 0x0f000000020aafae */ /* 0x000fe8000d901d68 */
[----:B------:R-:W-:Y:S04]  /*190e0*/  @!P2 LDGSTS.E.BYPASS.LTC128B.128 [R10+0x10800], desc[UR40][R2.64+0x20], !P0 ;  /* 0x10800020020aafae */ /* 0x000fe8000c101d68 */
[----:B------:R0:W-:Y:S02]  /*190f0*/  @!P2 LDGSTS.E.BYPASS.LTC128B.128 [R10+0x12000], desc[UR40][R2.64+0x40], !P1 ;  /* 0x12000040020aafae */ /* 0x0001e4000c901d68 */
[----:B0-----:R-:W-:-:S05]  /*19100*/  VIADD R2, R25, 0x40 ;  /* 0x0000004019027836 */ /* 0x001fca0000000000 */
[----:B------:R-:W-:-:S13]  /*19110*/  ISETP.GE.AND P2, PT, R2, R0, PT ;  /* 0x000000000200720c */ /* 0x000fda0003f46270 */
[----:B--2---:R-:W-:-:S05]  /*19120*/  @!P2 IADD3 R2, P4, R29, R6, RZ ;  /* 0x000000061d02a210 */ /* 0x004fca0007f9e0ff */
[----:B---3--:R-:W-:-:S05]  /*19130*/  @!P2 IMAD.X R3, RZ, RZ, R4, P4 ;  /* 0x000000ffff03a224 */ /* 0x008fca00020e0604 */
[----:B------:R-:W-:Y:S04]  /*19140*/  @!P2 LDGSTS.E.BYPASS.LTC128B.128 [R10+0xf800], desc[UR40][R2.64], !P3 ;  /* 0x0f800000020aafae */ /* 0x000fe8000d901d68 */
[----:B------:R-:W-:Y:S04]  /*19150*/  @!P2 LDGSTS.E.BYPASS.LTC128B.128 [R10+0x11000], desc[UR40][R2.64+0x20], !P0 ;  /* 0x11000020020aafae */ /* 0x000fe8000c101d68 */
[----:B------:R0:W-:Y:S04]  /*19160*/  @!P2 LDGSTS.E.BYPASS.LTC128B.128 [R10+0x12800], desc[UR40][R2.64+0x40], !P1 ;  /* 0x12800040020aafae */ /* 0x0001e8000c901d68 */
[----:B0-----:R0:W1:Y:S04]  /*19170*/  SHFL.IDX PT, R3, R5, RZ, 0x1e1f ;  /* 0x001e1fff05037589 */ /* 0x00106800000e0000 */
[----:B------:R0:W2:Y:S02]  /*19180*/  SHFL.IDX PT, R2, R7, RZ, 0x1e1f ;  /* 0x001e1fff07027589 */ /* 0x0000a400000e0000 */
.L_x_692:
[----:B------:R-:W-:Y:S01]  /*19190*/  VIADD R25, R25, 0x80 ;  /* 0x0000008019197836 */ /* 0x000fe20000000000 */
[----:B------:R-:W-:Y:S04]  /*191a0*/  BSSY B0, `(.L_x_567) ;  /* 0x000000b000007945 */ /* 0x000fe80003800000 */
[----:B------:R-:W-:-:S13]  /*191b0*/  ISETP.GE.AND P2, PT, R25, R0, PT ;  /* 0x000000001900720c */ /* 0x000fda0003f46270 */
[----:B------:R-:W-:Y:S05]  /*191c0*/  @P2 BRA `(.L_x_568) ;  /* 0x0000000000202947 */ /* 0x000fea0003800000 */
[----:B--2---:R-:W-:-:S04]  /*191d0*/  IADD3 R2, P2, R29, R2, RZ ;  /* 0x000000021d027210 */ /* 0x004fc80007f5e0ff */
[----:B-1----:R-:W-:-:S05]  /*191e0*/  IADD3.X R3, RZ, R3, RZ, P2, !PT ;  /* 0x00000003ff037210 */ /* 0x002fca00017fe4ff */
[----:B------:R-:W-:Y:S01]  /*191f0*/  @!PT LDS RZ, [RZ] ;  /* 0x00000000fffff984 */ /* 0x000fe20000000800 */
[----:B------:R-:W-:Y:S01]  /*19200*/  @!PT LDS RZ, [RZ] ;  /* 0x00000000fffff984 */ /* 0x000fe20000000800 */
[----:B------:R-:W-:Y:S01]  /*19210*/  @!PT LDS RZ, [RZ] ;  /* 0x00000000fffff984 */ /* 0x000fe20000000800 */
[----:B------:R3:W-:Y:S04]  /*19220*/  LDGSTS.E.BYPASS.LTC128B.128 [R10+0x10000], desc[UR40][R2.64], !P3 ;  /* 0x10000000020a7fae */ /* 0x0007e8000d901d68 */
[----:B------:R3:W-:Y:S04]  /*19230*/  LDGSTS.E.BYPASS.LTC128B.128 [R10+0x11800], desc[UR40][R2.64+0x20], !P0 ;  /* 0x11800020020a7fae */ /* 0x0007e8000c101d68 */
[----:B------:R3:W-:Y:S02]  /*19240*/  LDGSTS.E.BYPASS.LTC128B.128 [R10+0x13000], desc[UR40][R2.64+0x40], !P1 ;  /* 0x13000040020a7fae */ /* 0x0007e4000c901d68 */
.L_x_568:
[----:B------:R-:W-:Y:S05]  /*19250*/  BSYNC B0 ;  /* 0x0000000000007941 */ /* 0x000fea0003800000 */
.L_x_567:
[----:B------:R-:W-:Y:S01]  /*19260*/  NOP ;  /* 0x0000000000007918 */ /* 0x000fe20000000000 */
[----:B------:R-:W-:-:S13]  /*19270*/  PLOP3.LUT P0, PT, PT, PT, PT, 0x80, 0x0 ;  /* 0x000000000000781c */ /* 0x000fda0003f0f070 */
.L_x_569:
[----:B------:R-:W-:Y:S02]  /*19280*/  PLOP3.LUT P1, PT, P1, P0, PT, 0xa2, 0x0 ;  /* 0x000000000000781c */ /* 0x000fe40000f21472 */
[----:B------:R-:W-:-:S08]  /*19290*/  @P0 R2UR P1, UR4, R17 ;  /* 0x00000000110402ca */ /* 0x000fd00000020000 */
[----:B------:R-:W-:-:S05]  /*192a0*/  @P0 PLOP3.LUT P0, PT, P1, PT, PT, 0x80, 0x0 ;  /* 0x000000000000081c */ /* 0x000fca0000f0f070 */
[----:B------:R-:W-:Y:S01]  /*192b0*/  @!P1 SYNCS.ARRIVE.TRANS64.RED.A0T1 RZ, [UR4+0x19c00], RZ ;  /* 0x019c00ffffff99a7 */ /* 0x000fe20008200404 */
[----:B------:R-:W-:Y:S07]  /*192c0*/  @!P1 ARRIVES.LDGSTSBAR.64.TRANSCNT [UR4+0x19c00] ;  /* 0x019c0000ff0099b0 */ /* 0x000fee0008000a84 */
[----:B------:R-:W-:Y:S05]  /*192d0*/  @P0 BRA.U.ANY `(.L_x_569) ;  /* 0xfffffffd00e80947 */ /* 0x000fea000393ffff */
[----:B--23--:R-:W2:Y:S02]  /*192e0*/  LDL.LU R2, [R1+0x4c] ;  /* 0x00004c0001027983 */ /* 0x00cea40000300800 */
        /* <DEDUP_REMOVED lines=9> */
[----:B------:R-:W3:Y:S03]  /*19380*/  SYNCS.PHASECHK.TRANS64.TRYWAIT P0, [R17+URZ+0x19c20], R0 ;  /* 0x019c2000110075a7 */ /* 0x000ee6000800017f */
[----:B--23--:R-:W-:Y:S05]  /*19390*/  @!P0 BRA `(.L_x_571) ;  /* 0x0000003c00f08947 */ /* 0x00cfea0003800000 */
.L_x_693:
[----:B------:R-:W-:Y:S05]  /*193a0*/  BSYNC B0 ;  /* 0x0000000000007941 */ /* 0x000fea0003800000 */
.L_x_570:
[----:B-1----:R-:W3:Y:S04]  /*193b0*/  LDL.LU R3, [R1+0x38] ;  /* 0x0000380001037983 */ /* 0x002ee80000300800 */
[----:B------:R-:W4:Y:S01]  /*193c0*/  LDL R2, [R1] ;  /* 0x0000000001027983 */ /* 0x000f220000100800 */
[----:B---3--:R-:W-:-:S05]  /*193d0*/  VIADD R20, R3, 0xfffffffe ;  /* 0xfffffffe03147836 */ /* 0x008fca0000000000 */
[----:B----4-:R-:W-:-:S13]  /*193e0*/  ISETP.GE.AND P0, PT, R20, R2, PT ;  /* 0x000000021400720c */ /* 0x010fda0003f06270 */
[----:B------:R-:W-:Y:S05]  /*193f0*/  @!P0 BRA `(.L_x_572) ;  /* 0x0000001000008947 */ /* 0x000fea0003800000 */
[----:B------:R-:W-:Y:S02]  /*19400*/  IMAD.MOV.U32 R4, RZ, RZ, R19 ;  /* 0x000000ffff047224 */ /* 0x000fe400078e0013 */
[----:B0-----:R-:W-:-:S07]  /*19410*/  IMAD.MOV.U32 R5, RZ, RZ, R23 ;  /* 0x000000ffff057224 */ /* 0x001fce00078e0017 */
.L_x_592:
[----:B0--3--:R-:W3:Y:S01]  /*19420*/  LDL R9, [R1+0x4] ;  /* 0x0000040001097983 */ /* 0x009ee20000100800 */
[----:B------:R-:W0:Y:S03]  /*19430*/  LDC R7, c[0x0][0x430] ;  /* 0x00010c00ff077b82 */ /* 0x000e260000000800 */
[----:B------:R-:W4:Y:S01]  /*19440*/  LDL R8, [R1+0x8] ;  /* 0x0000080001087983 */ /* 0x000f220000100800 */
[----:B------:R-:W2:Y:S03]  /*19450*/  S2R R2, SR_TID.X ;  /* 0x0000000000027919 */ /* 0x000ea60000002100 */
[----:B------:R-:W5:Y:S04]  /*19460*/  LDL R10, [R1+0x54] ;  /* 0x00005400010a7983 */ /* 0x000f680000100800 */
[----:B------:R-:W5:Y:S01]  /*19470*/  LDL R11, [R1] ;  /* 0x00000000010b7983 */ /* 0x000f620000100800 */
[----:B0-----:R-:W-:-:S13]  /*19480*/  ISETP.NE.AND P0, PT, R7, 0x1, PT ;  /* 0x000000010700780c */ /* 0x001fda0003f05270 */
[----:B------:R-:W0:Y:S01]  /*19490*/  @P0 LDC R6, c[0x0][0x434] ;  /* 0x00010d00ff060b82 */ /* 0x000e220000000800 */
[----:B--2---:R-:W-:-:S04]  /*194a0*/  LOP3.LUT R0, R2, 0x7f, RZ, 0xc0, !PT ;  /* 0x0000007f02007812 */ /* 0x004fc800078ec0ff */
[----:B------:R-:W-:-:S03]  /*194b0*/  SHF.R.U32.HI R3, RZ, 0x1, R0 ;  /* 0x00000001ff037819 */ /* 0x000fc60000011600 */
[----:B-1----:R-:W1:Y:S01]  /*194c0*/  @P0 LDC R0, c[0x0][0x438] ;  /* 0x00010e00ff000b82 */ /* 0x002e620000000800 */
[----:B------:R-:W-:Y:S02]  /*194d0*/  IMAD.SHL.U32 R2, R2, 0x40, RZ ;  /* 0x0000004002027824 */ /* 0x000fe400078e00ff */
[----:B------:R-:W-:-:S03]  /*194e0*/  IMAD R3, R20, 0x80, R3 ;  /* 0x0000008014037824 */ /* 0x000fc600078e0203 */
[----:B------:R-:W-:Y:S01]  /*194f0*/  LOP3.LUT R2, R2, 0x40, RZ, 0xc0, !PT ;  /* 0x0000004002027812 */ /* 0x000fe200078ec0ff */
[----:B------:R-:W-:Y:S05]  /*19500*/  YIELD ;  /* 0x0000000000007946 */ /* 0x000fea0003800000 */
[----:B------:R-:W-:Y:S01]  /*19510*/  ULDC.64 UR4, c[0x0][0x428] ;  /* 0x00010a0000047ab9 */ /* 0x000fe20000000a00 */
[----:B---3--:R-:W-:-:S05]  /*19520*/  IADD3 R3, R2, R3, R9 ;  /* 0x0000000302037210 */ /* 0x008fca0007ffe009 */
[----:B0-----:R-:W-:-:S04]  /*19530*/  @P0 IMAD.HI.U32 R6, R3, R6, RZ ;  /* 0x0000000603060227 */ /* 0x001fc800078e00ff */
[----:B------:R-:W-:Y:S01]  /*19540*/  IMAD.MOV.U32 R2, RZ, RZ, R3 ;  /* 0x000000ffff027224 */ /* 0x000fe200078e0003 */
[----:B-1----:R-:W-:-:S04]  /*19550*/  @P0 SHF.R.U32.HI R2, RZ, R0, R6 ;  /* 0x00000000ff020219 */ /* 0x002fc80000011606 */
[----:B------:R-:W-:-:S05]  /*19560*/  IADD3 R0, -R2, RZ, RZ ;  /* 0x000000ff02007210 */ /* 0x000fca0007ffe1ff */
[----:B------:R-:W-:Y:S01]  /*19570*/  IMAD R7, R7, R0, R3 ;  /* 0x0000000007077224 */ /* 0x000fe200078e0203 */
[----:B------:R-:W-:Y:S01]  /*19580*/  SHF.R.S32.HI R3, RZ, 0x1f, R2 ;  /* 0x0000001fff037819 */ /* 0x000fe20000011402 */
[----:B----4-:R-:W-:-:S04]  /*19590*/  IMAD R0, R8, UR4, RZ ;  /* 0x0000000408007c24 */ /* 0x010fc8000f8e02ff */
[C---:B------:R-:W-:Y:S02]  /*195a0*/  IMAD R0, R26.reuse, UR5, R0 ;  /* 0x000000051a007c24 */ /* 0x040fe4000f8e0200 */
[----:B------:R-:W-:Y:S01]  /*195b0*/  IMAD.WIDE.U32 R2, R26, UR4, R2 ;  /* 0x000000041a027c25 */ /* 0x000fe2000f8e0002 */
[----:B------:R-:W-:-:S03]  /*195c0*/  ULDC.64 UR4, c[0x0][0x418] ;  /* 0x0001060000047ab9 */ /* 0x000fc60000000a00 */
[----:B------:R-:W-:Y:S01]  /*195d0*/  IMAD.IADD R0, R0, 0x1, R3 ;  /* 0x0000000100007824 */ /* 0x000fe200078e0203 */
[----:B------:R-:W-:-:S04]  /*195e0*/  LEA R8, P0, R2, UR4, 0x2 ;  /* 0x0000000402087c11 */ /* 0x000fc8000f8010ff */
[----:B------:R-:W-:-:S05]  /*195f0*/  LEA.HI.X R9, R2, UR5, R0, 0x2, P0 ;  /* 0x0000000502097c11 */ /* 0x000fca00080f1400 */
[----:B------:R-:W2:Y:S01]  /*19600*/  LDG.E R8, desc[UR40][R8.64] ;  /* 0x0000002808087981 */ /* 0x000ea2000c1e1900 */
[----:B-----5:R-:W-:Y:S01]  /*19610*/  ISETP.NE.AND P2, PT, R10, 0x3, PT ;  /* 0x000000030a00780c */ /* 0x020fe20003f45270 */
[----:B------:R-:W-:Y:S02]  /*19620*/  VIADD R19, R4, 0x1 ;  /* 0x0000000104137836 */ /* 0x000fe40000000000 */
[----:B------:R-:W-:-:S03]  /*19630*/  IMAD.MOV.U32 R0, RZ, RZ, R20 ;  /* 0x000000ffff007224 */ /* 0x000fc600078e0014 */
[----:B------:R-:W-:-:S04]  /*19640*/  ISETP.NE.AND P0, PT, R19, 0x2, PT ;  /* 0x000000021300780c */ /* 0x000fc80003f05270 */
        /* <DEDUP_REMOVED lines=8> */
.L_x_573:
[----:B------:R-:W-:Y:S01]  /*196d0*/  IMAD R0, R19, 0x8, R17 ;  /* 0x0000000813007824 */ /* 0x000fe200078e0211 */
[----:B------:R-:W-:Y:S01]  /*196e0*/  SHF.L.U32 R10, R23, 0x1f, RZ ;  /* 0x0000001f170a7819 */ /* 0x000fe200000006ff */
[----:B------:R-:W-:Y:S01]  /*196f0*/  BSSY B0, `(.L_x_574) ;  /* 0x0000004000007945 */ /* 0x000fe20003800000 */
[----:B------:R-:W-:Y:S02]  /*19700*/  SHF.R.S32.HI R9, RZ, 0x1f, R7 ;  /* 0x0000001fff097819 */ /* 0x000fe40000011407 */
[----:B------:R-:W0:Y:S02]  /*19710*/  SYNCS.PHASECHK.TRANS64.TRYWAIT P0, [R0+URZ+0x19c80], R10 ;  /* 0x019c800a000075a7 */ /* 0x000e24000800017f */
[----:B0-----:R-:W-:Y:S05]  /*19720*/  @!P0 BRA `(.L_x_575) ;  /* 0x0000003c00208947 */ /* 0x001fea0003800000 */
.L_x_694:
[----:B------:R-:W-:Y:S05]  /*19730*/  BSYNC B0 ;  /* 0x0000000000007941 */ /* 0x000fea0003800000 */
.L_x_574:
[----:B------:R-:W2:Y:S01]  /*19740*/  LDL R14, [R1+0x10] ;  /* 0x00001000010e7983 */ /* 0x000ea20000100800 */
[----:B------:R-:W-:Y:S01]  /*19750*/  ULDC.64 UR4, c[0x0][0x328] ;  /* 0x0000ca0000047ab9 */ /* 0x000fe20000000a00 */
[----:B------:R-:W1:Y:S01]  /*19760*/  LDC R11, c[0x0][0x2f4] ;  /* 0x0000bd00ff0b7b82 */ /* 0x000e620000000800 */
[----:B------:R-:W-:Y:S01]  /*19770*/  IMAD R6, R9, UR4, RZ ;  /* 0x0000000409067c24 */ /* 0x000fe2000f8e02ff */
[----:B------:R-:W-:Y:S01]  /*19780*/  ULDC.64 UR6, c[0x0][0x318] ;  /* 0x0000c60000067ab9 */ /* 0x000fe20000000a00 */
[----:B------:R-:W-:Y:S01]  /*19790*/  IMAD.WIDE.U32 R2, R7, UR4, RZ ;  /* 0x0000000407027c25 */ /* 0x000fe2000f8e00ff */
        /* <DEDUP_REMOVED lines=21> */
[----:B------:R-:W-:-:S03]  /*198f0*/  IADD3 R6, R17, R6, RZ ;  /* 0x0000000611067210 */ /* 0x000fc60007ffe0ff */
        /* <DEDUP_REMOVED lines=8> */
.L_x_700:
        /* <DEDUP_REMOVED lines=10> */
.L_x_577:
[----:B------:R-:W-:Y:S02]  /*19a20*/  PLOP3.LUT P2, PT, P2, P0, PT, 0xa2, 0x0 ;  /* 0x000000000000781c */ /* 0x000fe40001741472 */
[----:B------:R-:W-:-:S08]  /*19a30*/  @P0 R2UR P2, UR4, R0 ;  /* 0x00000000000402ca */ /* 0x000fd00000040000 */
[----:B------:R-:W-:-:S05]  /*19a40*/  @P0 PLOP3.LUT P0, PT, P2, PT, PT, 0x80, 0x0 ;  /* 0x000000000000081c */ /* 0x000fca000170f070 */
[----:B------:R-:W-:Y:S01]  /*19a50*/  @!P2 SYNCS.ARRIVE.TRANS64.RED.A0T1 RZ, [UR4+0x19c70], RZ ;  /* 0x019c70ffffffa9a7 */ /* 0x000fe20008200404 */
[----:B------:R-:W-:Y:S07]  /*19a60*/  @!P2 ARRIVES.LDGSTSBAR.64.TRANSCNT [UR4+0x19c70] ;  /* 0x019c7000ff00a9b0 */ /* 0x000fee0008000a84 */
[----:B------:R-:W-:Y:S05]  /*19a70*/  @P0 BRA.U.ANY `(.L_x_577) ;  /* 0xfffffffd00e80947 */ /* 0x000fea000393ffff */
[----:B------:R-:W-:Y:S01]  /*19a80*/  NOP ;  /* 0x0000000000007918 */ /* 0x000fe20000000000 */
[----:B--2---:R-:W2:Y:S02]  /*19a90*/  LDL R2, [R1+0x54] ;  /* 0x0000540001027983 */ /* 0x004ea40000100800 */
[----:B--2---:R-:W-:-:S13]  /*19aa0*/  ISETP.NE.AND P3, PT, R2, 0x3, PT ;  /* 0x000000030200780c */ /* 0x004fda0003f65270 */
[----:B------:R-:W-:Y:S05]  /*19ab0*/  @!P3 BRA `(.L_x_578) ;  /* 0x000000000004b947 */ /* 0x000fea0003800000 */
[----:B------:R-:W-:Y:S01]  /*19ac0*/  BPT.TRAP 0x1 ;  /* 0x000000040000795c */ /* 0x000fe20000300000 */
.L_x_578:
[----:B------:R2:W-:Y:S01]  /*19ad0*/  SYNCS.ARRIVE.TRANS64.A1T0 RZ, [R0+URZ+0x19c70], RZ ;  /* 0x019c70ff00ff79a7 */ /* 0x0005e2000810003f */
[----:B------:R-:W-:Y:S05]  /*19ae0*/  @!P3 BRA `(.L_x_579) ;  /* 0x000000000004b947 */ /* 0x000fea0003800000 */
[----:B------:R-:W-:Y:S01]  /*19af0*/  BPT.TRAP 0x1 ;  /* 0x000000040000795c */ /* 0x000fe20000300000 */
.L_x_579:
[----:B------:R-:W3:Y:S01]  /*19b00*/  SYNCS.PHASECHK.TRANS64.TRYWAIT P0, [R0+URZ+0x19c40], R10 ;  /* 0x019c400a000075a7 */ /* 0x000ee2000800017f */
[----:B------:R-:W-:Y:S04]  /*19b10*/  BSSY B0, `(.L_x_580) ;  /* 0x0000002000007945 */ /* 0x000fe80003800000 */
[----:B---3--:R-:W-:Y:S05]  /*19b20*/  @!P0 BRA `(.L_x_581) ;  /* 0x0000003800d08947 */ /* 0x008fea0003800000 */
.L_x_701:
[----:B------:R-:W-:Y:S05]  /*19b30*/  BSYNC B0 ;  /* 0x0000000000007941 */ /* 0x000fea0003800000 */
.L_x_580:
[----:B------:R-:W-:Y:S01]  /*19b40*/  ULDC.64 UR4, c[0x0][0x300] ;  /* 0x0000c00000047ab9 */ /* 0x000fe20000000a00 */
[----:B------:R-:W4:Y:S01]  /*19b50*/  LDC R11, c[0x0][0x2f4] ;  /* 0x0000bd00ff0b7b82 */ /* 0x000f220000000800 */
[----:B------:R-:W-:Y:S01]  /*19b60*/  IMAD R9, R9, UR4, RZ ;  /* 0x0000000409097c24 */ /* 0x000fe2000f8e02ff */
[----:B------:R-:W-:Y:S01]  /*19b70*/  ULDC.64 UR6, c[0x0][0x2e8] ;  /* 0x0000ba0000067ab9 */ /* 0x000fe20000000a00 */
[----:B------:R-:W-:Y:S01]  /*19b80*/  IMAD.WIDE.U32 R2, R7, UR4, RZ ;  /* 0x0000000407027c25 */ /* 0x000fe2000f8e00ff */
        /* <DEDUP_REMOVED lines=28> */
.L_x_707:
        /* <DEDUP_REMOVED lines=10> */
.L_x_583:
[----:B------:R-:W-:Y:S02]  /*19df0*/  PLOP3.LUT P2, PT, P2, P0, PT, 0xa2, 0x0 ;  /* 0x000000000000781c */ /* 0x000fe40001741472 */
[----:B------:R-:W-:-:S08]  /*19e00*/  @P0 R2UR P2, UR4, R0 ;  /* 0x00000000000402ca */ /* 0x000fd00000040000 */
[----:B------:R-:W-:-:S05]  /*19e10*/  @P0 PLOP3.LUT P0, PT, P2, PT, PT, 0x80, 0x0 ;  /* 0x000000000000081c */ /* 0x000fca000170f070 */
[----:B------:R-:W-:Y:S01]  /*19e20*/  @!P2 SYNCS.ARRIVE.TRANS64.RED.A0T1 RZ, [UR4+0x19c30], RZ ;  /* 0x019c30ffffffa9a7 */ /* 0x000fe20008200404 */
[----:B------:R-:W-:Y:S07]  /*19e30*/  @!P2 ARRIVES.LDGSTSBAR.64.TRANSCNT [UR4+0x19c30] ;  /* 0x019c3000ff00a9b0 */ /* 0x000fee0008000a84 */
[----:B------:R-:W-:Y:S05]  /*19e40*/  @P0 BRA.U.ANY `(.L_x_583) ;  /* 0xfffffffd00e80947 */ /* 0x000fea000393ffff */
[----:B------:R-:W-:Y:S01]  /*19e50*/  NOP ;  /* 0x0000000000007918 */ /* 0x000fe20000000000 */
[----:B0-----:R-:W5:Y:S02]  /*19e60*/  LDL R2, [R1+0x54] ;  /* 0x0000540001027983 */ /* 0x001f640000100800 */
[----:B-----5:R-:W-:-:S13]  /*19e70*/  ISETP.NE.AND P3, PT, R2, 0x3, PT ;  /* 0x000000030200780c */ /* 0x020fda0003f65270 */
[----:B------:R-:W-:Y:S05]  /*19e80*/  @!P3 BRA `(.L_x_584) ;  /* 0x000000000004b947 */ /* 0x000fea0003800000 */
[----:B------:R-:W-:Y:S01]  /*19e90*/  BPT.TRAP 0x1 ;  /* 0x000000040000795c */ /* 0x000fe20000300000 */
.L_x_584:
[----:B------:R-:W5:Y:S01]  /*19ea0*/  LDL R2, [R1+0x3c] ;  /* 0x00003c0001027983 */ /* 0x000f620000100800 */
[----:B------:R0:W-:Y:S01]  /*19eb0*/  SYNCS.ARRIVE.TRANS64.A1T0 RZ, [R0+URZ+0x19c30], RZ ;  /* 0x019c30ff00ff79a7 */ /* 0x0001e2000810003f */
[----:B-----5:R-:W-:-:S13]  /*19ec0*/  ISETP.NE.AND P0, PT, R2, 0x3, PT ;  /* 0x000000030200780c */ /* 0x020fda0003f05270 */
[----:B0-----:R-:W-:Y:S05]  /*19ed0*/  @!P0 BRA `(.L_x_585) ;  /* 0x0000000000048947 */ /* 0x001fea0003800000 */
[----:B------:R-:W-:Y:S01]  /*19ee0*/  BPT.TRAP 0x1 ;  /* 0x000000040000795c */ /* 0x000fe20000300000 */
.L_x_585:
[----:B--23--:R-:W-:Y:S01]  /*19ef0*/  LOP3.LUT R0, R5, 0x1, RZ, 0x3c, !PT ;  /* 0x0000000105007812 */ /* 0x00cfe200078e3cff */
[----:B------:R-:W-:Y:S01]  /*19f00*/  IMAD R2, R4, 0x8, R17 ;  /* 0x0000000804027824 */ /* 0x000fe200078e0211 */
[----:B------:R-:W-:Y:S02]  /*19f10*/  BSSY B0, `(.L_x_586) ;  /* 0x0000004000007945 */ /* 0x000fe40003800000 */
[----:B------:R-:W-:-:S04]  /*19f20*/  SHF.L.U32 R0, R0, 0x1f, RZ ;  /* 0x0000001f00007819 */ /* 0x000fc800000006ff */
[----:B------:R-:W0:Y:S02]  /*19f30*/  SYNCS.PHASECHK.TRANS64.TRYWAIT P2, [R2+URZ+0x19c70], R0 ;  /* 0x019c7000020075a7 */ /* 0x000e24000804017f */
[----:B0-----:R-:W-:Y:S05]  /*19f40*/  @!P2 BRA `(.L_x_587) ;  /* 0x000000380074a947 */ /* 0x001fea0003800000 */
.L_x_708:
[----:B------:R-:W-:Y:S05]  /*19f50*/  BSYNC B0 ;  /* 0x0000000000007941 */ /* 0x000fea0003800000 */
.L_x_586:
[----:B------:R-:W2:Y:S02]  /*19f60*/  LDL R3, [R1+0x54] ;  /* 0x0000540001037983 */ /* 0x000ea40000100800 */
[----:B--2---:R-:W-:-:S13]  /*19f70*/  ISETP.NE.AND P2, PT, R3, 0x3, PT ;  /* 0x000000030300780c */ /* 0x004fda0003f45270 */
[----:B------:R-:W-:Y:S05]  /*19f80*/  @!P2 BRA `(.L_x_588) ;  /* 0x000000000004a947 */ /* 0x000fea0003800000 */
[----:B------:R-:W-:Y:S01]  /*19f90*/  BPT.TRAP 0x1 ;  /* 0x000000040000795c */ /* 0x000fe20000300000 */
.L_x_588:
[----:B0-----:R-:W-:Y:S01]  /*19fa0*/  SHF.L.U32 R0, R5, 0x1f, RZ ;  /* 0x0000001f05007819 */ /* 0x001fe200000006ff */
[----:B------:R-:W-:-:S03]  /*19fb0*/  IMAD R3, R4, 0x3000, RZ ;  /* 0x0000300004037824 */ /* 0x000fc600078e02ff */
[----:B------:R-:W0:Y:S02]  /*19fc0*/  SYNCS.PHASECHK.TRANS64.TRYWAIT P2, [R2+URZ+0x19c60], R0 ;  /* 0x019c6000020075a7 */ /* 0x000e24000804017f */
[----:B0-----:R-:W-:Y:S05]  /*19fd0*/  @!P2 BRA `(.L_x_589) ;  /* 0x000000380064a947 */ /* 0x001fea0003800000 */
.L_x_709:
[----:B------:R-:W0:Y:S04]  /*19fe0*/  LDL R4, [R1+0x1c] ;  /* 0x00001c0001047983 */ /* 0x000e280000100800 */
[----:B------:R-:W2:Y:S04]  /*19ff0*/  LDL R10, [R1+0x14] ;  /* 0x00001400010a7983 */ /* 0x000ea80000100800 */
[----:B------:R-:W3:Y:S01]  /*1a000*/  LDL R13, [R1+0x18] ;  /* 0x00001800010d7983 */ /* 0x000ee20000100800 */
[----:B------:R-:W-:Y:S05]  /*1a010*/  WARPSYNC.ALL ;  /* 0x0000000000007948 */ /* 0x000fea0003800000 */
[----:B------:R-:W5:Y:S01]  /*1a020*/  LDL R12, [R1+0x54] ;  /* 0x00005400010c7983 */ /* 0x000f620000100800 */
[----:B0-----:R-:W-:-:S02]  /*1a030*/  LOP3.LUT R0, R3, R4, RZ, 0xfc, !PT ;  /* 0x0000000403007212 */ /* 0x001fc400078efcff */
[----:B--2---:R-:W-:-:S03]  /*1a040*/  LOP3.LUT R3, R3, R10, RZ, 0xfc, !PT ;  /* 0x0000000a03037212 */ /* 0x004fc600078efcff */
[----:B------:R-:W-:-:S05]  /*1a050*/  IMAD.IADD R0, R17, 0x1, R0 ;  /* 0x0000000111007824 */ /* 0x000fca00078e0200 */
[----:B----4-:R-:W0:Y:S01]  /*1a060*/  LDSM.16.MT88.4 R4, [R0+0x9000] ;  /* 0x009000000004783b */ /* 0x010e220000004200 */
[----:B------:R-:W-:Y:S01]  /*1a070*/  IMAD.IADD R3, R17, 0x1, R3 ;  /* 0x0000000111037824 */ /* 0x000fe200078e0203 */
        /* <DEDUP_REMOVED lines=18> */
[----:B---3--:R-:W-:Y:S02]  /*1a1a0*/  IADD3 R3, R13, 0x3000, R3 ;  /* 0x000030000d037810 */ /* 0x008fe40007ffe003 */
[C-C-:B0-----:R-:W-:Y:S02]  /*1a1b0*/  PRMT R8, R4.reuse, 0x6420, R5.reuse ;  /* 0x0000642004087816 */ /* 0x141fe40000000005 */
[----:B------:R-:W-:Y:S02]  /*1a1c0*/  PRMT R9, R4, 0x7531, R5 ;  /* 0x0000753104097816 */ /* 0x000fe40000000005 */
[----:B------:R-:W-:-:S02]  /*1a1d0*/  PRMT R10, R6, 0x6420, R7 ;  /* 0x00006420060a7816 */ /* 0x000fc40000000007 */
        /* <DEDUP_REMOVED lines=8> */
[----:B------:R-:W0:Y:S01]  /*1a260*/  LDSM.16.MT88.4 R4, [R0+0xb800] ;  /* 0x00b800000004783b */ /* 0x000e220000004200 */
[----:B-----5:R-:W-:Y:S02]  /*1a270*/  ISETP.NE.AND P2, PT, R12, 0x3, PT ;  /* 0x000000030c00780c */ /* 0x020fe40003f45270 */
        /* <DEDUP_REMOVED lines=13> */
.L_x_590:
[----:B--2---:R2:W-:Y:S01]  /*1a350*/  SYNCS.ARRIVE.TRANS64.A1T0 RZ, [R2+URZ+0x19c50], RZ ;  /* 0x019c50ff02ff79a7 */ /* 0x0045e2000810003f */
[----:B------:R-:W-:Y:S06]  /*1a360*/  BAR.SYNC.DEFER_BLOCKING 0x2, 0x80 ;  /* 0x0082000000007b1d */ /* 0x000fec0000010000 */
[----:B------:R-:W-:Y:S05]  /*1a370*/  @!P0 BRA `(.L_x_591) ;  /* 0x0000000000048947 */ /* 0x000fea0003800000 */
[----:B------:R-:W-:Y:S01]  /*1a380*/  BPT.TRAP 0x1 ;  /* 0x000000040000795c */ /* 0x000fe20000300000 */
.L_x_591:
[----:B------:R-:W3:Y:S01]  /*1a390*/  LDL R0, [R1+0xc] ;  /* 0x00000c0001007983 */ /* 0x000ee20000100800 */
[----:B--2---:R-:W-:Y:S01]  /*1a3a0*/  IADD3 R2, R2, 0x19c80, RZ ;  /* 0x00019c8002027810 */ /* 0x004fe20007ffe0ff */
[----:B------:R-:W-:Y:S02]  /*1a3b0*/  IMAD.MOV.U32 R4, RZ, RZ, R19 ;  /* 0x000000ffff047224 */ /* 0x000fe400078e0013 */
[----:B------:R-:W-:Y:S01]  /*1a3c0*/  IMAD.MOV.U32 R5, RZ, RZ, R23 ;  /* 0x000000ffff057224 */ /* 0x000fe200078e0017 */
[----:B---3--:R-:W-:-:S04]  /*1a3d0*/  PRMT R2, R0, 0x654, R2 ;  /* 0x0000065400027816 */ /* 0x008fc80000000002 */
[----:B------:R3:W-:Y:S01]  /*1a3e0*/  SYNCS.ARRIVE.TRANS64.RED.A1T0 RZ, [R2+URZ], RZ ;  /* 0x000000ff02ff79a7 */ /* 0x0007e2000810043f */
[----:B------:R-:W-:Y:S05]  /*1a3f0*/  @P1 BRA `(.L_x_592) ;  /* 0xfffffff000081947 */ /* 0x000fea000383ffff */
.L_x_572:
[----:B--2---:R-:W3:Y:S02]  /*1a400*/  S2R R0, SR_TID.X ;  /* 0x0000000000007919 */ /* 0x004ee40000002100 */
[----:B---3--:R-:W-:Y:S02]  /*1a410*/  LOP3.LUT R2, R0, 0x7f, RZ, 0xc0, !PT ;  /* 0x0000007f00027812 */ /* 0x008fe400078ec0ff */
[----:B------:R-:W2:Y:S01]  /*1a420*/  LDL R0, [R1+0x3c] ;  /* 0x00003c0001007983 */ /* 0x000ea20000100800 */
[----:B------:R-:W-:Y:S01]  /*1a430*/  BSSY B0, `(.L_x_593) ;  /* 0x0000010000007945 */ /* 0x000fe20003800000 */
[----:B------:R-:W-:Y:S02]  /*1a440*/  ISETP.NE.AND P1, PT, R2, RZ, PT ;  /* 0x000000ff0200720c */ /* 0x000fe40003f25270 */
[----:B--2---:R-:W-:-:S11]  /*1a450*/  ISETP.NE.AND P0, PT, R0, 0x3, PT ;  /* 0x000000030000780c */ /* 0x004fd60003f05270 */
[----:B------:R-:W-:Y:S05]  /*1a460*/  @P1 BRA `(.L_x_594) ;  /* 0x0000000000301947 */ /* 0x000fea0003800000 */
[----:B0-----:R-:W0:Y:S01]  /*1a470*/  S2R R3, SR_LANEID ;  /* 0x0000000000037919 */ /* 0x001e220000000000 */
        /* <DEDUP_REMOVED lines=10> */
[----:B0-----:R-:W-:-:S07]  /*1a520*/  IADD3 R24, R0, UR36, R5 ;  /* 0x0000002400187c10 */ /* 0x001fce000fffe005 */
.L_x_594:
[----:B------:R-:W-:Y:S05]  /*1a530*/  BSYNC B0 ;  /* 0x0000000000007941 */ /* 0x000fea0003800000 */
.L_x_593:
[----:B------:R-:W-:Y:S05]  /*1a540*/  @!P0 BRA `(.L_x_595) ;  /* 0x0000000000048947 */ /* 0x000fea0003800000 */
[----:B------:R-:W-:Y:S01]  /*1a550*/  BPT.TRAP 0x1 ;  /* 0x000000040000795c */ /* 0x000fe20000300000 */
.L_x_595:
[----:B------:R-:W-:Y:S01]  /*1a560*/  LOP3.LUT R0, R23, 0x1, RZ, 0x3c, !PT ;  /* 0x0000000117007812 */ /* 0x000fe200078e3cff */
[----:B0-----:R-:W-:Y:S01]  /*1a570*/  IMAD R3, R19, 0x8, R17 ;  /* 0x0000000813037824 */ /* 0x001fe200078e0211 */
[----:B------:R-:W-:Y:S02]  /*1a580*/  BSSY B0, `(.L_x_596) ;  /* 0x0000004000007945 */ /* 0x000fe40003800000 */
[----:B------:R-:W-:-:S04]  /*1a590*/  SHF.L.U32 R0, R0, 0x1f, RZ ;  /* 0x0000001f00007819 */ /* 0x000fc800000006ff */
[----:B------:R-:W0:Y:S02]  /*1a5a0*/  SYNCS.PHASECHK.TRANS64.TRYWAIT P1, [R3+URZ+0x19c70], R0 ;  /* 0x019c7000030075a7 */ /* 0x000e24000802017f */
[----:B0-----:R-:W-:Y:S05]  /*1a5b0*/  @!P1 BRA `(.L_x_597) ;  /* 0x0000003400009947 */ /* 0x001fea0003800000 */
.L_x_710:
[----:B------:R-:W-:Y:S05]  /*1a5c0*/  BSYNC B0 ;  /* 0x0000000000007941 */ /* 0x000fea0003800000 */
.L_x_596:
[----:B------:R-:W2:Y:S02]  /*1a5d0*/  LDL R2, [R1+0x54] ;  /* 0x0000540001027983 */ /* 0x000ea40000100800 */
[----:B--2---:R-:W-:-:S13]  /*1a5e0*/  ISETP.NE.AND P1, PT, R2, 0x3, PT ;  /* 0x000000030200780c */ /* 0x004fda0003f25270 */
[----:B------:R-:W-:Y:S05]  /*1a5f0*/  @!P1 BRA `(.L_x_598) ;  /* 0x0000000000049947 */ /* 0x000fea0003800000 */
[----:B------:R-:W-:Y:S01]  /*1a600*/  BPT.TRAP 0x1 ;  /* 0x000000040000795c */ /* 0x000fe20000300000 */
.L_x_598:
[----:B0-----:R-:W-:-:S04]  /*1a610*/  SHF.L.U32 R0, R23, 0x1f, RZ ;  /* 0x0000001f17007819 */ /* 0x001fc800000006ff */
[----:B------:R-:W0:Y:S02]  /*1a620*/  SYNCS.PHASECHK.TRANS64.TRYWAIT P1, [R3+URZ+0x19c60], R0 ;  /* 0x019c6000030075a7 */ /* 0x000e24000802017f */
[----:B0-----:R-:W-:Y:S05]  /*1a630*/  @!P1 BRA `(.L_x_599) ;  /* 0x0000003000f49947 */ /* 0x001fea0003800000 */
.L_x_711:
[----:B------:R-:W0:Y:S04]  /*1a640*/  LDL R4, [R1+0x1c] ;  /* 0x00001c0001047983 */ /* 0x000e280000100800 */
[----:B------:R-:W2:Y:S04]  /*1a650*/  LDL R10, [R1+0x14] ;  /* 0x00001400010a7983 */ /* 0x000ea80000100800 */
[----:B------:R-:W3:Y:S01]  /*1a660*/  LDL R13, [R1+0x18] ;  /* 0x00001800010d7983 */ /* 0x000ee20000100800 */
[----:B------:R-:W-:Y:S01]  /*1a670*/  IMAD R2, R19, 0x3000, RZ ;  /* 0x0000300013027824 */ /* 0x000fe200078e02ff */
[----:B------:R-:W-:Y:S05]  /*1a680*/  WARPSYNC.ALL ;  /* 0x0000000000007948 */ /* 0x000fea0003800000 */
[----:B------:R-:W4:Y:S01]  /*1a690*/  LDL R12, [R1+0x54] ;  /* 0x00005400010c7983 */ /* 0x000f220000100800 */
[----:B0-----:R-:W-:-:S02]  /*1a6a0*/  LOP3.LUT R0, R2, R4, RZ, 0xfc, !PT ;  /* 0x0000000402007212 */ /* 0x001fc400078efcff */
[----:B--2---:R-:W-:-:S03]  /*1a6b0*/  LOP3.LUT R2, R2, R10, RZ, 0xfc, !PT ;  /* 0x0000000a02027212 */ /* 0x004fc600078efcff */
[----:B------:R-:W-:-:S05]  /*1a6c0*/  IMAD.IADD R0, R17, 0x1, R0 ;  /* 0x0000000111007824 */ /* 0x000fca00078e0200 */
[----:B------:R-:W0:Y:S01]  /*1a6d0*/  LDSM.16.MT88.4 R4, [R0+0x9000] ;  /* 0x009000000004783b */ /* 0x000e220000004200 */
        /* <DEDUP_REMOVED lines=32> */
[----:B----4-:R-:W-:Y:S02]  /*1a8e0*/  ISETP.NE.AND P1, PT, R12, 0x3, PT ;  /* 0x000000030c00780c */ /* 0x010fe40003f25270 */
        /* <DEDUP_REMOVED lines=13> */
.L_x_600:
[----:B--2---:R2:W-:Y:S01]  /*1a9c0*/  SYNCS.ARRIVE.TRANS64.A1T0 RZ, [R3+URZ+0x19c50], RZ ;  /* 0x019c50ff03ff79a7 */ /* 0x0045e2000810003f */
[----:B------:R-:W-:Y:S06]  /*1a9d0*/  BAR.SYNC.DEFER_BLOCKING 0x2, 0x80 ;  /* 0x0082000000007b1d */ /* 0x000fec0000010000 */
[----:B------:R-:W-:Y:S05]  /*1a9e0*/  @!P0 BRA `(.L_x_601) ;  /* 0x0000000000048947 */ /* 0x000fea0003800000 */
[----:B------:R-:W-:Y:S01]  /*1a9f0*/  BPT.TRAP 0x1 ;  /* 0x000000040000795c */ /* 0x000fe20000300000 */
.L_x_601:
[----:B------:R-:W3:Y:S01]  /*1aa00*/  LDL R0, [R1+0xc] ;  /* 0x00000c0001007983 */ /* 0x000ee20000100800 */
[----:B--2---:R-:W-:Y:S02]  /*1aa10*/  VIADD R3, R3, 0x19c80 ;  /* 0x00019c8003037836 */ /* 0x004fe40000000000 */
[----:B------:R-:W-:-:S05]  /*1aa20*/  VIADD R19, R19, 0x1 ;  /* 0x0000000113137836 */ /* 0x000fca0000000000 */
[----:B------:R-:W-:-:S04]  /*1aa30*/  ISETP.NE.AND P0, PT, R19, 0x2, PT ;  /* 0x000000021300780c */ /* 0x000fc80003f05270 */
[----:B------:R-:W-:Y:S02]  /*1aa40*/  SEL R19, R19, RZ, P0 ;  /* 0x000000ff13137207 */ /* 0x000fe40000000000 */
[----:B---3--:R-:W-:Y:S02]  /*1aa50*/  PRMT R3, R0, 0x654, R3 ;  /* 0x0000065400037816 */ /* 0x008fe40000000003 */
[----:B------:R-:W-:Y:S02]  /*1aa60*/  SEL R0, RZ, 0x1, P0 ;  /* 0x00000001ff007807 */ /* 0x000fe40000000000 */
[----:B------:R2:W-:Y:S02]  /*1aa70*/  SYNCS.ARRIVE.TRANS64.RED.A1T0 RZ, [R3+URZ], RZ ;  /* 0x000000ff03ff79a7 */ /* 0x0005e4000810043f */
[----:B------:R-:W-:-:S07]  /*1aa80*/  LOP3.LUT R23, R23, R0, RZ, 0x3c, !PT ;  /* 0x0000000017177212 */ /* 0x000fce00078e3cff */
.L_x_542:
[----:B------:R-:W3:Y:S02]  /*1aa90*/  LDL R0, [R1+0x28] ;  /* 0x0000280001007983 */ /* 0x000ee40000100800 */
[----:B---3--:R-:W-:-:S13]  /*1aaa0*/  LOP3.LUT P0, RZ, R0, 0x10, RZ, 0xc0, !PT ;  /* 0x0000001000ff7812 */ /* 0x008fda000780c0ff */
[----:B------:R-:W-:Y:S05]  /*1aab0*/  @!P0 BRA `(.L_x_602) ;  /* 0x0000000000288947 */ /* 0x000fea0003800000 */
[----:B------:R-:W-:Y:S05]  /*1aac0*/  WARPSYNC.ALL ;  /* 0x0000000000007948 */ /* 0x000fea0003800000 */
[----:B------:R-:W3:Y:S08]  /*1aad0*/  S2UR UR4, SR_CgaCtaId ;  /* 0x00000000000479c3 */ /* 0x000ef00000008800 */
[----:B------:R-:W-:Y:S01]  /*1aae0*/  BAR.SYNC.DEFER_BLOCKING 0x5, 0x200 ;  /* 0x0148000000007b1d */ /* 0x000fe20000010000 */
[----:B------:R-:W-:Y:S01]  /*1aaf0*/  MOV R17, 0x400 ;  /* 0x0000040000117802 */ /* 0x000fe20000000f00 */
[----:B---3--:R-:W-:-:S05]  /*1ab00*/  IMAD.U32 R0, RZ, RZ, UR4 ;  /* 0x00000004ff007e24 */ /* 0x008fca000f8e00ff */
[----:B------:R-:W-:Y:S01]  /*1ab10*/  LEA R17, R0, R17, 0x18 ;  /* 0x0000001100117211 */ /* 0x000fe200078ec0ff */
[----:B------:R3:W-:Y:S04]  /*1ab20*/  STL [R1+0xc], R0 ;  /* 0x00000c0001007387 */ /* 0x0007e80000100800 */
[----:B-1----:R3:W1:Y:S01]  /*1ab30*/  LDS.128 R24, [R17+0x19cd0] ;  /* 0x019cd00011187984 */ /* 0x0026620000000c00 */
[----:B------:R-:W-:Y:S06]  /*1ab40*/  BAR.ARV 0x4, 0x200 ;  /* 0x0108000000007b1d */ /* 0x000fec0000002000 */
[----:B------:R-:W-:Y:S05]  /*1ab50*/  BRA `(.L_x_603) ;  /* 0x0000000800dc7947 */ /* 0x000fea0003800000 */
.L_x_602:
[----:B------:R-:W0:Y:S01]  /*1ab60*/  S2R R0, SR_TID.X ;  /* 0x0000000000007919 */ /* 0x000e220000002100 */
[----:B------:R-:W-:Y:S01]  /*1ab70*/  UMOV UR4, 0xffffffff ;  /* 0xffffffff00047882 */ /* 0x000fe20000000000 */
[----:B01----:R-:W-:-:S04]  /*1ab80*/  LOP3.LUT R9, R0, 0x1f, RZ, 0xc0, !PT ;  /* 0x0000001f00097812 */ /* 0x003fc800078ec0ff */
[----:B------:R-:W-:Y:S01]  /*1ab90*/  ISETP.NE.AND P0, PT, R9, 0x1f, PT ;  /* 0x0000001f0900780c */ /* 0x000fe20003f05270 */
[----:B------:R-:W-:-:S12]  /*1aba0*/  BRA.DIV UR4, `(.L_x_604) ;  /* 0x0000002e04ac7947 */ /* 0x000fd8000b800000 */
[----:B------:R-:W-:Y:S01]  /*1abb0*/  IADD3 R0, R27, R9, RZ ;  /* 0x000000091b007210 */ /* 0x000fe20007ffe0ff */
[----:B------:R-:W-:-:S03]  /*1abc0*/  ULDC UR4, c[0x0][0xc3c] ;  /* 0x00030f0000047ab9 */ /* 0x000fc60000000800 */
[----:B------:R-:W-:-:S13]  /*1abd0*/  ISETP.GE.OR P1, PT, R0, UR4, !P0 ;  /* 0x0000000400007c0c */ /* 0x000fda000c726670 */
[----:B--2---:R-:W0:Y:S08]  /*1abe0*/  @!P1 LDC.64 R2, c[0x0][0xc80] ;  /* 0x00032000ff029b82 */ /* 0x004e300000000a00 */
[----:B------:R-:W1:Y:S01]  /*1abf0*/  @!P1 LDC.64 R4, c[0x0][0xc78] ;  /* 0x00031e00ff049b82 */ /* 0x000e620000000a00 */
[----:B0-----:R-:W-:-:S05]  /*1ac00*/  @!P1 IMAD.WIDE R2, R0, 0x4, R2 ;  /* 0x0000000400029825 */ /* 0x001fca00078e0202 */
[----:B------:R1:W2:Y:S02]  /*1ac10*/  @!P1 LDG.E R6, desc[UR40][R2.64] ;  /* 0x0000002802069981 */ /* 0x0002a4000c1e1900 */
[----:B-1----:R-:W-:-:S06]  /*1ac20*/  @!P1 IMAD.WIDE R2, R0, 0x4, R4 ;  /* 0x0000000400029825 */ /* 0x002fcc00078e0204 */
[----:B------:R-:W3:Y:S01]  /*1ac30*/  @!P1 LDG.E R2, desc[UR40][R2.64] ;  /* 0x0000002802029981 */ /* 0x000ee2000c1e1900 */
[----:B------:R-:W-:Y:S01]  /*1ac40*/  IMAD.MOV.U32 R5, RZ, RZ, RZ ;  /* 0x000000ffff057224 */ /* 0x000fe200078e00ff */
[C---:B------:R-:W-:Y:S02]  /*1ac50*/  ISETP.GE.U32.AND P2, PT, R9.reuse, 0x2, PT ;  /* 0x000000020900780c */ /* 0x040fe40003f46070 */
[C---:B------:R-:W-:Y:S01]  /*1ac60*/  ISETP.GE.U32.AND P3, PT, R9.reuse, 0x4, PT ;  /* 0x000000040900780c */ /* 0x040fe20003f66070 */
[----:B------:R-:W-:Y:S01]  /*1ac70*/  SHFL.IDX PT, R0, R24, RZ, 0x1f ;  /* 0x00001fff18007589 */ /* 0x000fe200000e0000 */
[C---:B------:R-:W-:Y:S02]  /*1ac80*/  ISETP.GE.U32.AND P4, PT, R9.reuse, 0x8, PT ;  /* 0x000000080900780c */ /* 0x040fe40003f86070 */
[----:B------:R-:W-:Y:S01]  /*1ac90*/  ISETP.GE.U32.AND P5, PT, R9, 0x10, PT ;  /* 0x000000100900780c */ /* 0x000fe20003fa6070 */
[----:B------:R0:W-:Y:S02]  /*1aca0*/  SHFL.IDX PT, R7, R24, 0x1, 0x1f ;  /* 0x00201f0018077f89 */ /* 0x0001e400000e0000 */
[----:B0-----:R-:W-:-:S02]  /*1acb0*/  IMAD.MOV.U32 R24, RZ, RZ, RZ ;  /* 0x000000ffff187224 */ /* 0x001fc400078e00ff */
[----:B--2---:R-:W-:Y:S02]  /*1acc0*/  @!P1 IMAD.MOV.U32 R5, RZ, RZ, R6 ;  /* 0x000000ffff059224 */ /* 0x004fe400078e0006 */
[----:B------:R-:W-:Y:S02]  /*1acd0*/  IMAD.MOV.U32 R6, RZ, RZ, RZ ;  /* 0x000000ffff067224 */ /* 0x000fe400078e00ff */
[----:B---3--:R-:W-:Y:S01]  /*1ace0*/  @!P1 IMAD.MOV.U32 R6, RZ, RZ, R2 ;  /* 0x000000ffff069224 */ /* 0x008fe200078e0002 */
[----:B------:R-:W-:-:S03]  /*1acf0*/  ISETP.NE.AND P1, PT, R9, RZ, PT ;  /* 0x000000ff0900720c */ /* 0x000fc60003f25270 */
[----:B------:R-:W-:-:S05]  /*1ad00*/  IMAD R2, R6, R5, RZ ;  /* 0x0000000506027224 */ /* 0x000fca00078e02ff */
        /* <DEDUP_REMOVED lines=13> */
[----:B0-----:R-:W-:-:S04]  /*1ade0*/  SEL R3, R3, RZ, P5 ;  /* 0x000000ff03037207 */ /* 0x001fc80002800000 */
[----:B------:R-:W-:-:S05]  /*1adf0*/  IADD3 R2, R2, R3, RZ ;  /* 0x0000000302027210 */ /* 0x000fca0007ffe0ff */
[----:B------:R0:W1:Y:S02]  /*1ae00*/  SHFL.IDX PT, R8, R2, 0x1f, 0x1f ;  /* 0x03e01f0002087f89 */ /* 0x00006400000e0000 */
.L_x_721:
[----:B------:R-:W-:Y:S02]  /*1ae10*/  ULDC UR4, c[0x0][0xc38] ;  /* 0x00030e0000047ab9 */ /* 0x000fe40000000800 */
[----:B------:R-:W-:-:S04]  /*1ae20*/  IMAD.U32 R3, RZ, RZ, UR4 ;  /* 0x00000004ff037e24 */ /* 0x000fc8000f8e00ff */
[----:B-1----:R-:W-:-:S04]  /*1ae30*/  IMAD R8, R8, R3, RZ ;  /* 0x0000000308087224 */ /* 0x002fc800078e02ff */
[----:B------:R-:W-:-:S05]  /*1ae40*/  IMAD.IADD R4, R7, 0x1, R8 ;  /* 0x0000000107047824 */ /* 0x000fca00078e0208 */
[----:B------:R-:W-:-:S13]  /*1ae50*/  ISETP.GT.AND P6, PT, R4, R0, PT ;  /* 0x000000000400720c */ /* 0x000fda0003fc4270 */
[----:B------:R-:W-:Y:S05]  /*1ae60*/  @P6 BRA `(.L_x_605) ;  /* 0x0000000000a46947 */ /* 0x000fea0003800000 */
.L_x_608:
[----:B0-----:R-:W0:Y:S01]  /*1ae70*/  LDC R2, c[0x0][0xc3c] ;  /* 0x00030f00ff027b82 */ /* 0x001e220000000800 */
[----:B------:R-:W-:-:S05]  /*1ae80*/  VIADD R27, R27, 0x1f ;  /* 0x0000001f1b1b7836 */ /* 0x000fca0000000000 */
[----:B0-----:R-:W-:-:S13]  /*1ae90*/  ISETP.GE.AND P6, PT, R27, R2, PT ;  /* 0x000000021b00720c */ /* 0x001fda0003fc6270 */
[----:B------:R-:W-:Y:S05]  /*1aea0*/  @P6 BRA `(.L_x_606) ;  /* 0x0000000400bc6947 */ /* 0x000fea0003800000 */
[----:B------:R-:W0:Y:S01]  /*1aeb0*/  S2R R3, SR_TID.X ;  /* 0x0000000000037919 */ /* 0x000e220000002100 */
[----:B------:R-:W-:Y:S01]  /*1aec0*/  IMAD.MOV.U32 R5, RZ, RZ, RZ ;  /* 0x000000ffff057224 */ /* 0x000fe200078e00ff */
[----:B0-----:R-:W-:-:S05]  /*1aed0*/  LOP3.LUT R3, R3, 0x1f, RZ, 0xc0, !PT ;  /* 0x0000001f03037812 */ /* 0x001fca00078ec0ff */
[----:B------:R-:W-:-:S05]  /*1aee0*/  IMAD.IADD R6, R27, 0x1, R3 ;  /* 0x000000011b067824 */ /* 0x000fca00078e0203 */
[----:B------:R-:W-:-:S13]  /*1aef0*/  ISETP.GE.OR P6, PT, R6, R2, !P0 ;  /* 0x000000020600720c */ /* 0x000fda00047c6670 */
[----:B------:R-:W0:Y:S02]  /*1af00*/  @!P6 LDC.64 R2, c[0x0][0xc80] ;  /* 0x00032000ff02eb82 */ /* 0x000e240000000a00 */
[----:B0-----:R-:W-:-:S05]  /*1af10*/  @!P6 IMAD.WIDE R2, R6, 0x4, R2 ;  /* 0x000000040602e825 */ /* 0x001fca00078e0202 */
[----:B------:R0:W2:Y:S02]  /*1af20*/  @!P6 LDG.E R5, desc[UR40][R2.64] ;  /* 0x000000280205e981 */ /* 0x0000a4000c1e1900 */
[----:B0-----:R-:W0:Y:S02]  /*1af30*/  @!P6 LDC.64 R2, c[0x0][0xc78] ;  /* 0x00031e00ff02eb82 */ /* 0x001e240000000a00 */
[----:B0-----:R-:W-:-:S04]  /*1af40*/  @!P6 IMAD.WIDE R2, R6, 0x4, R2 ;  /* 0x000000040602e825 */ /* 0x001fc800078e0202 */
[----:B------:R-:W-:-:S06]  /*1af50*/  IMAD.MOV.U32 R6, RZ, RZ, RZ ;  /* 0x000000ffff067224 */ /* 0x000fcc00078e00ff */
[----:B------:R-:W2:Y:S01]  /*1af60*/  @!P6 LDG.E R6, desc[UR40][R2.64] ;  /* 0x000000280206e981 */ /* 0x000ea2000c1e1900 */
[----:B------:R-:W-:Y:S01]  /*1af70*/  UMOV UR4, 0xffffffff ;  /* 0xffffffff00047882 */ /* 0x000fe20000000000 */
[----:B--2---:R-:W-:Y:S02]  /*1af80*/  IMAD R2, R6, R5, RZ ;  /* 0x0000000506027224 */ /* 0x004fe400078e02ff */
[----:B------:R-:W-:Y:S05]  /*1af90*/  BRA.DIV UR4, `(.L_x_607) ;  /* 0x0000003204087947 */ /* 0x000fea000b800000 */
        /* <DEDUP_REMOVED lines=15> */
[----:B------:R0:W1:Y:S02]  /*1b090*/  SHFL.IDX PT, R8, R2, 0x1f, 0x1f ;  /* 0x03e01f0002087f89 */ /* 0x00006400000e0000 */
.L_x_729:
[----:B------:R-:W-:Y:S02]  /*1b0a0*/  ULDC UR4, c[0x0][0xc38] ;  /* 0x00030e0000047ab9 */ /* 0x000fe40000000800 */
[----:B------:R-:W-:-:S04]  /*1b0b0*/  IMAD.U32 R3, RZ, RZ, UR4 ;  /* 0x00000004ff037e24 */ /* 0x000fc8000f8e00ff */
[----:B-1----:R-:W-:-:S04]  /*1b0c0*/  IMAD R8, R8, R3, RZ ;  /* 0x0000000308087224 */ /* 0x002fc800078e02ff */
[----:B------:R-:W-:-:S05]  /*1b0d0*/  IMAD.IADD R4, R8, 0x1, R4 ;  /* 0x0000000108047824 */ /* 0x000fca00078e0204 */
[----:B------:R-:W-:-:S13]  /*1b0e0*/  ISETP.GT.AND P6, PT, R4, R0, PT ;  /* 0x000000000400720c */ /* 0x000fda0003fc4270 */
[----:B------:R-:W-:Y:S05]  /*1b0f0*/  @!P6 BRA `(.L_x_608) ;  /* 0xfffffffc005ce947 */ /* 0x000fea000383ffff */
.L_x_605:
[----:B------:R-:W-:Y:S01]  /*1b100*/  IMAD.IADD R8, R4, 0x1, -R8 ;  /* 0x0000000104087824 */ /* 0x000fe200078e0a08 */
[----:B------:R-:W-:-:S03]  /*1b110*/  UMOV UR4, 0xffffffff ;  /* 0xffffffff00047882 */ /* 0x000fc60000000000 */
[----:B------:R-:W-:-:S05]  /*1b120*/  IMAD R4, R2, R3, R8 ;  /* 0x0000000302047224 */ /* 0x000fca00078e0208 */
[----:B------:R-:W-:Y:S01]  /*1b130*/  ISETP.GT.AND P6, PT, R4, R0, PT ;  /* 0x000000000400720c */ /* 0x000fe20003fc4270 */
[----:B------:R-:W-:-:S12]  /*1b140*/  BRA.DIV UR4, `(.L_x_609) ;  /* 0x0000003204747947 */ /* 0x000fd8000b800000 */
[----:B------:R-:W-:-:S04]  /*1b150*/  VOTE.ANY R7, PT, !P6 ;  /* 0x0000000000077806 */ /* 0x000fc800070e0100 */
[----:B------:R-:W1:Y:S02]  /*1b160*/  POPC R4, R7 ;  /* 0x0000000700047309 */ /* 0x000e640000000000 */
[----:B-1----:R1:W2:Y:S04]  /*1b170*/  SHFL.IDX PT, R5, R5, R4, 0x1f ;  /* 0x00001f0405057589 */ /* 0x0022a800000e0000 */
[----:B------:R1:W3:Y:S02]  /*1b180*/  SHFL.IDX PT, R6, R6, R4, 0x1f ;  /* 0x00001f0406067589 */ /* 0x0002e400000e0000 */
.L_x_734:
[----:B------:R-:W-:-:S13]  /*1b190*/  ISETP.NE.AND P0, PT, R7, RZ, PT ;  /* 0x000000ff0700720c */ /* 0x000fda0003f05270 */
[----:B------:R-:W-:Y:S05]  /*1b1a0*/  @!P0 BRA `(.L_x_610) ;  /* 0x0000000000148947 */ /* 0x000fea0003800000 */
[----:B------:R-:W-:Y:S01]  /*1b1b0*/  UMOV UR4, 0xffffffff ;  /* 0xffffffff00047882 */ /* 0x000fe20000000000 */
[----:B------:R-:W-:Y:S02]  /*1b1c0*/  VIADD R12, R4, 0xffffffff ;  /* 0xffffffff040c7836 */ /* 0x000fe40000000000 */
[----:B------:R-:W-:Y:S05]  /*1b1d0*/  BRA.DIV UR4, `(.L_x_611) ;  /* 0x0000003204ac7947 */ /* 0x000fea000b800000 */
[----:B0-----:R0:W4:Y:S02]  /*1b1e0*/  SHFL.IDX PT, R2, R2, R12, 0x1f ;  /* 0x00001f0c02027589 */ /* 0x00112400000e0000 */
.L_x_737:
[----:B----4-:R-:W-:-:S07]  /*1b1f0*/  IMAD.MOV.U32 R24, RZ, RZ, R2 ;  /* 0x000000ffff187224 */ /* 0x010fce00078e0002 */
.L_x_610:
[----:B------:R-:W-:Y:S01]  /*1b200*/  IMAD R24, R24, R3, R8 ;  /* 0x0000000318187224 */ /* 0x000fe200078e0208 */
[----:B--2---:R-:W-:Y:S01]  /*1b210*/  IABS R8, R5 ;  /* 0x0000000500087213 */ /* 0x004fe20000000000 */
[----:B------:R-:W-:Y:S02]  /*1b220*/  IMAD.IADD R27, R4, 0x1, R27 ;  /* 0x00000001041b7824 */ /* 0x000fe400078e021b */
[----:B------:R-:W-:Y:S01]  /*1b230*/  IMAD.IADD R25, R0, 0x1, -R24 ;  /* 0x0000000100197824 */ /* 0x000fe200078e0a18 */
[----:B0-----:R-:W0:Y:S04]  /*1b240*/  I2F.RP R2, R8 ;  /* 0x0000000800027306 */ /* 0x001e280000209400 */
[----:B------:R-:W-:-:S04]  /*1b250*/  IABS R0, R25 ;  /* 0x0000001900007213 */ /* 0x000fc80000000000 */
[----:B0-----:R-:W0:Y:S02]  /*1b260*/  MUFU.RCP R2, R2 ;  /* 0x0000000200027308 */ /* 0x001e240000001000 */
[----:B0-----:R-:W-:-:S06]  /*1b270*/  IADD3 R2, R2, 0xffffffe, RZ ;  /* 0x0ffffffe02027810 */ /* 0x001fcc0007ffe0ff */
[----:B------:R-:W0:Y:S02]  /*1b280*/  F2I.FTZ.U32.TRUNC.NTZ R3, R2 ;  /* 0x0000000200037305 */ /* 0x000e24000021f000 */
[----:B0-----:R-:W-:-:S04]  /*1b290*/  IMAD.MOV R2, RZ, RZ, -R3 ;  /* 0x000000ffff027224 */ /* 0x001fc800078e0a03 */
[----:B------:R-:W-:Y:S02]  /*1b2a0*/  IMAD R7, R2, R8, RZ ;  /* 0x0000000802077224 */ /* 0x000fe400078e02ff */
[----:B------:R-:W-:-:S04]  /*1b2b0*/  IMAD.MOV.U32 R2, RZ, RZ, RZ ;  /* 0x000000ffff027224 */ /* 0x000fc800078e00ff */
[----:B------:R-:W-:Y:S01]  /*1b2c0*/  IMAD.HI.U32 R2, R3, R7, R2 ;  /* 0x0000000703027227 */ /* 0x000fe200078e0002 */
[----:B------:R-:W-:-:S05]  /*1b2d0*/  IABS R3, R5 ;  /* 0x0000000500037213 */ /* 0x000fca0000000000 */
[----:B------:R-:W-:Y:S02]  /*1b2e0*/  IMAD.MOV R3, RZ, RZ, -R3 ;  /* 0x000000ffff037224 */ /* 0x000fe400078e0a03 */
[----:B------:R-:W-:-:S04]  /*1b2f0*/  IMAD.HI.U32 R7, R2, R0, RZ ;  /* 0x0000000002077227 */ /* 0x000fc800078e00ff */
[----:B------:R-:W-:-:S05]  /*1b300*/  IMAD R0, R7, R3, R0 ;  /* 0x0000000307007224 */ /* 0x000fca00078e0200 */
[----:B------:R-:W-:-:S13]  /*1b310*/  ISETP.GT.U32.AND P1, PT, R8, R0, PT ;  /* 0x000000000800720c */ /* 0x000fda0003f24070 */
[----:B------:R-:W-:Y:S01]  /*1b320*/  @!P1 IMAD.IADD R0, R0, 0x1, -R8 ;  /* 0x0000000100009824 */ /* 0x000fe200078e0a08 */
[----:B------:R-:W-:Y:S02]  /*1b330*/  @!P1 IADD3 R7, R7, 0x1, RZ ;  /* 0x0000000107079810 */ /* 0x000fe40007ffe0ff */
[----:B------:R-:W-:Y:S02]  /*1b340*/  ISETP.NE.AND P1, PT, R5, RZ, PT ;  /* 0x000000ff0500720c */ /* 0x000fe40003f25270 */
[----:B------:R-:W-:Y:S02]  /*1b350*/  ISETP.GE.U32.AND P0, PT, R0, R8, PT ;  /* 0x000000080000720c */ /* 0x000fe40003f06070 */
[----:B---3--:R-:W-:-:S04]  /*1b360*/  IABS R0, R6 ;  /* 0x0000000600007213 */ /* 0x008fc80000000000 */
[----:B------:R-:W0:Y:S07]  /*1b370*/  I2F.RP R2, R0 ;  /* 0x0000000000027306 */ /* 0x000e2e0000209400 */
[----:B------:R-:W-:Y:S01]  /*1b380*/  @P0 VIADD R7, R7, 0x1 ;  /* 0x0000000107070836 */ /* 0x000fe20000000000 */
[----:B0-----:R-:W0:Y:S02]  /*1b390*/  MUFU.RCP R2, R2 ;  /* 0x0000000200027308 */ /* 0x001e240000001000 */
[----:B0-----:R-:W-:-:S06]  /*1b3a0*/  VIADD R2, R2, 0xffffffe ;  /* 0x0ffffffe02027836 */ /* 0x001fcc0000000000 */
[----:B------:R-:W0:Y:S02]  /*1b3b0*/  F2I.FTZ.U32.TRUNC.NTZ R3, R2 ;  /* 0x0000000200037305 */ /* 0x000e24000021f000 */
[----:B0-----:R-:W-:-:S04]  /*1b3c0*/  IMAD.MOV R2, RZ, RZ, -R3 ;  /* 0x000000ffff027224 */ /* 0x001fc800078e0a03 */
[----:B------:R-:W-:Y:S02]  /*1b3d0*/  IMAD R8, R2, R0, RZ ;  /* 0x0000000002087224 */ /* 0x000fe400078e02ff */
[----:B------:R-:W-:-:S04]  /*1b3e0*/  IMAD.MOV.U32 R2, RZ, RZ, RZ ;  /* 0x000000ffff027224 */ /* 0x000fc800078e00ff */
[----:B------:R-:W-:Y:S01]  /*1b3f0*/  IMAD.HI.U32 R2, R3, R8, R2 ;  /* 0x0000000803027227 */ /* 0x000fe200078e0002 */
[----:B------:R-:W-:Y:S02]  /*1b400*/  LOP3.LUT R3, R25, R5, RZ, 0x3c, !PT ;  /* 0x0000000519037212 */ /* 0x000fe400078e3cff */
[----:B------:R-:W-:Y:S02]  /*1b410*/  IABS R8, R6 ;  /* 0x0000000600087213 */ /* 0x000fe40000000000 */
[----:B------:R-:W-:-:S03]  /*1b420*/  ISETP.GE.AND P2, PT, R3, RZ, PT ;  /* 0x000000ff0300720c */ /* 0x000fc60003f46270 */
[----:B------:R-:W-:-:S10]  /*1b430*/  IMAD.MOV R8, RZ, RZ, -R8 ;  /* 0x000000ffff087224 */ /* 0x000fd400078e0a08 */
        /* <DEDUP_REMOVED lines=17> */
[----:B------:R-:W-:Y:S01]  /*1b550*/  IMAD.MOV R0, RZ, RZ, -R2 ;  /* 0x000000ffff007224 */ /* 0x000fe200078e0a02 */
[----:B------:R-:W-:-:S03]  /*1b560*/  LEA R2, R6, R2, 0x18 ;  /* 0x0000000206027211 */ /* 0x000fc600078ec0ff */
[----:B------:R-:W-:-:S04]  /*1b570*/  IMAD R0, R6, R0, R7 ;  /* 0x0000000006007224 */ /* 0x000fc800078e0207 */
[----:B------:R-:W-:Y:S01]  /*1b580*/  IMAD R26, R0, 0x10000, R2 ;  /* 0x00010000001a7824 */ /* 0x000fe200078e0202 */
[----:B------:R-:W-:Y:S06]  /*1b590*/  BRA `(.L_x_612) ;  /* 0x00000000001c7947 */ /* 0x000fec0003800000 */
.L_x_606:
[----:B------:R-:W-:Y:S01]  /*1b5a0*/  UMOV UR4, URZ ;  /* 0x0000003f00047c82 */ /* 0x000fe20008000000 */
[----:B------:R-:W-:Y:S01]  /*1b5b0*/  UMOV UR5, URZ ;  /* 0x0000003f00057c82 */ /* 0x000fe20008000000 */
[----:B------:R-:W-:Y:S01]  /*1b5c0*/  ULDC UR6, c[0x0][0xc3c] ;  /* 0x00030f0000067ab9 */ /* 0x000fe20000000800 */
[----:B------:R-:W-:Y:S02]  /*1b5d0*/  IMAD.MOV.U32 R24, RZ, RZ, R0 ;  /* 0x000000ffff187224 */ /* 0x000fe400078e0000 */
[----:B------:R-:W-:Y:S02]  /*1b5e0*/  IMAD.U32 R25, RZ, RZ, UR4 ;  /* 0x00000004ff197e24 */ /* 0x000fe4000f8e00ff */
[----:B------:R-:W-:Y:S02]  /*1b5f0*/  IMAD.U32 R26, RZ, RZ, UR5 ;  /* 0x00000005ff1a7e24 */ /* 0x000fe4000f8e00ff */
[----:B------:R-:W-:-:S07]  /*1b600*/  IMAD.U32 R27, RZ, RZ, UR6 ;  /* 0x00000006ff1b7e24 */ /* 0x000fce000f8e00ff */
.L_x_612:
[----:B------:R4:W2:Y:S01]  /*1b610*/  LDL R2, [R1+0xc] ;  /* 0x00000c0001027983 */ /* 0x0008a20000100800 */
[----:B------:R-:W0:Y:S01]  /*1b620*/  S2R R0, SR_TID.X ;  /* 0x0000000000007919 */ /* 0x000e220000002100 */
[----:B------:R-:W-:Y:S05]  /*1b630*/  WARPSYNC.ALL ;  /* 0x0000000000007948 */ /* 0x000fea0003800000 */
[----:B0-----:R-:W-:Y:S01]  /*1b640*/  LOP3.LUT R0, R0, 0x1f, RZ, 0xc0, !PT ;  /* 0x0000001f00007812 */ /* 0x001fe200078ec0ff */
[----:B------:R-:W-:Y:S03]  /*1b650*/  BAR.SYNC.DEFER_BLOCKING 0x4, 0x200 ;  /* 0x0108000000007b1d */ /* 0x000fe60000010000 */
[----:B------:R-:W-:-:S13]  /*1b660*/  ISETP.NE.AND P0, PT, R0, RZ, PT ;  /* 0x000000ff0000720c */ /* 0x000fda0003f05270 */
[----:B------:R-:W-:Y:S01]  /*1b670*/  @!P0 MOV R0, 0x400 ;  /* 0x0000040000008802 */ /* 0x000fe20000000f00 */
[----:B--2---:R-:W0:Y:S03]  /*1b680*/  @!P0 S2R R2, SR_CgaCtaId ;  /* 0x0000000000028919 */ /* 0x004e260000008800 */
[----:B0-----:R-:W-:Y:S01]  /*1b690*/  @!P0 LEA R17, R2, R0, 0x18 ;  /* 0x0000000002118211 */ /* 0x001fe200078ec0ff */
[----:B------:R4:W-:Y:S04]  /*1b6a0*/  @!P0 STL [R1+0xc], R2 ;  /* 0x00000c0201008387 */ /* 0x0009e80000100800 */
[----:B------:R4:W-:Y:S01]  /*1b6b0*/  @!P0 STS.128 [R17+0x19cd0], R24 ;  /* 0x019cd01811008388 */ /* 0x0009e20000000c00 */
[----:B------:R-:W-:Y:S06]  /*1b6c0*/  BAR.ARV 0x5, 0x200 ;  /* 0x0148000000007b1d */ /* 0x000fec0000002000 */
.L_x_603:
[----:B------:R-:W-:Y:S02]  /*1b6d0*/  ULDC UR4, c[0x0][0xc3c] ;  /* 0x00030f0000047ab9 */ /* 0x000fe40000000800 */
[----:B-1----:R-:W-:-:S13]  /*1b6e0*/  ISETP.GE.AND P0, PT, R27, UR4, PT ;  /* 0x000000041b007c0c */ /* 0x002fda000bf06270 */
[----:B------:R-:W-:Y:S05]  /*1b6f0*/  @!P0 BRA `(.L_x_613) ;  /* 0xffffff9c00a88947 */ /* 0x000fea000383ffff */
[----:B------:R-:W-:Y:S05]  /*1b700*/  BSYNC B7 ;  /* 0x0000000000077941 */ /* 0x000fea0003800000 */
.L_x_493:
[----:B--23--:R-:W2:Y:S01]  /*1b710*/  LDL.LU R0, [R1+0x4c] ;  /* 0x00004c0001007983 */ /* 0x00cea20000300800 */
[----:B------:R-:W-:Y:S01]  /*1b720*/  BSSY B0, `(.L_x_614) ;  /* 0x000000b000007945 */ /* 0x000fe20003800000 */
[----:B------:R-:W1:Y:S01]  /*1b730*/  S2R R5, SR_CgaCtaId ;  /* 0x0000000000057919 */ /* 0x000e620000008800 */
[----:B--2---:R-:W-:-:S05]  /*1b740*/  VIADD R0, R0, 0x1 ;  /* 0x0000000100007836 */ /* 0x004fca0000000000 */
[----:B0---4-:R-:W-:-:S04]  /*1b750*/  LEA.HI R2, R0, R0, RZ, 0x1 ;  /* 0x0000000000027211 */ /* 0x011fc800078f08ff */
[----:B------:R-:W-:Y:S02]  /*1b760*/  LOP3.LUT R3, R2, 0xfffffffe, RZ, 0xc0, !PT ;  /* 0xfffffffe02037812 */ /* 0x000fe400078ec0ff */
[----:B------:R-:W-:Y:S02]  /*1b770*/  MOV R2, 0x400 ;  /* 0x0000040000027802 */ /* 0x000fe40000000f00 */
[----:B------:R-:W-:Y:S02]  /*1b780*/  IADD3 R0, R0, -R3, RZ ;  /* 0x8000000300007210 */ /* 0x000fe40007ffe0ff */
[----:B-1----:R-:W-:Y:S02]  /*1b790*/  LEA R5, R5, R2, 0x18 ;  /* 0x0000000205057211 */ /* 0x002fe400078ec0ff */
[----:B------:R-:W-:-:S04]  /*1b7a0*/  SHF.L.U32 R0, R0, 0x1f, RZ ;  /* 0x0000001f00007819 */ /* 0x000fc800000006ff */
[----:B------:R-:W0:Y:S02]  /*1b7b0*/  SYNCS.PHASECHK.TRANS64.TRYWAIT P0, [R5+URZ+0x19c20], R0 ;  /* 0x019c2000050075a7 */ /* 0x000e24000800017f */
[----:B0-----:R-:W-:Y:S05]  /*1b7c0*/  @!P0 BRA `(.L_x_615) ;  /* 0x0000002c00588947 */ /* 0x001fea0003800000 */
.L_x_738:
[----:B------:R-:W-:Y:S05]  /*1b7d0*/  BSYNC B0 ;  /* 0x0000000000007941 */ /* 0x000fea0003800000 */
.L_x_614:
[----:B------:R-:W-:-:S03]  /*1b7e0*/  UMOV UR4, 0xffffffff ;  /* 0xffffffff00047882 */ /* 0x000fc60000000000 */
[----:B------:R-:W-:Y:S05]  /*1b7f0*/  BRA.DIV UR4, `(.L_x_616) ;  /* 0x0000002e04607947 */ /* 0x000fea000b800000 */
[----:B0-----:R-:W0:Y:S02]  /*1b800*/  S2R R0, SR_TID.X ;  /* 0x0000000000007919 */ /* 0x001e240000002100 */
[----:B0-----:R-:W-:-:S04]  /*1b810*/  SHF.R.U32.HI R0, RZ, 0x5, R0 ;  /* 0x00000005ff007819 */ /* 0x001fc80000011600 */
[----:B------:R-:W-:-:S05]  /*1b820*/  LOP3.LUT R0, R0, 0x3, RZ, 0xc0, !PT ;  /* 0x0000000300007812 */ /* 0x000fca00078ec0ff */
[----:B------:R0:W1:Y:S02]  /*1b830*/  SHFL.IDX PT, R14, R0, RZ, 0x1f ;  /* 0x00001fff000e7589 */ /* 0x00006400000e0000 */
.L_x_741:
[----:B-1----:R-:W-:-:S13]  /*1b840*/  ISETP.NE.AND P0, PT, R14, RZ, PT ;  /* 0x000000ff0e00720c */ /* 0x002fda0003f05270 */
[----:B------:R-:W-:Y:S05]  /*1b850*/  @P0 BRA `(.L_x_359) ;  /* 0x0000000000a80947 */ /* 0x000fea0003800000 */
[----:B------:R-:W-:-:S03]  /*1b860*/  UMOV UR4, 0xffffffff ;  /* 0xffffffff00047882 */ /* 0x000fc60000000000 */
[----:B------:R-:W-:Y:S05]  /*1b870*/  BRA.DIV UR4, `(.L_x_617) ;  /* 0x0000002e04747947 */ /* 0x000fea000b800000 */
[----:B------:R-:W-:-:S13]  /*1b880*/  ELECT P6, URZ, PT ;  /* 0x00000000003f782f */ /* 0x000fda00038c0000 */
.L_x_744:
[----:B------:R-:W-:Y:S05]  /*1b890*/  @!P6 BRA `(.L_x_359) ;  /* 0x000000000098e947 */ /* 0x000fea0003800000 */
[----:B0-----:R-:W2:Y:S02]  /*1b8a0*/  LDL.LU R0, [R1+0x2c] ;  /* 0x00002c0001007983 */ /* 0x001ea40000300800 */
[----:B--2---:R-:W-:-:S04]  /*1b8b0*/  LOP3.LUT R0, R0, 0x2, RZ, 0xfc, !PT ;  /* 0x0000000200007812 */ /* 0x004fc800078efcff */
[----:B------:R-:W-:-:S13]  /*1b8c0*/  ISETP.NE.AND P0, PT, R0, 0x3, PT ;  /* 0x000000030000780c */ /* 0x000fda0003f05270 */
[----:B------:R-:W-:Y:S05]  /*1b8d0*/  @!P0 BRA `(.L_x_618) ;  /* 0x0000000000048947 */ /* 0x000fea0003800000 */
[----:B------:R-:W-:Y:S01]  /*1b8e0*/  BPT.TRAP 0x1 ;  /* 0x000000040000795c */ /* 0x000fe20000300000 */
.L_x_618:
[----:B------:R-:W-:Y:S01]  /*1b8f0*/  IMAD R3, R19, 0x8, R5 ;  /* 0x0000000813037824 */ /* 0x000fe200078e0205 */
[----:B------:R-:W-:Y:S01]  /*1b900*/  SHF.L.U32 R2, R23, 0x1f, RZ ;  /* 0x0000001f17027819 */ /* 0x000fe200000006ff */
[----:B------:R-:W-:-:S03]  /*1b910*/  VIADD R19, R19, 0x1 ;  /* 0x0000000113137836 */ /* 0x000fc60000000000 */
[----:B------:R-:W0:Y:S02]  /*1b920*/  SYNCS.PHASECHK.TRANS64.TRYWAIT P1, [R3+URZ+0x19c40], R2 ;  /* 0x019c4002030075a7 */ /* 0x000e24000802017f */
[----:B------:R-:W-:-:S04]  /*1b930*/  ISETP.NE.AND P2, PT, R19, 0x2, PT ;  /* 0x000000021300780c */ /* 0x000fc80003f45270 */
[----:B------:R-:W-:Y:S01]  /*1b940*/  SEL R0, RZ, 0x1, P2 ;  /* 0x00000001ff007807 */ /* 0x000fe20001000000 */
[----:B0-----:R-:W-:Y:S08]  /*1b950*/  @!P1 BRA `(.L_x_619) ;  /* 0x0000002c005c9947 */ /* 0x001ff00003800000 */
.L_x_745:
[----:B------:R-:W-:Y:S02]  /*1b960*/  SEL R19, R19, RZ, P2 ;  /* 0x000000ff13137207 */ /* 0x000fe40001000000 */
[----:B------:R-:W-:Y:S01]  /*1b970*/  LOP3.LUT R0, R23, R0, RZ, 0x3c, !PT ;  /* 0x0000000017007212 */ /* 0x000fe200078e3cff */
[----:B------:R-:W-:Y:S06]  /*1b980*/  @!P0 BRA `(.L_x_620) ;  /* 0x0000000000048947 */ /* 0x000fec0003800000 */
[----:B------:R-:W-:Y:S01]  /*1b990*/  BPT.TRAP 0x1 ;  /* 0x000000040000795c */ /* 0x000fe20000300000 */
.L_x_620:
[----:B------:R-:W-:Y:S01]  /*1b9a0*/  IMAD R19, R19, 0x8, R5 ;  /* 0x0000000813137824 */ /* 0x000fe200078e0205 */
[----:B------:R-:W-:-:S04]  /*1b9b0*/  SHF.L.U32 R0, R0, 0x1f, RZ ;  /* 0x0000001f00007819 */ /* 0x000fc800000006ff */
[----:B------:R-:W1:Y:S02]  /*1b9c0*/  SYNCS.PHASECHK.TRANS64.TRYWAIT P1, [R19+URZ+0x19c40], R0 ;  /* 0x019c4000130075a7 */ /* 0x000e64000802017f */
[----:B-1----:R-:W-:Y:S05]  /*1b9d0*/  @!P1 BRA `(.L_x_621) ;  /* 0x0000002c00509947 */ /* 0x002fea0003800000 */
.L_x_746:
[----:B------:R-:W-:Y:S05]  /*1b9e0*/  @!P0 BRA `(.L_x_622) ;  /* 0x0000000000048947 */ /* 0x000fea0003800000 */
[----:B------:R-:W-:Y:S01]  /*1b9f0*/  BPT.TRAP 0x1 ;  /* 0x000000040000795c */ /* 0x000fe20000300000 */
.L_x_622:
[----:B------:R-:W2:Y:S02]  /*1ba00*/  SYNCS.PHASECHK.TRANS64.TRYWAIT P1, [R3+URZ+0x19c60], R2 ;  /* 0x019c6002030075a7 */ /* 0x000ea4000802017f */
[----:B--2---:R-:W-:Y:S05]  /*1ba10*/  @!P1 BRA `(.L_x_623) ;  /* 0x0000002c00549947 */ /* 0x004fea0003800000 */
.L_x_747:
[----:B------:R-:W-:Y:S05]  /*1ba20*/  @!P0 BRA `(.L_x_624) ;  /* 0x0000000000048947 */ /* 0x000fea0003800000 */
[----:B------:R-:W-:Y:S01]  /*1ba30*/  BPT.TRAP 0x1 ;  /* 0x000000040000795c */ /* 0x000fe20000300000 */
.L_x_624:
[----:B------:R-:W3:Y:S02]  /*1ba40*/  SYNCS.PHASECHK.TRANS64.TRYWAIT P1, [R19+URZ+0x19c60], R0 ;  /* 0x019c6000130075a7 */ /* 0x000ee4000802017f */
[----:B---3--:R-:W-:Y:S05]  /*1ba50*/  @!P1 BRA `(.L_x_625) ;  /* 0x0000002c00589947 */ /* 0x008fea0003800000 */
.L_x_748:
[----:B------:R-:W-:Y:S05]  /*1ba60*/  @!P0 BRA `(.L_x_626) ;  /* 0x0000000000048947 */ /* 0x000fea0003800000 */
[----:B------:R-:W-:Y:S01]  /*1ba70*/  BPT.TRAP 0x1 ;  /* 0x000000040000795c */ /* 0x000fe20000300000 */
.L_x_626:
[----:B------:R-:W4:Y:S02]  /*1ba80*/  SYNCS.PHASECHK.TRANS64.TRYWAIT P1, [R3+URZ+0x19c80], R2 ;  /* 0x019c8002030075a7 */ /* 0x000f24000802017f */
[----:B----4-:R-:W-:Y:S05]  /*1ba90*/  @!P1 BRA `(.L_x_627) ;  /* 0x0000002c005c9947 */ /* 0x010fea0003800000 */
.L_x_749:
[----:B------:R-:W-:Y:S05]  /*1baa0*/  @!P0 BRA `(.L_x_628) ;  /* 0x0000000000048947 */ /* 0x000fea0003800000 */
[----:B------:R-:W-:Y:S01]  /*1bab0*/  BPT.TRAP 0x1 ;  /* 0x000000040000795c */ /* 0x000fe20000300000 */
.L_x_628:
[----:B------:R0:W0:Y:S02]  /*1bac0*/  SYNCS.PHASECHK.TRANS64.TRYWAIT P0, [R19+URZ+0x19c80], R0 ;  /* 0x019c8000130075a7 */ /* 0x000024000800017f */
[----:B0-----:R-:W-:Y:S05]  /*1bad0*/  @!P0 NANOSLEEP.SYNCS 0x989680 ;  /* 0x009896800000895d */ /* 0x001fea0003900000 */
[----:B------:R-:W0:Y:S02]  /*1bae0*/  @!P0 SYNCS.PHASECHK.TRANS64 P0, [R19+URZ+0x19c80], R0 ;  /* 0x019c8000130085a7 */ /* 0x000e24000800007f */
[----:B0-----:R-:W-:Y:S05]  /*1baf0*/  @!P0 BRA `(.L_x_628) ;  /* 0xfffffffc00f08947 */ /* 0x001fea000383ffff */
.L_x_359:
[----:B------:R-:W-:Y:S05]  /*1bb00*/  BSYNC B8 ;  /* 0x0000000000087941 */ /* 0x000fea0003800000 */
.L_x_356:
[----:B------:R-:W-:Y:S05]  /*1bb10*/  EXIT ;  /* 0x000000000000794d */ /* 0x000fea0003800000 */
.L_x_377:
[----:B-1----:R1:W2:Y:S02]  /*1bb20*/  SYNCS.PHASECHK.TRANS64.TRYWAIT P4, [R70+URZ+0x19c90], R76 ;  /* 0x019c904c460075a7 */ /* 0x0022a4000808017f */
[----:B--2---:R-:W-:Y:S05]  /*1bb30*/  @!P4 NANOSLEEP.SYNCS 0x989680 ;  /* 0x009896800000c95d */ /* 0x004fea0003900000 */
[----:B------:R-:W2:Y:S02]  /*1bb40*/  @!P4 SYNCS.PHASECHK.TRANS64 P4, [R70+URZ+0x19c90], R76 ;  /* 0x019c904c4600c5a7 */ /* 0x000ea4000808007f */
[----:B--2---:R-:W-:Y:S05]  /*1bb50*/  @!P4 BRA `(.L_x_377) ;  /* 0xfffffffc00f0c947 */ /* 0x004fea000383ffff */
[----:B------:R-:W-:Y:S05]  /*1bb60*/  BRA `(.L_x_629) ;  /* 0xfffffe7000187947 */ /* 0x000fea000383ffff */
.L_x_378:
[----:B------:R-:W-:Y:S01]  /*1bb70*/  BSSY B1, `(.L_x_630) ;  /* 0x0000008000017945 */ /* 0x000fe20003800000 */
[----:B0-----:R-:W-:Y:S02]  /*1bb80*/  IMAD.MOV.U32 R13, RZ, RZ, R78 ;  /* 0x000000ffff0d7224 */ /* 0x001fe400078e004e */
[----:B------:R-:W-:Y:S02]  /*1bb90*/  IMAD.MOV.U32 R12, RZ, RZ, RZ ;  /* 0x000000ffff0c7224 */ /* 0x000fe400078e00ff */
[----:B------:R-:W-:Y:S02]  /*1bba0*/  IMAD.MOV.U32 R11, RZ, RZ, 0x1e1f ;  /* 0x00001e1fff0b7424 */ /* 0x000fe400078e00ff */
[----:B------:R-:W-:-:S07]  /*1bbb0*/  IMAD.MOV.U32 R15, RZ, RZ, -0x1 ;  /* 0xffffffffff0f7424 */ /* 0x000fce00078e00ff */
[----:B-1----:R-:W-:Y:S05]  /*1bbc0*/  WARPSYNC.COLLECTIVE R15, `(.L_x_631) ;  /* 0x000000000f087348 */ /* 0x002fea0003c00000 */
[----:B------:R0:W2:Y:S02]  /*1bbd0*/  SHFL.IDX P6, R14, R13, R12, R11 ;  /* 0x0000000c0d0e7389 */ /* 0x0000a400000c000b */
[----:B012---:R-:W-:Y:S01]  /*1bbe0*/  ENDCOLLECTIVE ;  /* 0x000000000000791b */ /* 0x007fe20003800000 */
.L_x_631:
[----:B------:R-:W-:Y:S05]  /*1bbf0*/  BSYNC B1 ;  /* 0x0000000000017941 */ /* 0x000fea0003800000 */
.L_x_630:
[----:B------:R-:W-:Y:S01]  /*1bc00*/  MOV R13, R79 ;  /* 0x0000004f000d7202 */ /* 0x000fe20000000f00 */
[----:B------:R-:W-:Y:S02]  /*1bc10*/  IMAD.MOV.U32 R12, RZ, RZ, RZ ;  /* 0x000000ffff0c7224 */ /* 0x000fe400078e00ff */
[----:B------:R-:W-:Y:S02]  /*1bc20*/  IMAD.MOV.U32 R11, RZ, RZ, 0x1e1f ;  /* 0x00001e1fff0b7424 */ /* 0x000fe400078e00ff */
[----:B------:R-:W-:Y:S02]  /*1bc30*/  IMAD.MOV.U32 R15, RZ, RZ, -0x1 ;  /* 0xffffffffff0f7424 */ /* 0x000fe400078e00ff */
[----:B------:R-:W-:-:S07]  /*1bc40*/  IMAD.MOV.U32 R39, RZ, RZ, R14 ;  /* 0x000000ffff277224 */ /* 0x000fce00078e000e */
[----:B------:R-:W-:Y:S05]  /*1bc50*/  WARPSYNC.COLLECTIVE R15, `(.L_x_632) ;  /* 0x000000000f087348 */ /* 0x000fea0003c00000 */
[----:B------:R0:W1:Y:S02]  /*1bc60*/  SHFL.IDX P6, R14, R13, R12, R11 ;  /* 0x0000000c0d0e7389 */ /* 0x00006400000c000b */
[----:B01----:R-:W-:Y:S01]  /*1bc70*/  ENDCOLLECTIVE ;  /* 0x000000000000791b */ /* 0x003fe20003800000 */
.L_x_632:
[----:B------:R-:W-:Y:S05]  /*1bc80*/  BRA `(.L_x_633) ;  /* 0xfffffe6c00e47947 */ /* 0x000fea000383ffff */
.L_x_394:
[----:B-1----:R1:W2:Y:S02]  /*1bc90*/  SYNCS.PHASECHK.TRANS64.TRYWAIT P4, [R70+URZ+0x19c90], R76 ;  /* 0x019c904c460075a7 */ /* 0x0022a4000808017f */
[----:B--2---:R-:W-:Y:S05]  /*1bca0*/  @!P4 NANOSLEEP.SYNCS 0x989680 ;  /* 0x009896800000c95d */ /* 0x004fea0003900000 */
[----:B------:R-:W2:Y:S02]  /*1bcb0*/  @!P4 SYNCS.PHASECHK.TRANS64 P4, [R70+URZ+0x19c90], R76 ;  /* 0x019c904c4600c5a7 */ /* 0x000ea4000808007f */
[----:B--2---:R-:W-:Y:S05]  /*1bcc0*/  @!P4 BRA `(.L_x_394) ;  /* 0xfffffffc00f0c947 */ /* 0x004fea000383ffff */
[----:B------:R-:W-:Y:S05]  /*1bcd0*/  BRA `(.L_x_634) ;  /* 0xfffffe8800007947 */ /* 0x000fea000383ffff */
.L_x_395:
        /* <DEDUP_REMOVED lines=8> */
.L_x_636:
[----:B------:R-:W-:Y:S05]  /*1bd60*/  BSYNC B1 ;  /* 0x0000000000017941 */ /* 0x000fea0003800000 */
.L_x_635:
        /* <DEDUP_REMOVED lines=8> */
.L_x_637:
[----:B------:R-:W-:Y:S01]  /*1bdf0*/  IMAD.MOV.U32 R79, RZ, RZ, R14 ;  /* 0x000000ffff4f7224 */ /* 0x000fe200078e000e */
[----:B------:R-:W-:Y:S06]  /*1be00*/  BRA `(.L_x_638) ;  /* 0xfffffe8400c87947 */ /* 0x000fec000383ffff */
.L_x_404:
[----:B0-----:R0:W1:Y:S02]  /*1be10*/  SYNCS.PHASECHK.TRANS64.TRYWAIT P3, [R70+URZ+0x19c90], R76 ;  /* 0x019c904c460075a7 */ /* 0x001064000806017f */
[----:B-1----:R-:W-:Y:S05]  /*1be20*/  @!P3 NANOSLEEP.SYNCS 0x989680 ;  /* 0x009896800000b95d */ /* 0x002fea0003900000 */
[----:B------:R-:W1:Y:S02]  /*1be30*/  @!P3 SYNCS.PHASECHK.TRANS64 P3, [R70+URZ+0x19c90], R76 ;  /* 0x019c904c4600b5a7 */ /* 0x000e64000806007f */
[----:B-1----:R-:W-:Y:S05]  /*1be40*/  @!P3 BRA `(.L_x_404) ;  /* 0xfffffffc00f0b947 */ /* 0x002fea000383ffff */
[----:B------:R-:W-:Y:S05]  /*1be50*/  BRA `(.L_x_639) ;  /* 0xfffffea400947947 */ /* 0x000fea000383ffff */
.L_x_405:
[----:B------:R-:W-:Y:S01]  /*1be60*/  BSSY B1, `(.L_x_640) ;  /* 0x0000007000017945 */ /* 0x000fe20003800000 */
[----:B------:R-:W-:Y:S02]  /*1be70*/  IMAD.MOV.U32 R12, RZ, RZ, RZ ;  /* 0x000000ffff0c7224 */ /* 0x000fe400078e00ff */
[----:B------:R-:W-:Y:S02]  /*1be80*/  IMAD.MOV.U32 R11, RZ, RZ, 0x1e1f ;  /* 0x00001e1fff0b7424 */ /* 0x000fe400078e00ff */
[----:B------:R-:W-:-:S07]  /*1be90*/  IMAD.MOV.U32 R15, RZ, RZ, -0x1 ;  /* 0xffffffffff0f7424 */ /* 0x000fce00078e00ff */
[----:B0-----:R-:W-:Y:S05]  /*1bea0*/  WARPSYNC.COLLECTIVE R15, `(.L_x_641) ;  /* 0x000000000f087348 */ /* 0x001fea0003c00000 */
[----:B------:R1:W2:Y:S02]  /*1beb0*/  SHFL.IDX P6, R14, R13, R12, R11 ;  /* 0x0000000c0d0e7389 */ /* 0x0002a400000c000b */
[----:B012---:R-:W-:Y:S01]  /*1bec0*/  ENDCOLLECTIVE ;  /* 0x000000000000791b */ /* 0x007fe20003800000 */
.L_x_641:
[----:B------:R-:W-:Y:S05]  /*1bed0*/  BSYNC B1 ;  /* 0x0000000000017941 */ /* 0x000fea0003800000 */
.L_x_640:
        /* <DEDUP_REMOVED lines=8> */
.L_x_642:
[----:B------:R-:W-:Y:S05]  /*1bf60*/  BRA `(.L_x_643) ;  /* 0xfffffea400b47947 */ /* 0x000fea000383ffff */
.L_x_409:
[----:B0-----:R0:W2:Y:S02]  /*1bf70*/  SYNCS.PHASECHK.TRANS64.TRYWAIT P2, [R70+URZ+0x19cb0], R76 ;  /* 0x019cb04c460075a7 */ /* 0x0010a4000804017f */
[----:B--2---:R-:W-:Y:S05]  /*1bf80*/  @!P2 NANOSLEEP.SYNCS 0x989680 ;  /* 0x009896800000a95d */ /* 0x004fea0003900000 */
[----:B------:R-:W2:Y:S02]  /*1bf90*/  @!P2 SYNCS.PHASECHK.TRANS64 P2, [R70+URZ+0x19cb0], R76 ;  /* 0x019cb04c4600a5a7 */ /* 0x000ea4000804007f */
[----:B--2---:R-:W-:Y:S05]  /*1bfa0*/  @!P2 BRA `(.L_x_409) ;  /* 0xfffffffc00f0a947 */ /* 0x004fea000383ffff */
[----:B------:R-:W-:Y:S05]  /*1bfb0*/  BRA `(.L_x_644) ;  /* 0xfffffea800447947 */ /* 0x000fea000383ffff */
.L_x_429:
[----:B------:R-:W-:Y:S01]  /*1bfc0*/  BSSY B1, `(.L_x_645) ;  /* 0x0000008000017945 */ /* 0x000fe20003800000 */
[----:B------:R-:W-:Y:S02]  /*1bfd0*/  IMAD.MOV.U32 R13, RZ, RZ, R30 ;  /* 0x000000ffff0d7224 */ /* 0x000fe400078e001e */
[----:B------:R-:W-:Y:S02]  /*1bfe0*/  IMAD.MOV.U32 R12, RZ, RZ, RZ ;  /* 0x000000ffff0c7224 */ /* 0x000fe400078e00ff */
[----:B------:R-:W-:Y:S02]  /*1bff0*/  IMAD.MOV.U32 R11, RZ, RZ, 0x1e1f ;  /* 0x00001e1fff0b7424 */ /* 0x000fe400078e00ff */
[----:B------:R-:W-:-:S07]  /*1c000*/  IMAD.MOV.U32 R15, RZ, RZ, -0x1 ;  /* 0xffffffffff0f7424 */ /* 0x000fce00078e00ff */
[----:B------:R-:W-:Y:S05]  /*1c010*/  WARPSYNC.COLLECTIVE R15, `(.L_x_646) ;  /* 0x000000000f087348 */ /* 0x000fea0003c00000 */
[----:B------:R0:W1:Y:S02]  /*1c020*/  SHFL.IDX P6, R14, R13, R12, R11 ;  /* 0x0000000c0d0e7389 */ /* 0x00006400000c000b */
[----:B01----:R-:W-:Y:S01]  /*1c030*/  ENDCOLLECTIVE ;  /* 0x000000000000791b */ /* 0x003fe20003800000 */
.L_x_646:
[----:B------:R-:W-:Y:S05]  /*1c040*/  BSYNC B1 ;  /* 0x0000000000017941 */ /* 0x000fea0003800000 */
.L_x_645:
        /* <DEDUP_REMOVED lines=8> */
.L_x_647:
[----:B------:R-:W-:Y:S02]  /*1c0d0*/  IMAD.MOV.U32 R13, RZ, RZ, R31 ;  /* 0x000000ffff0d7224 */ /* 0x000fe400078e001f */
[----:B------:R-:W-:-:S07]  /*1c0e0*/  IMAD.MOV.U32 R29, RZ, RZ, R14 ;  /* 0x000000ffff1d7224 */ /* 0x000fce00078e000e */
[----:B------:R-:W-:Y:S05]  /*1c0f0*/  WARPSYNC.COLLECTIVE R15, `(.L_x_648) ;  /* 0x000000000f087348 */ /* 0x000fea0003c00000 */
[----:B------:R0:W1:Y:S02]  /*1c100*/  SHFL.IDX P6, R14, R13, R12, R11 ;  /* 0x0000000c0d0e7389 */ /* 0x00006400000c000b */
[----:B01----:R-:W-:Y:S01]  /*1c110*/  ENDCOLLECTIVE ;  /* 0x000000000000791b */ /* 0x003fe20003800000 */
.L_x_648:
[----:B------:R-:W-:Y:S02]  /*1c120*/  IMAD.MOV.U32 R13, RZ, RZ, R26 ;  /* 0x000000ffff0d7224 */ /* 0x000fe400078e001a */
[----:B------:R-:W-:-:S07]  /*1c130*/  IMAD.MOV.U32 R3, RZ, RZ, R14 ;  /* 0x000000ffff037224 */ /* 0x000fce00078e000e */
[----:B------:R-:W-:Y:S05]  /*1c140*/  WARPSYNC.COLLECTIVE R15, `(.L_x_649) ;  /* 0x000000000f087348 */ /* 0x000fea0003c00000 */
[----:B------:R0:W1:Y:S02]  /*1c150*/  SHFL.IDX P6, R14, R13, R12, R11 ;  /* 0x0000000c0d0e7389 */ /* 0x00006400000c000b */
[----:B01----:R-:W-:Y:S01]  /*1c160*/  ENDCOLLECTIVE ;  /* 0x000000000000791b */ /* 0x003fe20003800000 */
.L_x_649:
[----:B------:R-:W-:Y:S01]  /*1c170*/  IMAD.MOV.U32 R27, RZ, RZ, R14 ;  /* 0x000000ffff1b7224 */ /* 0x000fe200078e000e */
[----:B------:R-:W-:Y:S06]  /*1c180*/  BRA `(.L_x_650) ;  /* 0xfffffeb400f87947 */ /* 0x000fec000383ffff */
.L_x_433:
[----:B-1----:R1:W3:Y:S02]  /*1c190*/  SYNCS.PHASECHK.TRANS64.TRYWAIT P0, [R18+URZ+0x19c00], R37 ;  /* 0x019c0025120075a7 */ /* 0x0022e4000800017f */
[----:B---3--:R-:W-:Y:S05]  /*1c1a0*/  @!P0 NANOSLEEP.SYNCS 0x989680 ;  /* 0x009896800000895d */ /* 0x008fea0003900000 */
[----:B------:R-:W3:Y:S02]  /*1c1b0*/  @!P0 SYNCS.PHASECHK.TRANS64 P0, [R18+URZ+0x19c00], R37 ;  /* 0x019c0025120085a7 */ /* 0x000ee4000800007f */
[----:B---3--:R-:W-:Y:S05]  /*1c1c0*/  @!P0 BRA `(.L_x_433) ;  /* 0xfffffffc00f08947 */ /* 0x008fea000383ffff */
[----:B------:R-:W-:Y:S05]  /*1c1d0*/  BRA `(.L_x_651) ;  /* 0xfffffeb800c47947 */ /* 0x000fea000383ffff */
.L_x_439:
[----:B------:R-:W-:Y:S01]  /*1c1e0*/  BSSY B1, `(.L_x_652) ;  /* 0x0000008000017945 */ /* 0x000fe20003800000 */
[----:B------:R-:W-:Y:S01]  /*1c1f0*/  MOV R13, R30 ;  /* 0x0000001e000d7202 */ /* 0x000fe20000000f00 */
[----:B------:R-:W-:Y:S02]  /*1c200*/  IMAD.MOV.U32 R12, RZ, RZ, RZ ;  /* 0x000000ffff0c7224 */ /* 0x000fe400078e00ff */
[----:B------:R-:W-:Y:S02]  /*1c210*/  IMAD.MOV.U32 R11, RZ, RZ, 0x1e1f ;  /* 0x00001e1fff0b7424 */ /* 0x000fe400078e00ff */
[----:B------:R-:W-:-:S07]  /*1c220*/  IMAD.MOV.U32 R15, RZ, RZ, -0x1 ;  /* 0xffffffffff0f7424 */ /* 0x000fce00078e00ff */
[----:B------:R-:W-:Y:S05]  /*1c230*/  WARPSYNC.COLLECTIVE R15, `(.L_x_653) ;  /* 0x000000000f087348 */ /* 0x000fea0003c00000 */
[----:B------:R0:W1:Y:S02]  /*1c240*/  SHFL.IDX P6, R14, R13, R12, R11 ;  /* 0x0000000c0d0e7389 */ /* 0x00006400000c000b */
[----:B01----:R-:W-:Y:S01]  /*1c250*/  ENDCOLLECTIVE ;  /* 0x000000000000791b */ /* 0x003fe20003800000 */
.L_x_653:
[----:B------:R-:W-:Y:S05]  /*1c260*/  BSYNC B1 ;  /* 0x0000000000017941 */ /* 0x000fea0003800000 */
.L_x_652:
        /* <DEDUP_REMOVED lines=8> */
.L_x_654:
[----:B------:R-:W-:Y:S01]  /*1c2f0*/  IMAD.MOV.U32 R13, RZ, RZ, R31 ;  /* 0x000000ffff0d7224 */ /* 0x000fe200078e001f */
[----:B------:R-:W-:-:S07]  /*1c300*/  MOV R3, R14 ;  /* 0x0000000e00037202 */ /* 0x000fce0000000f00 */
[----:B------:R-:W-:Y:S05]  /*1c310*/  WARPSYNC.COLLECTIVE R15, `(.L_x_655) ;  /* 0x000000000f087348 */ /* 0x000fea0003c00000 */
[----:B------:R0:W1:Y:S02]  /*1c320*/  SHFL.IDX P6, R14, R13, R12, R11 ;  /* 0x0000000c0d0e7389 */ /* 0x00006400000c000b */
[----:B01----:R-:W-:Y:S01]  /*1c330*/  ENDCOLLECTIVE ;  /* 0x000000000000791b */ /* 0x003fe20003800000 */
.L_x_655:
[----:B------:R-:W-:Y:S02]  /*1c340*/  IMAD.MOV.U32 R13, RZ, RZ, R26 ;  /* 0x000000ffff0d7224 */ /* 0x000fe400078e001a */
[----:B------:R-:W-:-:S07]  /*1c350*/  IMAD.MOV.U32 R20, RZ, RZ, R14 ;  /* 0x000000ffff147224 */ /* 0x000fce00078e000e */
[----:B------:R-:W-:Y:S05]  /*1c360*/  WARPSYNC.COLLECTIVE R15, `(.L_x_656) ;  /* 0x000000000f087348 */ /* 0x000fea0003c00000 */
[----:B------:R0:W1:Y:S02]  /*1c370*/  SHFL.IDX P6, R14, R13, R12, R11 ;  /* 0x0000000c0d0e7389 */ /* 0x00006400000c000b */
[----:B01----:R-:W-:Y:S01]  /*1c380*/  ENDCOLLECTIVE ;  /* 0x000000000000791b */ /* 0x003fe20003800000 */
.L_x_656:
[----:B------:R-:W-:Y:S01]  /*1c390*/  IMAD.MOV.U32 R27, RZ, RZ, R14 ;  /* 0x000000ffff1b7224 */ /* 0x000fe200078e000e */
[----:B------:R-:W-:Y:S06]  /*1c3a0*/  BRA `(.L_x_657) ;  /* 0xfffffed000407947 */ /* 0x000fec000383ffff */
.L_x_443:
[----:B-1----:R1:W3:Y:S02]  /*1c3b0*/  SYNCS.PHASECHK.TRANS64.TRYWAIT P0, [R18+URZ+0x19c00], R37 ;  /* 0x019c0025120075a7 */ /* 0x0022e4000800017f */
[----:B---3--:R-:W-:Y:S05]  /*1c3c0*/  @!P0 NANOSLEEP.SYNCS 0x989680 ;  /* 0x009896800000895d */ /* 0x008fea0003900000 */
[----:B------:R-:W3:Y:S02]  /*1c3d0*/  @!P0 SYNCS.PHASECHK.TRANS64 P0, [R18+URZ+0x19c00], R37 ;  /* 0x019c0025120085a7 */ /* 0x000ee4000800007f */
[----:B---3--:R-:W-:Y:S05]  /*1c3e0*/  @!P0 BRA `(.L_x_443) ;  /* 0xfffffffc00f08947 */ /* 0x008fea000383ffff */
[----:B------:R-:W-:Y:S05]  /*1c3f0*/  BRA `(.L_x_658) ;  /* 0xfffffed400007947 */ /* 0x000fea000383ffff */
.L_x_449:
[----:B-1----:R1:W3:Y:S02]  /*1c400*/  SYNCS.PHASECHK.TRANS64.TRYWAIT P1, [R0+URZ+0x19c30], R5 ;  /* 0x019c3005000075a7 */ /* 0x0022e4000802017f */
[----:B---3--:R-:W-:Y:S05]  /*1c410*/  @!P1 NANOSLEEP.SYNCS 0x989680 ;  /* 0x009896800000995d */ /* 0x008fea0003900000 */
[----:B------:R-:W3:Y:S02]  /*1c420*/  @!P1 SYNCS.PHASECHK.TRANS64 P1, [R0+URZ+0x19c30], R5 ;  /* 0x019c3005000095a7 */ /* 0x000ee4000802007f */
[----:B---3--:R-:W-:Y:S05]  /*1c430*/  @!P1 BRA `(.L_x_449) ;  /* 0xfffffffc00f09947 */ /* 0x008fea000383ffff */
[----:B------:R-:W-:Y:S05]  /*1c440*/  BRA `(.L_x_448) ;  /* 0xfffffef400687947 */ /* 0x000fea000383ffff */
.L_x_457:
[----:B--2---:R2:W3:Y:S02]  /*1c450*/  SYNCS.PHASECHK.TRANS64.TRYWAIT P1, [R11+URZ+0x19c30], R6 ;  /* 0x019c30060b0075a7 */ /* 0x0044e4000802017f */
[----:B---3--:R-:W-:Y:S05]  /*1c460*/  @!P1 NANOSLEEP.SYNCS 0x989680 ;  /* 0x009896800000995d */ /* 0x008fea0003900000 */
[----:B------:R-:W3:Y:S02]  /*1c470*/  @!P1 SYNCS.PHASECHK.TRANS64 P1, [R11+URZ+0x19c30], R6 ;  /* 0x019c30060b0095a7 */ /* 0x000ee4000802007f */
[----:B---3--:R-:W-:Y:S05]  /*1c480*/  @!P1 BRA `(.L_x_457) ;  /* 0xfffffffc00f09947 */ /* 0x008fea000383ffff */
[----:B------:R-:W-:Y:S05]  /*1c490*/  BRA `(.L_x_456) ;  /* 0xffffff1c00cc7947 */ /* 0x000fea000383ffff */
.L_x_462:
[----:B-1----:R1:W2:Y:S02]  /*1c4a0*/  SYNCS.PHASECHK.TRANS64.TRYWAIT P1, [R12+URZ+0x19c50], R5 ;  /* 0x019c50050c0075a7 */ /* 0x0022a4000802017f */
[----:B--2---:R-:W-:Y:S05]  /*1c4b0*/  @!P1 NANOSLEEP.SYNCS 0x989680 ;  /* 0x009896800000995d */ /* 0x004fea0003900000 */
[----:B------:R-:W2:Y:S02]  /*1c4c0*/  @!P1 SYNCS.PHASECHK.TRANS64 P1, [R12+URZ+0x19c50], R5 ;  /* 0x019c50050c0095a7 */ /* 0x000ea4000802007f */
[----:B--2---:R-:W-:Y:S05]  /*1c4d0*/  @!P1 BRA `(.L_x_462) ;  /* 0xfffffffc00f09947 */ /* 0x004fea000383ffff */
[----:B------:R-:W-:Y:S05]  /*1c4e0*/  BRA `(.L_x_461) ;  /* 0xffffff2000507947 */ /* 0x000fea000383ffff */
.L_x_470:
[----:B-1----:R1:W2:Y:S02]  /*1c4f0*/  SYNCS.PHASECHK.TRANS64.TRYWAIT P1, [R10+URZ+0x19c50], R5 ;  /* 0x019c50050a0075a7 */ /* 0x0022a4000802017f */
[----:B--2---:R-:W-:Y:S05]  /*1c500*/  @!P1 NANOSLEEP.SYNCS 0x989680 ;  /* 0x009896800000995d */ /* 0x004fea0003900000 */
[----:B------:R-:W2:Y:S02]  /*1c510*/  @!P1 SYNCS.PHASECHK.TRANS64 P1, [R10+URZ+0x19c50], R5 ;  /* 0x019c50050a0095a7 */ /* 0x000ea4000802007f */
[----:B--2---:R-:W-:Y:S05]  /*1c520*/  @!P1 BRA `(.L_x_470) ;  /* 0xfffffffc00f09947 */ /* 0x004fea000383ffff */
[----:B------:R-:W-:Y:S05]  /*1c530*/  BRA `(.L_x_469) ;  /* 0xffffff4400087947 */ /* 0x000fea000383ffff */
.L_x_501:
[----:B------:R-:W0:Y:S01]  /*1c540*/  S2R R6, SR_TID.X ;  /* 0x0000000000067919 */ /* 0x000e220000002100 */
[----:B------:R-:W-:Y:S01]  /*1c550*/  BSSY B1, `(.L_x_659) ;  /* 0x000000a000017945 */ /* 0x000fe20003800000 */
[----:B------:R-:W-:Y:S02]  /*1c560*/  IMAD.MOV.U32 R12, RZ, RZ, RZ ;  /* 0x000000ffff0c7224 */ /* 0x000fe400078e00ff */
[----:B------:R-:W-:Y:S02]  /*1c570*/  IMAD.MOV.U32 R11, RZ, RZ, 0x1f ;  /* 0x0000001fff0b7424 */ /* 0x000fe400078e00ff */
[----:B------:R-:W-:Y:S01]  /*1c580*/  IMAD.MOV.U32 R15, RZ, RZ, -0x1 ;  /* 0xffffffffff0f7424 */ /* 0x000fe200078e00ff */
[----:B0-----:R-:W-:-:S04]  /*1c590*/  SHF.R.U32.HI R6, RZ, 0x5, R6 ;  /* 0x00000005ff067819 */ /* 0x001fc80000011606 */
[----:B------:R-:W-:-:S05]  /*1c5a0*/  LOP3.LUT R6, R6, 0x3, RZ, 0xc0, !PT ;  /* 0x0000000306067812 */ /* 0x000fca00078ec0ff */
[----:B------:R-:W-:-:S07]  /*1c5b0*/  IMAD.MOV.U32 R13, RZ, RZ, R6 ;  /* 0x000000ffff0d7224 */ /* 0x000fce00078e0006 */
[----:B-1----:R-:W-:Y:S05]  /*1c5c0*/  WARPSYNC.COLLECTIVE R15, `(.L_x_660) ;  /* 0x000000000f087348 */ /* 0x002fea0003c00000 */
[----:B------:R0:W2:Y:S02]  /*1c5d0*/  SHFL.IDX P6, R14, R13, R12, R11 ;  /* 0x0000000c0d0e7389 */ /* 0x0000a400000c000b */
[----:B012---:R-:W-:Y:S01]  /*1c5e0*/  ENDCOLLECTIVE ;  /* 0x000000000000791b */ /* 0x007fe20003800000 */
.L_x_660:
[----:B------:R-:W-:Y:S05]  /*1c5f0*/  BSYNC B1 ;  /* 0x0000000000017941 */ /* 0x000fea0003800000 */
.L_x_659:
[----:B------:R-:W-:Y:S05]  /*1c600*/  BRA `(.L_x_661) ;  /* 0xffffff9800407947 */ /* 0x000fea000383ffff */
.L_x_503:
[----:B------:R-:W-:Y:S01]  /*1c610*/  BSSY B1, `(.L_x_662) ;  /* 0x0000006000017945 */ /* 0x000fe20003800000 */
[----:B------:R-:W-:-:S07]  /*1c620*/  MOV R15, 0xffffffff ;  /* 0xffffffff000f7802 */ /* 0x000fce0000000f00 */
[----:B01----:R-:W-:Y:S05]  /*1c630*/  WARPSYNC.COLLECTIVE R15, `(.L_x_663) ;  /* 0x000000000f0c7348 */ /* 0x003fea0003c00000 */
[----:B------:R-:W-:Y:S02]  /*1c640*/  ELECT P6, UR62, PT ;  /* 0x00000000003e782f */ /* 0x000fe400038c0000 */
[----:B------:R-:W-:Y:S01]  /*1c650*/  MOV R14, UR62 ;  /* 0x0000003e000e7c02 */ /* 0x000fe20008000f00 */
[----:B01----:R-:W-:Y:S10]  /*1c660*/  ENDCOLLECTIVE ;  /* 0x000000000000791b */ /* 0x003ff40003800000 */
.L_x_663:
[----:B------:R-:W-:Y:S05]  /*1c670*/  BSYNC B1 ;  /* 0x0000000000017941 */ /* 0x000fea0003800000 */
.L_x_662:
[----:B------:R-:W-:Y:S05]  /*1c680*/  BRA `(.L_x_502) ;  /* 0xffffff9800387947 */ /* 0x000fea000383ffff */
.L_x_505:
[----:B0-----:R0:W2:Y:S02]  /*1c690*/  SYNCS.PHASECHK.TRANS64.TRYWAIT P0, [R17+URZ+0x19c20], R5 ;  /* 0x019c2005110075a7 */ /* 0x0010a4000800017f */
[----:B--2---:R-:W-:Y:S05]  /*1c6a0*/  @!P0 NANOSLEEP.SYNCS 0x989680 ;  /* 0x009896800000895d */ /* 0x004fea0003900000 */
[----:B------:R-:W2:Y:S02]  /*1c6b0*/  @!P0 SYNCS.PHASECHK.TRANS64 P0, [R17+URZ+0x19c20], R5 ;  /* 0x019c2005110085a7 */ /* 0x000ea4000800007f */
[----:B--2---:R-:W-:Y:S05]  /*1c6c0*/  @!P0 BRA `(.L_x_505) ;  /* 0xfffffffc00f08947 */ /* 0x004fea000383ffff */
[----:B------:R-:W-:Y:S05]  /*1c6d0*/  BRA `(.L_x_664) ;  /* 0xffffff9800487947 */ /* 0x000fea000383ffff */
.L_x_509:
[----:B--2---:R2:W3:Y:S02]  /*1c6e0*/  SYNCS.PHASECHK.TRANS64.TRYWAIT P0, [R8+URZ+0x19ca0], R11 ;  /* 0x019ca00b080075a7 */ /* 0x0044e4000800017f */
[----:B---3--:R-:W-:Y:S05]  /*1c6f0*/  @!P0 NANOSLEEP.SYNCS 0x989680 ;  /* 0x009896800000895d */ /* 0x008fea0003900000 */
[----:B------:R-:W3:Y:S02]  /*1c700*/  @!P0 SYNCS.PHASECHK.TRANS64 P0, [R8+URZ+0x19ca0], R11 ;  /* 0x019ca00b080085a7 */ /* 0x000ee4000800007f */
[----:B---3--:R-:W-:Y:S05]  /*1c710*/  @!P0 BRA `(.L_x_509) ;  /* 0xfffffffc00f08947 */ /* 0x008fea000383ffff */
[----:B------:R-:W-:Y:S05]  /*1c720*/  BRA `(.L_x_665) ;  /* 0xffffff9800607947 */ /* 0x000fea000383ffff */
.L_x_516:
[----:B0-----:R0:W1:Y:S02]  /*1c730*/  SYNCS.PHASECHK.TRANS64.TRYWAIT P0, [R8+URZ+0x19cc0], R11 ;  /* 0x019cc00b080075a7 */ /* 0x001064000800017f */
[----:B-1----:R-:W-:Y:S05]  /*1c740*/  @!P0 NANOSLEEP.SYNCS 0x989680 ;  /* 0x009896800000895d */ /* 0x002fea0003900000 */
[----:B------:R-:W1:Y:S02]  /*1c750*/  @!P0 SYNCS.PHASECHK.TRANS64 P0, [R8+URZ+0x19cc0], R11 ;  /* 0x019cc00b080085a7 */ /* 0x000e64000800007f */
[----:B-1----:R-:W-:Y:S05]  /*1c760*/  @!P0 BRA `(.L_x_516) ;  /* 0xfffffffc00f08947 */ /* 0x002fea000383ffff */
[----:B------:R-:W-:Y:S05]  /*1c770*/  BRA `(.L_x_666) ;  /* 0xffffff9c005c7947 */ /* 0x000fea000383ffff */
.L_x_525:
[----:B0-----:R0:W1:Y:S02]  /*1c780*/  SYNCS.PHASECHK.TRANS64.TRYWAIT P2, [R9+URZ+0x19ca0], R8 ;  /* 0x019ca008090075a7 */ /* 0x001064000804017f */
[----:B-1----:R-:W-:Y:S05]  /*1c790*/  @!P2 NANOSLEEP.SYNCS 0x989680 ;  /* 0x009896800000a95d */ /* 0x002fea0003900000 */
[----:B------:R-:W1:Y:S02]  /*1c7a0*/  @!P2 SYNCS.PHASECHK.TRANS64 P2, [R9+URZ+0x19ca0], R8 ;  /* 0x019ca0080900a5a7 */ /* 0x000e64000804007f */
[----:B-1----:R-:W-:Y:S05]  /*1c7b0*/  @!P2 BRA `(.L_x_525) ;  /* 0xfffffffc00f0a947 */ /* 0x002fea000383ffff */
[----:B------:R-:W-:Y:S05]  /*1c7c0*/  BRA `(.L_x_667) ;  /* 0xffffffa000947947 */ /* 0x000fea000383ffff */
.L_x_532:
[----:B-1----:R1:W2:Y:S02]  /*1c7d0*/  SYNCS.PHASECHK.TRANS64.TRYWAIT P2, [R9+URZ+0x19cc0], R8 ;  /* 0x019cc008090075a7 */ /* 0x0022a4000804017f */
[----:B--2---:R-:W-:Y:S05]  /*1c7e0*/  @!P2 NANOSLEEP.SYNCS 0x989680 ;  /* 0x009896800000a95d */ /* 0x004fea0003900000 */
[----:B------:R-:W2:Y:S02]  /*1c7f0*/  @!P2 SYNCS.PHASECHK.TRANS64 P2, [R9+URZ+0x19cc0], R8 ;  /* 0x019cc0080900a5a7 */ /* 0x000ea4000804007f */
[----:B--2---:R-:W-:Y:S05]  /*1c800*/  @!P2 BRA `(.L_x_532) ;  /* 0xfffffffc00f0a947 */ /* 0x004fea000383ffff */
[----:B------:R-:W-:Y:S05]  /*1c810*/  BRA `(.L_x_668) ;  /* 0xffffffa4008c7947 */ /* 0x000fea000383ffff */
.L_x_551:
[----:B0-----:R-:W0:Y:S01]  /*1c820*/  S2R R10, SR_TID.X ;  /* 0x00000000000a7919 */ /* 0x001e220000002100 */
[----:B------:R-:W-:Y:S01]  /*1c830*/  BSSY B0, `(.L_x_669) ;  /* 0x000000a000007945 */ /* 0x000fe20003800000 */
        /* <DEDUP_REMOVED lines=9> */
.L_x_670:
[----:B------:R-:W-:Y:S05]  /*1c8d0*/  BSYNC B0 ;  /* 0x0000000000007941 */ /* 0x000fea0003800000 */
.L_x_669:
[----:B------:R-:W-:Y:S05]  /*1c8e0*/  BRA `(.L_x_671) ;  /* 0xffffffb400bc7947 */ /* 0x000fea000383ffff */
.L_x_554:
[----:B-1----:R-:W2:Y:S02]  /*1c8f0*/  LDL R0, [R1+0x20] ;  /* 0x0000200001007983 */ /* 0x002ea40000100800 */
[----:B--2---:R1:W2:Y:S02]  /*1c900*/  SYNCS.PHASECHK.TRANS64.TRYWAIT P0, [R4+URZ+0x19c80], R0 ;  /* 0x019c8000040075a7 */ /* 0x0042a4000800017f */
[----:B--2---:R-:W-:Y:S05]  /*1c910*/  @!P0 NANOSLEEP.SYNCS 0x989680 ;  /* 0x009896800000895d */ /* 0x004fea0003900000 */
[----:B------:R-:W2:Y:S02]  /*1c920*/  @!P0 SYNCS.PHASECHK.TRANS64 P0, [R4+URZ+0x19c80], R0 ;  /* 0x019c8000040085a7 */ /* 0x000ea4000800007f */
[----:B--2---:R-:W-:Y:S05]  /*1c930*/  @!P0 BRA `(.L_x_554) ;  /* 0xfffffffc00ec8947 */ /* 0x004fea000383ffff */
[----:B------:R-:W-:Y:S05]  /*1c940*/  BRA `(.L_x_672) ;  /* 0xffffffb400cc7947 */ /* 0x000fea000383ffff */
.L_x_555:
        /* <DEDUP_REMOVED lines=8> */
.L_x_674:
[----:B------:R-:W-:Y:S05]  /*1c9d0*/  BSYNC B0 ;  /* 0x0000000000007941 */ /* 0x000fea0003800000 */
.L_x_673:
[----:B------:R-:W-:Y:S01]  /*1c9e0*/  IMAD.MOV.U32 R13, RZ, RZ, R8 ;  /* 0x000000ffff0d7224 */ /* 0x000fe200078e0008 */
[----:B------:R-:W-:Y:S01]  /*1c9f0*/  MOV R0, R14 ;  /* 0x0000000e00007202 */ /* 0x000fe20000000f00 */
[----:B------:R-:W-:Y:S02]  /*1ca00*/  IMAD.MOV.U32 R12, RZ, RZ, RZ ;  /* 0x000000ffff0c7224 */ /* 0x000fe400078e00ff */
[----:B------:R-:W-:Y:S02]  /*1ca10*/  IMAD.MOV.U32 R11, RZ, RZ, 0x1e1f ;  /* 0x00001e1fff0b7424 */ /* 0x000fe400078e00ff */
[----:B------:R-:W-:-:S07]  /*1ca20*/  IMAD.MOV.U32 R15, RZ, RZ, -0x1 ;  /* 0xffffffffff0f7424 */ /* 0x000fce00078e00ff */
[----:B------:R-:W-:Y:S05]  /*1ca30*/  WARPSYNC.COLLECTIVE R15, `(.L_x_675) ;  /* 0x000000000f087348 */ /* 0x000fea0003c00000 */
[----:B------:R0:W1:Y:S02]  /*1ca40*/  SHFL.IDX P6, R14, R13, R12, R11 ;  /* 0x0000000c0d0e7389 */ /* 0x00006400000c000b */
[----:B01----:R-:W-:Y:S01]  /*1ca50*/  ENDCOLLECTIVE ;  /* 0x000000000000791b */ /* 0x003fe20003800000 */
.L_x_675:
[----:B------:R-:W0:Y:S01]  /*1ca60*/  LDC R11, c[0x0][0x2f4] ;  /* 0x0000bd00ff0b7b82 */ /* 0x000e220000000800 */
[C---:B------:R-:W-:Y:S01]  /*1ca70*/  LOP3.LUT R12, R29.reuse, 0x20, RZ, 0xfc, !PT ;  /* 0x000000201d0c7812 */ /* 0x040fe200078efcff */
[----:B------:R-:W-:Y:S01]  /*1ca80*/  IMAD.MOV.U32 R13, RZ, RZ, R9 ;  /* 0x000000ffff0d7224 */ /* 0x000fe200078e0009 */
[----:B------:R-:W-:Y:S01]  /*1ca90*/  LOP3.LUT R15, R29, 0x40, RZ, 0xfc, !PT ;  /* 0x000000401d0f7812 */ /* 0x000fe200078efcff */
[----:B------:R-:W-:-:S05]  /*1caa0*/  IMAD.MOV.U32 R6, RZ, RZ, R14 ;  /* 0x000000ffff067224 */ /* 0x000fca00078e000e */
[----:B------:R-:W-:-:S05]  /*1cab0*/  IADD3 R6, P0, R29, R6, RZ ;  /* 0x000000061d067210 */ /* 0x000fca0007f1e0ff */
[----:B------:R-:W-:Y:S02]  /*1cac0*/  IMAD.X R7, RZ, RZ, R0, P0 ;  /* 0x000000ffff077224 */ /* 0x000fe400000e0600 */
[----:B------:R-:W-:Y:S01]  /*1cad0*/  IMAD.IADD R0, R17, 0x1, R10 ;  /* 0x0000000111007824 */ /* 0x000fe200078e020a */
[-C--:B0-----:R-:W-:Y:S02]  /*1cae0*/  ISETP.GE.AND P4, PT, R29, R11.reuse, PT ;  /* 0x0000000b1d00720c */ /* 0x081fe40003f86270 */
[----:B------:R-:W-:Y:S02]  /*1caf0*/  ISETP.GE.AND P2, PT, R12, R11, PT ;  /* 0x0000000b0c00720c */ /* 0x000fe40003f46270 */
[----:B------:R-:W-:Y:S02]  /*1cb00*/  ISETP.LT.OR P0, PT, R2, 0x1, P4 ;  /* 0x000000010200780c */ /* 0x000fe40002701670 */
[----:B------:R-:W-:-:S11]  /*1cb10*/  MOV R12, 0x1 ;  /* 0x00000001000c7802 */ /* 0x000fd60000000f00 */
[----:B------:R-:W-:Y:S01]  /*1cb20*/  @!PT LDS RZ, [RZ] ;  /* 0x00000000fffff984 */ /* 0x000fe20000000800 */
[----:B------:R-:W-:Y:S01]  /*1cb30*/  @!PT LDS RZ, [RZ] ;  /* 0x00000000fffff984 */ /* 0x000fe20000000800 */
[----:B------:R-:W-:Y:S01]  /*1cb40*/  @!PT LDS RZ, [RZ] ;  /* 0x00000000fffff984 */ /* 0x000fe20000000800 */
[----:B------:R0:W-:Y:S01]  /*1cb50*/  LDGSTS.E.BYPASS.LTC128B.128 [R0+0x9000], desc[UR40][R6.64], !P0 ;  /* 0x0900000006007fae */ /* 0x0001e2000c101d68 */
[----:B------:R-:W-:-:S13]  /*1cb60*/  ISETP.LT.OR P0, PT, R2, 0x1, P2 ;  /* 0x000000010200780c */ /* 0x000fda0001701670 */
[----:B------:R0:W-:Y:S01]  /*1cb70*/  LDGSTS.E.BYPASS.LTC128B.128 [R0+0xa000], desc[UR40][R6.64+0x20], !P0 ;  /* 0x0a00002006007fae */ /* 0x0001e2000c101d68 */
[----:B------:R-:W-:Y:S01]  /*1cb80*/  ISETP.GE.AND P0, PT, R15, R11, PT ;  /* 0x0000000b0f00720c */ /* 0x000fe20003f06270 */
[----:B------:R-:W-:Y:S02]  /*1cb90*/  IMAD.MOV.U32 R11, RZ, RZ, 0x1e1f ;  /* 0x00001e1fff0b7424 */ /* 0x000fe400078e00ff */
[----:B------:R-:W-:Y:S01]  /*1cba0*/  IMAD.MOV.U32 R15, RZ, RZ, -0x1 ;  /* 0xffffffffff0f7424 */ /* 0x000fe200078e00ff */
[----:B------:R-:W-:-:S13]  /*1cbb0*/  ISETP.LT.OR P3, PT, R2, 0x1, P0 ;  /* 0x000000010200780c */ /* 0x000fda0000761670 */
[----:B0-----:R-:W-:Y:S05]  /*1cbc0*/  WARPSYNC.COLLECTIVE R15, `(.L_x_676) ;  /* 0x000000000f087348 */ /* 0x001fea0003c00000 */
[----:B------:R1:W2:Y:S02]  /*1cbd0*/  SHFL.IDX P6, R14, R13, R12, R11 ;  /* 0x0000000c0d0e7389 */ /* 0x0002a400000c000b */
[----:B012---:R-:W-:Y:S01]  /*1cbe0*/  ENDCOLLECTIVE ;  /* 0x000000000000791b */ /* 0x007fe20003800000 */
.L_x_676:
[----:B------:R-:W-:Y:S01]  /*1cbf0*/  @!PT LDS RZ, [RZ] ;  /* 0x00000000fffff984 */ /* 0x000fe20000000800 */
[----:B------:R-:W-:Y:S01]  /*1cc00*/  @!PT LDS RZ, [RZ] ;  /* 0x00000000fffff984 */ /* 0x000fe20000000800 */
[----:B------:R-:W-:Y:S01]  /*1cc10*/  @!PT LDS RZ, [RZ] ;  /* 0x00000000fffff984 */ /* 0x000fe20000000800 */
[----:B------:R0:W-:Y:S01]  /*1cc20*/  LDGSTS.E.BYPASS.LTC128B.128 [R0+0xb000], desc[UR40][R6.64+0x40], !P3 ;  /* 0x0b00004006007fae */ /* 0x0001e2000d901d68 */
[----:B------:R-:W-:Y:S01]  /*1cc30*/  ISETP.GE.AND P3, PT, R2, 0x41, PT ;  /* 0x000000410200780c */ /* 0x000fe20003f66270 */
[----:B------:R-:W-:Y:S02]  /*1cc40*/  IMAD.MOV.U32 R13, RZ, RZ, R8 ;  /* 0x000000ffff0d7224 */ /* 0x000fe400078e0008 */
[----:B------:R-:W-:-:S10]  /*1cc50*/  IMAD.MOV.U32 R9, RZ, RZ, R14 ;  /* 0x000000ffff097224 */ /* 0x000fd400078e000e */
[----:B0-----:R-:W-:Y:S05]  /*1cc60*/  WARPSYNC.COLLECTIVE R15, `(.L_x_677) ;  /* 0x000000000f087348 */ /* 0x001fea0003c00000 */
[----:B------:R1:W2:Y:S02]  /*1cc70*/  SHFL.IDX P6, R14, R13, R12, R11 ;  /* 0x0000000c0d0e7389 */ /* 0x0002a400000c000b */
[----:B012---:R-:W-:Y:S01]  /*1cc80*/  ENDCOLLECTIVE ;  /* 0x000000000000791b */ /* 0x007fe20003800000 */
.L_x_677:
[----:B------:R-:W-:Y:S01]  /*1cc90*/  IMAD.MOV.U32 R6, RZ, RZ, R14 ;  /* 0x000000ffff067224 */ /* 0x000fe200078e000e */
[----:B------:R-:W-:Y:S06]  /*1cca0*/  BRA `(.L_x_678) ;  /* 0xffffffb400a07947 */ /* 0x000fec000383ffff */
.L_x_560:
[----:B---3--:R-:W3:Y:S02]  /*1ccb0*/  LDL R2, [R1+0x20] ;  /* 0x0000200001027983 */ /* 0x008ee40000100800 */
[----:B---3--:R3:W4:Y:S02]  /*1ccc0*/  SYNCS.PHASECHK.TRANS64.TRYWAIT P0, [R4+URZ+0x19c40], R2 ;  /* 0x019c4002040075a7 */ /* 0x008724000800017f */
[----:B----4-:R-:W-:Y:S05]  /*1ccd0*/  @!P0 NANOSLEEP.SYNCS 0x989680 ;  /* 0x009896800000895d */ /* 0x010fea0003900000 */
[----:B------:R-:W4:Y:S02]  /*1cce0*/  @!P0 SYNCS.PHASECHK.TRANS64 P0, [R4+URZ+0x19c40], R2 ;  /* 0x019c4002040085a7 */ /* 0x000f24000800007f */
[----:B----4-:R-:W-:Y:S05]  /*1ccf0*/  @!P0 BRA `(.L_x_560) ;  /* 0xfffffffc00ec8947 */ /* 0x010fea000383ffff */
[----:B------:R-:W-:Y:S05]  /*1cd00*/  BRA `(.L_x_679) ;  /* 0xffffffb800047947 */ /* 0x000fea000383ffff */
.L_x_561:
[----:B------:R-:W-:Y:S01]  /*1cd10*/  BSSY B0, `(.L_x_680) ;  /* 0x0000008000007945 */ /* 0x000fe20003800000 */
[----:B------:R-:W-:Y:S01]  /*1cd20*/  IMAD.MOV.U32 R13, RZ, RZ, R6 ;  /* 0x000000ffff0d7224 */ /* 0x000fe200078e0006 */
[----:B------:R-:W-:Y:S01]  /*1cd30*/  MOV R15, 0xffffffff ;  /* 0xffffffff000f7802 */ /* 0x000fe20000000f00 */
[----:B------:R-:W-:Y:S02]  /*1cd40*/  IMAD.MOV.U32 R12, RZ, RZ, RZ ;  /* 0x000000ffff0c7224 */ /* 0x000fe400078e00ff */
[----:B------:R-:W-:-:S07]  /*1cd50*/  IMAD.MOV.U32 R11, RZ, RZ, 0x1e1f ;  /* 0x00001e1fff0b7424 */ /* 0x000fce00078e00ff */
[----:B--2---:R-:W-:Y:S05]  /*1cd60*/  WARPSYNC.COLLECTIVE R15, `(.L_x_681) ;  /* 0x000000000f087348 */ /* 0x004fea0003c00000 */
[----:B------:R0:W1:Y:S02]  /*1cd70*/  SHFL.IDX P6, R14, R13, R12, R11 ;  /* 0x0000000c0d0e7389 */ /* 0x00006400000c000b */
[----:B012---:R-:W-:Y:S01]  /*1cd80*/  ENDCOLLECTIVE ;  /* 0x000000000000791b */ /* 0x007fe20003800000 */
.L_x_681:
[----:B------:R-:W-:Y:S05]  /*1cd90*/  BSYNC B0 ;  /* 0x0000000000007941 */ /* 0x000fea0003800000 */
.L_x_680:
        /* <DEDUP_REMOVED lines=8> */
.L_x_682:
[----:B------:R-:W-:Y:S01]  /*1ce20*/  IMAD.MOV.U32 R13, RZ, RZ, R6 ;  /* 0x000000ffff0d7224 */ /* 0x000fe200078e0006 */
[----:B------:R-:W-:Y:S01]  /*1ce30*/  MOV R12, 0x1 ;  /* 0x00000001000c7802 */ /* 0x000fe20000000f00 */
[----:B------:R-:W-:-:S07]  /*1ce40*/  IMAD.MOV.U32 R3, RZ, RZ, R14 ;  /* 0x000000ffff037224 */ /* 0x000fce00078e000e */
[----:B------:R-:W-:Y:S05]  /*1ce50*/  WARPSYNC.COLLECTIVE R15, `(.L_x_683) ;  /* 0x000000000f087348 */ /* 0x000fea0003c00000 */
[----:B------:R0:W1:Y:S02]  /*1ce60*/  SHFL.IDX P6, R14, R13, R12, R11 ;  /* 0x0000000c0d0e7389 */ /* 0x00006400000c000b */
[----:B01----:R-:W-:Y:S01]  /*1ce70*/  ENDCOLLECTIVE ;  /* 0x000000000000791b */ /* 0x003fe20003800000 */
.L_x_683:
        /* <DEDUP_REMOVED lines=10> */
.L_x_684:
        /* <DEDUP_REMOVED lines=8> */
.L_x_566:
[----:B------:R-:W-:Y:S02]  /*1cfa0*/  IMAD.MOV.U32 R13, RZ, RZ, R4 ;  /* 0x000000ffff0d7224 */ /* 0x000fe400078e0004 */
[----:B------:R-:W-:Y:S02]  /*1cfb0*/  IMAD.MOV.U32 R12, RZ, RZ, RZ ;  /* 0x000000ffff0c7224 */ /* 0x000fe400078e00ff */
[----:B------:R-:W-:Y:S02]  /*1cfc0*/  IMAD.MOV.U32 R11, RZ, RZ, 0x1e1f ;  /* 0x00001e1fff0b7424 */ /* 0x000fe400078e00ff */
[----:B------:R-:W-:Y:S02]  /*1cfd0*/  IMAD.MOV.U32 R15, RZ, RZ, -0x1 ;  /* 0xffffffffff0f7424 */ /* 0x000fe400078e00ff */
[----:B-----5:R-:W-:Y:S02]  /*1cfe0*/  IMAD R0, R20, R9, RZ ;  /* 0x0000000914007224 */ /* 0x020fe400078e02ff */
[----:B------:R-:W-:-:S07]  /*1cff0*/  IMAD R25, R25, 0xc0, R18 ;  /* 0x000000c019197824 */ /* 0x000fce00078e0212 */
[----:B------:R-:W-:Y:S05]  /*1d000*/  WARPSYNC.COLLECTIVE R15, `(.L_x_686) ;  /* 0x000000000f087348 */ /* 0x000fea0003c00000 */
[----:B------:R0:W1:Y:S02]  /*1d010*/  SHFL.IDX P6, R14, R13, R12, R11 ;  /* 0x0000000c0d0e7389 */ /* 0x00006400000c000b */
[----:B01----:R-:W-:Y:S01]  /*1d020*/  ENDCOLLECTIVE ;  /* 0x000000000000791b */ /* 0x003fe20003800000 */
.L_x_686:
[----:B------:R-:W-:Y:S02]  /*1d030*/  ISETP.GE.AND P2, PT, R25, R0, PT ;  /* 0x000000001900720c */ /* 0x000fe40003f46270 */
[----:B------:R-:W-:Y:S01]  /*1d040*/  MOV R13, R6 ;  /* 0x00000006000d7202 */ /* 0x000fe20000000f00 */
[----:B------:R-:W-:-:S10]  /*1d050*/  IMAD.MOV.U32 R2, RZ, RZ, R14 ;  /* 0x000000ffff027224 */ /* 0x000fd400078e000e */
[----:B------:R-:W-:Y:S05]  /*1d060*/  WARPSYNC.COLLECTIVE R15, `(.L_x_687) ;  /* 0x000000000f087348 */ /* 0x000fea0003c00000 */
[----:B------:R0:W1:Y:S02]  /*1d070*/  SHFL.IDX P6, R14, R13, R12, R11 ;  /* 0x0000000c0d0e7389 */ /* 0x00006400000c000b */
[----:B01----:R-:W-:Y:S01]  /*1d080*/  ENDCOLLECTIVE ;  /* 0x000000000000791b */ /* 0x003fe20003800000 */
.L_x_687:
[----:B------:R-:W-:Y:S02]  /*1d090*/  IMAD.MOV.U32 R13, RZ, RZ, R4 ;  /* 0x000000ffff0d7224 */ /* 0x000fe400078e0004 */
[----:B------:R-:W-:Y:S02]  /*1d0a0*/  IMAD.MOV.U32 R12, RZ, RZ, 0x1 ;  /* 0x00000001ff0c7424 */ /* 0x000fe400078e00ff */
[----:B------:R-:W-:-:S07]  /*1d0b0*/  IMAD.MOV.U32 R3, RZ, RZ, R14 ;  /* 0x000000ffff037224 */ /* 0x000fce00078e000e */
[----:B------:R-:W-:Y:S05]  /*1d0c0*/  WARPSYNC.COLLECTIVE R15, `(.L_x_688) ;  /* 0x000000000f087348 */ /* 0x000fea0003c00000 */
[----:B------:R0:W1:Y:S02]  /*1d0d0*/  SHFL.IDX P6, R14, R13, R12, R11 ;  /* 0x0000000c0d0e7389 */ /* 0x00006400000c000b */
[----:B01----:R-:W-:Y:S01]  /*1d0e0*/  ENDCOLLECTIVE ;  /* 0x000000000000791b */ /* 0x003fe20003800000 */
.L_x_688:
        /* <DEDUP_REMOVED lines=10> */
.L_x_689:
[----:B------:R-:W-:Y:S01]  /*1d190*/  @!PT LDS RZ, [RZ] ;  /* 0x00000000fffff984 */ /* 0x000fe20000000800 */
[----:B------:R-:W-:Y:S01]  /*1d1a0*/  @!PT LDS RZ, [RZ] ;  /* 0x00000000fffff984 */ /* 0x000fe20000000800 */
[----:B------:R-:W-:Y:S01]  /*1d1b0*/  @!PT LDS RZ, [RZ] ;  /* 0x00000000fffff984 */ /* 0x000fe20000000800 */
[----:B------:R-:W-:Y:S04]  /*1d1c0*/  @!P2 LDGSTS.E.BYPASS.LTC128B.128 [R10+0xf000], desc[UR40][R2.64], !P3 ;  /* 0x0f000000020aafae */ /* 0x000fe8000d901d68 */
[----:B------:R-:W-:Y:S04]  /*1d1d0*/  @!P2 LDGSTS.E.BYPASS.LTC128B.128 [R10+0x10800], desc[UR40][R2.64+0x20], !P0 ;  /* 0x10800020020aafae */ /* 0x000fe8000c101d68 */
[----:B------:R0:W-:Y:S01]  /*1d1e0*/  @!P2 LDGSTS.E.BYPASS.LTC128B.128 [R10+0x12000], desc[UR40][R2.64+0x40], !P1 ;  /* 0x12000040020aafae */ /* 0x0001e2000c901d68 */
[----:B------:R-:W-:Y:S02]  /*1d1f0*/  IMAD.MOV.U32 R13, RZ, RZ, R5 ;  /* 0x000000ffff0d7224 */ /* 0x000fe400078e0005 */
[----:B------:R-:W-:-:S02]  /*1d200*/  IMAD.MOV.U32 R12, RZ, RZ, RZ ;  /* 0x000000ffff0c7224 */ /* 0x000fc400078e00ff */
[----:B0-----:R-:W-:Y:S02]  /*1d210*/  VIADD R3, R25, 0x40 ;  /* 0x0000004019037836 */ /* 0x001fe40000000000 */
[----:B------:R-:W-:-:S07]  /*1d220*/  IMAD.MOV.U32 R6, RZ, RZ, R14 ;  /* 0x000000ffff067224 */ /* 0x000fce00078e000e */
[----:B------:R-:W-:Y:S05]  /*1d230*/  WARPSYNC.COLLECTIVE R15, `(.L_x_690) ;  /* 0x000000000f087348 */ /* 0x000fea0003c00000 */
[----:B------:R0:W1:Y:S02]  /*1d240*/  SHFL.IDX P6, R14, R13, R12, R11 ;  /* 0x0000000c0d0e7389 */ /* 0x00006400000c000b */
[----:B01----:R-:W-:Y:S01]  /*1d250*/  ENDCOLLECTIVE ;  /* 0x000000000000791b */ /* 0x003fe20003800000 */
.L_x_690:
[----:B------:R-:W-:-:S13]  /*1d260*/  ISETP.GE.AND P2, PT, R3, R0, PT ;  /* 0x000000000300720c */ /* 0x000fda0003f46270 */
[----:B------:R-:W-:Y:S01]  /*1d270*/  @!P2 IADD3 R2, P4, R29, R6, RZ ;  /* 0x000000061d02a210 */ /* 0x000fe20007f9e0ff */
[----:B------:R-:W-:-:S03]  /*1d280*/  IMAD.MOV.U32 R13, RZ, RZ, R7 ;  /* 0x000000ffff0d7224 */ /* 0x000fc600078e0007 */
[----:B------:R-:W-:-:S05]  /*1d290*/  @!P2 IADD3.X R3, RZ, R4, RZ, P4, !PT ;  /* 0x00000004ff03a210 */ /* 0x000fca00027fe4ff */
[----:B------:R-:W-:Y:S01]  /*1d2a0*/  @!PT LDS RZ, [RZ] ;  /* 0x00000000fffff984 */ /* 0x000fe20000000800 */
[----:B------:R-:W-:Y:S01]  /*1d2b0*/  @!PT LDS RZ, [RZ] ;  /* 0x00000000fffff984 */ /* 0x000fe20000000800 */
[----:B------:R-:W-:Y:S01]  /*1d2c0*/  @!PT LDS RZ, [RZ] ;  /* 0x00000000fffff984 */ /* 0x000fe20000000800 */
[----:B------:R-:W-:Y:S04]  /*1d2d0*/  @!P2 LDGSTS.E.BYPASS.LTC128B.128 [R10+0xf800], desc[UR40][R2.64], !P3 ;  /* 0x0f800000020aafae */ /* 0x000fe8000d901d68 */
[----:B------:R-:W-:Y:S04]  /*1d2e0*/  @!P2 LDGSTS.E.BYPASS.LTC128B.128 [R10+0x11000], desc[UR40][R2.64+0x20], !P0 ;  /* 0x11000020020aafae */ /* 0x000fe8000c101d68 */
[----:B------:R0:W-:Y:S02]  /*1d2f0*/  @!P2 LDGSTS.E.BYPASS.LTC128B.128 [R10+0x12800], desc[UR40][R2.64+0x40], !P1 ;  /* 0x12800040020aafae */ /* 0x0001e4000c901d68 */
[----:B0-----:R-:W-:-:S07]  /*1d300*/  IMAD.MOV.U32 R3, RZ, RZ, R14 ;  /* 0x000000ffff037224 */ /* 0x001fce00078e000e */
[----:B------:R-:W-:Y:S05]  /*1d310*/  WARPSYNC.COLLECTIVE R15, `(.L_x_691) ;  /* 0x000000000f087348 */ /* 0x000fea0003c00000 */
[----:B------:R0:W1:Y:S02]  /*1d320*/  SHFL.IDX P6, R14, R13, R12, R11 ;  /* 0x0000000c0d0e7389 */ /* 0x00006400000c000b */
[----:B01----:R-:W-:Y:S01]  /*1d330*/  ENDCOLLECTIVE ;  /* 0x000000000000791b */ /* 0x003fe20003800000 */
.L_x_691:
[----:B------:R-:W-:Y:S01]  /*1d340*/  IMAD.MOV.U32 R2, RZ, RZ, R14 ;  /* 0x000000ffff027224 */ /* 0x000fe200078e000e */
[----:B------:R-:W-:Y:S06]  /*1d350*/  BRA `(.L_x_692) ;  /* 0xffffffbc008c7947 */ /* 0x000fec000383ffff */
.L_x_571:
[----:B--2---:R2:W3:Y:S02]  /*1d360*/  SYNCS.PHASECHK.TRANS64.TRYWAIT P0, [R17+URZ+0x19c20], R0 ;  /* 0x019c2000110075a7 */ /* 0x0044e4000800017f */
[----:B---3--:R-:W-:Y:S05]  /*1d370*/  @!P0 NANOSLEEP.SYNCS 0x989680 ;  /* 0x009896800000895d */ /* 0x008fea0003900000 */
[----:B------:R-:W3:Y:S02]  /*1d380*/  @!P0 SYNCS.PHASECHK.TRANS64 P0, [R17+URZ+0x19c20], R0 ;  /* 0x019c2000110085a7 */ /* 0x000ee4000800007f */
[----:B---3--:R-:W-:Y:S05]  /*1d390*/  @!P0 BRA `(.L_x_571) ;  /* 0xfffffffc00f08947 */ /* 0x008fea000383ffff */
[----:B------:R-:W-:Y:S05]  /*1d3a0*/  BRA `(.L_x_693) ;  /* 0xffffffbc00fc7947 */ /* 0x000fea000383ffff */
.L_x_575:
[----:B0-----:R0:W1:Y:S02]  /*1d3b0*/  SYNCS.PHASECHK.TRANS64.TRYWAIT P0, [R0+URZ+0x19c80], R10 ;  /* 0x019c800a000075a7 */ /* 0x001064000800017f */
[----:B-1----:R-:W-:Y:S05]  /*1d3c0*/  @!P0 NANOSLEEP.SYNCS 0x989680 ;  /* 0x009896800000895d */ /* 0x002fea0003900000 */
[----:B------:R-:W1:Y:S02]  /*1d3d0*/  @!P0 SYNCS.PHASECHK.TRANS64 P0, [R0+URZ+0x19c80], R10 ;  /* 0x019c800a000085a7 */ /* 0x000e64000800007f */
[----:B-1----:R-:W-:Y:S05]  /*1d3e0*/  @!P0 BRA `(.L_x_575) ;  /* 0xfffffffc00f08947 */ /* 0x002fea000383ffff */
[----:B------:R-:W-:Y:S05]  /*1d3f0*/  BRA `(.L_x_694) ;  /* 0xffffffc000cc7947 */ /* 0x000fea000383ffff */
.L_x_576:
[----:B------:R-:W-:Y:S01]  /*1d400*/  BSSY B0, `(.L_x_695) ;  /* 0x0000008000007945 */ /* 0x000fe20003800000 */
[----:B------:R-:W-:Y:S01]  /*1d410*/  IMAD.MOV.U32 R13, RZ, RZ, R21 ;  /* 0x000000ffff0d7224 */ /* 0x000fe200078e0015 */
[----:B------:R-:W-:Y:S01]  /*1d420*/  MOV R15, 0xffffffff ;  /* 0xffffffff000f7802 */ /* 0x000fe20000000f00 */
[----:B------:R-:W-:Y:S02]  /*1d430*/  IMAD.MOV.U32 R12, RZ, RZ, RZ ;  /* 0x000000ffff0c7224 */ /* 0x000fe400078e00ff */
[----:B------:R-:W-:-:S07]  /*1d440*/  IMAD.MOV.U32 R11, RZ, RZ, 0x1e1f ;  /* 0x00001e1fff0b7424 */ /* 0x000fce00078e00ff */
[----:B0-----:R-:W-:Y:S05]  /*1d450*/  WARPSYNC.COLLECTIVE R15, `(.L_x_696) ;  /* 0x000000000f087348 */ /* 0x001fea0003c00000 */
[----:B------:R1:W2:Y:S02]  /*1d460*/  SHFL.IDX P6, R14, R13, R12, R11 ;  /* 0x0000000c0d0e7389 */ /* 0x0002a400000c000b */
[----:B012---:R-:W-:Y:S01]  /*1d470*/  ENDCOLLECTIVE ;  /* 0x000000000000791b */ /* 0x007fe20003800000 */
.L_x_696:
[----:B------:R-:W-:Y:S05]  /*1d480*/  BSYNC B0 ;  /* 0x0000000000007941 */ /* 0x000fea0003800000 */
.L_x_695:
        /* <DEDUP_REMOVED lines=9> */
.L_x_697:
[----:B------:R-:W-:Y:S01]  /*1d520*/  MOV R13, R21 ;  /* 0x00000015000d7202 */ /* 0x000fe20000000f00 */
[----:B------:R-:W-:Y:S02]  /*1d530*/  IMAD.MOV.U32 R12, RZ, RZ, 0x1 ;  /* 0x00000001ff0c7424 */ /* 0x000fe400078e00ff */
[----:B------:R-:W-:-:S07]  /*1d540*/  IMAD.MOV.U32 R2, RZ, RZ, R14 ;  /* 0x000000ffff027224 */ /* 0x000fce00078e000e */
[----:B------:R-:W-:Y:S05]  /*1d550*/  WARPSYNC.COLLECTIVE R15, `(.L_x_698) ;  /* 0x000000000f087348 */ /* 0x000fea0003c00000 */
[----:B------:R0:W1:Y:S02]  /*1d560*/  SHFL.IDX P6, R14, R13, R12, R11 ;  /* 0x0000000c0d0e7389 */ /* 0x00006400000c000b */
[----:B01----:R-:W-:Y:S01]  /*1d570*/  ENDCOLLECTIVE ;  /* 0x000000000000791b */ /* 0x003fe20003800000 */
.L_x_698:
        /* <DEDUP_REMOVED lines=13> */
.L_x_699:
[----:B------:R-:W-:Y:S01]  /*1d650*/  IMAD.MOV.U32 R2, RZ, RZ, R14 ;  /* 0x000000ffff027224 */ /* 0x000fe200078e000e */
[----:B------:R-:W-:Y:S06]  /*1d660*/  BRA `(.L_x_700) ;  /* 0xffffffc000c47947 */ /* 0x000fec000383ffff */
.L_x_581:
[----:B---3--:R3:W4:Y:S02]  /*1d670*/  SYNCS.PHASECHK.TRANS64.TRYWAIT P0, [R0+URZ+0x19c40], R10 ;  /* 0x019c400a000075a7 */ /* 0x008724000800017f */
[----:B----4-:R-:W-:Y:S05]  /*1d680*/  @!P0 NANOSLEEP.SYNCS 0x989680 ;  /* 0x009896800000895d */ /* 0x010fea0003900000 */
[----:B------:R-:W4:Y:S02]  /*1d690*/  @!P0 SYNCS.PHASECHK.TRANS64 P0, [R0+URZ+0x19c40], R10 ;  /* 0x019c400a000085a7 */ /* 0x000f24000800007f */
[----:B----4-:R-:W-:Y:S05]  /*1d6a0*/  @!P0 BRA `(.L_x_581) ;  /* 0xfffffffc00f08947 */ /* 0x010fea000383ffff */
[----:B------:R-:W-:Y:S05]  /*1d6b0*/  BRA `(.L_x_701) ;  /* 0xffffffc4001c7947 */ /* 0x000fea000383ffff */
.L_x_582:
        /* <DEDUP_REMOVED lines=8> */
.L_x_703:
[----:B------:R-:W-:Y:S05]  /*1d740*/  BSYNC B0 ;  /* 0x0000000000007941 */ /* 0x000fea0003800000 */
.L_x_702:
        /* <DEDUP_REMOVED lines=8> */
.L_x_704:
[----:B------:R-:W-:Y:S02]  /*1d7d0*/  IMAD.MOV.U32 R13, RZ, RZ, R8 ;  /* 0x000000ffff0d7224 */ /* 0x000fe400078e0008 */
[----:B------:R-:W-:Y:S02]  /*1d7e0*/  IMAD.MOV.U32 R12, RZ, RZ, 0x1 ;  /* 0x00000001ff0c7424 */ /* 0x000fe400078e00ff */
[----:B------:R-:W-:-:S07]  /*1d7f0*/  IMAD.MOV.U32 R2, RZ, RZ, R14 ;  /* 0x000000ffff027224 */ /* 0x000fce00078e000e */
[----:B------:R-:W-:Y:S05]  /*1d800*/  WARPSYNC.COLLECTIVE R15, `(.L_x_705) ;  /* 0x000000000f087348 */ /* 0x000fea0003c00000 */
[----:B------:R0:W1:Y:S02]  /*1d810*/  SHFL.IDX P6, R14, R13, R12, R11 ;  /* 0x0000000c0d0e7389 */ /* 0x00006400000c000b */
[----:B01----:R-:W-:Y:S01]  /*1d820*/  ENDCOLLECTIVE ;  /* 0x000000000000791b */ /* 0x003fe20003800000 */
.L_x_705:
        /* <DEDUP_REMOVED lines=9> */
[----:B------:R-:W-:-:S07]  /*1d8c0*/  MOV R8, R14 ;  /* 0x0000000e00087202 */ /* 0x000fce0000000f00 */
[----:B0-----:R-:W-:Y:S05]  /*1d8d0*/  WARPSYNC.COLLECTIVE R15, `(.L_x_706) ;  /* 0x000000000f087348 */ /* 0x001fea0003c00000 */
[----:B------:R1:W2:Y:S02]  /*1d8e0*/  SHFL.IDX P6, R14, R13, R12, R11 ;  /* 0x0000000c0d0e7389 */ /* 0x0002a400000c000b */
[----:B012---:R-:W-:Y:S01]  /*1d8f0*/  ENDCOLLECTIVE ;  /* 0x000000000000791b */ /* 0x007fe20003800000 */
.L_x_706:
[----:B------:R-:W-:Y:S01]  /*1d900*/  IMAD.MOV.U32 R2, RZ, RZ, R14 ;  /* 0x000000ffff027224 */ /* 0x000fe200078e000e */
[----:B------:R-:W-:Y:S06]  /*1d910*/  BRA `(.L_x_707) ;  /* 0xffffffc4000c7947 */ /* 0x000fec000383ffff */
.L_x_587:
[----:B0-----:R0:W2:Y:S02]  /*1d920*/  SYNCS.PHASECHK.TRANS64.TRYWAIT P2, [R2+URZ+0x19c70], R0 ;  /* 0x019c7000020075a7 */ /* 0x0010a4000804017f */
[----:B--2---:R-:W-:Y:S05]  /*1d930*/  @!P2 NANOSLEEP.SYNCS 0x989680 ;  /* 0x009896800000a95d */ /* 0x004fea0003900000 */
[----:B------:R-:W2:Y:S02]  /*1d940*/  @!P2 SYNCS.PHASECHK.TRANS64 P2, [R2+URZ+0x19c70], R0 ;  /* 0x019c70000200a5a7 */ /* 0x000ea4000804007f */
[----:B--2---:R-:W-:Y:S05]  /*1d950*/  @!P2 BRA `(.L_x_587) ;  /* 0xfffffffc00f0a947 */ /* 0x004fea000383ffff */
[----:B------:R-:W-:Y:S05]  /*1d960*/  BRA `(.L_x_708) ;  /* 0xffffffc400787947 */ /* 0x000fea000383ffff */
.L_x_589:
[----:B0-----:R0:W2:Y:S02]  /*1d970*/  SYNCS.PHASECHK.TRANS64.TRYWAIT P2, [R2+URZ+0x19c60], R0 ;  /* 0x019c6000020075a7 */ /* 0x0010a4000804017f */
[----:B--2---:R-:W-:Y:S05]  /*1d980*/  @!P2 NANOSLEEP.SYNCS 0x989680 ;  /* 0x009896800000a95d */ /* 0x004fea0003900000 */
[----:B------:R-:W2:Y:S02]  /*1d990*/  @!P2 SYNCS.PHASECHK.TRANS64 P2, [R2+URZ+0x19c60], R0 ;  /* 0x019c60000200a5a7 */ /* 0x000ea4000804007f */
[----:B--2---:R-:W-:Y:S05]  /*1d9a0*/  @!P2 BRA `(.L_x_589) ;  /* 0xfffffffc00f0a947 */ /* 0x004fea000383ffff */
[----:B------:R-:W-:Y:S05]  /*1d9b0*/  BRA `(.L_x_709) ;  /* 0xffffffc400887947 */ /* 0x000fea000383ffff */
.L_x_597:
[----:B0-----:R0:W2:Y:S02]  /*1d9c0*/  SYNCS.PHASECHK.TRANS64.TRYWAIT P1, [R3+URZ+0x19c70], R0 ;  /* 0x019c7000030075a7 */ /* 0x0010a4000802017f */
[----:B--2---:R-:W-:Y:S05]  /*1d9d0*/  @!P1 NANOSLEEP.SYNCS 0x989680 ;  /* 0x009896800000995d */ /* 0x004fea0003900000 */
[----:B------:R-:W2:Y:S02]  /*1d9e0*/  @!P1 SYNCS.PHASECHK.TRANS64 P1, [R3+URZ+0x19c70], R0 ;  /* 0x019c7000030095a7 */ /* 0x000ea4000802007f */
[----:B--2---:R-:W-:Y:S05]  /*1d9f0*/  @!P1 BRA `(.L_x_597) ;  /* 0xfffffffc00f09947 */ /* 0x004fea000383ffff */
[----:B------:R-:W-:Y:S05]  /*1da00*/  BRA `(.L_x_710) ;  /* 0xffffffc800ec7947 */ /* 0x000fea000383ffff */
.L_x_599:
[----:B0-----:R0:W2:Y:S02]  /*1da10*/  SYNCS.PHASECHK.TRANS64.TRYWAIT P1, [R3+URZ+0x19c60], R0 ;  /* 0x019c6000030075a7 */ /* 0x0010a4000802017f */
[----:B--2---:R-:W-:Y:S05]  /*1da20*/  @!P1 NANOSLEEP.SYNCS 0x989680 ;  /* 0x009896800000995d */ /* 0x004fea0003900000 */
[----:B------:R-:W2:Y:S02]  /*1da30*/  @!P1 SYNCS.PHASECHK.TRANS64 P1, [R3+URZ+0x19c60], R0 ;  /* 0x019c6000030095a7 */ /* 0x000ea4000802007f */
[----:B--2---:R-:W-:Y:S05]  /*1da40*/  @!P1 BRA `(.L_x_599) ;  /* 0xfffffffc00f09947 */ /* 0x004fea000383ffff */
[----:B------:R-:W-:Y:S05]  /*1da50*/  BRA `(.L_x_711) ;  /* 0xffffffc800f87947 */ /* 0x000fea000383ffff */
.L_x_604:
[----:B------:R-:W-:Y:S01]  /*1da60*/  BSSY B0, `(.L_x_712) ;  /* 0x0000008000007945 */ /* 0x000fe20003800000 */
[----:B------:R-:W-:Y:S02]  /*1da70*/  IMAD.MOV.U32 R13, RZ, RZ, R24 ;  /* 0x000000ffff0d7224 */ /* 0x000fe400078e0018 */
[----:B------:R-:W-:Y:S02]  /*1da80*/  IMAD.MOV.U32 R12, RZ, RZ, RZ ;  /* 0x000000ffff0c7224 */ /* 0x000fe400078e00ff */
[----:B------:R-:W-:Y:S02]  /*1da90*/  IMAD.MOV.U32 R11, RZ, RZ, 0x1f ;  /* 0x0000001fff0b7424 */ /* 0x000fe400078e00ff */
[----:B------:R-:W-:-:S07]  /*1daa0*/  IMAD.MOV.U32 R15, RZ, RZ, -0x1 ;  /* 0xffffffffff0f7424 */ /* 0x000fce00078e00ff */
[----:B--2---:R-:W-:Y:S05]  /*1dab0*/  WARPSYNC.COLLECTIVE R15, `(.L_x_713) ;  /* 0x000000000f087348 */ /* 0x004fea0003c00000 */
[----:B------:R0:W1:Y:S02]  /*1dac0*/  SHFL.IDX P6, R14, R13, R12, R11 ;  /* 0x0000000c0d0e7389 */ /* 0x00006400000c000b */
[----:B012---:R-:W-:Y:S01]  /*1dad0*/  ENDCOLLECTIVE ;  /* 0x000000000000791b */ /* 0x007fe20003800000 */
.L_x_713:
[----:B------:R-:W-:Y:S05]  /*1dae0*/  BSYNC B0 ;  /* 0x0000000000007941 */ /* 0x000fea0003800000 */
.L_x_712:
[----:B------:R-:W-:Y:S01]  /*1daf0*/  IMAD.MOV.U32 R13, RZ, RZ, R24 ;  /* 0x000000ffff0d7224 */ /* 0x000fe200078e0018 */
[----:B------:R-:W-:Y:S01]  /*1db00*/  MOV R12, 0x1 ;  /* 0x00000001000c7802 */ /* 0x000fe20000000f00 */
[----:B------:R-:W-:Y:S02]  /*1db10*/  IMAD.MOV.U32 R11, RZ, RZ, 0x1f ;  /* 0x0000001fff0b7424 */ /* 0x000fe400078e00ff */
[----:B------:R-:W-:Y:S02]  /*1db20*/  IMAD.MOV.U32 R15, RZ, RZ, -0x1 ;  /* 0xffffffffff0f7424 */ /* 0x000fe400078e00ff */
[----:B------:R-:W-:Y:S02]  /*1db30*/  IMAD.IADD R8, R27, 0x1, R9 ;  /* 0x000000011b087824 */ /* 0x000fe400078e0209 */
[----:B------:R-:W-:-:S07]  /*1db40*/  IMAD.MOV.U32 R0, RZ, RZ, R14 ;  /* 0x000000ffff007224 */ /* 0x000fce00078e000e */
[----:B------:R-:W-:Y:S05]  /*1db50*/  WARPSYNC.COLLECTIVE R15, `(.L_x_714) ;  /* 0x000000000f087348 */ /* 0x000fea0003c00000 */
[----:B------:R0:W1:Y:S02]  /*1db60*/  SHFL.IDX P6, R14, R13, R12, R11 ;  /* 0x0000000c0d0e7389 */ /* 0x00006400000c000b */
[----:B01----:R-:W-:Y:S01]  /*1db70*/  ENDCOLLECTIVE ;  /* 0x000000000000791b */ /* 0x003fe20003800000 */
.L_x_714:
[----:B------:R-:W-:Y:S02]  /*1db80*/  ULDC UR4, c[0x0][0xc3c] ;  /* 0x00030f0000047ab9 */ /* 0x000fe40000000800 */
[----:B------:R-:W-:-:S13]  /*1db90*/  ISETP.GE.OR P1, PT, R8, UR4, !P0 ;  /* 0x0000000408007c0c */ /* 0x000fda000c726670 */
[----:B------:R-:W0:Y:S08]  /*1dba0*/  @!P1 LDC.64 R2, c[0x0][0xc80] ;  /* 0x00032000ff029b82 */ /* 0x000e300000000a00 */
[----:B------:R-:W1:Y:S01]  /*1dbb0*/  @!P1 LDC.64 R4, c[0x0][0xc78] ;  /* 0x00031e00ff049b82 */ /* 0x000e620000000a00 */
[----:B------:R-:W-:Y:S02]  /*1dbc0*/  IMAD.MOV.U32 R11, RZ, RZ, RZ ;  /* 0x000000ffff0b7224 */ /* 0x000fe400078e00ff */
[----:B------:R-:W-:-:S02]  /*1dbd0*/  IMAD.MOV.U32 R7, RZ, RZ, R14 ;  /* 0x000000ffff077224 */ /* 0x000fc400078e000e */
[----:B0-----:R-:W-:-:S05]  /*1dbe0*/  @!P1 IMAD.WIDE R2, R8, 0x4, R2 ;  /* 0x0000000408029825 */ /* 0x001fca00078e0202 */
[----:B------:R1:W2:Y:S02]  /*1dbf0*/  @!P1 LDG.E R6, desc[UR40][R2.64] ;  /* 0x0000002802069981 */ /* 0x0002a4000c1e1900 */
[----:B-1----:R-:W-:-:S06]  /*1dc00*/  @!P1 IMAD.WIDE R2, R8, 0x4, R4 ;  /* 0x0000000408029825 */ /* 0x002fcc00078e0204 */
[----:B------:R-:W3:Y:S01]  /*1dc10*/  @!P1 LDG.E R2, desc[UR40][R2.64] ;  /* 0x0000002802029981 */ /* 0x000ee2000c1e1900 */
[----:B------:R-:W-:Y:S01]  /*1dc20*/  IMAD.MOV.U32 R5, RZ, RZ, RZ ;  /* 0x000000ffff057224 */ /* 0x000fe200078e00ff */
[C---:B------:R-:W-:Y:S01]  /*1dc30*/  ISETP.GE.U32.AND P2, PT, R9.reuse, 0x2, PT ;  /* 0x000000020900780c */ /* 0x040fe20003f46070 */
[----:B------:R-:W-:Y:S01]  /*1dc40*/  IMAD.MOV.U32 R24, RZ, RZ, RZ ;  /* 0x000000ffff187224 */ /* 0x000fe200078e00ff */
[C---:B------:R-:W-:Y:S02]  /*1dc50*/  ISETP.GE.U32.AND P3, PT, R9.reuse, 0x4, PT ;  /* 0x000000040900780c */ /* 0x040fe40003f66070 */
[C---:B------:R-:W-:Y:S02]  /*1dc60*/  ISETP.GE.U32.AND P4, PT, R9.reuse, 0x8, PT ;  /* 0x000000080900780c */ /* 0x040fe40003f86070 */
[----:B------:R-:W-:Y:S01]  /*1dc70*/  ISETP.GE.U32.AND P5, PT, R9, 0x10, PT ;  /* 0x000000100900780c */ /* 0x000fe20003fa6070 */
[----:B--2---:R-:W-:Y:S02]  /*1dc80*/  @!P1 IMAD.MOV.U32 R5, RZ, RZ, R6 ;  /* 0x000000ffff059224 */ /* 0x004fe400078e0006 */
[----:B------:R-:W-:-:S02]  /*1dc90*/  IMAD.MOV.U32 R6, RZ, RZ, RZ ;  /* 0x000000ffff067224 */ /* 0x000fc400078e00ff */
[----:B---3--:R-:W-:Y:S01]  /*1dca0*/  @!P1 IMAD.MOV.U32 R6, RZ, RZ, R2 ;  /* 0x000000ffff069224 */ /* 0x008fe200078e0002 */
[----:B------:R-:W-:-:S03]  /*1dcb0*/  ISETP.NE.AND P1, PT, R9, RZ, PT ;  /* 0x000000ff0900720c */ /* 0x000fc60003f25270 */
[----:B------:R-:W-:-:S05]  /*1dcc0*/  IMAD R2, R6, R5, RZ ;  /* 0x0000000506027224 */ /* 0x000fca00078e02ff */
[----:B------:R-:W-:-:S07]  /*1dcd0*/  MOV R13, R2 ;  /* 0x00000002000d7202 */ /* 0x000fce0000000f00 */
[----:B------:R-:W-:Y:S05]  /*1dce0*/  WARPSYNC.COLLECTIVE R15, `(.L_x_715) ;  /* 0x000000000f087348 */ /* 0x000fea0003c00000 */
[----:B------:R0:W1:Y:S02]  /*1dcf0*/  SHFL.UP P6, R14, R13, R12, R11 ;  /* 0x0400000c0d0e7389 */ /* 0x00006400000c000b */
[----:B01----:R-:W-:Y:S01]  /*1dd00*/  ENDCOLLECTIVE ;  /* 0x000000000000791b */ /* 0x003fe20003800000 */
.L_x_715:
[----:B------:R-:W-:Y:S02]  /*1dd10*/  IMAD.MOV.U32 R12, RZ, RZ, 0x2 ;  /* 0x00000002ff0c7424 */ /* 0x000fe400078e00ff */
[----:B------:R-:W-:-:S05]  /*1dd20*/  IMAD.MOV.U32 R3, RZ, RZ, R14 ;  /* 0x000000ffff037224 */ /* 0x000fca00078e000e */
[----:B------:R-:W-:-:S05]  /*1dd30*/  SEL R3, R3, RZ, P1 ;  /* 0x000000ff03037207 */ /* 0x000fca0000800000 */
[----:B------:R-:W-:-:S04]  /*1dd40*/  IMAD.IADD R2, R2, 0x1, R3 ;  /* 0x0000000102027824 */ /* 0x000fc800078e0203 */
[----:B------:R-:W-:-:S07]  /*1dd50*/  IMAD.MOV.U32 R13, RZ, RZ, R2 ;  /* 0x000000ffff0d7224 */ /* 0x000fce00078e0002 */
[----:B------:R-:W-:Y:S05]  /*1dd60*/  WARPSYNC.COLLECTIVE R15, `(.L_x_716) ;  /* 0x000000000f087348 */ /* 0x000fea0003c00000 */
[----:B------:R0:W1:Y:S02]  /*1dd70*/  SHFL.UP P6, R14, R13, R12, R11 ;  /* 0x0400000c0d0e7389 */ /* 0x00006400000c000b */
[----:B01----:R-:W-:Y:S01]  /*1dd80*/  ENDCOLLECTIVE ;  /* 0x000000000000791b */ /* 0x003fe20003800000 */
.L_x_716:
[----:B------:R-:W-:Y:S01]  /*1dd90*/  MOV R12, 0x4 ;  /* 0x00000004000c7802 */ /* 0x000fe20000000f00 */
[----:B------:R-:W-:-:S05]  /*1dda0*/  IMAD.MOV.U32 R3, RZ, RZ, R14 ;  /* 0x000000ffff037224 */ /* 0x000fca00078e000e */
[----:B------:R-:W-:-:S05]  /*1ddb0*/  SEL R3, R3, RZ, P2 ;  /* 0x000000ff03037207 */ /* 0x000fca0001000000 */
[----:B------:R-:W-:-:S04]  /*1ddc0*/  IMAD.IADD R2, R2, 0x1, R3 ;  /* 0x0000000102027824 */ /* 0x000fc800078e0203 */
[----:B------:R-:W-:-:S07]  /*1ddd0*/  IMAD.MOV.U32 R13, RZ, RZ, R2 ;  /* 0x000000ffff0d7224 */ /* 0x000fce00078e0002 */
[----:B------:R-:W-:Y:S05]  /*1dde0*/  WARPSYNC.COLLECTIVE R15, `(.L_x_717) ;  /* 0x000000000f087348 */ /* 0x000fea0003c00000 */
[----:B------:R0:W1:Y:S02]  /*1ddf0*/  SHFL.UP P6, R14, R13, R12, R11 ;  /* 0x0400000c0d0e7389 */ /* 0x00006400000c000b */
[----:B01----:R-:W-:Y:S01]  /*1de00*/  ENDCOLLECTIVE ;  /* 0x000000000000791b */ /* 0x003fe20003800000 */
.L_x_717:
        /* <DEDUP_REMOVED lines=8> */
.L_x_718:
        /* <DEDUP_REMOVED lines=8> */
.L_x_719:
[----:B------:R-:W-:Y:S02]  /*1df10*/  IMAD.MOV.U32 R12, RZ, RZ, 0x1f ;  /* 0x0000001fff0c7424 */ /* 0x000fe400078e00ff */
[----:B------:R-:W-:Y:S01]  /*1df20*/  IMAD.MOV.U32 R11, RZ, RZ, 0x1f ;  /* 0x0000001fff0b7424 */ /* 0x000fe200078e00ff */
[----:B------:R-:W-:-:S04]  /*1df30*/  MOV R3, R14 ;  /* 0x0000000e00037202 */ /* 0x000fc80000000f00 */
[----:B------:R-:W-:-:S05]  /*1df40*/  SEL R3, R3, RZ, P5 ;  /* 0x000000ff03037207 */ /* 0x000fca0002800000 */
[----:B------:R-:W-:-:S04]  /*1df50*/  IMAD.IADD R2, R2, 0x1, R3 ;  /* 0x0000000102027824 */ /* 0x000fc800078e0203 */
[----:B------:R-:W-:-:S07]  /*1df60*/  IMAD.MOV.U32 R13, RZ, RZ, R2 ;  /* 0x000000ffff0d7224 */ /* 0x000fce00078e0002 */
[----:B------:R-:W-:Y:S05]  /*1df70*/  WARPSYNC.COLLECTIVE R15, `(.L_x_720) ;  /* 0x000000000f087348 */ /* 0x000fea0003c00000 */
[----:B------:R0:W1:Y:S02]  /*1df80*/  SHFL.IDX P6, R14, R13, R12, R11 ;  /* 0x0000000c0d0e7389 */ /* 0x00006400000c000b */
[----:B01----:R-:W-:Y:S01]  /*1df90*/  ENDCOLLECTIVE ;  /* 0x000000000000791b */ /* 0x003fe20003800000 */
.L_x_720:
[----:B------:R-:W-:Y:S01]  /*1dfa0*/  IMAD.MOV.U32 R8, RZ, RZ, R14 ;  /* 0x000000ffff087224 */ /* 0x000fe200078e000e */
[----:B------:R-:W-:Y:S06]  /*1dfb0*/  BRA `(.L_x_721) ;  /* 0xffffffcc00947947 */ /* 0x000fec000383ffff */
.L_x_607:
[----:B------:R-:W-:Y:S01]  /*1dfc0*/  BSSY B0, `(.L_x_722) ;  /* 0x0000008000007945 */ /* 0x000fe20003800000 */
[----:B------:R-:W-:Y:S01]  /*1dfd0*/  IMAD.MOV.U32 R13, RZ, RZ, R2 ;  /* 0x000000ffff0d7224 */ /* 0x000fe200078e0002 */
[----:B------:R-:W-:Y:S01]  /*1dfe0*/  MOV R11, RZ ;  /* 0x000000ff000b7202 */ /* 0x000fe20000000f00 */
[----:B------:R-:W-:Y:S02]  /*1dff0*/  IMAD.MOV.U32 R12, RZ, RZ, 0x1 ;  /* 0x00000001ff0c7424 */ /* 0x000fe400078e00ff */
[----:B------:R-:W-:-:S07]  /*1e000*/  IMAD.MOV.U32 R15, RZ, RZ, -0x1 ;  /* 0xffffffffff0f7424 */ /* 0x000fce00078e00ff */
[----:B------:R-:W-:Y:S05]  /*1e010*/  WARPSYNC.COLLECTIVE R15, `(.L_x_723) ;  /* 0x000000000f087348 */ /* 0x000fea0003c00000 */
[----:B------:R0:W1:Y:S02]  /*1e020*/  SHFL.UP P6, R14, R13, R12, R11 ;  /* 0x0400000c0d0e7389 */ /* 0x00006400000c000b */
[----:B01----:R-:W-:Y:S01]  /*1e030*/  ENDCOLLECTIVE ;  /* 0x000000000000791b */ /* 0x003fe20003800000 */
.L_x_723:
[----:B------:R-:W-:Y:S05]  /*1e040*/  BSYNC B0 ;  /* 0x0000000000007941 */ /* 0x000fea0003800000 */
.L_x_722:
[----:B------:R-:W-:Y:S02]  /*1e050*/  IMAD.MOV.U32 R3, RZ, RZ, R14 ;  /* 0x000000ffff037224 */ /* 0x000fe400078e000e */
[----:B------:R-:W-:Y:S02]  /*1e060*/  IMAD.MOV.U32 R12, RZ, RZ, 0x2 ;  /* 0x00000002ff0c7424 */ /* 0x000fe400078e00ff */
[----:B------:R-:W-:Y:S01]  /*1e070*/  IMAD.MOV.U32 R11, RZ, RZ, RZ ;  /* 0x000000ffff0b7224 */ /* 0x000fe200078e00ff */
[----:B------:R-:W-:Y:S01]  /*1e080*/  SEL R3, R3, RZ, P1 ;  /* 0x000000ff03037207 */ /* 0x000fe20000800000 */
[----:B------:R-:W-:-:S04]  /*1e090*/  IMAD.MOV.U32 R15, RZ, RZ, -0x1 ;  /* 0xffffffffff0f7424 */ /* 0x000fc800078e00ff */
[----:B------:R-:W-:-:S04]  /*1e0a0*/  IMAD.IADD R2, R2, 0x1, R3 ;  /* 0x0000000102027824 */ /* 0x000fc800078e0203 */
[----:B------:R-:W-:-:S07]  /*1e0b0*/  IMAD.MOV.U32 R13, RZ, RZ, R2 ;  /* 0x000000ffff0d7224 */ /* 0x000fce00078e0002 */
[----:B------:R-:W-:Y:S05]  /*1e0c0*/  WARPSYNC.COLLECTIVE R15, `(.L_x_724) ;  /* 0x000000000f087348 */ /* 0x000fea0003c00000 */
[----:B------:R0:W1:Y:S02]  /*1e0d0*/  SHFL.UP P6, R14, R13, R12, R11 ;  /* 0x0400000c0d0e7389 */ /* 0x00006400000c000b */
[----:B01----:R-:W-:Y:S01]  /*1e0e0*/  ENDCOLLECTIVE ;  /* 0x000000000000791b */ /* 0x003fe20003800000 */
.L_x_724:
[----:B------:R-:W-:Y:S02]  /*1e0f0*/  IMAD.MOV.U32 R12, RZ, RZ, 0x4 ;  /* 0x00000004ff0c7424 */ /* 0x000fe400078e00ff */
[----:B------:R-:W-:-:S05]  /*1e100*/  IMAD.MOV.U32 R3, RZ, RZ, R14 ;  /* 0x000000ffff037224 */ /* 0x000fca00078e000e */
[----:B------:R-:W-:-:S04]  /*1e110*/  SEL R3, R3, RZ, P2 ;  /* 0x000000ff03037207 */ /* 0x000fc80001000000 */
[----:B------:R-:W-:-:S05]  /*1e120*/  IADD3 R2, R2, R3, RZ ;  /* 0x0000000302027210 */ /* 0x000fca0007ffe0ff */
[----:B------:R-:W-:-:S07]  /*1e130*/  IMAD.MOV.U32 R13, RZ, RZ, R2 ;  /* 0x000000ffff0d7224 */ /* 0x000fce00078e0002 */
[----:B------:R-:W-:Y:S05]  /*1e140*/  WARPSYNC.COLLECTIVE R15, `(.L_x_725) ;  /* 0x000000000f087348 */ /* 0x000fea0003c00000 */
[----:B------:R0:W1:Y:S02]  /*1e150*/  SHFL.UP P6, R14, R13, R12, R11 ;  /* 0x0400000c0d0e7389 */ /* 0x00006400000c000b */
[----:B01----:R-:W-:Y:S01]  /*1e160*/  ENDCOLLECTIVE ;  /* 0x000000000000791b */ /* 0x003fe20003800000 */
.L_x_725:
        /* <DEDUP_REMOVED lines=8> */
.L_x_726:
[----:B------:R-:W-:Y:S02]  /*1e1f0*/  IMAD.MOV.U32 R12, RZ, RZ, 0x10 ;  /* 0x00000010ff0c7424 */ /* 0x000fe400078e00ff */
[----:B------:R-:W-:-:S05]  /*1e200*/  IMAD.MOV.U32 R3, RZ, RZ, R14 ;  /* 0x000000ffff037224 */ /* 0x000fca00078e000e */
[----:B------:R-:W-:-:S05]  /*1e210*/  SEL R3, R3, RZ, P4 ;  /* 0x000000ff03037207 */ /* 0x000fca0002000000 */
[----:B------:R-:W-:-:S05]  /*1e220*/  IMAD.IADD R2, R2, 0x1, R3 ;  /* 0x0000000102027824 */ /* 0x000fca00078e0203 */
[----:B------:R-:W-:-:S07]  /*1e230*/  MOV R13, R2 ;  /* 0x00000002000d7202 */ /* 0x000fce0000000f00 */
[----:B------:R-:W-:Y:S05]  /*1e240*/  WARPSYNC.COLLECTIVE R15, `(.L_x_727) ;  /* 0x000000000f087348 */ /* 0x000fea0003c00000 */
[----:B------:R0:W1:Y:S02]  /*1e250*/  SHFL.UP P6, R14, R13, R12, R11 ;  /* 0x0400000c0d0e7389 */ /* 0x00006400000c000b */
[----:B01----:R-:W-:Y:S01]  /*1e260*/  ENDCOLLECTIVE ;  /* 0x000000000000791b */ /* 0x003fe20003800000 */
.L_x_727:
[----:B------:R-:W-:Y:S02]  /*1e270*/  IMAD.MOV.U32 R12, RZ, RZ, 0x1f ;  /* 0x0000001fff0c7424 */ /* 0x000fe400078e00ff */
[----:B------:R-:W-:Y:S02]  /*1e280*/  IMAD.MOV.U32 R11, RZ, RZ, 0x1f ;  /* 0x0000001fff0b7424 */ /* 0x000fe400078e00ff */
[----:B------:R-:W-:-:S05]  /*1e290*/  IMAD.MOV.U32 R3, RZ, RZ, R14 ;  /* 0x000000ffff037224 */ /* 0x000fca00078e000e */
[----:B------:R-:W-:-:S05]  /*1e2a0*/  SEL R3, R3, RZ, P5 ;  /* 0x000000ff03037207 */ /* 0x000fca0002800000 */
[----:B------:R-:W-:-:S04]  /*1e2b0*/  IMAD.IADD R2, R2, 0x1, R3 ;  /* 0x0000000102027824 */ /* 0x000fc800078e0203 */
[----:B------:R-:W-:-:S07]  /*1e2c0*/  IMAD.MOV.U32 R13, RZ, RZ, R2 ;  /* 0x000000ffff0d7224 */ /* 0x000fce00078e0002 */
[----:B------:R-:W-:Y:S05]  /*1e2d0*/  WARPSYNC.COLLECTIVE R15, `(.L_x_728) ;  /* 0x000000000f087348 */ /* 0x000fea0003c00000 */
[----:B------:R0:W1:Y:S02]  /*1e2e0*/  SHFL.IDX P6, R14, R13, R12, R11 ;  /* 0x0000000c0d0e7389 */ /* 0x00006400000c000b */
[----:B01----:R-:W-:Y:S01]  /*1e2f0*/  ENDCOLLECTIVE ;  /* 0x000000000000791b */ /* 0x003fe20003800000 */
.L_x_728:
[----:B------:R-:W-:Y:S01]  /*1e300*/  IMAD.MOV.U32 R8, RZ, RZ, R14 ;  /* 0x000000ffff087224 */ /* 0x000fe200078e000e */
[----:B------:R-:W-:Y:S06]  /*1e310*/  BRA `(.L_x_729) ;  /* 0xffffffcc00607947 */ /* 0x000fec000383ffff */
.L_x_609:
[----:B------:R-:W-:Y:S01]  /*1e320*/  BSSY B0, `(.L_x_730) ;  /* 0x0000006000007945 */ /* 0x000fe20003800000 */
[----:B------:R-:W-:Y:S01]  /*1e330*/  PLOP3.LUT P6, PT, P6, PT, PT, 0x8, 0x0 ;  /* 0x000000000000781c */ /* 0x000fe200037ce170 */
[----:B------:R-:W-:-:S12]  /*1e340*/  IMAD.MOV.U32 R15, RZ, RZ, -0x1 ;  /* 0xffffffffff0f7424 */ /* 0x000fd800078e00ff */
[----:B0-----:R-:W-:Y:S05]  /*1e350*/  WARPSYNC.COLLECTIVE R15, `(.L_x_731) ;  /* 0x000000000f087348 */ /* 0x001fea0003c00000 */
[----:B------:R-:W-:Y:S01]  /*1e360*/  VOTE.ANY R14, PT, P6 ;  /* 0x00000000000e7806 */ /* 0x000fe200030e0100 */
[----:B0-----:R-:W-:Y:S06]  /*1e370*/  ENDCOLLECTIVE ;  /* 0x000000000000791b */ /* 0x001fec0003800000 */
.L_x_731:
[----:B------:R-:W-:Y:S05]  /*1e380*/  BSYNC B0 ;  /* 0x0000000000007941 */ /* 0x000fea0003800000 */
.L_x_730:
[----:B------:R-:W-:Y:S01]  /*1e390*/  MOV R7, R14 ;  /* 0x0000000e00077202 */ /* 0x000fe20000000f00 */
[----:B------:R-:W-:Y:S02]  /*1e3a0*/  IMAD.MOV.U32 R13, RZ, RZ, R5 ;  /* 0x000000ffff0d7224 */ /* 0x000fe400078e0005 */
[----:B------:R-:W-:Y:S01]  /*1e3b0*/  IMAD.MOV.U32 R11, RZ, RZ, 0x1f ;  /* 0x0000001fff0b7424 */ /* 0x000fe200078e00ff */
[----:B------:R-:W0:Y:S01]  /*1e3c0*/  POPC R4, R7 ;  /* 0x0000000700047309 */ /* 0x000e220000000000 */
[----:B------:R-:W-:Y:S02]  /*1e3d0*/  IMAD.MOV.U32 R15, RZ, RZ, -0x1 ;  /* 0xffffffffff0f7424 */ /* 0x000fe400078e00ff */
[----:B0-----:R-:W-:-:S07]  /*1e3e0*/  IMAD.MOV.U32 R12, RZ, RZ, R4 ;  /* 0x000000ffff0c7224 */ /* 0x001fce00078e0004 */
[----:B------:R-:W-:Y:S05]  /*1e3f0*/  WARPSYNC.COLLECTIVE R15, `(.L_x_732) ;  /* 0x000000000f087348 */ /* 0x000fea0003c00000 */
[----:B------:R0:W1:Y:S02]  /*1e400*/  SHFL.IDX P6, R14, R13, R12, R11 ;  /* 0x0000000c0d0e7389 */ /* 0x00006400000c000b */
[----:B01----:R-:W-:Y:S01]  /*1e410*/  ENDCOLLECTIVE ;  /* 0x000000000000791b */ /* 0x003fe20003800000 */
.L_x_732:
[----:B------:R-:W-:Y:S02]  /*1e420*/  IMAD.MOV.U32 R13, RZ, RZ, R6 ;  /* 0x000000ffff0d7224 */ /* 0x000fe400078e0006 */
[----:B------:R-:W-:-:S07]  /*1e430*/  IMAD.MOV.U32 R5, RZ, RZ, R14 ;  /* 0x000000ffff057224 */ /* 0x000fce00078e000e */
[----:B------:R-:W-:Y:S05]  /*1e440*/  WARPSYNC.COLLECTIVE R15, `(.L_x_733) ;  /* 0x000000000f087348 */ /* 0x000fea0003c00000 */
[----:B------:R0:W1:Y:S02]  /*1e450*/  SHFL.IDX P6, R14, R13, R12, R11 ;  /* 0x0000000c0d0e7389 */ /* 0x00006400000c000b */
[----:B01----:R-:W-:Y:S01]  /*1e460*/  ENDCOLLECTIVE ;  /* 0x000000000000791b */ /* 0x003fe20003800000 */
.L_x_733:
[----:B------:R-:W-:Y:S01]  /*1e470*/  IMAD.MOV.U32 R6, RZ, RZ, R14 ;  /* 0x000000ffff067224 */ /* 0x000fe200078e000e */
[----:B------:R-:W-:Y:S06]  /*1e480*/  BRA `(.L_x_734) ;  /* 0xffffffcc00407947 */ /* 0x000fec000383ffff */
.L_x_611:
[----:B------:R-:W-:Y:S01]  /*1e490*/  BSSY B0, `(.L_x_735) ;  /* 0x0000007000007945 */ /* 0x000fe20003800000 */
[----:B------:R-:W-:Y:S01]  /*1e4a0*/  IMAD.MOV.U32 R13, RZ, RZ, R2 ;  /* 0x000000ffff0d7224 */ /* 0x000fe200078e0002 */
[----:B------:R-:W-:Y:S01]  /*1e4b0*/  MOV R11, 0x1f ;  /* 0x0000001f000b7802 */ /* 0x000fe20000000f00 */
[----:B------:R-:W-:-:S07]  /*1e4c0*/  IMAD.MOV.U32 R15, RZ, RZ, -0x1 ;  /* 0xffffffffff0f7424 */ /* 0x000fce00078e00ff */
[----:B0123--:R-:W-:Y:S05]  /*1e4d0*/  WARPSYNC.COLLECTIVE R15, `(.L_x_736) ;  /* 0x000000000f087348 */ /* 0x00ffea0003c00000 */
[----:B------:R4:W0:Y:S02]  /*1e4e0*/  SHFL.IDX P6, R14, R13, R12, R11 ;  /* 0x0000000c0d0e7389 */ /* 0x00082400000c000b */
[----:B01234-:R-:W-:Y:S01]  /*1e4f0*/  ENDCOLLECTIVE ;  /* 0x000000000000791b */ /* 0x01ffe20003800000 */
.L_x_736:
[----:B------:R-:W-:Y:S05]  /*1e500*/  BSYNC B0 ;  /* 0x0000000000007941 */ /* 0x000fea0003800000 */
.L_x_735:
[----:B------:R-:W-:Y:S01]  /*1e510*/  IMAD.MOV.U32 R2, RZ, RZ, R14 ;  /* 0x000000ffff027224 */ /* 0x000fe200078e000e */
[----:B------:R-:W-:Y:S06]  /*1e520*/  BRA `(.L_x_737) ;  /* 0xffffffcc00307947 */ /* 0x000fec000383ffff */
.L_x_615:
[----:B0-----:R0:W1:Y:S02]  /*1e530*/  SYNCS.PHASECHK.TRANS64.TRYWAIT P0, [R5+URZ+0x19c20], R0 ;  /* 0x019c2000050075a7 */ /* 0x001064000800017f */
[----:B-1----:R-:W-:Y:S05]  /*1e540*/  @!P0 NANOSLEEP.SYNCS 0x989680 ;  /* 0x009896800000895d */ /* 0x002fea0003900000 */
[----:B------:R-:W1:Y:S02]  /*1e550*/  @!P0 SYNCS.PHASECHK.TRANS64 P0, [R5+URZ+0x19c20], R0 ;  /* 0x019c2000050085a7 */ /* 0x000e64000800007f */
[----:B-1----:R-:W-:Y:S05]  /*1e560*/  @!P0 BRA `(.L_x_615) ;  /* 0xfffffffc00f08947 */ /* 0x002fea000383ffff */
[----:B------:R-:W-:Y:S05]  /*1e570*/  BRA `(.L_x_738) ;  /* 0xffffffd000947947 */ /* 0x000fea000383ffff */
.L_x_616:
        /* <DEDUP_REMOVED lines=11> */
.L_x_740:
[----:B------:R-:W-:Y:S05]  /*1e630*/  BSYNC B0 ;  /* 0x0000000000007941 */ /* 0x000fea0003800000 */
.L_x_739:
[----:B------:R-:W-:Y:S05]  /*1e640*/  BRA `(.L_x_741) ;  /* 0xffffffd0007c7947 */ /* 0x000fea000383ffff */
.L_x_617:
[----:B------:R-:W-:Y:S01]  /*1e650*/  BSSY B0, `(.L_x_742) ;  /* 0x0000006000007945 */ /* 0x000fe20003800000 */
[----:B------:R-:W-:-:S07]  /*1e660*/  IMAD.MOV.U32 R15, RZ, RZ, -0x1 ;  /* 0xffffffffff0f7424 */ /* 0x000fce00078e00ff */
[----:B0-----:R-:W-:Y:S05]  /*1e670*/  WARPSYNC.COLLECTIVE R15, `(.L_x_743) ;  /* 0x000000000f0c7348 */ /* 0x001fea0003c00000 */
[----:B------:R-:W-:Y:S02]  /*1e680*/  ELECT P6, UR62, PT ;  /* 0x00000000003e782f */ /* 0x000fe400038c0000 */
[----:B------:R-:W-:Y:S01]  /*1e690*/  MOV R14, UR62 ;  /* 0x0000003e000e7c02 */ /* 0x000fe20008000f00 */
[----:B0-----:R-:W-:Y:S10]  /*1e6a0*/  ENDCOLLECTIVE ;  /* 0x000000000000791b */ /* 0x001ff40003800000 */
.L_x_743:
[----:B------:R-:W-:Y:S05]  /*1e6b0*/  BSYNC B0 ;  /* 0x0000000000007941 */ /* 0x000fea0003800000 */
.L_x_742:
[----:B------:R-:W-:Y:S05]  /*1e6c0*/  BRA `(.L_x_744) ;  /* 0xffffffd000707947 */ /* 0x000fea000383ffff */
.L_x_619:
[----:B0-----:R0:W1:Y:S02]  /*1e6d0*/  SYNCS.PHASECHK.TRANS64.TRYWAIT P1, [R3+URZ+0x19c40], R2 ;  /* 0x019c4002030075a7 */ /* 0x001064000802017f */
[----:B-1----:R-:W-:Y:S05]  /*1e6e0*/  @!P1 NANOSLEEP.SYNCS 0x989680 ;  /* 0x009896800000995d */ /* 0x002fea0003900000 */
[----:B------:R-:W1:Y:S02]  /*1e6f0*/  @!P1 SYNCS.PHASECHK.TRANS64 P1, [R3+URZ+0x19c40], R2 ;  /* 0x019c4002030095a7 */ /* 0x000e64000802007f */
[----:B-1----:R-:W-:Y:S05]  /*1e700*/  @!P1 BRA `(.L_x_619) ;  /* 0xfffffffc00f09947 */ /* 0x002fea000383ffff */
[----:B------:R-:W-:Y:S05]  /*1e710*/  BRA `(.L_x_745) ;  /* 0xffffffd000907947 */ /* 0x000fea000383ffff */
.L_x_621:
[----:B-1----:R1:W2:Y:S02]  /*1e720*/  SYNCS.PHASECHK.TRANS64.TRYWAIT P1, [R19+URZ+0x19c40], R0 ;  /* 0x019c4000130075a7 */ /* 0x0022a4000802017f */
[----:B--2---:R-:W-:Y:S05]  /*1e730*/  @!P1 NANOSLEEP.SYNCS 0x989680 ;  /* 0x009896800000995d */ /* 0x004fea0003900000 */
[----:B------:R-:W2:Y:S02]  /*1e740*/  @!P1 SYNCS.PHASECHK.TRANS64 P1, [R19+URZ+0x19c40], R0 ;  /* 0x019c4000130095a7 */ /* 0x000ea4000802007f */
[----:B--2---:R-:W-:Y:S05]  /*1e750*/  @!P1 BRA `(.L_x_621) ;  /* 0xfffffffc00f09947 */ /* 0x004fea000383ffff */
[----:B------:R-:W-:Y:S05]  /*1e760*/  BRA `(.L_x_746) ;  /* 0xffffffd0009c7947 */ /* 0x000fea000383ffff */
.L_x_623:
[----:B--2---:R2:W3:Y:S02]  /*1e770*/  SYNCS.PHASECHK.TRANS64.TRYWAIT P1, [R3+URZ+0x19c60], R2 ;  /* 0x019c6002030075a7 */ /* 0x0044e4000802017f */
[----:B---3--:R-:W-:Y:S05]  /*1e780*/  @!P1 NANOSLEEP.SYNCS 0x989680 ;  /* 0x009896800000995d */ /* 0x008fea0003900000 */
[----:B------:R-:W3:Y:S02]  /*1e790*/  @!P1 SYNCS.PHASECHK.TRANS64 P1, [R3+URZ+0x19c60], R2 ;  /* 0x019c6002030095a7 */ /* 0x000ee4000802007f */
[----:B---3--:R-:W-:Y:S05]  /*1e7a0*/  @!P1 BRA `(.L_x_623) ;  /* 0xfffffffc00f09947 */ /* 0x008fea000383ffff */
[----:B------:R-:W-:Y:S05]  /*1e7b0*/  BRA `(.L_x_747) ;  /* 0xffffffd000987947 */ /* 0x000fea000383ffff */
.L_x_625:
[----:B---3--:R3:W4:Y:S02]  /*1e7c0*/  SYNCS.PHASECHK.TRANS64.TRYWAIT P1, [R19+URZ+0x19c60], R0 ;  /* 0x019c6000130075a7 */ /* 0x008724000802017f */
[----:B----4-:R-:W-:Y:S05]  /*1e7d0*/  @!P1 NANOSLEEP.SYNCS 0x989680 ;  /* 0x009896800000995d */ /* 0x010fea0003900000 */
[----:B------:R-:W4:Y:S02]  /*1e7e0*/  @!P1 SYNCS.PHASECHK.TRANS64 P1, [R19+URZ+0x19c60], R0 ;  /* 0x019c6000130095a7 */ /* 0x000f24000802007f */
[----:B----4-:R-:W-:Y:S05]  /*1e7f0*/  @!P1 BRA `(.L_x_625) ;  /* 0xfffffffc00f09947 */ /* 0x010fea000383ffff */
[----:B------:R-:W-:Y:S05]  /*1e800*/  BRA `(.L_x_748) ;  /* 0xffffffd000947947 */ /* 0x000fea000383ffff */
.L_x_627:
[----:B----4-:R4:W0:Y:S02]  /*1e810*/  SYNCS.PHASECHK.TRANS64.TRYWAIT P1, [R3+URZ+0x19c80], R2 ;  /* 0x019c8002030075a7 */ /* 0x010824000802017f */
[----:B0-----:R-:W-:Y:S05]  /*1e820*/  @!P1 NANOSLEEP.SYNCS 0x989680 ;  /* 0x009896800000995d */ /* 0x001fea0003900000 */
[----:B------:R-:W0:Y:S02]  /*1e830*/  @!P1 SYNCS.PHASECHK.TRANS64 P1, [R3+URZ+0x19c80], R2 ;  /* 0x019c8002030095a7 */ /* 0x000e24000802007f */
[----:B0-----:R-:W-:Y:S05]  /*1e840*/  @!P1 BRA `(.L_x_627) ;  /* 0xfffffffc00f09947 */ /* 0x001fea000383ffff */
[----:B------:R-:W-:Y:S05]  /*1e850*/  BRA `(.L_x_749) ;  /* 0xffffffd000907947 */ /* 0x000fea000383ffff */
.L_x_750:
        /* <DEDUP_REMOVED lines=10> */
.L_x_2539:


//--------------------- .text._ZN7cutlass13device_kernelIN5flash11enable_sm90INS1_16FlashAttnFwdSm90INS1_25CollectiveMainloopFwdSm90ILi2EN4cute5tupleIJNS5_1CILi1EEES8_S8_EEENS6_IJNS7_ILi192EEENS7_ILi128EEENS7_ILi96EEEEEELi96ENS_12float_e4m3_tEfNS_4arch4Sm90ELb0ELb1ELb1ELb0ELb1ELb0ELb0ELb1ELb1ELb1ELb1ELb0EEENS1_21CollectiveEpilogueFwdINS6_IJSA_SC_SB_EEES9_NS_10bfloat16_tESG_Li384ELb0ELb1ELb1ELb1EEENS1_19SingleTileSchedulerILb0ELb1ELb1ELi192EEEEEEEEEvNT_6ParamsE --------------------------
	.section	.text._ZN7cutlass13device_kernelIN5flash11enable_sm90INS1_16FlashAttnFwdSm90INS1_25CollectiveMainloopFwdSm90ILi2EN4cute5tupleIJNS5_1CILi1EEES8_S8_EEENS6_IJNS7_ILi192EEENS7_ILi128EEENS7_ILi96EEEEEELi96ENS_12float_e4m3_tEfNS_4arch4Sm90ELb0ELb1ELb1ELb0ELb1ELb0ELb0ELb1ELb1ELb1ELb1ELb0EEENS1_21CollectiveEpilogueFwdINS6_IJSA_SC_SB_EEES9_NS_10bfloat16_tESG_Li384ELb0ELb1ELb1ELb1EEENS1_19SingleTileSchedulerILb0ELb1ELb1ELi192EEEEEEEEEvNT_6ParamsE,"ax",@progbits
	.align	128
.text._ZN7cutlass13device_kernelIN5flash11enable_sm90INS1_16FlashAttnFwdSm90INS1_25CollectiveMainloopFwdSm90ILi2EN4cute5tupleIJNS5_1CILi1EEES8_S8_EEENS6_IJNS7_ILi192EEENS7_ILi128EEENS7_ILi96EEEEEELi96ENS_12float_e4m3_tEfNS_4arch4Sm90ELb0ELb1ELb1ELb0ELb1ELb0ELb0ELb1ELb1ELb1ELb1ELb0EEENS1_21CollectiveEpilogueFwdINS6_IJSA_SC_SB_EEES9_NS_10bfloat16_tESG_Li384ELb0ELb1ELb1ELb1EEENS1_19SingleTileSchedulerILb0ELb1ELb1ELi192EEEEEEEEEvNT_6ParamsE:
        .type           _ZN7cutlass13device_kernelIN5flash11enable_sm90INS1_16FlashAttnFwdSm90INS1_25CollectiveMainloopFwdSm90ILi2EN4cute5tupleIJNS5_1CILi1EEES8_S8_EEENS6_IJNS7_ILi192EEENS7_ILi128EEENS7_ILi96EEEEEELi96ENS_12float_e4m3_tEfNS_4arch4Sm90ELb0ELb1ELb1ELb0ELb1ELb0ELb0ELb1ELb1ELb1ELb1ELb0EEENS1_21CollectiveEpilogueFwdINS6_IJSA_SC_SB_EEES9_NS_10bfloat16_tESG_Li384ELb0ELb1ELb1ELb1EEENS1_19SingleTileSchedulerILb0ELb1ELb1ELi192EEEEEEEEEvNT_6ParamsE,@function
        .size           _ZN7cutlass13device_kernelIN5flash11enable_sm90INS1_16FlashAttnFwdSm90INS1_25CollectiveMainloopFwdSm90ILi2EN4cute5tupleIJNS5_1CILi1EEES8_S8_EEENS6_IJNS7_ILi192EEENS7_ILi128EEENS7_ILi96EEEEEELi96ENS_12float_e4m3_tEfNS_4arch4Sm90ELb0ELb1ELb1ELb0ELb1ELb0ELb0ELb1ELb1ELb1ELb1ELb0EEENS1_21CollectiveEpilogueFwdINS6_IJSA_SC_SB_EEES9_NS_10bfloat16_tESG_Li384ELb0ELb1ELb1ELb1EEENS1_19SingleTileSchedulerILb0ELb1ELb1ELi192EEEEEEEEEvNT_6ParamsE,(.L_x_2540 - _ZN7cutlass13device_kernelIN5flash11enable_sm90INS1_16FlashAttnFwdSm90INS1_25CollectiveMainloopFwdSm90ILi2EN4cute5tupleIJNS5_1CILi1EEES8_S8_EEENS6_IJNS7_ILi192EEENS7_ILi128EEENS7_ILi96EEEEEELi96ENS_12float_e4m3_tEfNS_4arch4Sm90ELb0ELb1ELb1ELb0ELb1ELb0ELb0ELb1ELb1ELb1ELb1ELb0EEENS1_21CollectiveEpilogueFwdINS6_IJSA_SC_SB_EEES9_NS_10bfloat16_tESG_Li384ELb0ELb1ELb1ELb1EEENS1_19SingleTileSchedulerILb0ELb1ELb1ELi192EEEEEEEEEvNT_6ParamsE)
        .other          _ZN7cutlass13device_kernelIN5flash11enable_sm90INS1_16FlashAttnFwdSm90INS1_25CollectiveMainloopFwdSm90ILi2EN4cute5tupleIJNS5_1CILi1EEES8_S8_EEENS6_IJNS7_ILi192EEENS7_ILi128EEENS7_ILi96EEEEEELi96ENS_12float_e4m3_tEfNS_4arch4Sm90ELb0ELb1ELb1ELb0ELb1ELb0ELb0ELb1ELb1ELb1ELb1ELb0EEENS1_21CollectiveEpilogueFwdINS6_IJSA_SC_SB_EEES9_NS_10bfloat16_tESG_Li384ELb0ELb1ELb1ELb1EEENS1_19SingleTileSchedulerILb0ELb1ELb1ELi192EEEEEEEEEvNT_6ParamsE,@"STO_CUDA_ENTRY STV_DEFAULT"
_ZN7cutlass13device_kernelIN5flash11enable_sm90INS1_16FlashAttnFwdSm90INS1_25CollectiveMainloopFwdSm90ILi2EN4cute5tupleIJNS5_1CILi1EEES8_S8_EEENS6_IJNS7_ILi192EEENS7_ILi128EEENS7_ILi96EEEEEELi96ENS_12float_e4m3_tEfNS_4arch4Sm90ELb0ELb1ELb1ELb0ELb1ELb0ELb0ELb1ELb1ELb1ELb1ELb0EEENS1_21CollectiveEpilogueFwdINS6_IJSA_SC_SB_EEES9_NS_10bfloat16_tESG_Li384ELb0ELb1ELb1ELb1EEENS1_19SingleTileSchedulerILb0ELb1ELb1ELi192EEEEEEEEEvNT_6ParamsE:
        /* <DEDUP_REMOVED lines=45> */
.L_x_751:
        /* <DEDUP_REMOVED lines=22> */
.L_x_752:
        /* <DEDUP_REMOVED lines=18> */
.L_x_753:
        /* <DEDUP_REMOVED lines=22> */
.L_x_754:
        /* <DEDUP_REMOVED lines=23> */
.L_x_755:
        /* <DEDUP_REMOVED lines=9> */
.L_x_758:
        /* <DEDUP_REMOVED lines=18> */
[----:B------:R-:W0:Y:S01]  /*09d0*/  LDC.64 R6, c[0x0][0x418] ;  /* 0x00010600ff067b82 */ /* 0x000e220000000a00 */
[----:B------:R-:W-:Y:S01]  /*09e0*/  ULDC UR4, c[0x0][0x448] ;  /* 0x0001120000047ab9 */ /* 0x000fe20000000800 */
[----:B------:R-:W-:Y:S01]  /*09f0*/  USHF.R.S32.HI UR41, URZ, 0x1f, UR39 ;  /* 0x0000001f3f297899 */ /* 0x000fe20008011427 */
[----:B------:R-:W-:Y:S01]  /*0a00*/  VIADD R16, R22, 0xffffff80 ;  /* 0xffffff8016107836 */ /* 0x000fe20000000000 */
[----:B------:R-:W-:-:S04]  /*0a10*/  UISETP.NE.AND UP0, UPT, UR4, 0x1, UPT ;  /* 0x000000010400788c */ /* 0x000fc8000bf05270 */
[----:B------:R-:W1:Y:S01]  /*0a20*/  S2UR UR46, SR_CTAID.X ;  /* 0x00000000002e79c3 */ /* 0x000e620000002500 */
[----:B------:R-:W-:-:S06]  /*0a30*/  UP2UR UR42, UPR, URZ, 0x1 ;  /* 0x000000013f2a7883 */ /* 0x000fcc0008000000 */
[----:B------:R-:W-:Y:S01]  /*0a40*/  @UP0 ULDC UR5, c[0x0][0x44c] ;  /* 0x0001130000050ab9 */ /* 0x000fe20000000800 */
[----:B------:R-:W2:Y:S01]  /*0a50*/  LDC R2, c[0x0][0x288] ;  /* 0x0000a200ff027b82 */ /* 0x000ea20000000800 */
[----:B------:R-:W-:-:S07]  /*0a60*/  @UP0 ULDC UR9, c[0x0][0x450] ;  /* 0x0001140000090ab9 */ /* 0x000fce0000000800 */
[----:B------:R-:W3:Y:S01]  /*0a70*/  LDC R17, c[0x0][0x424] ;  /* 0x00010900ff117b82 */ /* 0x000ee20000000800 */
[----:B0-----:R-:W-:-:S04]  /*0a80*/  ISETP.NE.U32.AND P0, PT, R6, RZ, PT ;  /* 0x000000ff0600720c */ /* 0x001fc80003f05070 */
[----:B------:R-:W-:-:S03]  /*0a90*/  ISETP.NE.AND.EX P0, PT, R7, RZ, PT, P0 ;  /* 0x000000ff0700720c */ /* 0x000fc60003f05300 */
[----:B------:R-:W0:Y:S01]  /*0aa0*/  LDC R4, c[0x0][0x2f0] ;  /* 0x0000bc00ff047b82 */ /* 0x000e220000000800 */
[----:B-1----:R-:W-:-:S04]  /*0ab0*/  UIMAD UR46, UR46, 0xc0, URZ ;  /* 0x000000c02e2e78a4 */ /* 0x002fc8000f8e023f */
[----:B------:R-:W-:Y:S02]  /*0ac0*/  @UP0 UIADD3 UR4, UR46, 0xbf, URZ ;  /* 0x000000bf2e040890 */ /* 0x000fe4000fffe03f */
[----:B------:R-:W-:Y:S01]  /*0ad0*/  UIADD3 UR7, UR46, 0xbf, URZ ;  /* 0x000000bf2e077890 */ /* 0x000fe2000fffe03f */
[----:B--2---:R-:W-:Y:S01]  /*0ae0*/  IADD3 R0, -R2, 0x1, RZ ;  /* 0x0000000102007810 */ /* 0x004fe20007ffe1ff */
[----:B------:R-:W-:-:S04]  /*0af0*/  UIMAD.WIDE.U32 UR4, UR4, UR5, URZ ;  /* 0x00000005040472a5 */ /* 0x000fc8000f8e003f */
[----:B------:R-:W-:Y:S01]  /*0b00*/  @UP0 USHF.R.U32.HI UR7, URZ, UR9, UR5 ;  /* 0x000000093f070299 */ /* 0x000fe20008011605 */
[----:B---3--:R-:W-:Y:S02]  /*0b10*/  SEL R17, R17, 0x1, P0 ;  /* 0x0000000111117807 */ /* 0x008fe40000000000 */
[----:B------:R-:W-:Y:S02]  /*0b20*/  ULDC.64 UR4, c[0x0][0x9e0] ;  /* 0x0002780000047ab9 */ /* 0x000fe40000000a00 */
[----:B------:R-:W-:-:S04]  /*0b30*/  UISETP.GE.AND UP0, UPT, UR5, 0x1, UPT ;  /* 0x000000010500788c */ /* 0x000fc8000bf06270 */
[----:B------:R-:W-:Y:S01]  /*0b40*/  UP2UR UR45, UPR, URZ, 0x1 ;  /* 0x000000013f2d7883 */ /* 0x000fe20008000000 */
[----:B0-----:R-:W-:Y:S01]  /*0b50*/  IMAD R0, R17, R4, R0 ;  /* 0x0000000411007224 */ /* 0x001fe200078e0200 */
[----:B------:R-:W-:-:S04]  /*0b60*/  PLOP3.LUT P0, PT, PT, PT, UP0, 0x40, 0x0 ;  /* 0x000000000000781c */ /* 0x000fc80003f0e808 */
[----:B------:R-:W-:-:S13]  /*0b70*/  R2UR UR8, R0 ;  /* 0x00000000000872ca */ /* 0x000fda00000e0000 */
[----:B------:R-:W-:-:S04]  /*0b80*/  UIADD3 UR7, UR8, UR7, URZ ;  /* 0x0000000708077290 */ /* 0x000fc8000fffe03f */
[----:B------:R-:W-:-:S06]  /*0b90*/  UIADD3 UR4, UR7, UR4, URZ ;  /* 0x0000000407047290 */ /* 0x000fcc000fffe03f */
[----:B------:R-:W-:Y:S01]  /*0ba0*/  IMAD.U32 R0, RZ, RZ, UR4 ;  /* 0x00000004ff007e24 */ /* 0x000fe2000f8e00ff */
[----:B------:R-:W-:Y:S06]  /*0bb0*/  @P0 BRA `(.L_x_760) ;  /* 0x0000000000400947 */ /* 0x000fec0003800000 */
[----:B------:R-:W-:Y:S01]  /*0bc0*/  ISETP.LT.AND P0, PT, RZ, UR7, PT ;  /* 0x00000007ff007c0c */ /* 0x000fe2000bf01270 */
[----:B------:R-:W-:-:S12]  /*0bd0*/  UIADD3 UR4, UR7, -0x1, URZ ;  /* 0xffffffff07047890 */ /* 0x000fd8000fffe03f */
[----:B------:R-:W-:Y:S05]  /*0be0*/  @P0 BRA `(.L_x_761) ;  /* 0x00000000001c0947 */ /* 0x000fea0003800000 */
[----:B------:R-:W-:Y:S02]  /*0bf0*/  UISETP.NE.AND UP0, UPT, UR5, 0x1, UPT ;  /* 0x000000010500788c */ /* 0x000fe4000bf05270 */
[----:B------:R-:W-:-:S09]  /*0c00*/  UIADD3 UR4, -UR7, URZ, URZ ;  /* 0x0000003f07047290 */ /* 0x000fd2000fffe13f */
[----:B------:R-:W-:Y:S02]  /*0c10*/  @UP0 ULDC.64 UR10, c[0x0][0x9e8] ;  /* 0x00027a00000a0ab9 */ /* 0x000fe40000000a00 */
[----:B------:R-:W-:-:S04]  /*0c20*/  UIMAD.WIDE.U32 UR8, UR4, UR10, URZ ;  /* 0x0000000a040872a5 */ /* 0x000fc8000f8e003f */
[----:B------:R-:W-:-:S04]  /*0c30*/  @UP0 USHF.R.U32.HI UR4, URZ, UR11, UR9 ;  /* 0x0000000b3f040299 */ /* 0x000fc80008011609 */
[----:B------:R-:W-:Y:S01]  /*0c40*/  ULOP3.LUT UR4, URZ, UR4, URZ, 0x33, !UPT ;  /* 0x000000043f047292 */ /* 0x000fe2000f8e333f */
[----:B------:R-:W-:Y:S11]  /*0c50*/  BRA `(.L_x_762) ;  /* 0x0000000000107947 */ /* 0x000ff60003800000 */
.L_x_761:
[----:B------:R-:W-:-:S11]  /*0c60*/  UISETP.NE.AND UP0, UPT, UR5, 0x1, UPT ;  /* 0x000000010500788c */ /* 0x000fd6000bf05270 */
[----:B------:R-:W-:Y:S02]  /*0c70*/  @UP0 ULDC.64 UR10, c[0x0][0x9e8] ;  /* 0x00027a00000a0ab9 */ /* 0x000fe40000000a00 */
[----:B------:R-:W-:-:S04]  /*0c80*/  UIMAD.WIDE.U32 UR8, UR4, UR10, URZ ;  /* 0x0000000a040872a5 */ /* 0x000fc8000f8e003f */
[----:B------:R-:W-:-:S12]  /*0c90*/  @UP0 USHF.R.U32.HI UR4, URZ, UR11, UR9 ;  /* 0x0000000b3f040299 */ /* 0x000fd80008011609 */
.L_x_762:
[----:B------:R-:W-:-:S06]  /*0ca0*/  UIMAD UR4, UR4, UR5, UR5 ;  /* 0x00000005040472a4 */ /* 0x000fcc000f8e0205 */
[----:B------:R-:W-:-:S07]  /*0cb0*/  VIMNMX R0, R0, UR4, PT ;  /* 0x0000000400007c48 */ /* 0x000fce000bfe0100 */
.L_x_760:
[----:B------:R-:W-:Y:S01]  /*0cc0*/  UISETP.NE.AND UP0, UPT, UR42, URZ, UPT ;  /* 0x0000003f2a00728c */ /* 0x000fe2000bf05270 */
[CC--:B------:R-:W-:Y:S01]  /*0cd0*/  IMAD R19, R17.reuse, R4.reuse, -R2 ;  /* 0x0000000411137224 */ /* 0x0c0fe200078e0a02 */
[----:B------:R-:W-:Y:S01]  /*0ce0*/  UMOV UR4, UR46 ;  /* 0x0000002e00047c82 */ /* 0x000fe20008000000 */
[----:B------:R-:W-:Y:S02]  /*0cf0*/  VIADD R2, R0, 0x7f ;  /* 0x0000007f00027836 */ /* 0x000fe40000000000 */
[----:B------:R-:W-:Y:S01]  /*0d00*/  IMAD R0, R17, R4, 0x7f ;  /* 0x0000007f11007424 */ /* 0x000fe200078e0204 */
[----:B------:R-:W-:Y:S02]  /*0d10*/  R2UR UR7, R19 ;  /* 0x00000000130772ca */ /* 0x000fe400000e0000 */
[----:B------:R-:W-:Y:S02]  /*0d20*/  SHF.R.S32.HI R5, RZ, 0x1f, R2 ;  /* 0x0000001fff057819 */ /* 0x000fe40000011402 */
[----:B------:R-:W-:Y:S01]  /*0d30*/  SHF.R.S32.HI R3, RZ, 0x1f, R0 ;  /* 0x0000001fff037819 */ /* 0x000fe20000011400 */
[----:B------:R-:W-:Y:S01]  /*0d40*/  @UP0 ULDC UR8, c[0x0][0x44c] ;  /* 0x0001130000080ab9 */ /* 0x000fe20000000800 */
[----:B------:R-:W-:Y:S01]  /*0d50*/  @UP0 ULDC UR10, c[0x0][0x450] ;  /* 0x00011400000a0ab9 */ /* 0x000fe20000000800 */
[----:B------:R-:W-:Y:S01]  /*0d60*/  UIMAD.WIDE.U32 UR8, UR46, UR8, URZ ;  /* 0x000000082e0872a5 */ /* 0x000fe2000f8e003f */
[----:B------:R-:W-:-:S02]  /*0d70*/  LEA.HI R5, R5, R2, RZ, 0x7 ;  /* 0x0000000205057211 */ /* 0x000fc400078f38ff */
[----:B------:R-:W-:Y:S01]  /*0d80*/  LEA.HI R3, R3, R0, RZ, 0x7 ;  /* 0x0000000003037211 */ /* 0x000fe200078f38ff */
[----:B------:R-:W-:Y:S01]  /*0d90*/  @UP0 USHF.R.U32.HI UR4, URZ, UR10, UR9 ;  /* 0x0000000a3f040299 */ /* 0x000fe20008011609 */
[----:B------:R-:W-:Y:S01]  /*0da0*/  SHF.R.S32.HI R0, RZ, 0x7, R5 ;  /* 0x00000007ff007819 */ /* 0x000fe20000011405 */
[----:B------:R-:W-:Y:S01]  /*0db0*/  UISETP.GE.AND UP0, UPT, UR5, 0x1, UPT ;  /* 0x000000010500788c */ /* 0x000fe2000bf06270 */
[----:B------:R-:W-:Y:S01]  /*0dc0*/  SHF.R.S32.HI R3, RZ, 0x7, R3 ;  /* 0x00000007ff037819 */ /* 0x000fe20000011403 */
[----:B------:R-:W-:-:S03]  /*0dd0*/  UIADD3 UR4, UR7, UR4, URZ ;  /* 0x0000000407047290 */ /* 0x000fc6000fffe03f */
[----:B------:R-:W-:Y:S01]  /*0de0*/  ULDC UR7, c[0x0][0x9dc] ;  /* 0x0002770000077ab9 */ /* 0x000fe20000000800 */
[----:B------:R-:W-:Y:S01]  /*0df0*/  PLOP3.LUT P0, PT, PT, PT, UP0, 0x40, 0x0 ;  /* 0x000000000000781c */ /* 0x000fe20003f0e808 */
[----:B------:R-:W-:Y:S01]  /*0e00*/  UIADD3 UR7, UR4, -UR7, URZ ;  /* 0x8000000704077290 */ /* 0x000fe2000fffe03f */
[----:B------:R-:W-:-:S11]  /*0e10*/  VIMNMX R18, R3, R0, PT ;  /* 0x0000000003127248 */ /* 0x000fd60003fe0100 */
[----:B------:R-:W-:Y:S05]  /*0e20*/  @P0 BRA `(.L_x_763) ;  /* 0x0000000000440947 */ /* 0x000fea0003800000 */
[----:B------:R-:W-:-:S06]  /*0e30*/  UISETP.GT.AND UP0, UPT, UR4, -0x1, UPT ;  /* 0xffffffff0400788c */ /* 0x000fcc000bf04270 */
[----:B------:R-:W-:-:S13]  /*0e40*/  PLOP3.LUT P0, PT, PT, PT, UP0, 0x80, 0x0 ;  /* 0x000000000000781c */ /* 0x000fda0003f0f008 */
[----:B------:R-:W-:Y:S05]  /*0e50*/  @P0 BRA `(.L_x_764) ;  /* 0x00000000001c0947 */ /* 0x000fea0003800000 */
[----:B------:R-:W-:Y:S02]  /*0e60*/  UISETP.NE.AND UP0, UPT, UR5, 0x1, UPT ;  /* 0x000000010500788c */ /* 0x000fe4000bf05270 */
[----:B------:R-:W-:-:S09]  /*0e70*/  ULOP3.LUT UR4, URZ, UR4, URZ, 0x33, !UPT ;  /* 0x000000043f047292 */ /* 0x000fd2000f8e333f */
[----:B------:R-:W-:Y:S02]  /*0e80*/  @UP0 ULDC.64 UR10, c[0x0][0x9e8] ;  /* 0x00027a00000a0ab9 */ /* 0x000fe40000000a00 */
[----:B------:R-:W-:-:S04]  /*0e90*/  UIMAD.WIDE.U32 UR8, UR4, UR10, URZ ;  /* 0x0000000a040872a5 */ /* 0x000fc8000f8e003f */
[----:B------:R-:W-:-:S04]  /*0ea0*/  @UP0 USHF.R.U32.HI UR4, URZ, UR11, UR9 ;  /* 0x0000000b3f040299 */ /* 0x000fc80008011609 */
[----:B------:R-:W-:Y:S01]  /*0eb0*/  ULOP3.LUT UR4, URZ, UR4, URZ, 0x33, !UPT ;  /* 0x000000043f047292 */ /* 0x000fe2000f8e333f */
[----:B------:R-:W-:Y:S11]  /*0ec0*/  BRA `(.L_x_765) ;  /* 0x0000000000107947 */ /* 0x000ff60003800000 */
.L_x_764:
[----:B------:R-:W-:-:S11]  /*0ed0*/  UISETP.NE.AND UP0, UPT, UR5, 0x1, UPT ;  /* 0x000000010500788c */ /* 0x000fd6000bf05270 */
[----:B------:R-:W-:Y:S02]  /*0ee0*/  @UP0 ULDC.64 UR10, c[0x0][0x9e8] ;  /* 0x00027a00000a0ab9 */ /* 0x000fe40000000a00 */
[----:B------:R-:W-:-:S04]  /*0ef0*/  UIMAD.WIDE.U32 UR8, UR4, UR10, URZ ;  /* 0x0000000a040872a5 */ /* 0x000fc8000f8e003f */
[----:B------:R-:W-:-:S12]  /*0f00*/  @UP0 USHF.R.U32.HI UR4, URZ, UR11, UR9 ;  /* 0x0000000b3f040299 */ /* 0x000fd80008011609 */
.L_x_765:
[----:B------:R-:W-:-:S04]  /*0f10*/  UIMAD UR4, UR4, UR5, URZ ;  /* 0x00000005040472a4 */ /* 0x000fc8000f8e023f */
[----:B------:R-:W-:-:S04]  /*0f20*/  UISETP.LT.AND UP0, UPT, UR7, UR4, UPT ;  /* 0x000000040700728c */ /* 0x000fc8000bf01270 */
[----:B------:R-:W-:-:S12]  /*0f30*/  USEL UR7, UR7, UR4, !UP0 ;  /* 0x0000000407077287 */ /* 0x000fd8000c000000 */
.L_x_763:
[----:B------:R-:W-:Y:S02]  /*0f40*/  USHF.R.S32.HI UR4, URZ, 0x1f, UR7 ;  /* 0x0000001f3f047899 */ /* 0x000fe40008011407 */
[----:B------:R-:W-:Y:S02]  /*0f50*/  USHF.R.U32.HI UR10, URZ, 0x10, UR6 ;  /* 0x000000103f0a7899 */ /* 0x000fe40008011606 */
[----:B------:R-:W-:Y:S02]  /*0f60*/  ULEA.HI UR4, UR4, UR7, URZ, 0x7 ;  /* 0x0000000704047291 */ /* 0x000fe4000f8f383f */
[----:B------:R-:W-:Y:S02]  /*0f70*/  ULOP3.LUT UR43, UR6, 0xffff, URZ, 0xc0, !UPT ;  /* 0x0000ffff062b7892 */ /* 0x000fe4000f8ec03f */
[----:B------:R-:W-:-:S04]  /*0f80*/  USHF.R.S32.HI UR4, URZ, 0x7, UR4 ;  /* 0x000000073f047899 */ /* 0x000fc80008011404 */
[----:B------:R-:W-:-:S04]  /*0f90*/  UISETP.LT.AND UP0, UPT, URZ, UR4, UPT ;  /* 0x000000043f00728c */ /* 0x000fc8000bf01270 */
[----:B------:R-:W-:Y:S02]  /*0fa0*/  USEL UR9, URZ, UR4, !UP0 ;  /* 0x000000043f097287 */ /* 0x000fe4000c000000 */
[----:B------:R-:W-:Y:S01]  /*0fb0*/  UISETP.NE.AND UP0, UPT, UR10, URZ, UPT ;  /* 0x0000003f0a00728c */ /* 0x000fe2000bf05270 */
[----:B------:R-:W-:-:S03]  /*0fc0*/  UMOV UR4, URZ ;  /* 0x0000003f00047c82 */ /* 0x000fc60008000000 */
[----:B------:R-:W-:-:S07]  /*0fd0*/  ISETP.GT.AND P0, PT, R18, UR9, PT ;  /* 0x0000000912007c0c */ /* 0x000fce000bf04270 */
[----:B------:R-:W-:-:S06]  /*0fe0*/  @!UP0 ULDC UR10, c[0x0][0x9f0] ;  /* 0x00027c00000a8ab9 */ /* 0x000fcc0000000800 */
[----:B------:R-:W-:Y:S05]  /*0ff0*/  @!P0 BRA `(.L_x_766) ;  /* 0x00000000008c8947 */ /* 0x000fea0003800000 */
[----:B------:R-:W-:Y:S01]  /*1000*/  IMAD.U32 R5, RZ, RZ, UR10 ;  /* 0x0000000aff057e24 */ /* 0x000fe2000f8e00ff */
[----:B------:R-:W-:-:S04]  /*1010*/  UMOV UR4, URZ ;  /* 0x0000003f00047c82 */ /* 0x000fc80008000000 */
[----:B------:R-:W-:-:S04]  /*1020*/  IABS R0, R5 ;  /* 0x0000000500007213 */ /* 0x000fc80000000000 */
[----:B------:R-:W-:Y:S02]  /*1030*/  R2UR UR11, R0 ;  /* 0x00000000000b72ca */ /* 0x000fe400000e0000 */
[----:B------:R-:W-:Y:S02]  /*1040*/  IADD3 R0, R5, -0x1, R18 ;  /* 0xffffffff05007810 */ /* 0x000fe40007ffe012 */
[----:B------:R-:W-:Y:S02]  /*1050*/  IABS R5, R5 ;  /* 0x0000000500057213 */ /* 0x000fe40000000000 */
[----:B------:R-:W-:-:S03]  /*1060*/  R2UR UR6, R0 ;  /* 0x00000000000672ca */ /* 0x000fc600000e0000 */
[----:B------:R-:W-:-:S04]  /*1070*/  IMAD.MOV R5, RZ, RZ, -R5 ;  /* 0x000000ffff057224 */ /* 0x000fc800078e0a05 */
[----:B------:R-:W0:Y:S06]  /*1080*/  I2F.RP R2, UR11 ;  /* 0x0000000b00027d06 */ /* 0x000e2c0008209400 */
[----:B------:R-:W-:-:S06]  /*1090*/  UIADD3 UR6, -UR9, UR6, URZ ;  /* 0x0000000609067290 */ /* 0x000fcc000fffe13f */
[----:B------:R-:W-:Y:S01]  /*10a0*/  IMAD.U32 R0, RZ, RZ, UR6 ;  /* 0x00000006ff007e24 */ /* 0x000fe2000f8e00ff */
[----:B------:R-:W-:Y:S01]  /*10b0*/  ULOP3.LUT UR6, UR6, UR10, URZ, 0x3c, !UPT ;  /* 0x0000000a06067292 */ /* 0x000fe2000f8e3c3f */
[----:B0-----:R-:W0:Y:S03]  /*10c0*/  MUFU.RCP R2, R2 ;  /* 0x0000000200027308 */ /* 0x001e260000001000 */
[----:B------:R-:W-:-:S04]  /*10d0*/  IABS R0, R0 ;  /* 0x0000000000007213 */ /* 0x000fc80000000000 */
[----:B------:R-:W-:Y:S01]  /*10e0*/  R2UR UR8, R0 ;  /* 0x00000000000872ca */ /* 0x000fe200000e0000 */
[----:B------:R-:W-:Y:S02]  /*10f0*/  IMAD.MOV.U32 R0, RZ, RZ, R5 ;  /* 0x000000ffff007224 */ /* 0x000fe400078e0005 */
[----:B0-----:R-:W-:-:S06]  /*1100*/  VIADD R3, R2, 0xffffffe ;  /* 0x0ffffffe02037836 */ /* 0x001fcc0000000000 */
        /* <DEDUP_REMOVED lines=18> */
.L_x_766:
[----:B------:R-:W-:Y:S02]  /*1230*/  UIMAD UR43, UR43, UR4, UR9 ;  /* 0x000000042b2b72a4 */ /* 0x000fe4000f8e0209 */
[----:B------:R-:W-:Y:S01]  /*1240*/  IMAD.U32 R3, RZ, RZ, UR4 ;  /* 0x00000004ff037e24 */ /* 0x000fe2000f8e00ff */
[----:B------:R-:W-:Y:S02]  /*1250*/  PLOP3.LUT P0, PT, PT, PT, PT, 0x80, 0x0 ;  /* 0x000000000000781c */ /* 0x000fe40003f0f070 */
[----:B------:R-:W-:Y:S01]  /*1260*/  CS2R R14, SRZ ;  /* 0x00000000000e7805 */ /* 0x000fe2000001ff00 */
[----:B------:R-:W-:Y:S01]  /*1270*/  IMAD.MOV.U32 R0, RZ, RZ, RZ ;  /* 0x000000ffff007224 */ /* 0x000fe200078e00ff */
[----:B------:R-:W-:Y:S02]  /*1280*/  CS2R R94, SRZ ;  /* 0x00000000005e7805 */ /* 0x000fe4000001ff00 */
[----:B------:R-:W-:Y:S02]  /*1290*/  VIADDMNMX R18, R3, UR43, R18, PT ;  /* 0x0000002b03127c46 */ /* 0x000fe4000b800112 */
[----:B------:R-:W-:-:S02]  /*12a0*/  CS2R R2, SRZ ;  /* 0x0000000000027805 */ /* 0x000fc4000001ff00 */
[----:B------:R-:W-:Y:S01]  /*12b0*/  CS2R R90, SRZ ;  /* 0x00000000005a7805 */ /* 0x000fe2000001ff00 */
[----:B------:R-:W-:Y:S01]  /*12c0*/  IMAD.MOV.U32 R93, RZ, RZ, RZ ;  /* 0x000000ffff5d7224 */ /* 0x000fe200078e00ff */
[----:B------:R-:W-:Y:S02]  /*12d0*/  ISETP.GT.AND P1, PT, R18, UR43, PT ;  /* 0x0000002b12007c0c */ /* 0x000fe4000bf24270 */
[----:B------:R-:W-:Y:S02]  /*12e0*/  CS2R R4, SRZ ;  /* 0x0000000000047805 */ /* 0x000fe4000001ff00 */
[----:B------:R-:W-:Y:S02]  /*12f0*/  CS2R R102, SRZ ;  /* 0x0000000000667805 */ /* 0x000fe4000001ff00 */
[----:B------:R-:W-:Y:S01]  /*1300*/  CS2R R98, SRZ ;  /* 0x0000000000627805 */ /* 0x000fe2000001ff00 */
[----:B------:R-:W-:Y:S01]  /*1310*/  IMAD.MOV.U32 R6, RZ, RZ, RZ ;  /* 0x000000ffff067224 */ /* 0x000fe200078e00ff */
[----:B------:R-:W-:Y:S01]  /*1320*/  CS2R R108, SRZ ;  /* 0x00000000006c7805 */ /* 0x000fe2000001ff00 */
[----:B------:R-:W-:Y:S01]  /*1330*/  IMAD.MOV.U32 R8, RZ, RZ, RZ ;  /* 0x000000ffff087224 */ /* 0x000fe200078e00ff */
[----:B------:R-:W-:-:S02]  /*1340*/  CS2R R104, SRZ ;  /* 0x0000000000687805 */ /* 0x000fc4000001ff00 */
[----:B------:R-:W-:Y:S02]  /*1350*/  CS2R R110, SRZ ;  /* 0x00000000006e7805 */ /* 0x000fe4000001ff00 */
[----:B------:R-:W-:Y:S01]  /*1360*/  CS2R R106, SRZ ;  /* 0x00000000006a7805 */ /* 0x000fe2000001ff00 */
[----:B------:R-:W-:Y:S01]  /*1370*/  IMAD.MOV.U32 R58, RZ, RZ, RZ ;  /* 0x000000ffff3a7224 */ /* 0x000fe200078e00ff */
[----:B------:R-:W-:Y:S02]  /*1380*/  CS2R R112, SRZ ;  /* 0x0000000000707805 */ /* 0x000fe4000001ff00 */
[----:B------:R-:W-:Y:S02]  /*1390*/  CS2R R118, SRZ ;  /* 0x0000000000767805 */ /* 0x000fe4000001ff00 */
[----:B------:R-:W-:Y:S01]  /*13a0*/  CS2R R114, SRZ ;  /* 0x0000000000727805 */ /* 0x000fe2000001ff00 */
[----:B------:R-:W-:Y:S01]  /*13b0*/  IMAD.MOV.U32 R117, RZ, RZ, RZ ;  /* 0x000000ffff757224 */ /* 0x000fe200078e00ff */
[----:B------:R-:W-:Y:S01]  /*13c0*/  CS2R R124, SRZ ;  /* 0x00000000007c7805 */ /* 0x000fe2000001ff00 */
[----:B------:R-:W-:Y:S01]  /*13d0*/  IMAD.MOV.U32 R47, RZ, RZ, RZ ;  /* 0x000000ffff2f7224 */ /* 0x000fe200078e00ff */
[----:B------:R-:W-:-:S02]  /*13e0*/  CS2R R126, SRZ ;  /* 0x00000000007e7805 */ /* 0x000fc4000001ff00 */
[----:B------:R-:W-:Y:S01]  /*13f0*/  CS2R R122, SRZ ;  /* 0x00000000007a7805 */ /* 0x000fe2000001ff00 */
[----:B------:R-:W-:Y:S01]  /*1400*/  IMAD.MOV.U32 R10, RZ, RZ, RZ ;  /* 0x000000ffff0a7224 */ /* 0x000fe200078e00ff */
[----:B------:R-:W-:Y:S01]  /*1410*/  CS2R R132, SRZ ;  /* 0x0000000000847805 */ /* 0x000fe2000001ff00 */
[----:B------:R-:W-:Y:S01]  /*1420*/  IMAD.MOV.U32 R51, RZ, RZ, RZ ;  /* 0x000000ffff337224 */ /* 0x000fe200078e00ff */
[----:B------:R-:W-:Y:S02]  /*1430*/  CS2R R134, SRZ ;  /* 0x0000000000867805 */ /* 0x000fe4000001ff00 */
[----:B------:R-:W-:Y:S01]  /*1440*/  CS2R R130, SRZ ;  /* 0x0000000000827805 */ /* 0x000fe2000001ff00 */
[----:B------:R-:W-:Y:S01]  /*1450*/  IMAD.MOV.U32 R20, RZ, RZ, RZ ;  /* 0x000000ffff147224 */ /* 0x000fe200078e00ff */
[----:B------:R-:W-:Y:S06]  /*1460*/  @!P1 BRA `(.L_x_767) ;  /* 0x000000dc00349947 */ /* 0x000fec0003800000 */
[----:B------:R-:W-:Y:S01]  /*1470*/  SHF.R.S32.HI R89, RZ, 0x1f, R16 ;  /* 0x0000001fff597819 */ /* 0x000fe20000011410 */
[----:B------:R-:W0:Y:S01]  /*1480*/  S2UR UR47, SR_CgaCtaId ;  /* 0x00000000002f79c3 */ /* 0x000e220000008800 */
[----:B------:R-:W-:Y:S02]  /*1490*/  UMOV UR44, 0x400 ;  /* 0x00000400002c7882 */ /* 0x000fe40000000000 */
[----:B------:R-:W-:-:S04]  /*14a0*/  LEA.HI R90, R89, R16, RZ, 0x7 ;  /* 0x00000010595a7211 */ /* 0x000fc800078f38ff */
[----:B------:R-:W-:-:S05]  /*14b0*/  SHF.R.S32.HI R88, RZ, 0x7, R90 ;  /* 0x00000007ff587819 */ /* 0x000fca000001145a */
        /* <DEDUP_REMOVED lines=29> */
.L_x_768:
        /* <DEDUP_REMOVED lines=22> */
[----:B------:R-:W-:Y:S02]  /*17f0*/  @UP0 UIADD3 UR11, UR11, UR13, URZ ;  /* 0x0000000d0b0b0290 */ /* 0x000fe4000fffe03f */
[----:B------:R-:W-:Y:S02]  /*1800*/  @UP0 UIMAD UR12, UR12, UR16, URZ ;  /* 0x000000100c0c02a4 */ /* 0x000fe4000f8e023f */
        /* <DEDUP_REMOVED lines=15> */
[----:B------:R-:W-:Y:S01]  /*1900*/  IMAD.U32 R3, RZ, RZ, UR7 ;  /* 0x00000007ff037e24 */ /* 0x000fe2000f8e00ff */
[----:B------:R-:W-:Y:S01]  /*1910*/  ULDC UR4, c[0x0][0x9d8] ;  /* 0x0002760000047ab9 */ /* 0x000fe20000000800 */
[----:B------:R-:W-:-:S03]  /*1920*/  IMAD.U32 R5, RZ, RZ, UR5 ;  /* 0x00000005ff057e24 */ /* 0x000fc6000f8e00ff */
[----:B------:R-:W2:Y:S04]  /*1930*/  @P0 LDG.E R7, desc[UR36][R2.64] ;  /* 0x0000002402070981 */ /* 0x000ea8000c1e1900 */
[----:B------:R-:W2:Y:S01]  /*1940*/  @P1 LDG.E R0, desc[UR36][R4.64] ;  /* 0x0000002404001981 */ /* 0x000ea2000c1e1900 */
[----:B------:R-:W0:Y:S01]  /*1950*/  SYNCS.PHASECHK.TRANS64.TRYWAIT P0, [UR44+0x17000], R8 ;  /* 0x01700008ff0075a7 */ /* 0x000e22000800016c */
[----:B--2---:R-:W-:-:S04]  /*1960*/  FMUL.FTZ R0, R7, R0 ;  /* 0x0000000007007220 */ /* 0x004fc80000410000 */
[----:B------:R-:W-:Y:S01]  /*1970*/  FMUL.FTZ R0, R0, UR4 ;  /* 0x0000000400007c20 */ /* 0x000fe20008410000 */
[----:B0-----:R-:W-:Y:S06]  /*1980*/  @!P0 BRA `(.L_x_769) ;  /* 0x0000013800288947 */ /* 0x001fec0003800000 */
.L_x_913:
[----:B------:R-:W-:-:S06]  /*1990*/  ULOP3.LUT UR4, UR38, 0x1, URZ, 0xfc, !UPT ;  /* 0x0000000126047892 */ /* 0x000fcc000f8efc3f */
[----:B------:R-:W-:-:S05]  /*19a0*/  IMAD.U32 R2, RZ, RZ, UR4 ;  /* 0x00000004ff027e24 */ /* 0x000fca000f8e00ff */
[----:B------:R-:W-:-:S13]  /*19b0*/  ISETP.NE.AND P0, PT, R2, 0x3, PT ;  /* 0x000000030200780c */ /* 0x000fda0003f05270 */
[----:B------:R-:W-:Y:S05]  /*19c0*/  @!P0 BRA `(.L_x_770) ;  /* 0x0000000000048947 */ /* 0x000fea0003800000 */
[----:B------:R-:W-:Y:S01]  /*19d0*/  BPT.TRAP 0x1 ;  /* 0x000000040000795c */ /* 0x000fe20000300000 */
.L_x_770:
[----:B------:R1:W2:Y:S01]  /*19e0*/  SYNCS.PHASECHK.TRANS64.TRYWAIT P1, [UR44+0x17030], R8 ;  /* 0x01703008ff0075a7 */ /* 0x0002a2000802016c */
[----:B------:R-:W-:Y:S05]  /*19f0*/  @!P0 BRA `(.L_x_771) ;  /* 0x0000000000048947 */ /* 0x000fea0003800000 */
[----:B------:R-:W-:Y:S01]  /*1a00*/  BPT.TRAP 0x1 ;  /* 0x000000040000795c */ /* 0x000fe20000300000 */
.L_x_771:
[----:B------:R-:W-:-:S05]  /*1a10*/  IMAD.U32 R6, RZ, RZ, UR48 ;  /* 0x00000030ff067e24 */ /* 0x000fca000f8e00ff */
[----:B------:R-:W-:Y:S01]  /*1a20*/  LOP3.LUT R6, R6, 0x10000, RZ, 0xfc, !PT ;  /* 0x0001000006067812 */ /* 0x000fe200078efcff */
[----:B--2---:R-:W-:Y:S06]  /*1a30*/  @P1 BRA `(.L_x_772) ;  /* 0x0000000000081947 */ /* 0x004fec0003800000 */
[----:B------:R-:W2:Y:S02]  /*1a40*/  SYNCS.PHASECHK.TRANS64.TRYWAIT P1, [UR44+0x17030], R8 ;  /* 0x01703008ff0075a7 */ /* 0x000ea4000802016c */
[----:B--2---:R-:W-:Y:S05]  /*1a50*/  @!P1 BRA `(.L_x_773) ;  /* 0x00000138000c9947 */ /* 0x004fea0003800000 */
.L_x_772:
[----:B------:R-:W-:Y:S05]  /*1a60*/  WARPSYNC.ALL ;  /* 0x0000000000007948 */ /* 0x000fea0003800000 */
[----:B------:R-:W-:Y:S01]  /*1a70*/  IMAD.MOV.U32 R7, RZ, RZ, -0x3ffffff0 ;  /* 0xc0000010ff077424 */ /* 0x000fe200078e00ff */
[----:B------:R-:W-:Y:S01]  /*1a80*/  UIADD3 UR4, UR44, 0x10c00, URZ ;  /* 0x00010c002c047890 */ /* 0x000fe2000fffe03f */
[C---:B------:R-:W-:Y:S01]  /*1a90*/  R2UR UR8, R6.reuse ;  /* 0x00000000060872ca */ /* 0x040fe200000e0000 */
[----:B------:R-:W-:Y:S02]  /*1aa0*/  WARPGROUP.ARRIVE ;  /* 0x00000000000079c5 */ /* 0x000fe40000000000 */
        /* <DEDUP_REMOVED lines=25> */
.L_x_774:
[----:B------:R-:W-:Y:S01]  /*1c40*/  LOP3.LUT R5, R90, 0xffffff80, RZ, 0xc0, !PT ;  /* 0xffffff805a057812 */ /* 0x000fe200078ec0ff */
[C---:B------:R-:W-:Y:S01]  /*1c50*/  FMUL.FTZ R93, R0.reuse, R29 ;  /* 0x0000001d005d7220 */ /* 0x040fe20000410000 */
[----:B------:R-:W-:Y:S01]  /*1c60*/  LEA.HI R89, R89, R16, RZ, 0x2 ;  /* 0x0000001059597211 */ /* 0x000fe200078f10ff */
[C---:B------:R-:W-:Y:S01]  /*1c70*/  FMUL.FTZ R4, R0.reuse, R27 ;  /* 0x0000001b00047220 */ /* 0x040fe20000410000 */
[----:B------:R-:W-:Y:S01]  /*1c80*/  FMUL.FTZ R92, R0, R28 ;  /* 0x0000001c005c7220 */ /* 0x000fe20000410000 */
[----:B------:R-:W-:Y:S01]  /*1c90*/  IMAD.IADD R2, R16, 0x1, -R5 ;  /* 0x0000000110027824 */ /* 0x000fe200078e0a05 */
[----:B------:R-:W-:Y:S01]  /*1ca0*/  LOP3.LUT R89, R89, 0xfffffffc, RZ, 0xc0, !PT ;  /* 0xfffffffc59597812 */ /* 0x000fe200078ec0ff */
[----:B------:R-:W-:Y:S01]  /*1cb0*/  FMUL.FTZ R94, R0, R32 ;  /* 0x00000020005e7220 */ /* 0x000fe20000410000 */
[----:B------:R-:W-:-:S04]  /*1cc0*/  IMAD.HI R32, R88, 0x55555556, RZ ;  /* 0x5555555658207827 */ /* 0x000fc800078e02ff */
[C---:B------:R-:W-:Y:S01]  /*1cd0*/  FMUL.FTZ R10, R0.reuse, R31 ;  /* 0x0000001f000a7220 */ /* 0x040fe20000410000 */
[----:B------:R-:W-:Y:S01]  /*1ce0*/  SHF.R.S32.HI R5, RZ, 0x1f, R2 ;  /* 0x0000001fff057819 */ /* 0x000fe20000011402 */
[----:B------:R-:W-:Y:S01]  /*1cf0*/  FMUL.FTZ R31, R0, R55 ;  /* 0x00000037001f7220 */ /* 0x000fe20000410000 */
[----:B------:R-:W-:Y:S01]  /*1d00*/  IMAD.IADD R89, R16, 0x1, -R89 ;  /* 0x0000000110597824 */ /* 0x000fe200078e0a59 */
[----:B------:R-:W-:Y:S01]  /*1d10*/  UISETP.NE.AND UP1, UPT, UR42, URZ, UPT ;  /* 0x0000003f2a00728c */ /* 0x000fe2000bf25270 */
[CC--:B------:R-:W-:Y:S01]  /*1d20*/  LEA.HI R29, R5.reuse, R2.reuse, RZ, 0x2 ;  /* 0x00000002051d7211 */ /* 0x0c0fe200078f10ff */
[C---:B------:R-:W-:Y:S01]  /*1d30*/  FMUL.FTZ R13, R0.reuse, R39 ;  /* 0x00000027000d7220 */ /* 0x040fe20000410000 */
[----:B------:R-:W-:Y:S01]  /*1d40*/  LEA.HI R27, R5, R2, RZ, 0x5 ;  /* 0x00000002051b7211 */ /* 0x000fe200078f28ff */
[C---:B------:R-:W-:Y:S01]  /*1d50*/  FMUL.FTZ R39, R0.reuse, R40 ;  /* 0x0000002800277220 */ /* 0x040fe20000410000 */
[--C-:B------:R-:W-:Y:S01]  /*1d60*/  SHF.R.S32.HI R5, RZ, 0x2, R29.reuse ;  /* 0x00000002ff057819 */ /* 0x100fe2000001141d */
[C---:B------:R-:W-:Y:S01]  /*1d70*/  FMUL.FTZ R40, R0.reuse, R41 ;  /* 0x0000002900287220 */ /* 0x040fe20000410000 */
[----:B------:R-:W-:Y:S01]  /*1d80*/  SHF.R.S32.HI R28, RZ, 0x1f, R29 ;  /* 0x0000001fff1c7819 */ /* 0x000fe2000001141d */
[C---:B------:R-:W-:Y:S01]  /*1d90*/  FMUL.FTZ R41, R0.reuse, R44 ;  /* 0x0000002c00297220 */ /* 0x040fe20000410000 */
[----:B------:R-:W-:Y:S01]  /*1da0*/  SHF.R.S32.HI R27, RZ, 0x5, R27 ;  /* 0x00000005ff1b7819 */ /* 0x000fe2000001141b */
[----:B------:R-:W-:Y:S01]  /*1db0*/  FMUL.FTZ R44, R0, R71 ;  /* 0x00000047002c7220 */ /* 0x000fe20000410000 */
[----:B------:R-:W-:Y:S01]  /*1dc0*/  LEA.HI R16, R28, R5, RZ, 0x3 ;  /* 0x000000051c107211 */ /* 0x000fe200078f18ff */
[----:B------:R-:W-:Y:S01]  /*1dd0*/  @UP1 ULDC UR4, c[0x0][0x44c] ;  /* 0x0001130000041ab9 */ /* 0x000fe20000000800 */
[----:B------:R-:W-:Y:S01]  /*1de0*/  LEA.HI R55, R32, R32, RZ, 0x1 ;  /* 0x0000002020377211 */ /* 0x000fe200078f08ff */
[C---:B------:R-:W-:Y:S01]  /*1df0*/  FMUL.FTZ R91, R0.reuse, R25 ;  /* 0x00000019005b7220 */ /* 0x040fe20000410000 */
[----:B------:R-:W-:Y:S01]  /*1e00*/  LEA R32, R27, UR46, 0x4 ;  /* 0x0000002e1b207c11 */ /* 0x000fe2000f8e20ff */
[----:B------:R-:W-:Y:S01]  /*1e10*/  FMUL.FTZ R25, R0, R51 ;  /* 0x0000003300197220 */ /* 0x000fe20000410000 */
[----:B------:R-:W-:Y:S01]  /*1e20*/  LOP3.LUT R16, R16, 0xfffffff8, RZ, 0xc0, !PT ;  /* 0xfffffff810107812 */ /* 0x000fe200078ec0ff */
[----:B------:R-:W-:Y:S01]  /*1e30*/  IMAD R55, R55, -0x3, R88 ;  /* 0xfffffffd37377824 */ /* 0x000fe200078e0258 */
[----:B------:R-:W-:Y:S01]  /*1e40*/  LEA.HI R27, R89, R89, RZ, 0x1 ;  /* 0x00000059591b7211 */ /* 0x000fe200078f08ff */
[----:B------:R-:W-:Y:S01]  /*1e50*/  FMUL.FTZ R51, R0, R56 ;  /* 0x0000003800337220 */ /* 0x000fe20000410000 */
[----:B------:R-:W-:Y:S01]  /*1e60*/  IADD3 R32, R32, R5, -R16 ;  /* 0x0000000520207210 */ /* 0x000fe20007ffe810 */
[C---:B------:R-:W-:Y:S01]  /*1e70*/  FMUL.FTZ R23, R0.reuse, R78 ;  /* 0x0000004e00177220 */ /* 0x040fe20000410000 */
[----:B------:R-:W-:Y:S01]  /*1e80*/  LOP3.LUT R16, R27, 0x1ffffffe, RZ, 0xc0, !PT ;  /* 0x1ffffffe1b107812 */ /* 0x000fe200078ec0ff */
[----:B------:R-:W-:Y:S01]  /*1e90*/  FMUL.FTZ R56, R0, R64 ;  /* 0x0000004000387220 */ /* 0x000fe20000410000 */
[----:B------:R-:W-:Y:S01]  /*1ea0*/  PLOP3.LUT P1, PT, PT, PT, UP1, 0x80, 0x0 ;  /* 0x000000000000781c */ /* 0x000fe20003f2f018 */
[----:B------:R-:W-:Y:S01]  /*1eb0*/  IMAD R32, R55, 0x40, R32 ;  /* 0x0000004037207824 */ /* 0x000fe200078e0220 */
[----:B------:R-:W-:Y:S01]  /*1ec0*/  PLOP3.LUT P2, PT, PT, PT, UP1, 0x80, 0x0 ;  /* 0x000000000000781c */ /* 0x000fe20003f4f018 */
[----:B------:R-:W-:Y:S01]  /*1ed0*/  IMAD.IADD R5, R89, 0x1, -R16 ;  /* 0x0000000159057824 */ /* 0x000fe200078e0a10 */
[----:B------:R-:W-:Y:S01]  /*1ee0*/  LOP3.LUT R29, R29, 0x7ffffffc, RZ, 0xc0, !PT ;  /* 0x7ffffffc1d1d7812 */ /* 0x000fe200078ec0ff */
[----:B------:R-:W-:-:S02]  /*1ef0*/  IMAD.MOV.U32 R55, RZ, RZ, -0x80 ;  /* 0xffffff80ff377424 */ /* 0x000fc400078e00ff */
[C---:B0-----:R-:W-:Y:S01]  /*1f00*/  FMUL.FTZ R3, R0.reuse, R26 ;  /* 0x0000001a00037220 */ /* 0x041fe20000410000 */
[----:B------:R-:W-:Y:S02]  /*1f10*/  IMAD R5, R5, 0x8, R32 ;  /* 0x0000000805057824 */ /* 0x000fe400078e0220 */
[----:B------:R-:W-:Y:S01]  /*1f20*/  FMUL.FTZ R22, R0, R46 ;  /* 0x0000002e00167220 */ /* 0x000fe20000410000 */
[----:B------:R-:W-:Y:S01]  /*1f30*/  IMAD R78, R18, R55, 0x80 ;  /* 0x00000080124e7424 */ /* 0x000fe200078e0237 */
[----:B------:R-:W-:Y:S01]  /*1f40*/  UISETP.NE.AND UP0, UPT, UR45, URZ, UPT ;  /* 0x0000003f2d00728c */ /* 0x000fe2000bf05270 */
[----:B------:R-:W-:Y:S02]  /*1f50*/  IMAD.MOV.U32 R71, RZ, RZ, R5 ;  /* 0x000000ffff477224 */ /* 0x000fe400078e0005 */
[----:B------:R-:W-:Y:S01]  /*1f60*/  FMUL.FTZ R9, R0, R30 ;  /* 0x0000001e00097220 */ /* 0x000fe20000410000 */
[----:B------:R-:W-:Y:S01]  /*1f70*/  @P1 IMAD.HI.U32 R16, R5, UR4, RZ ;  /* 0x0000000405101c27 */ /* 0x000fe2000f8e00ff */
[----:B------:R-:W-:-:S03]  /*1f80*/  @UP1 ULDC UR4, c[0x0][0x450] ;  /* 0x0001140000041ab9 */ /* 0x000fc60000000800 */
[C---:B------:R-:W-:Y:S01]  /*1f90*/  FMUL.FTZ R11, R0.reuse, R34 ;  /* 0x00000022000b7220 */ /* 0x040fe20000410000 */
[C---:B------:R-:W-:Y:S01]  /*1fa0*/  FMUL.FTZ R20, R0.reuse, R42 ;  /* 0x0000002a00147220 */ /* 0x040fe20000410000 */
[C---:B------:R-:W-:Y:S01]  /*1fb0*/  FMUL.FTZ R46, R0.reuse, R49 ;  /* 0x00000031002e7220 */ /* 0x040fe20000410000 */
[----:B------:R-:W-:Y:S01]  /*1fc0*/  @P2 SHF.R.U32.HI R71, RZ, UR4, R16 ;  /* 0x00000004ff472c19 */ /* 0x000fe20008011610 */
[----:B------:R-:W-:Y:S01]  /*1fd0*/  UIADD3 UR4, UR44, 0x17040, URZ ;  /* 0x000170402c047890 */ /* 0x000fe2000fffe03f */
[----:B------:R-:W-:Y:S01]  /*1fe0*/  FMUL.FTZ R26, R0, R50 ;  /* 0x00000032001a7220 */ /* 0x000fe20000410000 */
[----:B------:R-:W-:Y:S02]  /*1ff0*/  IMAD.IADD R2, R2, 0x1, -R29 ;  /* 0x0000000102027824 */ /* 0x000fe400078e0a1d */
[----:B------:R-:W-:Y:S01]  /*2000*/  FMUL.FTZ R95, R0, R33 ;  /* 0x00000021005f7220 */ /* 0x000fe20000410000 */
[----:B------:R-:W-:Y:S01]  /*2010*/  UPRMT UR4, UR47, 0x654, UR4 ;  /* 0x000006542f047896 */ /* 0x000fe20008000004 */
[----:B------:R-:W0:Y:S01]  /*2020*/  SHFL.IDX PT, R64, R71, RZ, 0x1c1f ;  /* 0x001c1fff47407589 */ /* 0x000e2200000e0000 */
[----:B------:R-:W-:-:S02]  /*2030*/  VIADD R55, R78, 0x1 ;  /* 0x000000014e377836 */ /* 0x000fc40000000000 */
[C---:B------:R-:W-:Y:S01]  /*2040*/  FMUL.FTZ R12, R0.reuse, R35 ;  /* 0x00000023000c7220 */ /* 0x040fe20000410000 */
[C---:B------:R-:W-:Y:S01]  /*2050*/  FMUL.FTZ R96, R0.reuse, R36 ;  /* 0x0000002400607220 */ /* 0x040fe20000410000 */
[C---:B------:R-:W-:Y:S01]  /*2060*/  FMUL.FTZ R15, R0.reuse, R43 ;  /* 0x0000002b000f7220 */ /* 0x040fe20000410000 */
[C---:B------:R-:W-:Y:S01]  /*2070*/  FMUL.FTZ R42, R0.reuse, R45 ;  /* 0x0000002d002a7220 */ /* 0x040fe20000410000 */
[C---:B------:R-:W-:Y:S01]  /*2080*/  FMUL.FTZ R49, R0.reuse, R52 ;  /* 0x0000003400317220 */ /* 0x040fe20000410000 */
[C---:B------:R-:W-:Y:S01]  /*2090*/  FMUL.FTZ R50, R0.reuse, R53 ;  /* 0x0000003500327220 */ /* 0x040fe20000410000 */
[C---:B------:R-:W-:Y:S01]  /*20a0*/  FMUL.FTZ R30, R0.reuse, R54 ;  /* 0x00000036001e7220 */ /* 0x040fe20000410000 */
[C---:B------:R-:W-:Y:S01]  /*20b0*/  FMUL.FTZ R34, R0.reuse, R59 ;  /* 0x0000003b00227220 */ /* 0x040fe20000410000 */
[C---:B-1----:R-:W-:Y:S01]  /*20c0*/  FMUL.FTZ R8, R0.reuse, R24 ;  /* 0x0000001800087220 */ /* 0x042fe20000410000 */
        /* <DEDUP_REMOVED lines=30> */
[----:B------:R-:W-:Y:S01]  /*22b0*/  FMUL.FTZ R29, R0, R87 ;  /* 0x00000057001d7220 */ /* 0x000fe20000410000 */
[----:B------:R-:W-:Y:S01]  /*22c0*/  IMAD R16, R2, -0x2, R55 ;  /* 0xfffffffe02107824 */ /* 0x000fe200078e0237 */
[----:B------:R-:W-:Y:S01]  /*22d0*/  SYNCS.ARRIVE.TRANS64.RED.A1T0 RZ, [UR4], RZ ;  /* 0x000000ffffff79a7 */ /* 0x000fe20008100404 */
[----:B------:R-:W-:Y:S01]  /*22e0*/  ULDC UR25, c[0x0][0x2f0] ;  /* 0x0000bc0000197ab9 */ /* 0x000fe20000000800 */
[----:B------:R-:W-:Y:S01]  /*22f0*/  ULDC UR4, c[0x0][0x288] ;  /* 0x0000a20000047ab9 */ /* 0x000fe20000000800 */
[----:B------:R-:W-:Y:S01]  /*2300*/  PLOP3.LUT P1, PT, PT, PT, UP0, 0x40, 0x0 ;  /* 0x000000000000781c */ /* 0x000fe20003f2e808 */
[C---:B------:R-:W-:Y:S01]  /*2310*/  IMAD R16, R17.reuse, UR25, R16 ;  /* 0x0000001911107c24 */ /* 0x040fe2000f8e0210 */
[----:B------:R-:W1:Y:S01]  /*2320*/  MUFU.TANH R8, R8 ;  /* 0x0000000800087308 */ /* 0x000e620000002400 */
[----:B------:R-:W-:Y:S01]  /*2330*/  IMAD.U32 R55, RZ, RZ, UR4 ;  /* 0x00000004ff377e24 */ /* 0x000fe2000f8e00ff */
[----:B------:R-:W-:Y:S01]  /*2340*/  ULDC UR20, c[0x0][0x9dc] ;  /* 0x0002770000147ab9 */ /* 0x000fe20000000800 */
[----:B------:R-:W-:Y:S01]  /*2350*/  IMAD R65, R17, UR25, R78 ;  /* 0x0000001911417c24 */ /* 0x000fe2000f8e024e */
[----:B------:R-:W-:Y:S01]  /*2360*/  ULOP3.LUT UR20, URZ, UR20, URZ, 0x33, !UPT ;  /* 0x000000143f147292 */ /* 0x000fe2000f8e333f */
[----:B------:R-:W-:Y:S01]  /*2370*/  IMAD.IADD R16, R16, 0x1, -R55 ;  /* 0x0000000110107824 */ /* 0x000fe200078e0a37 */
[----:B------:R-:W-:Y:S01]  /*2380*/  ULDC UR11, c[0x0][0x9e0] ;  /* 0x00027800000b7ab9 */ /* 0x000fe20000000800 */
[----:B------:R-:W-:Y:S01]  /*2390*/  IMAD R75, R2, -0x2, R65 ;  /* 0xfffffffe024b7824 */ /* 0x000fe200078e0241 */
[----:B------:R-:W2:Y:S01]  /*23a0*/  MUFU.TANH R91, R91 ;  /* 0x0000005b005b7308 */ /* 0x000ea20000002400 */
[----:B------:R-:W-:Y:S01]  /*23b0*/  VIADD R80, R16, UR11 ;  /* 0x0000000b10507c36 */ /* 0x000fe20008000000 */
[----:B------:R-:W-:Y:S01]  /*23c0*/  LEA R76, R18, 0xffffff80, 0x7 ;  /* 0xffffff80124c7811 */ /* 0x000fe200078e38ff */
[----:B------:R-:W-:-:S03]  /*23d0*/  VIADD R77, R16, UR20 ;  /* 0x00000014104d7c36 */ /* 0x000fc60008000000 */
[----:B0-----:R-:W-:Y:S01]  /*23e0*/  VIADDMNMX R73, R64, R80, R75, PT ;  /* 0x0000005040497246 */ /* 0x001fe2000380014b */
[----:B------:R-:W-:Y:S01]  /*23f0*/  IMAD.IADD R74, R77, 0x1, R64 ;  /* 0x000000014d4a7824 */ /* 0x000fe200078e0240 */
[----:B------:R-:W0:Y:S08]  /*2400*/  MUFU.TANH R3, R3 ;  /* 0x0000000300037308 */ /* 0x000e300000002400 */
[----:B------:R-:W3:Y:S08]  /*2410*/  MUFU.TANH R4, R4 ;  /* 0x0000000400047308 */ /* 0x000ef00000002400 */
[----:B------:R-:W4:Y:S08]  /*2420*/  MUFU.TANH R92, R92 ;  /* 0x0000005c005c7308 */ /* 0x000f300000002400 */
[----:B------:R-:W0:Y:S08]  /*2430*/  MUFU.TANH R93, R93 ;  /* 0x0000005d005d7308 */ /* 0x000e300000002400 */
        /* <DEDUP_REMOVED lines=57> */
[----:B------:R-:W0:Y:S01]  /*27d0*/  MUFU.TANH R29, R29 ;  /* 0x0000001d001d7308 */ /* 0x000e220000002400 */
[----:B-1234-:R-:W-:Y:S05]  /*27e0*/  @P1 BRA `(.L_x_775) ;  /* 0x0000000000641947 */ /* 0x01efea0003800000 */
[----:B------:R-:W-:Y:S01]  /*27f0*/  IMAD R16, R17, UR25, R64 ;  /* 0x0000001911107c24 */ /* 0x000fe2000f8e0240 */
[----:B------:R-:W-:Y:S03]  /*2800*/  BSSY B0, `(.L_x_776) ;  /* 0x0000013000007945 */ /* 0x000fe60003800000 */
[----:B------:R-:W-:-:S05]  /*2810*/  IMAD.IADD R67, R16, 0x1, -R55 ;  /* 0x0000000110437824 */ /* 0x000fca00078e0a37 */
[----:B------:R-:W-:-:S13]  /*2820*/  ISETP.GT.AND P1, PT, R67, -0x1, PT ;  /* 0xffffffff4300780c */ /* 0x000fda0003f24270 */
[----:B------:R-:W-:Y:S05]  /*2830*/  @P1 BRA `(.L_x_777) ;  /* 0x0000000000241947 */ /* 0x000fea0003800000 */
[----:B------:R-:W-:Y:S01]  /*2840*/  ULDC UR4, c[0x0][0x9e4] ;  /* 0x0002790000047ab9 */ /* 0x000fe20000000800 */
[----:B------:R-:W-:Y:S01]  /*2850*/  LOP3.LUT R67, RZ, R67, RZ, 0x33, !PT ;  /* 0x00000043ff437212 */ /* 0x000fe200078e33ff */
[----:B------:R-:W-:-:S05]  /*2860*/  IMAD.U32 R16, RZ, RZ, UR4 ;  /* 0x00000004ff107e24 */ /* 0x000fca000f8e00ff */
[----:B------:R-:W-:-:S13]  /*2870*/  ISETP.NE.AND P1, PT, R16, 0x1, PT ;  /* 0x000000011000780c */ /* 0x000fda0003f25270 */
[----:B------:R-:W1:Y:S02]  /*2880*/  @P1 LDC.64 R64, c[0x0][0x9e8] ;  /* 0x00027a00ff401b82 */ /* 0x000e640000000a00 */
[----:B-1----:R-:W-:-:S05]  /*2890*/  @P1 IMAD.HI.U32 R64, R67, R64, RZ ;  /* 0x0000004043401227 */ /* 0x002fca00078e00ff */
[----:B------:R-:W-:-:S04]  /*28a0*/  @P1 SHF.R.U32.HI R67, RZ, R65, R64 ;  /* 0x00000041ff431219 */ /* 0x000fc80000011640 */
[----:B------:R-:W-:Y:S01]  /*28b0*/  LOP3.LUT R67, RZ, R67, RZ, 0x33, !PT ;  /* 0x00000043ff437212 */ /* 0x000fe200078e33ff */
[----:B------:R-:W-:Y:S06]  /*28c0*/  BRA `(.L_x_778) ;  /* 0x0000000000187947 */ /* 0x000fec0003800000 */
.L_x_777:
[----:B------:R-:W-:Y:S02]  /*28d0*/  ULDC UR4, c[0x0][0x9e4] ;  /* 0x0002790000047ab9 */ /* 0x000fe40000000800 */
[----:B------:R-:W-:-:S05]  /*28e0*/  IMAD.U32 R16, RZ, RZ, UR4 ;  /* 0x00000004ff107e24 */ /* 0x000fca000f8e00ff */
[----:B------:R-:W-:-:S13]  /*28f0*/  ISETP.NE.AND P1, PT, R16, 0x1, PT ;  /* 0x000000011000780c */ /* 0x000fda0003f25270 */
[----:B------:R-:W1:Y:S02]  /*2900*/  @P1 LDC.64 R64, c[0x0][0x9e8] ;  /* 0x00027a00ff401b82 */ /* 0x000e640000000a00 */
[----:B-1----:R-:W-:-:S05]  /*2910*/  @P1 IMAD.HI.U32 R64, R67, R64, RZ ;  /* 0x0000004043401227 */ /* 0x002fca00078e00ff */
[----:B------:R-:W-:-:S07]  /*2920*/  @P1 SHF.R.U32.HI R67, RZ, R65, R64 ;  /* 0x00000041ff431219 */ /* 0x000fce0000011640 */
.L_x_778:
[----:B------:R-:W-:Y:S05]  /*2930*/  BSYNC B0 ;  /* 0x0000000000007941 */ /* 0x000fea0003800000 */
.L_x_776:
[----:B------:R-:W-:-:S04]  /*2940*/  IMAD R67, R67, R16, -R76 ;  /* 0x0000001043437224 */ /* 0x000fc800078e0a4c */
[----:B------:R-:W-:-:S05]  /*2950*/  IMAD R67, R2, -0x2, R67 ;  /* 0xfffffffe02437824 */ /* 0x000fca00078e0243 */
[----:B------:R-:W-:Y:S02]  /*2960*/  VIADDMNMX R73, R67, R16, R73, PT ;  /* 0x0000001043497246 */ /* 0x000fe40003800149 */
[----:B------:R-:W-:-:S07]  /*2970*/  VIMNMX R74, R74, R67, !PT ;  /* 0x000000434a4a7248 */ /* 0x000fce0007fe0100 */
.L_x_775:
[C---:B------:R-:W-:Y:S01]  /*2980*/  ISETP.GE.AND P6, PT, R78.reuse, 0xa, PT ;  /* 0x0000000a4e00780c */ /* 0x040fe20003fc6270 */
[----:B------:R-:W-:Y:S01]  /*2990*/  UISETP.NE.AND UP0, UPT, UR45, URZ, UPT ;  /* 0x0000003f2d00728c */ /* 0x000fe2000bf05270 */
[C---:B------:R-:W-:Y:S02]  /*29a0*/  ISETP.GE.AND P1, PT, R78.reuse, 0x2, PT ;  /* 0x000000024e00780c */ /* 0x040fe40003f26270 */
[C---:B------:R-:W-:Y:S02]  /*29b0*/  ISETP.GE.AND P2, PT, R78.reuse, 0x9, PT ;  /* 0x000000094e00780c */ /* 0x040fe40003f46270 */
[----:B------:R-:W-:Y:S02]  /*29c0*/  ISETP.GE.AND P5, PT, R78, 0x11, PT ;  /* 0x000000114e00780c */ /* 0x000fe40003fa6270 */
[----:B------:R-:W-:Y:S02]  /*29d0*/  LOP3.LUT R16, R16, 0xfffffffb, RZ, 0xc0, !PT ;  /* 0xfffffffb10107812 */ /* 0x000fe400078ec0ff */
[----:B------:R-:W-:-:S02]  /*29e0*/  ISETP.GT.AND P4, PT, R74, 0x1, !P1 ;  /* 0x000000014a00780c */ /* 0x000fc40004f84270 */
[----:B------:R-:W-:Y:S02]  /*29f0*/  ISETP.GT.AND P3, PT, R74, 0x8, !P2 ;  /* 0x000000084a00780c */ /* 0x000fe40005764270 */
[----:B------:R-:W-:Y:S02]  /*2a00*/  @P6 LOP3.LUT R16, R16, 0x4, RZ, 0xfc, !PT ;  /* 0x0000000410106812 */ /* 0x000fe400078efcff */
[C---:B------:R-:W-:Y:S02]  /*2a10*/  ISETP.LT.OR P4, PT, R73.reuse, 0x2, P4 ;  /* 0x000000024900780c */ /* 0x040fe40002781670 */
[----:B------:R-:W-:Y:S02]  /*2a20*/  ISETP.LT.OR P3, PT, R73, 0x9, P3 ;  /* 0x000000094900780c */ /* 0x000fe40001f61670 */
[----:B------:R-:W-:Y:S02]  /*2a30*/  LOP3.LUT R16, R16, 0xfffffff7, RZ, 0xc0, !PT ;  /* 0xfffffff710107812 */ /* 0x000fe400078ec0ff */
[----:B------:R-:W-:-:S02]  /*2a40*/  FSEL R91, R91, -INF , !P4 ;  /* 0xff8000005b5b7808 */ /* 0x000fc40006000000 */
[----:B------:R-:W-:Y:S02]  /*2a50*/  FSEL R92, R92, -INF , !P3 ;  /* 0xff8000005c5c7808 */ /* 0x000fe40005800000 */
[----:B------:R-:W-:Y:S02]  /*2a60*/  ISETP.GT.AND P4, PT, R74, 0x9, !P6 ;  /* 0x000000094a00780c */ /* 0x000fe40007784270 */
[----:B------:R-:W-:Y:S02]  /*2a70*/  @P5 LOP3.LUT R16, R16, 0x8, RZ, 0xfc, !PT ;  /* 0x0000000810105812 */ /* 0x000fe400078efcff */
[----:B------:R-:W-:Y:S02]  /*2a80*/  ISETP.GT.AND P3, PT, R74, 0x10, !P5 ;  /* 0x000000104a00780c */ /* 0x000fe40006f64270 */
[----:B------:R-:W-:Y:S02]  /*2a90*/  ISETP.GE.AND P5, PT, R78, 0x12, PT ;  /* 0x000000124e00780c */ /* 0x000fe40003fa6270 */
[----:B------:R-:W-:-:S02]  /*2aa0*/  ISETP.LT.OR P4, PT, R73, 0xa, P4 ;  /* 0x0000000a4900780c */ /* 0x000fc40002781670 */
[----:B------:R-:W-:Y:S02]  /*2ab0*/  ISETP.LT.OR P3, PT, R73, 0x11, P3 ;  /* 0x000000114900780c */ /* 0x000fe40001f61670 */
[----:B0-----:R-:W-:Y:S02]  /*2ac0*/  FSEL R93, R93, -INF , !P4 ;  /* 0xff8000005d5d7808 */ /* 0x001fe40006000000 */
[----:B------:R-:W-:Y:S02]  /*2ad0*/  ISETP.GE.AND P4, PT, R78, 0x19, PT ;  /* 0x000000194e00780c */ /* 0x000fe40003f86270 */
[----:B------:R-:W-:Y:S02]  /*2ae0*/  LOP3.LUT R16, R16, 0xffffffef, RZ, 0xc0, !PT ;  /* 0xffffffef10107812 */ /* 0x000fe400078ec0ff */
[----:B------:R-:W-:Y:S02]  /*2af0*/  FSEL R94, R94, -INF , !P3 ;  /* 0xff8000005e5e7808 */ /* 0x000fe40005800000 */
[----:B------:R-:W-:-:S02]  /*2b00*/  ISETP.GT.AND P3, PT, R74, 0x11, !P5 ;  /* 0x000000114a00780c */ /* 0x000fc40006f64270 */
[----:B------:R-:W-:Y:S02]  /*2b10*/  @P5 LOP3.LUT R16, R16, 0x10, RZ, 0xfc, !PT ;  /* 0x0000001010105812 */ /* 0x000fe400078efcff */
[----:B------:R-:W-:Y:S02]  /*2b20*/  ISETP.LT.OR P3, PT, R73, 0x12, P3 ;  /* 0x000000124900780c */ /* 0x000fe40001f61670 */
[----:B------:R-:W-:Y:S02]  /*2b30*/  LOP3.LUT R16, R16, 0xfdffffff, RZ, 0xc0, !PT ;  /* 0xfdffffff10107812 */ /* 0x000fe400078ec0ff */
[----:B------:R-:W-:Y:S02]  /*2b40*/  FSEL R95, R95, -INF , !P3 ;  /* 0xff8000005f5f7808 */ /* 0x000fe40005800000 */
[----:B------:R-:W-:Y:S02]  /*2b50*/  @P4 LOP3.LUT R16, R16, 0x2000000, RZ, 0xfc, !PT ;  /* 0x0200000010104812 */ /* 0x000fe400078efcff */
[----:B------:R-:W-:-:S02]  /*2b60*/  ISETP.GT.AND P3, PT, R74, 0x18, !P4 ;  /* 0x000000184a00780c */ /* 0x000fc40006764270 */
[----:B------:R-:W-:Y:S02]  /*2b70*/  ISETP.GE.AND P4, PT, R78, 0x1a, PT ;  /* 0x0000001a4e00780c */ /* 0x000fe40003f86270 */
[----:B------:R-:W-:Y:S02]  /*2b80*/  ISETP.LT.OR P3, PT, R73, 0x19, P3 ;  /* 0x000000194900780c */ /* 0x000fe40001f61670 */
[----:B------:R-:W-:Y:S02]  /*2b90*/  LOP3.LUT R16, R16, 0xfeffffff, RZ, 0xc0, !PT ;  /* 0xfeffffff10107812 */ /* 0x000fe400078ec0ff */
[----:B------:R-:W-:Y:S02]  /*2ba0*/  FSEL R96, R96, -INF , !P3 ;  /* 0xff80000060607808 */ /* 0x000fe40005800000 */
[----:B------:R-:W-:-:S04]  /*2bb0*/  ISETP.GT.AND P3, PT, R74, 0x19, !P4 ;  /* 0x000000194a00780c */ /* 0x000fc80006764270 */
[----:B------:R-:W-:Y:S02]  /*2bc0*/  ISETP.LT.OR P3, PT, R73, 0x1a, P3 ;  /* 0x0000001a4900780c */ /* 0x000fe40001f61670 */
[----:B------:R-:W-:Y:S02]  /*2bd0*/  @P4 LOP3.LUT R16, R16, 0x1000000, RZ, 0xfc, !PT ;  /* 0x0100000010104812 */ /* 0x000fe400078efcff */
[----:B------:R-:W-:Y:S02]  /*2be0*/  ISETP.GE.AND P4, PT, R78, 0x21, PT ;  /* 0x000000214e00780c */ /* 0x000fe40003f86270 */
[----:B------:R-:W-:Y:S02]  /*2bf0*/  LOP3.LUT R16, R16, 0xff7fffff, RZ, 0xc0, !PT ;  /* 0xff7fffff10107812 */ /* 0x000fe400078ec0ff */
[----:B------:R-:W-:Y:S02]  /*2c00*/  FSEL R97, R97, -INF , !P3 ;  /* 0xff80000061617808 */ /* 0x000fe40005800000 */
[----:B------:R-:W-:-:S04]  /*2c10*/  ISETP.GT.AND P3, PT, R74, 0x20, !P4 ;  /* 0x000000204a00780c */ /* 0x000fc80006764270 */
[----:B------:R-:W-:-:S03]  /*2c20*/  ISETP.LT.OR P3, PT, R73, 0x21, P3 ;  /* 0x000000214900780c */ /* 0x000fc60001f61670 */
        /* <DEDUP_REMOVED lines=10> */
[----:B------:R-:W-:Y:S01]  /*2cd0*/  ISETP.GT.AND P3, PT, R74, 0x28, !P4 ;  /* 0x000000284a00780c */ /* 0x000fe20006764270 */
[----:B------:R-:W0:Y:S03]  /*2ce0*/  SHFL.IDX PT, R40, R71, 0x1, 0x1c1f ;  /* 0x003c1f0047287f89 */ /* 0x000e2600000e0000 */
        /* <DEDUP_REMOVED lines=93> */
[----:B------:R-:W-:Y:S02]  /*32c0*/  FSEL R61, R61, -INF , !P3 ;  /* 0xff8000003d3d7808 */ /* 0x000fe40005800000 */
[----:B------:R-:W-:Y:S02]  /*32d0*/  LOP3.LUT R16, R16, 0xfbffffff, RZ, 0xc0, !PT ;  /* 0xfbffffff10107812 */ /* 0x000fe400078ec0ff */
[----:B------:R-:W-:-:S04]  /*32e0*/  ISETP.GT.AND P3, PT, R74, 0x68, !P4 ;  /* 0x000000684a00780c */ /* 0x000fc80006764270 */
[----:B------:R-:W-:-:S03]  /*32f0*/  ISETP.LT.OR P3, PT, R73, 0x69, P3 ;  /* 0x000000694900780c */ /* 0x000fc60001f61670 */
[----:B------:R-:W-:Y:S02]  /*3300*/  @P4 LOP3.LUT R16, R16, 0x4000000, RZ, 0xfc, !PT ;  /* 0x0400000010104812 */ /* 0x000fe400078efcff */
[----:B------:R-:W-:Y:S02]  /*3310*/  ISETP.GE.AND P4, PT, R78, 0x6a, PT ;  /* 0x0000006a4e00780c */ /* 0x000fe40003f86270 */
[----:B------:R-:W-:Y:S02]  /*3320*/  FSEL R62, R62, -INF , !P3 ;  /* 0xff8000003e3e7808 */ /* 0x000fe40005800000 */
[----:B------:R-:W-:Y:S02]  /*3330*/  ISETP.GT.AND P3, PT, R74, 0x69, !P4 ;  /* 0x000000694a00780c */ /* 0x000fe40006764270 */
[----:B------:R-:W-:Y:S02]  /*3340*/  LOP3.LUT R16, R16, 0xffffffdf, RZ, 0xc0, !PT ;  /* 0xffffffdf10107812 */ /* 0x000fe400078ec0ff */
[----:B------:R-:W-:-:S04]  /*3350*/  ISETP.LT.OR P3, PT, R73, 0x6a, P3 ;  /* 0x0000006a4900780c */ /* 0x000fc80001f61670 */
[----:B------:R-:W-:Y:S02]  /*3360*/  FSEL R63, R63, -INF , !P3 ;  /* 0xff8000003f3f7808 */ /* 0x000fe40005800000 */
[----:B------:R-:W-:Y:S02]  /*3370*/  ISETP.GE.AND P3, PT, R78, 0x71, PT ;  /* 0x000000714e00780c */ /* 0x000fe40003f66270 */
[----:B------:R-:W-:Y:S02]  /*3380*/  @P4 LOP3.LUT R16, R16, 0x20, RZ, 0xfc, !PT ;  /* 0x0000002010104812 */ /* 0x000fe400078efcff */
[----:B------:R-:W-:Y:S02]  /*3390*/  ISETP.GT.AND P4, PT, R74, 0x70, !P3 ;  /* 0x000000704a00780c */ /* 0x000fe40005f84270 */
[----:B------:R-:W-:Y:S02]  /*33a0*/  LOP3.LUT R16, R16, 0xfffffffd, RZ, 0xc0, !PT ;  /* 0xfffffffd10107812 */ /* 0x000fe400078ec0ff */
[----:B------:R-:W-:-:S04]  /*33b0*/  ISETP.LT.OR P4, PT, R73, 0x71, P4 ;  /* 0x000000714900780c */ /* 0x000fc80002781670 */
[----:B------:R-:W-:Y:S02]  /*33c0*/  FSEL R42, R69, -INF , !P4 ;  /* 0xff800000452a7808 */ /* 0x000fe40006000000 */
[----:B------:R-:W-:Y:S02]  /*33d0*/  ISETP.GE.AND P4, PT, R78, 0x72, PT ;  /* 0x000000724e00780c */ /* 0x000fe40003f86270 */
[----:B0-----:R-:W-:Y:S02]  /*33e0*/  VIADDMNMX R69, R40, R80, R75, PT ;  /* 0x0000005028457246 */ /* 0x001fe4000380014b */
[----:B------:R-:W-:-:S04]  /*33f0*/  ISETP.GT.AND P5, PT, R74, 0x71, !P4 ;  /* 0x000000714a00780c */ /* 0x000fc800067a4270 */
[----:B------:R-:W-:-:S04]  /*3400*/  ISETP.LT.OR P5, PT, R73, 0x72, P5 ;  /* 0x000000724900780c */ /* 0x000fc80002fa1670 */
[----:B------:R-:W-:Y:S01]  /*3410*/  FSEL R45, R70, -INF , !P5 ;  /* 0xff800000462d7808 */ /* 0x000fe20006800000 */
[----:B------:R-:W-:Y:S01]  /*3420*/  IMAD.IADD R70, R77, 0x1, R40 ;  /* 0x000000014d467824 */ /* 0x000fe200078e0228 */
[----:B------:R-:W-:-:S04]  /*3430*/  ISETP.GE.AND P5, PT, R78, 0x79, PT ;  /* 0x000000794e00780c */ /* 0x000fc80003fa6270 */
[----:B------:R-:W-:-:S04]  /*3440*/  ISETP.GT.AND P6, PT, R74, 0x78, !P5 ;  /* 0x000000784a00780c */ /* 0x000fc80006fc4270 */
[----:B------:R-:W-:-:S04]  /*3450*/  ISETP.LT.OR P6, PT, R73, 0x79, P6 ;  /* 0x000000794900780c */ /* 0x000fc800037c1670 */
[----:B------:R-:W-:Y:S02]  /*3460*/  FSEL R39, R84, -INF , !P6 ;  /* 0xff80000054277808 */ /* 0x000fe40007000000 */
[----:B------:R-:W-:-:S13]  /*3470*/  ISETP.GE.AND P6, PT, R78, 0x1, PT ;  /* 0x000000014e00780c */ /* 0x000fda0003fc6270 */
[----:B------:R-:W-:Y:S02]  /*3480*/  @P6 LOP3.LUT R16, R16, 0x2, RZ, 0xfc, !PT ;  /* 0x0000000210106812 */ /* 0x000fe400078efcff */
[----:B------:R-:W-:Y:S02]  /*3490*/  ISETP.GT.AND P6, PT, R74, RZ, !P6 ;  /* 0x000000ff4a00720c */ /* 0x000fe400077c4270 */
[----:B------:R-:W-:Y:S02]  /*34a0*/  LOP3.LUT R16, R16, 0xfffffffe, RZ, 0xc0, !PT ;  /* 0xfffffffe10107812 */ /* 0x000fe400078ec0ff */
[----:B------:R-:W-:-:S04]  /*34b0*/  ISETP.LT.OR P6, PT, R73, 0x1, P6 ;  /* 0x000000014900780c */ /* 0x000fc800037c1670 */
[----:B------:R-:W-:Y:S02]  /*34c0*/  FSEL R72, R8, -INF , !P6 ;  /* 0xff80000008487808 */ /* 0x000fe40007000000 */
[----:B------:R-:W-:-:S13]  /*34d0*/  ISETP.GE.AND P6, PT, R78, 0x7a, PT ;  /* 0x0000007a4e00780c */ /* 0x000fda0003fc6270 */
[----:B------:R-:W-:Y:S02]  /*34e0*/  @P6 LOP3.LUT R16, R16, 0x1, RZ, 0xfc, !PT ;  /* 0x0000000110106812 */ /* 0x000fe400078efcff */
[----:B------:R-:W-:-:S04]  /*34f0*/  ISETP.GT.AND P6, PT, R74, 0x79, !P6 ;  /* 0x000000794a00780c */ /* 0x000fc800077c4270 */
[----:B------:R-:W-:-:S04]  /*3500*/  ISETP.LT.OR P6, PT, R73, 0x7a, P6 ;  /* 0x0000007a4900780c */ /* 0x000fc800037c1670 */
[----:B------:R-:W-:Y:S02]  /*3510*/  FSEL R8, R85, -INF , !P6 ;  /* 0xff80000055087808 */ /* 0x000fe40007000000 */
[----:B------:R-:W-:-:S13]  /*3520*/  PLOP3.LUT P6, PT, PT, PT, UP0, 0x40, 0x0 ;  /* 0x000000000000781c */ /* 0x000fda0003fce808 */
[----:B------:R-:W-:Y:S05]  /*3530*/  @P6 BRA `(.L_x_779) ;  /* 0x0000000000646947 */ /* 0x000fea0003800000 */
        /* <DEDUP_REMOVED lines=9> */
[----:B------:R-:W0:Y:S02]  /*35d0*/  @P6 LDC.64 R40, c[0x0][0x9e8] ;  /* 0x00027a00ff286b82 */ /* 0x000e240000000a00 */
[----:B0-----:R-:W-:-:S05]  /*35e0*/  @P6 IMAD.HI.U32 R40, R71, R40, RZ ;  /* 0x0000002847286227 */ /* 0x001fca00078e00ff */
[----:B------:R-:W-:-:S04]  /*35f0*/  @P6 SHF.R.U32.HI R71, RZ, R41, R40 ;  /* 0x00000029ff476219 */ /* 0x000fc80000011628 */
[----:B------:R-:W-:Y:S01]  /*3600*/  LOP3.LUT R71, RZ, R71, RZ, 0x33, !PT ;  /* 0x00000047ff477212 */ /* 0x000fe200078e33ff */
[----:B------:R-:W-:Y:S06]  /*3610*/  BRA `(.L_x_782) ;  /* 0x0000000000187947 */ /* 0x000fec0003800000 */
.L_x_781:
[----:B------:R-:W-:Y:S02]  /*3620*/  ULDC UR4, c[0x0][0x9e4] ;  /* 0x0002790000047ab9 */ /* 0x000fe40000000800 */
[----:B------:R-:W-:-:S05]  /*3630*/  IMAD.U32 R74, RZ, RZ, UR4 ;  /* 0x00000004ff4a7e24 */ /* 0x000fca000f8e00ff */
[----:B------:R-:W-:-:S13]  /*3640*/  ISETP.NE.AND P6, PT, R74, 0x1, PT ;  /* 0x000000014a00780c */ /* 0x000fda0003fc5270 */
[----:B------:R-:W0:Y:S02]  /*3650*/  @P6 LDC.64 R40, c[0x0][0x9e8] ;  /* 0x00027a00ff286b82 */ /* 0x000e240000000a00 */
[----:B0-----:R-:W-:-:S05]  /*3660*/  @P6 IMAD.HI.U32 R40, R71, R40, RZ ;  /* 0x0000002847286227 */ /* 0x001fca00078e00ff */
[----:B------:R-:W-:-:S07]  /*3670*/  @P6 SHF.R.U32.HI R71, RZ, R41, R40 ;  /* 0x00000029ff476219 */ /* 0x000fce0000011628 */
.L_x_782:
[----:B------:R-:W-:Y:S05]  /*3680*/  BSYNC B0 ;  /* 0x0000000000007941 */ /* 0x000fea0003800000 */
.L_x_780:
[----:B------:R-:W-:-:S04]  /*3690*/  IMAD R71, R71, R74, -R76 ;  /* 0x0000004a47477224 */ /* 0x000fc800078e0a4c */
[----:B------:R-:W-:-:S05]  /*36a0*/  IMAD R71, R2, -0x2, R71 ;  /* 0xfffffffe02477824 */ /* 0x000fca00078e0247 */
[----:B------:R-:W-:Y:S02]  /*36b0*/  VIADDMNMX R69, R71, R74, R69, PT ;  /* 0x0000004a47457246 */ /* 0x000fe40003800145 */
[----:B------:R-:W-:-:S07]  /*36c0*/  VIMNMX R70, R70, R71, !PT ;  /* 0x0000004746467248 */ /* 0x000fce0007fe0100 */
.L_x_779:
[----:B------:R-:W-:Y:S01]  /*36d0*/  ISETP.GT.AND P1, PT, R70, 0x1, !P1 ;  /* 0x000000014600780c */ /* 0x000fe20004f24270 */
[----:B------:R-:W-:Y:S01]  /*36e0*/  ULDC UR10, c[0x0][0x988] ;  /* 0x00026200000a7ab9 */ /* 0x000fe20000000800 */
[----:B------:R-:W-:Y:S01]  /*36f0*/  LOP3.LUT P6, RZ, R16, 0x4, RZ, 0xc0, !PT ;  /* 0x0000000410ff7812 */ /* 0x000fe200078cc0ff */
[----:B------:R-:W-:Y:S01]  /*3700*/  IMAD.U32 R76, RZ, RZ, UR10 ;  /* 0x0000000aff4c7e24 */ /* 0x000fe2000f8e00ff */
[----:B------:R-:W-:Y:S01]  /*3710*/  ISETP.LT.OR P1, PT, R69, 0x2, P1 ;  /* 0x000000024500780c */ /* 0x000fe20000f21670 */
[----:B------:R-:W-:Y:S01]  /*3720*/  UISETP.NE.AND UP1, UPT, UR42, URZ, UPT ;  /* 0x0000003f2a00728c */ /* 0x000fe2000bf25270 */
[----:B------:R-:W-:Y:S01]  /*3730*/  ISETP.GT.AND P2, PT, R70, 0x8, !P2 ;  /* 0x000000084600780c */ /* 0x000fe20005744270 */
[----:B------:R-:W-:Y:S01]  /*3740*/  UISETP.NE.AND UP0, UPT, UR45, URZ, UPT ;  /* 0x0000003f2d00728c */ /* 0x000fe2000bf05270 */
[----:B------:R-:W-:Y:S02]  /*3750*/  FSEL R4, R4, -INF , !P1 ;  /* 0xff80000004047808 */ /* 0x000fe40004800000 */
[----:B------:R-:W-:-:S02]  /*3760*/  ISETP.GT.AND P1, PT, R70, 0x9, !P6 ;  /* 0x000000094600780c */ /* 0x000fc40007724270 */
[C---:B------:R-:W-:Y:S02]  /*3770*/  ISETP.LT.OR P2, PT, R69.reuse, 0x9, P2 ;  /* 0x000000094500780c */ /* 0x040fe40001741670 */
[----:B------:R-:W-:Y:S02]  /*3780*/  ISETP.LT.OR P1, PT, R69, 0xa, P1 ;  /* 0x0000000a4500780c */ /* 0x000fe40000f21670 */
[----:B------:R-:W-:Y:S01]  /*3790*/  FSEL R9, R9, -INF , !P2 ;  /* 0xff80000009097808 */ /* 0x000fe20005000000 */
[----:B------:R-:W-:Y:S01]  /*37a0*/  @UP1 ULDC UR4, c[0x0][0x44c] ;  /* 0x0001130000041ab9 */ /* 0x000fe20000000800 */
[----:B------:R-:W-:Y:S01]  /*37b0*/  FSEL R10, R10, -INF , !P1 ;  /* 0xff8000000a0a7808 */ /* 0x000fe20004800000 */
[----:B------:R-:W-:Y:S01]  /*37c0*/  UIMAD.WIDE.U32 UR4, UR46, UR4, URZ ;  /* 0x000000042e0472a5 */ /* 0x000fe2000f8e003f */
[C---:B------:R-:W-:Y:S01]  /*37d0*/  LOP3.LUT P1, RZ, R16.reuse, 0x8, RZ, 0xc0, !PT ;  /* 0x0000000810ff7812 */ /* 0x040fe2000782c0ff */
[----:B------:R-:W-:Y:S01]  /*37e0*/  @UP1 ULDC UR14, c[0x0][0x450] ;  /* 0x00011400000e1ab9 */ /* 0x000fe20000000800 */
[----:B------:R-:W-:Y:S01]  /*37f0*/  LOP3.LUT P2, RZ, R16, 0x40000, RZ, 0xc0, !PT ;  /* 0x0004000010ff7812 */ /* 0x000fe2000784c0ff */
[----:B------:R-:W-:Y:S01]  /*3800*/  @UP1 USHF.R.U32.HI UR46, URZ, UR14, UR5 ;  /* 0x0000000e3f2e1299 */ /* 0x000fe20008011605 */
[----:B------:R-:W-:-:S02]  /*3810*/  ISETP.GT.AND P1, PT, R70, 0x10, !P1 ;  /* 0x000000104600780c */ /* 0x000fc40004f24270 */
[----:B------:R-:W-:Y:S02]  /*3820*/  LOP3.LUT P6, RZ, R16, 0x20000, RZ, 0xc0, !PT ;  /* 0x0002000010ff7812 */ /* 0x000fe400078cc0ff */
[----:B------:R-:W-:Y:S02]  /*3830*/  ISETP.LT.OR P1, PT, R69, 0x11, P1 ;  /* 0x000000114500780c */ /* 0x000fe40000f21670 */
[----:B------:R-:W-:Y:S02]  /*3840*/  ISETP.GT.AND P3, PT, R70, 0x70, !P3 ;  /* 0x000000704600780c */ /* 0x000fe40005f64270 */
[----:B------:R-:W-:Y:S02]  /*3850*/  FSEL R40, R11, -INF , !P1 ;  /* 0xff8000000b287808 */ /* 0x000fe40004800000 */
[----:B------:R-:W-:Y:S02]  /*3860*/  LOP3.LUT P1, RZ, R16, 0x10, RZ, 0xc0, !PT ;  /* 0x0000001010ff7812 */ /* 0x000fe4000782c0ff */
[----:B------:R-:W-:-:S02]  /*3870*/  FMNMX.FTZ R11, R72, R91, !PT ;  /* 0x0000005b480b7209 */ /* 0x000fc40007810000 */
[----:B------:R-:W-:Y:S02]  /*3880*/  ISETP.GT.AND P1, PT, R70, 0x11, !P1 ;  /* 0x000000114600780c */ /* 0x000fe40004f24270 */
[----:B------:R-:W-:Y:S02]  /*3890*/  FMNMX.FTZ R74, R92, R11, !PT ;  /* 0x0000000b5c4a7209 */ /* 0x000fe40007810000 */
[----:B------:R-:W-:Y:S02]  /*38a0*/  ISETP.LT.OR P1, PT, R69, 0x12, P1 ;  /* 0x000000124500780c */ /* 0x000fe40000f21670 */
[----:B------:R-:W-:Y:S02]  /*38b0*/  FMNMX.FTZ R11, R93, R74, !PT ;  /* 0x0000004a5d0b7209 */ /* 0x000fe40007810000 */
[----:B------:R-:W-:Y:S02]  /*38c0*/  FSEL R12, R12, -INF , !P1 ;  /* 0xff8000000c0c7808 */ /* 0x000fe40004800000 */
[----:B------:R-:W-:-:S02]  /*38d0*/  LOP3.LUT P1, RZ, R16, 0x2000000, RZ, 0xc0, !PT ;  /* 0x0200000010ff7812 */ /* 0x000fc4000782c0ff */
[----:B------:R-:W-:Y:S02]  /*38e0*/  FMNMX.FTZ R74, R94, R11, !PT ;  /* 0x0000000b5e4a7209 */ /* 0x000fe40007810000 */
[----:B------:R-:W-:Y:S02]  /*38f0*/  ISETP.GT.AND P1, PT, R70, 0x18, !P1 ;  /* 0x000000184600780c */ /* 0x000fe40004f24270 */
[----:B------:R-:W-:Y:S02]  /*3900*/  FMNMX.FTZ R11, R95, R74, !PT ;  /* 0x0000004a5f0b7209 */ /* 0x000fe40007810000 */
[----:B------:R-:W-:Y:S02]  /*3910*/  ISETP.LT.OR P1, PT, R69, 0x19, P1 ;  /* 0x000000194500780c */ /* 0x000fe40000f21670 */
[----:B------:R-:W-:Y:S02]  /*3920*/  FMNMX.FTZ R74, R96, R11, !PT ;  /* 0x0000000b604a7209 */ /* 0x000fe40007810000 */
[----:B------:R-:W-:-:S02]  /*3930*/  FSEL R14, R14, -INF , !P1 ;  /* 0xff8000000e0e7808 */ /* 0x000fc40004800000 */
[----:B------:R-:W-:Y:S02]  /*3940*/  LOP3.LUT P1, RZ, R16, 0x1000000, RZ, 0xc0, !PT ;  /* 0x0100000010ff7812 */ /* 0x000fe4000782c0ff */
[----:B------:R-:W-:Y:S02]  /*3950*/  FMNMX.FTZ R74, R97, R74, !PT ;  /* 0x0000004a614a7209 */ /* 0x000fe40007810000 */
[----:B------:R-:W-:Y:S02]  /*3960*/  ISETP.GT.AND P1, PT, R70, 0x19, !P1 ;  /* 0x000000194600780c */ /* 0x000fe40004f24270 */
[----:B------:R-:W-:Y:S02]  /*3970*/  FMNMX.FTZ R11, R67, R74, !PT ;  /* 0x0000004a430b7209 */ /* 0x000fe40007810000 */
[----:B------:R-:W-:Y:S02]  /*3980*/  ISETP.LT.OR P1, PT, R69, 0x1a, P1 ;  /* 0x0000001a4500780c */ /* 0x000fe40000f21670 */
[----:B------:R-:W-:-:S02]  /*3990*/  FMNMX.FTZ R11, R66, R11, !PT ;  /* 0x0000000b420b7209 */ /* 0x000fc40007810000 */
[----:B------:R-:W-:Y:S02]  /*39a0*/  FSEL R13, R13, -INF , !P1 ;  /* 0xff8000000d0d7808 */ /* 0x000fe40004800000 */
[----:B------:R-:W-:Y:S02]  /*39b0*/  LOP3.LUT P1, RZ, R16, 0x800000, RZ, 0xc0, !PT ;  /* 0x0080000010ff7812 */ /* 0x000fe4000782c0ff */
[----:B------:R-:W-:Y:S02]  /*39c0*/  FMNMX.FTZ R11, R64, R11, !PT ;  /* 0x0000000b400b7209 */ /* 0x000fe40007810000 */
[----:B------:R-:W-:Y:S02]  /*39d0*/  ISETP.GT.AND P1, PT, R70, 0x20, !P1 ;  /* 0x000000204600780c */ /* 0x000fe40004f24270 */
[----:B------:R-:W-:Y:S02]  /*39e0*/  FMNMX.FTZ R74, R68, R11, !PT ;  /* 0x0000000b444a7209 */ /* 0x000fe40007810000 */
[----:B------:R-:W-:-:S02]  /*39f0*/  ISETP.LT.OR P1, PT, R69, 0x21, P1 ;  /* 0x000000214500780c */ /* 0x000fc40000f21670 */
[----:B------:R-:W-:Y:S02]  /*3a00*/  FMNMX.FTZ R11, R65, R74, !PT ;  /* 0x0000004a410b7209 */ /* 0x000fe40007810000 */
[----:B------:R-:W-:Y:S02]  /*3a10*/  FSEL R20, R20, -INF , !P1 ;  /* 0xff80000014147808 */ /* 0x000fe40004800000 */
[----:B------:R-:W-:Y:S02]  /*3a20*/  LOP3.LUT P1, RZ, R16, 0x400000, RZ, 0xc0, !PT ;  /* 0x0040000010ff7812 */ /* 0x000fe4000782c0ff */
[----:B------:R-:W-:Y:S02]  /*3a30*/  FMNMX.FTZ R74, R46, R11, !PT ;  /* 0x0000000b2e4a7209 */ /* 0x000fe40007810000 */
[----:B------:R-:W-:Y:S02]  /*3a40*/  ISETP.GT.AND P1, PT, R70, 0x21, !P1 ;  /* 0x000000214600780c */ /* 0x000fe40004f24270 */
[----:B------:R-:W-:-:S02]  /*3a50*/  FMNMX.FTZ R11, R49, R74, !PT ;  /* 0x0000004a310b7209 */ /* 0x000fc40007810000 */
[----:B------:R-:W-:Y:S02]  /*3a60*/  ISETP.LT.OR P1, PT, R69, 0x22, P1 ;  /* 0x000000224500780c */ /* 0x000fe40000f21670 */
[----:B------:R-:W-:Y:S02]  /*3a70*/  FMNMX.FTZ R74, R50, R11, !PT ;  /* 0x0000000b324a7209 */ /* 0x000fe40007810000 */
[----:B------:R-:W-:Y:S02]  /*3a80*/  FSEL R15, R15, -INF , !P1 ;  /* 0xff8000000f0f7808 */ /* 0x000fe40004800000 */
[----:B------:R-:W-:Y:S02]  /*3a90*/  LOP3.LUT P1, RZ, R16, 0x200000, RZ, 0xc0, !PT ;  /* 0x0020000010ff7812 */ /* 0x000fe4000782c0ff */
[----:B------:R-:W-:Y:S02]  /*3aa0*/  FMNMX.FTZ R11, R51, R74, !PT ;  /* 0x0000004a330b7209 */ /* 0x000fe40007810000 */
[----:B------:R-:W-:-:S02]  /*3ab0*/  ISETP.GT.AND P1, PT, R70, 0x28, !P1 ;  /* 0x000000284600780c */ /* 0x000fc40004f24270 */
[----:B------:R-:W-:Y:S02]  /*3ac0*/  FMNMX.FTZ R74, R52, R11, !PT ;  /* 0x0000000b344a7209 */ /* 0x000fe40007810000 */
[----:B------:R-:W-:Y:S02]  /*3ad0*/  ISETP.LT.OR P1, PT, R69, 0x29, P1 ;  /* 0x000000294500780c */ /* 0x000fe40000f21670 */
[----:B------:R-:W-:Y:S02]  /*3ae0*/  FMNMX.FTZ R11, R53, R74, !PT ;  /* 0x0000004a350b7209 */ /* 0x000fe40007810000 */
        /* <DEDUP_REMOVED lines=15> */
[----:B------:R-:W-:Y:S02]  /*3be0*/  ISETP.GT.AND P1, PT, R70, 0x31, !P2 ;  /* 0x000000314600780c */ /* 0x000fe40005724270 */
[----:B------:R-:W-:Y:S02]  /*3bf0*/  FMNMX.FTZ R11, R61, R74, !PT ;  /* 0x0000004a3d0b7209 */ /* 0x000fe40007810000 */
[----:B------:R-:W-:Y:S02]  /*3c00*/  ISETP.LT.OR P1, PT, R69, 0x32, P1 ;  /* 0x000000324500780c */ /* 0x000fe40000f21670 */
[----:B------:R-:W-:Y:S02]  /*3c10*/  FMNMX.FTZ R74, R62, R11, !PT ;  /* 0x0000000b3e4a7209 */ /* 0x000fe40007810000 */
[----:B------:R-:W-:Y:S02]  /*3c20*/  FSEL R25, R25, -INF , !P1 ;  /* 0xff80000019197808 */ /* 0x000fe40004800000 */
        /* <DEDUP_REMOVED lines=12> */
[C---:B------:R-:W-:Y:S01]  /*3cf0*/  LOP3.LUT P1, RZ, R16.reuse, 0x8000, RZ, 0xc0, !PT ;  /* 0x0000800010ff7812 */ /* 0x040fe2000782c0ff */
[----:B------:R-:W0:Y:S01]  /*3d00*/  SHFL.BFLY PT, R74, R41, 0x2, 0x1f ;  /* 0x0c401f00294a7f89 */ /* 0x000e2200000e0000 */
[----:B------:R-:W-:-:S02]  /*3d10*/  LOP3.LUT P2, RZ, R16, 0x80, RZ, 0xc0, !PT ;  /* 0x0000008010ff7812 */ /* 0x000fc4000784c0ff */
[----:B------:R-:W-:Y:S02]  /*3d20*/  ISETP.GT.AND P1, PT, R70, 0x40, !P1 ;  /* 0x000000404600780c */ /* 0x000fe40004f24270 */
[----:B------:R-:W-:Y:S02]  /*3d30*/  LOP3.LUT P6, RZ, R16, 0x40, RZ, 0xc0, !PT ;  /* 0x0000004010ff7812 */ /* 0x000fe400078cc0ff */
[----:B------:R-:W-:Y:S02]  /*3d40*/  ISETP.LT.OR P1, PT, R69, 0x41, P1 ;  /* 0x000000414500780c */ /* 0x000fe40000f21670 */
[----:B------:R-:W-:Y:S02]  /*3d50*/  ISETP.GT.AND P4, PT, R70, 0x71, !P4 ;  /* 0x000000714600780c */ /* 0x000fe40006784270 */
[----:B------:R-:W-:Y:S02]  /*3d60*/  FSEL R33, R33, -INF , !P1 ;  /* 0xff80000021217808 */ /* 0x000fe40004800000 */
[----:B------:R-:W-:-:S02]  /*3d70*/  LOP3.LUT P1, RZ, R16, 0x4000, RZ, 0xc0, !PT ;  /* 0x0000400010ff7812 */ /* 0x000fc4000782c0ff */
[C---:B------:R-:W-:Y:S02]  /*3d80*/  ISETP.LT.OR P3, PT, R69.reuse, 0x71, P3 ;  /* 0x000000714500780c */ /* 0x040fe40001f61670 */
[C---:B------:R-:W-:Y:S02]  /*3d90*/  ISETP.GT.AND P1, PT, R70.reuse, 0x41, !P1 ;  /* 0x000000414600780c */ /* 0x040fe40004f24270 */
[----:B------:R-:W-:Y:S02]  /*3da0*/  ISETP.GT.AND P5, PT, R70, 0x78, !P5 ;  /* 0x000000784600780c */ /* 0x000fe40006fa4270 */
[C---:B------:R-:W-:Y:S02]  /*3db0*/  ISETP.LT.OR P1, PT, R69.reuse, 0x42, P1 ;  /* 0x000000424500780c */ /* 0x040fe40000f21670 */
[----:B------:R-:W-:Y:S02]  /*3dc0*/  ISETP.LT.OR P4, PT, R69, 0x72, P4 ;  /* 0x000000724500780c */ /* 0x000fe40002781670 */
[----:B------:R-:W-:-:S02]  /*3dd0*/  FSEL R34, R34, -INF , !P1 ;  /* 0xff80000022227808 */ /* 0x000fc40004800000 */
[----:B------:R-:W-:Y:S02]  /*3de0*/  LOP3.LUT P1, RZ, R16, 0x2000, RZ, 0xc0, !PT ;  /* 0x0000200010ff7812 */ /* 0x000fe4000782c0ff */
[----:B0-----:R-:W-:Y:S02]  /*3df0*/  FMNMX.FTZ R74, R41, R74, !PT ;  /* 0x0000004a294a7209 */ /* 0x001fe40007810000 */
[----:B------:R-:W-:Y:S02]  /*3e00*/  ISETP.GT.AND P1, PT, R70, 0x48, !P1 ;  /* 0x000000484600780c */ /* 0x000fe40004f24270 */
[----:B------:R-:W-:Y:S01]  /*3e10*/  FSEL R28, R28, -INF , !P3 ;  /* 0xff8000001c1c7808 */ /* 0x000fe20005800000 */
[----:B------:R-:W0:Y:S01]  /*3e20*/  SHFL.BFLY PT, R11, R74, 0x1, 0x1f ;  /* 0x0c201f004a0b7f89 */ /* 0x000e2200000e0000 */
[C---:B------:R-:W-:Y:S02]  /*3e30*/  ISETP.LT.OR P1, PT, R69.reuse, 0x49, P1 ;  /* 0x000000494500780c */ /* 0x040fe40000f21670 */
[----:B------:R-:W-:-:S02]  /*3e40*/  ISETP.LT.OR P5, PT, R69, 0x79, P5 ;  /* 0x000000794500780c */ /* 0x000fc40002fa1670 */
[----:B------:R-:W-:Y:S02]  /*3e50*/  FSEL R35, R35, -INF , !P1 ;  /* 0xff80000023237808 */ /* 0x000fe40004800000 */
[----:B------:R-:W-:Y:S02]  /*3e60*/  LOP3.LUT P1, RZ, R16, 0x1000, RZ, 0xc0, !PT ;  /* 0x0000100010ff7812 */ /* 0x000fe4000782c0ff */
[----:B------:R-:W-:Y:S02]  /*3e70*/  FSEL R27, R27, -INF , !P4 ;  /* 0xff8000001b1b7808 */ /* 0x000fe40006000000 */
[----:B------:R-:W-:Y:S02]  /*3e80*/  ISETP.GT.AND P1, PT, R70, 0x49, !P1 ;  /* 0x000000494600780c */ /* 0x000fe40004f24270 */
[----:B------:R-:W-:Y:S02]  /*3e90*/  FSEL R32, R32, -INF , !P5 ;  /* 0xff80000020207808 */ /* 0x000fe40006800000 */
[----:B------:R-:W-:-:S02]  /*3ea0*/  ISETP.LT.OR P1, PT, R69, 0x4a, P1 ;  /* 0x0000004a4500780c */ /* 0x000fc40000f21670 */
[----:B------:R-:W-:Y:S02]  /*3eb0*/  R2UR UR7, R19 ;  /* 0x00000000130772ca */ /* 0x000fe400000e0000 */
[----:B------:R-:W-:Y:S02]  /*3ec0*/  FSEL R36, R36, -INF , !P1 ;  /* 0xff80000024247808 */ /* 0x000fe40004800000 */
[----:B------:R-:W-:Y:S02]  /*3ed0*/  LOP3.LUT P1, RZ, R16, 0x800, RZ, 0xc0, !PT ;  /* 0x0000080010ff7812 */ /* 0x000fe4000782c0ff */
[----:B0-----:R-:W-:Y:S02]  /*3ee0*/  FMNMX.FTZ R11, R74, R11, !PT ;  /* 0x0000000b4a0b7209 */ /* 0x001fe40007810000 */
[----:B------:R-:W-:-:S03]  /*3ef0*/  ISETP.GT.AND P1, PT, R70, 0x50, !P1 ;  /* 0x000000504600780c */ /* 0x000fc60004f24270 */
[----:B------:R-:W-:Y:S01]  /*3f00*/  FFMA.FTZ R77, R11, R76, -8 ;  /* 0xc10000000b4d7423 */ /* 0x000fe2000001004c */
[----:B------:R-:W-:Y:S01]  /*3f10*/  ISETP.LT.OR P1, PT, R69, 0x51, P1 ;  /* 0x000000514500780c */ /* 0x000fe20000f21670 */
[----:B------:R-:W-:-:S03]  /*3f20*/  UIADD3 UR46, UR7, UR46, URZ ;  /* 0x0000002e072e7290 */ /* 0x000fc6000fffe03f */
[----:B------:R-:W-:Y:S01]  /*3f30*/  FSEL R38, R38, -INF , !P1 ;  /* 0xff80000026267808 */ /* 0x000fe20004800000 */
[----:B------:R-:W-:Y:S01]  /*3f40*/  UIADD3 UR11, UR46, UR11, URZ ;  /* 0x0000000b2e0b7290 */ /* 0x000fe2000fffe03f */
[----:B------:R-:W-:-:S04]  /*3f50*/  LOP3.LUT P1, RZ, R16, 0x400, RZ, 0xc0, !PT ;  /* 0x0000040010ff7812 */ /* 0x000fc8000782c0ff */
[----:B------:R-:W-:-:S04]  /*3f60*/  ISETP.GT.AND P1, PT, R70, 0x51, !P1 ;  /* 0x000000514600780c */ /* 0x000fc80004f24270 */
[----:B------:R-:W-:-:S04]  /*3f70*/  ISETP.LT.OR P1, PT, R69, 0x52, P1 ;  /* 0x000000524500780c */ /* 0x000fc80000f21670 */
[----:B------:R-:W-:Y:S02]  /*3f80*/  FSEL R37, R37, -INF , !P1 ;  /* 0xff80000025257808 */ /* 0x000fe40004800000 */
        /* <DEDUP_REMOVED lines=8> */
[----:B------:R-:W-:Y:S02]  /*4010*/  ISETP.GT.AND P1, PT, R70, 0x60, !P2 ;  /* 0x000000604600780c */ /* 0x000fe40005724270 */
[----:B------:R-:W-:Y:S02]  /*4020*/  LOP3.LUT P2, RZ, R16, 0x20, RZ, 0xc0, !PT ;  /* 0x0000002010ff7812 */ /* 0x000fe4000784c0ff */
[----:B------:R-:W-:Y:S02]  /*4030*/  ISETP.LT.OR P1, PT, R69, 0x61, P1 ;  /* 0x000000614500780c */ /* 0x000fe40000f21670 */
[----:B------:R-:W-:Y:S02]  /*4040*/  ISETP.GT.AND P2, PT, R70, 0x69, !P2 ;  /* 0x000000694600780c */ /* 0x000fe40005744270 */
[----:B------:R-:W-:-:S02]  /*4050*/  FSEL R47, R47, -INF , !P1 ;  /* 0xff8000002f2f7808 */ /* 0x000fc40004800000 */
[----:B------:R-:W-:Y:S02]  /*4060*/  ISETP.GT.AND P1, PT, R70, 0x61, !P6 ;  /* 0x000000614600780c */ /* 0x000fe40007724270 */
[----:B------:R-:W-:Y:S02]  /*4070*/  LOP3.LUT P6, RZ, R16, 0x2, RZ, 0xc0, !PT ;  /* 0x0000000210ff7812 */ /* 0x000fe400078cc0ff */
[C---:B------:R-:W-:Y:S02]  /*4080*/  ISETP.LT.OR P1, PT, R69.reuse, 0x62, P1 ;  /* 0x000000624500780c */ /* 0x040fe40000f21670 */
[----:B------:R-:W-:Y:S02]  /*4090*/  ISETP.LT.OR P2, PT, R69, 0x6a, P2 ;  /* 0x0000006a4500780c */ /* 0x000fe40001741670 */
[----:B------:R-:W-:Y:S02]  /*40a0*/  FSEL R48, R48, -INF , !P1 ;  /* 0xff80000030307808 */ /* 0x000fe40004800000 */
[----:B------:R-:W-:-:S02]  /*40b0*/  FSETP.NEU.FTZ.AND P1, PT, R11, -INF , PT ;  /* 0xff8000000b00780b */ /* 0x000fc40003f3d000 */
[----:B------:R-:W-:Y:S02]  /*40c0*/  FSEL R24, R24, -INF , !P2 ;  /* 0xff80000018187808 */ /* 0x000fe40005000000 */
[----:B------:R-:W-:Y:S02]  /*40d0*/  FSEL R77, R77, RZ, P1 ;  /* 0x000000ff4d4d7208 */ /* 0x000fe40000800000 */
[----:B------:R-:W-:Y:S02]  /*40e0*/  ISETP.GT.AND P1, PT, R70, RZ, !P6 ;  /* 0x000000ff4600720c */ /* 0x000fe40007724270 */
[----:B------:R-:W-:Y:S01]  /*40f0*/  LOP3.LUT P6, RZ, R16, 0x1, RZ, 0xc0, !PT ;  /* 0x0000000110ff7812 */ /* 0x000fe200078cc0ff */
[--C-:B------:R-:W-:Y:S01]  /*4100*/  FFMA.FTZ R41, R92, UR10, -R77.reuse ;  /* 0x0000000a5c297c23 */ /* 0x100fe2000801084d */
[----:B------:R-:W-:Y:S01]  /*4110*/  ISETP.LT.OR P1, PT, R69, 0x1, P1 ;  /* 0x000000014500780c */ /* 0x000fe20000f21670 */
[--C-:B------:R-:W-:Y:S01]  /*4120*/  FFMA.FTZ R74, R93, UR10, -R77.reuse ;  /* 0x0000000a5d4a7c23 */ /* 0x100fe2000801084d */
[----:B------:R-:W-:Y:S01]  /*4130*/  ISETP.GT.AND P6, PT, R70, 0x79, !P6 ;  /* 0x000000794600780c */ /* 0x000fe200077c4270 */
[--C-:B------:R-:W-:Y:S01]  /*4140*/  FFMA.FTZ R71, R94, UR10, -R77.reuse ;  /* 0x0000000a5e477c23 */ /* 0x100fe2000801084d */
[----:B------:R-:W-:Y:S01]  /*4150*/  FSEL R75, R3, -INF , !P1 ;  /* 0xff800000034b7808 */ /* 0x000fe20004800000 */
[--C-:B------:R-:W-:Y:S01]  /*4160*/  FFMA.FTZ R3, R72, UR10, -R77.reuse ;  /* 0x0000000a48037c23 */ /* 0x100fe2000801084d */
[----:B------:R-:W-:Y:S01]  /*4170*/  LOP3.LUT P1, RZ, R16, 0x4000000, RZ, 0xc0, !PT ;  /* 0x0400000010ff7812 */ /* 0x000fe2000782c0ff */
[--C-:B------:R-:W-:Y:S01]  /*4180*/  FFMA.FTZ R72, R91, UR10, -R77.reuse ;  /* 0x0000000a5b487c23 */ /* 0x100fe2000801084d */
[----:B------:R-:W-:Y:S01]  /*4190*/  FMNMX.FTZ R16, R75, R4, !PT ;  /* 0x000000044b107209 */ /* 0x000fe20007810000 */
[----:B------:R-:W-:Y:S01]  /*41a0*/  MUFU.EX2 R41, R41 ;  /* 0x0000002900297308 */ /* 0x000fe20000000800 */
[----:B------:R-:W-:Y:S01]  /*41b0*/  ISETP.GT.AND P1, PT, R70, 0x68, !P1 ;  /* 0x000000684600780c */ /* 0x000fe20004f24270 */
[--C-:B------:R-:W-:Y:S01]  /*41c0*/  FFMA.FTZ R76, R95, UR10, -R77.reuse ;  /* 0x0000000a5f4c7c23 */ /* 0x100fe2000801084d */
[----:B------:R-:W-:Y:S01]  /*41d0*/  FMNMX.FTZ R73, R9, R16, !PT ;  /* 0x0000001009497209 */ /* 0x000fe20007810000 */
[--C-:B------:R-:W-:Y:S01]  /*41e0*/  FFMA.FTZ R96, R96, UR10, -R77.reuse ;  /* 0x0000000a60607c23 */ /* 0x100fe2000801084d */
[----:B------:R-:W-:Y:S01]  /*41f0*/  ISETP.LT.OR P1, PT, R69, 0x69, P1 ;  /* 0x000000694500780c */ /* 0x000fe20000f21670 */
[--C-:B------:R-:W-:Y:S01]  /*4200*/  FFMA.FTZ R78, R97, UR10, -R77.reuse ;  /* 0x0000000a614e7c23 */ /* 0x100fe2000801084d */
[----:B------:R-:W-:Y:S01]  /*4210*/  FMNMX.FTZ R73, R10, R73, !PT ;  /* 0x000000490a497209 */ /* 0x000fe20007810000 */
[----:B------:R-:W-:Y:S01]  /*4220*/  MUFU.EX2 R3, R3 ;  /* 0x0000000300037308 */ /* 0x000fe20000000800 */
[----:B------:R-:W-:Y:S01]  /*4230*/  FSEL R23, R23, -INF , !P1 ;  /* 0xff80000017177808 */ /* 0x000fe20004800000 */
        /* <DEDUP_REMOVED lines=11> */
[--C-:B------:R-:W-:Y:S01]  /*42f0*/  FFMA.FTZ R49, R49, UR10, -R77.reuse ;  /* 0x0000000a31317c23 */ /* 0x100fe2000801084d */
[--C-:B------:R-:W-:Y:S01]  /*4300*/  FFMA.FTZ R50, R50, UR10, -R77.reuse ;  /* 0x0000000a32327c23 */ /* 0x100fe2000801084d */
[----:B------:R-:W-:Y:S01]  /*4310*/  FMNMX.FTZ R79, R13, R16, !PT ;  /* 0x000000100d4f7209 */ /* 0x000fe20007810000 */
[----:B------:R-:W0:Y:S01]  /*4320*/  MUFU.EX2 R74, R74 ;  /* 0x0000004a004a7308 */ /* 0x000e220000000800 */
[--C-:B------:R-:W-:Y:S01]  /*4330*/  FFMA.FTZ R51, R51, UR10, -R77.reuse ;  /* 0x0000000a33337c23 */ /* 0x100fe2000801084d */
[--C-:B------:R-:W-:Y:S01]  /*4340*/  FFMA.FTZ R52, R52, UR10, -R77.reuse ;  /* 0x0000000a34347c23 */ /* 0x100fe2000801084d */
[----:B------:R-:W-:Y:S01]  /*4350*/  FMNMX.FTZ R16, R20, R79, !PT ;  /* 0x0000004f14107209 */ /* 0x000fe20007810000 */
[--C-:B------:R-:W-:Y:S01]  /*4360*/  FFMA.FTZ R53, R53, UR10, -R77.reuse ;  /* 0x0000000a35357c23 */ /* 0x100fe2000801084d */
[--C-:B------:R-:W-:Y:S01]  /*4370*/  FFMA.FTZ R54, R54, UR10, -R77.reuse ;  /* 0x0000000a36367c23 */ /* 0x100fe2000801084d */
[--C-:B------:R-:W-:Y:S01]  /*4380*/  FFMA.FTZ R56, R56, UR10, -R77.reuse ;  /* 0x0000000a38387c23 */ /* 0x100fe2000801084d */
[----:B------:R-:W-:Y:S01]  /*4390*/  FMNMX.FTZ R79, R15, R16, !PT ;  /* 0x000000100f4f7209 */ /* 0x000fe20007810000 */
[----:B------:R-:W-:Y:S01]  /*43a0*/  MUFU.EX2 R71, R71 ;  /* 0x0000004700477308 */ /* 0x000fe20000000800 */
        /* <DEDUP_REMOVED lines=13> */
[----:B------:R-:W-:Y:S01]  /*4480*/  FFMA.FTZ R8, R8, UR10, -R77 ;  /* 0x0000000a08087c23 */ /* 0x000fe2000801084d */
[----:B------:R-:W-:Y:S01]  /*4490*/  FMNMX.FTZ R79, R25, R16, !PT ;  /* 0x00000010194f7209 */ /* 0x000fe20007810000 */
[----:B------:R-:W-:Y:S01]  /*44a0*/  MUFU.EX2 R76, R76 ;  /* 0x0000004c004c7308 */ /* 0x000fe20000000800 */
[----:B0-----:R-:W-:-:S02]  /*44b0*/  F2FP.SATFINITE.E4M3.F32.PACK_AB_MERGE_C R148, R74, R41, RZ ;  /* 0x000000294a94723e */ /* 0x001fc400048070ff */
[----:B------:R-:W-:Y:S01]  /*44c0*/  FMNMX.FTZ R16, R30, R79, !PT ;  /* 0x0000004f1e107209 */ /* 0x000fe20007810000 */
[----:B------:R-:W-:Y:S01]  /*44d0*/  FFMA.FTZ R79, R68, UR10, -R77 ;  /* 0x0000000a444f7c23 */ /* 0x000fe2000801084d */
[----:B------:R-:W-:Y:S02]  /*44e0*/  F2FP.SATFINITE.E4M3.F32.PACK_AB_MERGE_C R148, R72, R3, R148 ;  /* 0x000000034894723e */ /* 0x000fe40004807094 */
[----:B------:R-:W-:Y:S01]  /*44f0*/  FMNMX.FTZ R16, R31, R16, !PT ;  /* 0x000000101f107209 */ /* 0x000fe20007810000 */
[----:B------:R-:W-:Y:S03]  /*4500*/  MUFU.EX2 R73, R96 ;  /* 0x0000006000497308 */ /* 0x000fe60000000800 */
[----:B------:R-:W-:-:S04]  /*4510*/  FMNMX.FTZ R81, R33, R16, !PT ;  /* 0x0000001021517209 */ /* 0x000fc80007810000 */
[----:B------:R-:W-:Y:S01]  /*4520*/  FMNMX.FTZ R16, R34, R81, !PT ;  /* 0x0000005122107209 */ /* 0x000fe20007810000 */
[----:B------:R-:W0:Y:S03]  /*4530*/  MUFU.EX2 R78, R78 ;  /* 0x0000004e004e7308 */ /* 0x000e260000000800 */
[----:B------:R-:W-:-:S04]  /*4540*/  FMNMX.FTZ R81, R35, R16, !PT ;  /* 0x0000001023517209 */ /* 0x000fc80007810000 */
[----:B------:R-:W-:Y:S01]  /*4550*/  FMNMX.FTZ R81, R36, R81, !PT ;  /* 0x0000005124517209 */ /* 0x000fe20007810000 */
[----:B------:R-:W-:Y:S03]  /*4560*/  MUFU.EX2 R67, R67 ;  /* 0x0000004300437308 */ /* 0x000fe60000000800 */
[----:B------:R-:W-:-:S04]  /*4570*/  FMNMX.FTZ R16, R38, R81, !PT ;  /* 0x0000005126107209 */ /* 0x000fc80007810000 */
[----:B------:R-:W-:Y:S01]  /*4580*/  FMNMX.FTZ R16, R37, R16, !PT ;  /* 0x0000001025107209 */ /* 0x000fe20007810000 */
[----:B------:R-:W-:Y:S01]  /*4590*/  MUFU.EX2 R66, R66 ;  /* 0x0000004200427308 */ /* 0x000fe20000000800 */
[----:B0-----:R-:W-:Y:S02]  /*45a0*/  F2FP.SATFINITE.E4M3.F32.PACK_AB_MERGE_C R150, R78, R73, RZ ;  /* 0x000000494e96723e */ /* 0x001fe400048070ff */
[----:B------:R-:W-:Y:S02]  /*45b0*/  FMNMX.FTZ R81, R43, R16, !PT ;  /* 0x000000102b517209 */ /* 0x000fe40007810000 */
        /* <DEDUP_REMOVED lines=16> */
[----:B------:R-:W-:Y:S04]  /*46c0*/  MUFU.EX2 R49, R49 ;  /* 0x0000003100317308 */ /* 0x000fe80000000800 */
[----:B------:R-:W0:Y:S04]  /*46d0*/  SHFL.BFLY PT, R69, R16, 0x2, 0x1f ;  /* 0x0c401f0010457f89 */ /* 0x000e2800000e0000 */
        /* <DEDUP_REMOVED lines=9> */
[----:B0-----:R-:W-:Y:S01]  /*4770*/  FMNMX.FTZ R16, R69, R16, !PT ;  /* 0x0000001045107209 */ /* 0x001fe20007810000 */
[----:B------:R-:W-:-:S03]  /*4780*/  IMAD.U32 R69, RZ, RZ, UR10 ;  /* 0x0000000aff457e24 */ /* 0x000fc6000f8e00ff */
[C---:B------:R-:W-:Y:S01]  /*4790*/  FSETP.NEU.FTZ.AND P1, PT, R16.reuse, -INF , PT ;  /* 0xff8000001000780b */ /* 0x040fe20003f3d000 */
[----:B------:R-:W-:Y:S02]  /*47a0*/  FFMA.FTZ R69, R16, R69, -8 ;  /* 0xc100000010457423 */ /* 0x000fe40000010045 */
[----:B------:R-:W-:Y:S03]  /*47b0*/  MUFU.EX2 R56, R56 ;  /* 0x0000003800387308 */ /* 0x000fe60000000800 */
        /* <DEDUP_REMOVED lines=12> */
[----:B------:R-:W-:Y:S01]  /*4880*/  FADD.FTZ R30, R3, R72 ;  /* 0x00000048031e7221 */ /* 0x000fe20000010000 */
[--C-:B------:R-:W-:Y:S01]  /*4890*/  FFMA.FTZ R40, R14, UR10, -R69.reuse ;  /* 0x0000000a0e287c23 */ /* 0x100fe20008010845 */
[--C-:B------:R-:W-:Y:S01]  /*48a0*/  FFMA.FTZ R14, R26, UR10, -R69.reuse ;  /* 0x0000000a1a0e7c23 */ /* 0x100fe20008010845 */
[--C-:B------:R-:W-:Y:S01]  /*48b0*/  FFMA.FTZ R26, R31, UR10, -R69.reuse ;  /* 0x0000000a1f1a7c23 */ /* 0x100fe20008010845 */
[----:B------:R-:W0:Y:S01]  /*48c0*/  MUFU.EX2 R75, R75 ;  /* 0x0000004b004b7308 */ /* 0x000e220000000800 */
[----:B------:R-:W-:Y:S01]  /*48d0*/  FADD.FTZ R31, R41, R30 ;  /* 0x0000001e291f7221 */ /* 0x000fe20000010000 */
[--C-:B------:R-:W-:Y:S01]  /*48e0*/  FFMA.FTZ R10, R12, UR10, -R69.reuse ;  /* 0x0000000a0c0a7c23 */ /* 0x100fe20008010845 */
[--C-:B------:R-:W-:Y:S01]  /*48f0*/  FFMA.FTZ R12, R20, UR10, -R69.reuse ;  /* 0x0000000a140c7c23 */ /* 0x100fe20008010845 */
[----:B------:R-:W-:Y:S01]  /*4900*/  FFMA.FTZ R20, R33, UR10, -R69 ;  /* 0x0000000a21147c23 */ /* 0x000fe20008010845 */
[----:B------:R-:W-:Y:S01]  /*4910*/  FADD.FTZ R30, R74, R31 ;  /* 0x0000001f4a1e7221 */ /* 0x000fe20000010000 */
[--C-:B------:R-:W-:Y:S01]  /*4920*/  FFMA.FTZ R83, R21, UR10, -R69.reuse ;  /* 0x0000000a15537c23 */ /* 0x100fe20008010845 */
[--C-:B------:R-:W-:Y:S01]  /*4930*/  FFMA.FTZ R21, R34, UR10, -R69.reuse ;  /* 0x0000000a22157c23 */ /* 0x100fe20008010845 */
[----:B------:R-:W1:Y:S01]  /*4940*/  MUFU.EX2 R4, R4 ;  /* 0x0000000400047308 */ /* 0x000e620000000800 */
[----:B------:R-:W-:Y:S01]  /*4950*/  FADD.FTZ R33, R71, R30 ;  /* 0x0000001e47217221 */ /* 0x000fe20000010000 */
[--C-:B------:R-:W-:Y:S01]  /*4960*/  FFMA.FTZ R22, R22, UR10, -R69.reuse ;  /* 0x0000000a16167c23 */ /* 0x100fe20008010845 */
[--C-:B------:R-:W-:Y:S01]  /*4970*/  FFMA.FTZ R38, R38, UR10, -R69.reuse ;  /* 0x0000000a26267c23 */ /* 0x100fe20008010845 */
[----:B------:R-:W-:Y:S01]  /*4980*/  FFMA.FTZ R35, R35, UR10, -R69 ;  /* 0x0000000a23237c23 */ /* 0x000fe20008010845 */
[----:B------:R-:W-:Y:S01]  /*4990*/  FADD.FTZ R34, R76, R33 ;  /* 0x000000214c227221 */ /* 0x000fe20000010000 */
[--C-:B------:R-:W-:Y:S01]  /*49a0*/  FFMA.FTZ R36, R36, UR10, -R69.reuse ;  /* 0x0000000a24247c23 */ /* 0x100fe20008010845 */
[----:B------:R-:W-:Y:S01]  /*49b0*/  FFMA.FTZ R43, R43, UR10, -R69 ;  /* 0x0000000a2b2b7c23 */ /* 0x000fe20008010845 */
[----:B------:R-:W2:Y:S01]  /*49c0*/  MUFU.EX2 R77, R77 ;  /* 0x0000004d004d7308 */ /* 0x000ea20000000800 */
[----:B0-----:R-:W-:Y:S01]  /*49d0*/  FADD.FTZ R31, R68, R75 ;  /* 0x0000004b441f7221 */ /* 0x001fe20000010000 */
[--C-:B------:R-:W-:Y:S01]  /*49e0*/  FFMA.FTZ R44, R44, UR10, -R69.reuse ;  /* 0x0000000a2c2c7c23 */ /* 0x100fe20008010845 */
[--C-:B------:R-:W-:Y:S01]  /*49f0*/  FFMA.FTZ R47, R47, UR10, -R69.reuse ;  /* 0x0000000a2f2f7c23 */ /* 0x100fe20008010845 */
[--C-:B------:R-:W-:Y:S01]  /*4a00*/  FFMA.FTZ R48, R48, UR10, -R69.reuse ;  /* 0x0000000a30307c23 */ /* 0x100fe20008010845 */
[--C-:B------:R-:W-:Y:S01]  /*4a10*/  FFMA.FTZ R23, R23, UR10, -R69.reuse ;  /* 0x0000000a17177c23 */ /* 0x100fe20008010845 */
[--C-:B------:R-:W-:Y:S01]  /*4a20*/  FFMA.FTZ R24, R24, UR10, -R69.reuse ;  /* 0x0000000a18187c23 */ /* 0x100fe20008010845 */
[----:B------:R-:W-:Y:S01]  /*4a30*/  FFMA.FTZ R28, R28, UR10, -R69 ;  /* 0x0000000a1c1c7c23 */ /* 0x000fe20008010845 */
[----:B------:R-:W0:Y:S01]  /*4a40*/  MUFU.EX2 R9, R9 ;  /* 0x0000000900097308 */ /* 0x000e220000000800 */
[----:B-1----:R-:W-:Y:S01]  /*4a50*/  FADD.FTZ R30, R4, R31 ;  /* 0x0000001f041e7221 */ /* 0x002fe20000010000 */
[----:B------:R-:W-:Y:S01]  /*4a60*/  FADD.FTZ R31, R73, R34 ;  /* 0x00000022491f7221 */ /* 0x000fe20000010000 */
[--C-:B------:R-:W-:Y:S01]  /*4a70*/  FFMA.FTZ R27, R27, UR10, -R69.reuse ;  /* 0x0000000a1b1b7c23 */ /* 0x100fe20008010845 */
[--C-:B------:R-:W-:Y:S01]  /*4a80*/  FFMA.FTZ R32, R32, UR10, -R69.reuse ;  /* 0x0000000a20207c23 */ /* 0x100fe20008010845 */
[----:B------:R-:W-:Y:S01]  /*4a90*/  FFMA.FTZ R29, R29, UR10, -R69 ;  /* 0x0000000a1d1d7c23 */ /* 0x000fe20008010845 */
[----:B------:R-:W-:-:S02]  /*4aa0*/  FADD.FTZ R70, R78, R31 ;  /* 0x0000001f4e467221 */ /* 0x000fc40000010000 */
[----:B------:R-:W1:Y:S01]  /*4ab0*/  MUFU.EX2 R10, R10 ;  /* 0x0000000a000a7308 */ /* 0x000e620000000800 */
[----:B--2---:R-:W-:Y:S01]  /*4ac0*/  FADD.FTZ R34, R77, R30 ;  /* 0x0000001e4d227221 */ /* 0x004fe20000010000 */
[----:B------:R-:W-:Y:S01]  /*4ad0*/  FADD.FTZ R33, R67, R70 ;  /* 0x0000004643217221 */ /* 0x000fe20000010000 */
[----:B------:R-:W-:Y:S01]  /*4ae0*/  FFMA.FTZ R30, R37, UR10, -R69 ;  /* 0x0000000a251e7c23 */ /* 0x000fe20008010845 */
[----:B------:R-:W-:Y:S02]  /*4af0*/  F2FP.SATFINITE.E4M3.F32.PACK_AB_MERGE_C R77, R77, R4, RZ ;  /* 0x000000044d4d723e */ /* 0x000fe400048070ff */
[----:B------:R-:W-:Y:S02]  /*4b00*/  FADD.FTZ R33, R66, R33 ;  /* 0x0000002142217221 */ /* 0x000fe40000010000 */
[----:B------:R-:W2:Y:S01]  /*4b10*/  MUFU.EX2 R40, R40 ;  /* 0x0000002800287308 */ /* 0x000ea20000000800 */
[----:B0-----:R-:W-:Y:S01]  /*4b20*/  FADD.FTZ R31, R9, R34 ;  /* 0x00000022091f7221 */ /* 0x001fe20000010000 */
[----:B------:R-:W-:-:S06]  /*4b30*/  F2FP.SATFINITE.E4M3.F32.PACK_AB_MERGE_C R149, R75, R68, R77 ;  /* 0x000000444b95723e */ /* 0x000fcc000480704d */
[----:B------:R-:W0:Y:S01]  /*4b40*/  MUFU.EX2 R81, R81 ;  /* 0x0000005100517308 */ /* 0x000e220000000800 */
[----:B-1----:R-:W-:-:S07]  /*4b50*/  FADD.FTZ R31, R10, R31 ;  /* 0x0000001f0a1f7221 */ /* 0x002fce0000010000 */
[----:B------:R-:W1:Y:S01]  /*4b60*/  MUFU.EX2 R12, R12 ;  /* 0x0000000c000c7308 */ /* 0x000e620000000800 */
[----:B--2---:R-:W-:-:S07]  /*4b70*/  FADD.FTZ R34, R40, R31 ;  /* 0x0000001f28227221 */ /* 0x004fce0000010000 */
[----:B------:R-:W2:Y:S01]  /*4b80*/  MUFU.EX2 R13, R13 ;  /* 0x0000000d000d7308 */ /* 0x000ea20000000800 */
[C---:B0-----:R-:W-:Y:S01]  /*4b90*/  FADD.FTZ R3, R81.reuse, R34 ;  /* 0x0000002251037221 */ /* 0x041fe20000010000 */
[----:B------:R-:W-:-:S04]  /*4ba0*/  F2FP.SATFINITE.E4M3.F32.PACK_AB_MERGE_C R40, R81, R40, RZ ;  /* 0x000000285128723e */ /* 0x000fc800048070ff */
[----:B------:R-:W-:Y:S01]  /*4bb0*/  F2FP.SATFINITE.E4M3.F32.PACK_AB_MERGE_C R151, R10, R9, R40 ;  /* 0x000000090a97723e */ /* 0x000fe20004807028 */
[----:B------:R-:W-:Y:S01]  /*4bc0*/  VIADD R10, R18, 0xfffffffe ;  /* 0xfffffffe120a7836 */ /* 0x000fe20000000000 */
[----:B------:R-:W0:Y:S01]  /*4bd0*/  MUFU.EX2 R22, R22 ;  /* 0x0000001600167308 */ /* 0x000e220000000800 */
[----:B-1----:R-:W-:-:S07]  /*4be0*/  FADD.FTZ R34, R12, R3 ;  /* 0x000000030c227221 */ /* 0x002fce0000010000 */
[----:B------:R-:W1:Y:S01]  /*4bf0*/  MUFU.EX2 R83, R83 ;  /* 0x0000005300537308 */ /* 0x000e620000000800 */
[----:B--2---:R-:W-:-:S07]  /*4c00*/  FADD.FTZ R3, R13, R34 ;  /* 0x000000220d037221 */ /* 0x004fce0000010000 */
[----:B------:R-:W2:Y:S01]  /*4c10*/  MUFU.EX2 R14, R14 ;  /* 0x0000000e000e7308 */ /* 0x000ea20000000800 */
[----:B0-----:R-:W-:-:S07]  /*4c20*/  FADD.FTZ R34, R22, R3 ;  /* 0x0000000316227221 */ /* 0x001fce0000010000 */
[----:B------:R-:W0:Y:S01]  /*4c30*/  MUFU.EX2 R15, R15 ;  /* 0x0000000f000f7308 */ /* 0x000e220000000800 */
[C---:B-1----:R-:W-:Y:S01]  /*4c40*/  FADD.FTZ R3, R83.reuse, R34 ;  /* 0x0000002253037221 */ /* 0x042fe20000010000 */
[----:B------:R-:W-:-:S04]  /*4c50*/  F2FP.SATFINITE.E4M3.F32.PACK_AB_MERGE_C R22, R83, R22, RZ ;  /* 0x000000165316723e */ /* 0x000fc800048070ff */
[----:B------:R-:W-:Y:S02]  /*4c60*/  F2FP.SATFINITE.E4M3.F32.PACK_AB_MERGE_C R145, R13, R12, R22 ;  /* 0x0000000c0d91723e */ /* 0x000fe40004807016 */
[----:B------:R-:W1:Y:S01]  /*4c70*/  MUFU.EX2 R25, R25 ;  /* 0x0000001900197308 */ /* 0x000e620000000800 */
[----:B--2---:R-:W-:-:S07]  /*4c80*/  FADD.FTZ R34, R14, R3 ;  /* 0x000000030e227221 */ /* 0x004fce0000010000 */
[----:B------:R2:W-:Y:S01]  /*4c90*/  MUFU.EX2 R19, R38 ;  /* 0x0000002600137308 */ /* 0x0005e20000000800 */
[----:B0-----:R-:W-:-:S07]  /*4ca0*/  FADD.FTZ R34, R15, R34 ;  /* 0x000000220f227221 */ /* 0x001fce0000010000 */
[----:B------:R-:W0:Y:S01]  /*4cb0*/  MUFU.EX2 R26, R26 ;  /* 0x0000001a001a7308 */ /* 0x000e220000000800 */
[----:B--2---:R-:W-:Y:S01]  /*4cc0*/  FADD.FTZ R38, R64, R33 ;  /* 0x0000002140267221 */ /* 0x004fe20000010000 */
[----:B------:R-:W-:Y:S01]  /*4cd0*/  F2FP.SATFINITE.E4M3.F32.PACK_AB_MERGE_C R33, R50, R49, RZ ;  /* 0x000000313221723e */ /* 0x000fe200048070ff */
[----:B-1----:R-:W-:Y:S02]  /*4ce0*/  FADD.FTZ R3, R25, R34 ;  /* 0x0000002219037221 */ /* 0x002fe40000010000 */
[----:B------:R-:W-:Y:S01]  /*4cf0*/  FADD.FTZ R38, R79, R38 ;  /* 0x000000264f267221 */ /* 0x000fe20000010000 */
[----:B------:R-:W-:Y:S02]  /*4d00*/  F2FP.SATFINITE.E4M3.F32.PACK_AB_MERGE_C R146, R46, R65, R33 ;  /* 0x000000412e92723e */ /* 0x000fe40004807021 */
[----:B------:R-:W1:Y:S01]  /*4d10*/  MUFU.EX2 R20, R20 ;  /* 0x0000001400147308 */ /* 0x000e620000000800 */
[----:B------:R-:W-:-:S04]  /*4d20*/  FADD.FTZ R31, R65, R38 ;  /* 0x00000026411f7221 */ /* 0x000fc80000010000 */
[----:B------:R-:W-:Y:S01]  /*4d30*/  FADD.FTZ R38, R46, R31 ;  /* 0x0000001f2e267221 */ /* 0x000fe20000010000 */
[----:B------:R-:W-:Y:S02]  /*4d40*/  F2FP.SATFINITE.E4M3.F32.PACK_AB_MERGE_C R31, R54, R53, RZ ;  /* 0x00000035361f723e */ /* 0x000fe400048070ff */
[----:B------:R-:W2:Y:S01]  /*4d50*/  MUFU.EX2 R21, R21 ;  /* 0x0000001500157308 */ /* 0x000ea20000000800 */
[----:B------:R-:W-:Y:S01]  /*4d60*/  FADD.FTZ R49, R49, R38 ;  /* 0x0000002631317221 */ /* 0x000fe20000010000 */
[----:B0-----:R-:W-:Y:S01]  /*4d70*/  FADD.FTZ R3, R26, R3 ;  /* 0x000000031a037221 */ /* 0x001fe20000010000 */
[----:B------:R-:W-:Y:S02]  /*4d80*/  F2FP.SATFINITE.E4M3.F32.PACK_AB_MERGE_C R140, R52, R51, R31 ;  /* 0x00000033348c723e */ /* 0x000fe4000480701f */
[----:B------:R-:W-:Y:S01]  /*4d90*/  FADD.FTZ R50, R50, R49 ;  /* 0x0000003132327221 */ /* 0x000fe20000010000 */
[----:B------:R-:W-:Y:S02]  /*4da0*/  F2FP.SATFINITE.E4M3.F32.PACK_AB_MERGE_C R25, R26, R25, RZ ;  /* 0x000000191a19723e */ /* 0x000fe400048070ff */
[----:B------:R-:W0:Y:S01]  /*4db0*/  MUFU.EX2 R57, R57 ;  /* 0x0000003900397308 */ /* 0x000e220000000800 */
[----:B------:R-:W-:Y:S01]  /*4dc0*/  FADD.FTZ R51, R51, R50 ;  /* 0x0000003233337221 */ /* 0x000fe20000010000 */
[----:B-1----:R-:W-:Y:S01]  /*4dd0*/  FADD.FTZ R4, R20, R3 ;  /* 0x0000000314047221 */ /* 0x002fe20000010000 */
[----:B------:R-:W-:-:S02]  /*4de0*/  F2FP.SATFINITE.E4M3.F32.PACK_AB_MERGE_C R3, R59, R58, RZ ;  /* 0x0000003a3b03723e */ /* 0x000fc400048070ff */
[----:B------:R-:W-:Y:S01]  /*4df0*/  FADD.FTZ R52, R52, R51 ;  /* 0x0000003334347221 */ /* 0x000fe20000010000 */
[----:B------:R-:W-:Y:S02]  /*4e00*/  F2FP.SATFINITE.E4M3.F32.PACK_AB_MERGE_C R147, R15, R14, R25 ;  /* 0x0000000e0f93723e */ /* 0x000fe40004807019 */
[----:B------:R-:W1:Y:S01]  /*4e10*/  MUFU.EX2 R35, R35 ;  /* 0x0000002300237308 */ /* 0x000e620000000800 */
[----:B--2---:R-:W-:Y:S01]  /*4e20*/  FADD.FTZ R4, R21, R4 ;  /* 0x0000000415047221 */ /* 0x004fe20000010000 */
[----:B------:R-:W-:-:S04]  /*4e30*/  FADD.FTZ R53, R53, R52 ;  /* 0x0000003435357221 */ /* 0x000fc80000010000 */
[----:B------:R-:W-:Y:S02]  /*4e40*/  FADD.FTZ R53, R54, R53 ;  /* 0x0000003536357221 */ /* 0x000fe40000010000 */
[----:B------:R-:W2:Y:S01]  /*4e50*/  MUFU.EX2 R36, R36 ;  /* 0x0000002400247308 */ /* 0x000ea20000000800 */
[----:B0-----:R-:W-:Y:S01]  /*4e60*/  F2FP.SATFINITE.E4M3.F32.PACK_AB_MERGE_C R142, R57, R56, R3 ;  /* 0x00000038398e723e */ /* 0x001fe20004807003 */
[----:B------:R-:W-:-:S04]  /*4e70*/  FADD.FTZ R56, R56, R53 ;  /* 0x0000003538387221 */ /* 0x000fc80000010000 */
[----:B------:R-:W-:Y:S02]  /*4e80*/  FADD.FTZ R57, R57, R56 ;  /* 0x0000003839397221 */ /* 0x000fe40000010000 */
[----:B------:R-:W0:Y:S01]  /*4e90*/  MUFU.EX2 R30, R30 ;  /* 0x0000001e001e7308 */ /* 0x000e220000000800 */
[----:B-1----:R-:W-:Y:S01]  /*4ea0*/  FADD.FTZ R3, R35, R4 ;  /* 0x0000000423037221 */ /* 0x002fe20000010000 */
[----:B------:R-:W-:-:S04]  /*4eb0*/  FADD.FTZ R58, R58, R57 ;  /* 0x000000393a3a7221 */ /* 0x000fc80000010000 */
[----:B------:R-:W-:Y:S02]  /*4ec0*/  FADD.FTZ R59, R59, R58 ;  /* 0x0000003a3b3b7221 */ /* 0x000fe40000010000 */
[----:B------:R-:W1:Y:S01]  /*4ed0*/  MUFU.EX2 R43, R43 ;  /* 0x0000002b002b7308 */ /* 0x000e620000000800 */
[C---:B--2---:R-:W-:Y:S01]  /*4ee0*/  FADD.FTZ R4, R36.reuse, R3 ;  /* 0x0000000324047221 */ /* 0x044fe20000010000 */
[----:B------:R-:W-:-:S03]  /*4ef0*/  F2FP.SATFINITE.E4M3.F32.PACK_AB_MERGE_C R35, R36, R35, RZ ;  /* 0x000000232423723e */ /* 0x000fc600048070ff */
[----:B------:R-:W-:Y:S01]  /*4f00*/  FADD.FTZ R3, R19, R4 ;  /* 0x0000000413037221 */ /* 0x000fe20000010000 */
[----:B------:R-:W-:Y:S02]  /*4f10*/  F2FP.SATFINITE.E4M3.F32.PACK_AB_MERGE_C R141, R21, R20, R35 ;  /* 0x00000014158d723e */ /* 0x000fe40004807023 */
[----:B------:R-:W-:Y:S01]  /*4f20*/  MUFU.EX2 R62, R62 ;  /* 0x0000003e003e7308 */ /* 0x000fe20000000800 */
[----:B0-----:R-:W-:-:S07]  /*4f30*/  FADD.FTZ R4, R30, R3 ;  /* 0x000000031e047221 */ /* 0x001fce0000010000 */
[----:B------:R-:W0:Y:S01]  /*4f40*/  MUFU.EX2 R63, R63 ;  /* 0x0000003f003f7308 */ /* 0x000e220000000800 */
[----:B-1----:R-:W-:-:S07]  /*4f50*/  FADD.FTZ R3, R43, R4 ;  /* 0x000000042b037221 */ /* 0x002fce0000010000 */
[----:B------:R-:W1:Y:S08]  /*4f60*/  MUFU.EX2 R44, R44 ;  /* 0x0000002c002c7308 */ /* 0x000e700000000800 */
[----:B------:R-:W-:Y:S01]  /*4f70*/  MUFU.EX2 R60, R60 ;  /* 0x0000003c003c7308 */ /* 0x000fe20000000800 */
[----:B0-----:R-:W-:-:S07]  /*4f80*/  F2FP.SATFINITE.E4M3.F32.PACK_AB_MERGE_C R26, R63, R62, RZ ;  /* 0x0000003e3f1a723e */ /* 0x001fce00048070ff */
[----:B------:R-:W0:Y:S01]  /*4f90*/  MUFU.EX2 R61, R61 ;  /* 0x0000003d003d7308 */ /* 0x000e220000000800 */
[C---:B-1----:R-:W-:Y:S01]  /*4fa0*/  F2FP.SATFINITE.E4M3.F32.PACK_AB_MERGE_C R43, R44.reuse, R43, RZ ;  /* 0x0000002b2c2b723e */ /* 0x042fe200048070ff */
[----:B------:R-:W-:-:S03]  /*4fb0*/  FADD.FTZ R44, R44, R3 ;  /* 0x000000032c2c7221 */ /* 0x000fc60000010000 */
[----:B------:R-:W-:-:S03]  /*4fc0*/  F2FP.SATFINITE.E4M3.F32.PACK_AB_MERGE_C R143, R30, R19, R43 ;  /* 0x000000131e8f723e */ /* 0x000fc6000480702b */
[----:B------:R-:W1:Y:S08]  /*4fd0*/  MUFU.EX2 R47, R47 ;  /* 0x0000002f002f7308 */ /* 0x000e700000000800 */
        /* <DEDUP_REMOVED lines=8> */
[----:B------:R-:W-:Y:S01]  /*5060*/  MUFU.EX2 R39, R39 ;  /* 0x0000002700277308 */ /* 0x000fe20000000800 */
[----:B--2---:R-:W-:-:S07]  /*5070*/  FADD.FTZ R4, R48, R3 ;  /* 0x0000000330047221 */ /* 0x004fce0000010000 */
[----:B------:R-:W1:Y:S01]  /*5080*/  MUFU.EX2 R8, R8 ;  /* 0x0000000800087308 */ /* 0x000e620000000800 */
[----:B0-----:R-:W-:-:S07]  /*5090*/  FADD.FTZ R3, R23, R4 ;  /* 0x0000000417037221 */ /* 0x001fce0000010000 */
[----:B------:R-:W0:Y:S08]  /*50a0*/  MUFU.EX2 R24, R24 ;  /* 0x0000001800187308 */ /* 0x000e300000000800 */
[----:B------:R-:W-:Y:S01]  /*50b0*/  MUFU.EX2 R42, R42 ;  /* 0x0000002a002a7308 */ /* 0x000fe20000000800 */
[----:B-1----:R-:W-:-:S07]  /*50c0*/  F2FP.SATFINITE.E4M3.F32.PACK_AB_MERGE_C R9, R8, R39, RZ ;  /* 0x000000270809723e */ /* 0x002fce00048070ff */
[----:B------:R-:W1:Y:S01]  /*50d0*/  MUFU.EX2 R45, R45 ;  /* 0x0000002d002d7308 */ /* 0x000e620000000800 */
[C---:B0-----:R-:W-:Y:S01]  /*50e0*/  FADD.FTZ R3, R24.reuse, R3 ;  /* 0x0000000318037221 */ /* 0x041fe20000010000 */
[----:B------:R-:W-:-:S04]  /*50f0*/  F2FP.SATFINITE.E4M3.F32.PACK_AB_MERGE_C R23, R24, R23, RZ ;  /* 0x000000171817723e */ /* 0x000fc800048070ff */
[----:B------:R-:W-:Y:S02]  /*5100*/  F2FP.SATFINITE.E4M3.F32.PACK_AB_MERGE_C R137, R48, R47, R23 ;  /* 0x0000002f3089723e */ /* 0x000fe40004807017 */
[----:B------:R-:W0:Y:S08]  /*5110*/  MUFU.EX2 R28, R28 ;  /* 0x0000001c001c7308 */ /* 0x000e300000000800 */
[----:B------:R-:W2:Y:S01]  /*5120*/  MUFU.EX2 R27, R27 ;  /* 0x0000001b001b7308 */ /* 0x000ea20000000800 */
[----:B-1----:R-:W-:Y:S01]  /*5130*/  F2FP.SATFINITE.E4M3.F32.PACK_AB_MERGE_C R138, R45, R42, R9 ;  /* 0x0000002a2d8a723e */ /* 0x002fe20004807009 */
[----:B------:R-:W-:-:S04]  /*5140*/  FADD.FTZ R42, R42, R63 ;  /* 0x0000003f2a2a7221 */ /* 0x000fc80000010000 */
[----:B------:R-:W-:Y:S02]  /*5150*/  FADD.FTZ R42, R45, R42 ;  /* 0x0000002a2d2a7221 */ /* 0x000fe40000010000 */
[----:B------:R-:W-:Y:S01]  /*5160*/  MUFU.EX2 R32, R32 ;  /* 0x0000002000207308 */ /* 0x000fe20000000800 */
[----:B0-----:R-:W-:Y:S01]  /*5170*/  FADD.FTZ R4, R28, R3 ;  /* 0x000000031c047221 */ /* 0x001fe20000010000 */
[----:B------:R-:W-:-:S06]  /*5180*/  FADD.FTZ R39, R39, R42 ;  /* 0x0000002a27277221 */ /* 0x000fcc0000010000 */
[----:B------:R-:W0:Y:S01]  /*5190*/  MUFU.EX2 R29, R29 ;  /* 0x0000001d001d7308 */ /* 0x000e220000000800 */
[----:B--2---:R-:W-:Y:S01]  /*51a0*/  FADD.FTZ R3, R27, R4 ;  /* 0x000000041b037221 */ /* 0x004fe20000010000 */
[----:B0-----:R-:W-:-:S03]  /*51b0*/  F2FP.SATFINITE.E4M3.F32.PACK_AB_MERGE_C R4, R29, R32, RZ ;  /* 0x000000201d04723e */ /* 0x001fc600048070ff */
[----:B------:R-:W-:Y:S01]  /*51c0*/  FADD.FTZ R32, R32, R3 ;  /* 0x0000000320207221 */ /* 0x000fe20000010000 */
[----:B------:R-:W-:Y:S01]  /*51d0*/  F2FP.SATFINITE.E4M3.F32.PACK_AB_MERGE_C R139, R27, R28, R4 ;  /* 0x0000001c1b8b723e */ /* 0x000fe20004807004 */
[----:B------:R-:W-:Y:S02]  /*51e0*/  FADD.FTZ R4, R8, R39 ;  /* 0x0000002708047221 */ /* 0x000fe40000010000 */
[----:B------:R-:W-:Y:S01]  /*51f0*/  FADD.FTZ R3, R29, R32 ;  /* 0x000000201d037221 */ /* 0x000fe20000010000 */
[----:B------:R-:W-:Y:S06]  /*5200*/  @P1 BRA `(.L_x_783) ;  /* 0x00000000004c1947 */ /* 0x000fec0003800000 */
[----:B------:R-:W-:Y:S01]  /*5210*/  ISETP.LT.AND P1, PT, RZ, UR46, PT ;  /* 0x0000002eff007c0c */ /* 0x000fe2000bf21270 */
[----:B------:R-:W-:-:S12]  /*5220*/  UIADD3 UR7, UR46, -0x1, URZ ;  /* 0xffffffff2e077890 */ /* 0x000fd8000fffe03f */
[----:B------:R-:W-:Y:S05]  /*5230*/  @P1 BRA `(.L_x_784) ;  /* 0x0000000000201947 */ /* 0x000fea0003800000 */
[----:B------:R-:W-:Y:S01]  /*5240*/  ULDC UR14, c[0x0][0x9e4] ;  /* 0x00027900000e7ab9 */ /* 0x000fe20000000800 */
[----:B------:R-:W-:Y:S02]  /*5250*/  UIADD3 UR7, -UR46, URZ, URZ ;  /* 0x0000003f2e077290 */ /* 0x000fe4000fffe13f */
[----:B------:R-:W-:-:S11]  /*5260*/  UISETP.NE.AND UP0, UPT, UR14, 0x1, UPT ;  /* 0x000000010e00788c */ /* 0x000fd6000bf05270 */
[----:B------:R-:W-:Y:S02]  /*5270*/  @UP0 ULDC.64 UR16, c[0x0][0x9e8] ;  /* 0x00027a0000100ab9 */ /* 0x000fe40000000a00 */
[----:B------:R-:W-:-:S04]  /*5280*/  UIMAD.WIDE.U32 UR4, UR7, UR16, URZ ;  /* 0x00000010070472a5 */ /* 0x000fc8000f8e003f */
[----:B------:R-:W-:-:S04]  /*5290*/  @UP0 USHF.R.U32.HI UR7, URZ, UR17, UR5 ;  /* 0x000000113f070299 */ /* 0x000fc80008011605 */
[----:B------:R-:W-:Y:S01]  /*52a0*/  ULOP3.LUT UR7, URZ, UR7, URZ, 0x33, !UPT ;  /* 0x000000073f077292 */ /* 0x000fe2000f8e333f */
[----:B------:R-:W-:Y:S11]  /*52b0*/  BRA `(.L_x_785) ;  /* 0x0000000000147947 */ /* 0x000ff60003800000 */
.L_x_784:
[----:B------:R-:W-:Y:S02]  /*52c0*/  ULDC UR14, c[0x0][0x9e4] ;  /* 0x00027900000e7ab9 */ /* 0x000fe40000000800 */
[----:B------:R-:W-:-:S11]  /*52d0*/  UISETP.NE.AND UP0, UPT, UR14, 0x1, UPT ;  /* 0x000000010e00788c */ /* 0x000fd6000bf05270 */
[----:B------:R-:W-:Y:S02]  /*52e0*/  @UP0 ULDC.64 UR16, c[0x0][0x9e8] ;  /* 0x00027a0000100ab9 */ /* 0x000fe40000000a00 */
[----:B------:R-:W-:-:S04]  /*52f0*/  UIMAD.WIDE.U32 UR4, UR7, UR16, URZ ;  /* 0x00000010070472a5 */ /* 0x000fc8000f8e003f */
[----:B------:R-:W-:-:S12]  /*5300*/  @UP0 USHF.R.U32.HI UR7, URZ, UR17, UR5 ;  /* 0x000000113f070299 */ /* 0x000fd80008011605 */
.L_x_785:
[----:B------:R-:W-:-:S04]  /*5310*/  UIMAD UR7, UR7, UR14, UR14 ;  /* 0x0000000e070772a4 */ /* 0x000fc8000f8e020e */
[----:B------:R-:W-:-:S04]  /*5320*/  UISETP.LT.AND UP0, UPT, UR11, UR7, UPT ;  /* 0x000000070b00728c */ /* 0x000fc8000bf01270 */
[----:B------:R-:W-:-:S12]  /*5330*/  USEL UR11, UR11, UR7, UP0 ;  /* 0x000000070b0b7287 */ /* 0x000fd80008000000 */
.L_x_783:
[----:B------:R-:W-:Y:S01]  /*5340*/  USHF.R.S32.HI UR4, URZ, 0x1f, UR11 ;  /* 0x0000001f3f047899 */ /* 0x000fe2000801140b */
[----:B------:R-:W0:Y:S01]  /*5350*/  S2UR UR7, SR_CgaCtaId ;  /* 0x00000000000779c3 */ /* 0x000e220000008800 */
[----:B------:R-:W-:Y:S01]  /*5360*/  UMOV UR5, URZ ;  /* 0x0000003f00057c82 */ /* 0x000fe20008000000 */
[----:B------:R-:W-:Y:S01]  /*5370*/  CS2R R88, SRZ ;  /* 0x0000000000587805 */ /* 0x000fe2000001ff00 */
[----:B------:R-:W-:Y:S01]  /*5380*/  ULEA.HI UR4, UR4, UR11, URZ, 0x7 ;  /* 0x0000000b04047291 */ /* 0x000fe2000f8f383f */
[----:B------:R-:W-:Y:S02]  /*5390*/  CS2R R90, SRZ ;  /* 0x00000000005a7805 */ /* 0x000fe4000001ff00 */
[----:B------:R-:W-:Y:S02]  /*53a0*/  CS2R R92, SRZ ;  /* 0x00000000005c7805 */ /* 0x000fe4000001ff00 */
[----:B------:R-:W-:Y:S01]  /*53b0*/  CS2R R94, SRZ ;  /* 0x00000000005e7805 */ /* 0x000fe2000001ff00 */
[----:B------:R-:W-:Y:S01]  /*53c0*/  USHF.R.S32.HI UR4, URZ, 0x7, UR4 ;  /* 0x000000073f047899 */ /* 0x000fe20008011404 */
[----:B------:R-:W-:-:S02]  /*53d0*/  CS2R R96, SRZ ;  /* 0x0000000000607805 */ /* 0x000fc4000001ff00 */
[----:B------:R-:W-:Y:S02]  /*53e0*/  CS2R R98, SRZ ;  /* 0x0000000000627805 */ /* 0x000fe4000001ff00 */
[----:B------:R-:W-:Y:S01]  /*53f0*/  CS2R R100, SRZ ;  /* 0x0000000000647805 */ /* 0x000fe2000001ff00 */
[----:B------:R-:W-:Y:S01]  /*5400*/  UISETP.LT.AND UP0, UPT, UR43, UR4, UPT ;  /* 0x000000042b00728c */ /* 0x000fe2000bf01270 */
[----:B------:R-:W-:Y:S02]  /*5410*/  CS2R R102, SRZ ;  /* 0x0000000000667805 */ /* 0x000fe4000001ff00 */
[----:B------:R-:W-:Y:S02]  /*5420*/  CS2R R104, SRZ ;  /* 0x0000000000687805 */ /* 0x000fe4000001ff00 */
[----:B------:R-:W-:Y:S01]  /*5430*/  CS2R R106, SRZ ;  /* 0x00000000006a7805 */ /* 0x000fe2000001ff00 */
[----:B------:R-:W-:Y:S01]  /*5440*/  USEL UR23, UR43, UR4, !UP0 ;  /* 0x000000042b177287 */ /* 0x000fe2000c000000 */
[----:B------:R-:W-:-:S02]  /*5450*/  CS2R R108, SRZ ;  /* 0x00000000006c7805 */ /* 0x000fc4000001ff00 */
[----:B------:R-:W-:Y:S01]  /*5460*/  CS2R R110, SRZ ;  /* 0x00000000006e7805 */ /* 0x000fe2000001ff00 */
[----:B------:R-:W-:Y:S01]  /*5470*/  UMOV UR4, URZ ;  /* 0x0000003f00047c82 */ /* 0x000fe20008000000 */
[----:B------:R-:W-:Y:S02]  /*5480*/  CS2R R112, SRZ ;  /* 0x0000000000707805 */ /* 0x000fe4000001ff00 */
[----:B------:R-:W-:Y:S02]  /*5490*/  CS2R R114, SRZ ;  /* 0x0000000000727805 */ /* 0x000fe4000001ff00 */
[----:B------:R-:W-:Y:S02]  /*54a0*/  ISETP.GE.AND P1, PT, R10, UR23, PT ;  /* 0x000000170a007c0c */ /* 0x000fe4000bf26270 */
        /* <DEDUP_REMOVED lines=9> */
[----:B------:R-:W-:Y:S01]  /*5540*/  CS2R R134, SRZ ;  /* 0x0000000000867805 */ /* 0x000fe2000001ff00 */
[----:B0-----:R-:W-:Y:S06]  /*5550*/  @!P1 BRA `(.L_x_786) ;  /* 0x0000003400ac9947 */ /* 0x001fec0003800000 */
        /* <DEDUP_REMOVED lines=28> */
[----:B------:R-:W-:Y:S01]  /*5720*/  ULDC UR27, c[0x0][0x9e4] ;  /* 0x00027900001b7ab9 */ /* 0x000fe20000000800 */
[----:B------:R-:W-:Y:S01]  /*5730*/  ULDC UR25, c[0x0][0x2f0] ;  /* 0x0000bc0000197ab9 */ /* 0x000fe20000000800 */
[----:B------:R-:W-:Y:S01]  /*5740*/  ULDC UR24, c[0x0][0x988] ;  /* 0x0002620000187ab9 */ /* 0x000fe20000000800 */
[----:B------:R-:W-:-:S05]  /*5750*/  ULDC UR26, c[0x0][0x9e0] ;  /* 0x00027800001a7ab9 */ /* 0x000fca0000000800 */
.L_x_805:
[----:B------:R-:W-:-:S04]  /*5760*/  UISETP.NE.AND UP0, UPT, UR22, 0x1, UPT ;  /* 0x000000011600788c */ /* 0x000fc8000bf05270 */
[----:B------:R-:W-:-:S04]  /*5770*/  USEL UR5, URZ, 0x1, UP0 ;  /* 0x000000013f057887 */ /* 0x000fc80008000000 */
[----:B------:R-:W-:Y:S01]  /*5780*/  ULOP3.LUT UR5, UR21, UR5, URZ, 0x3c, !UPT ;  /* 0x0000000515057292 */ /* 0x000fe2000f8e3c3f */
[----:B------:R-:W-:Y:S11]  /*5790*/  @!P0 BRA `(.L_x_787) ;  /* 0x0000000000048947 */ /* 0x000ff60003800000 */
[----:B------:R-:W-:Y:S01]  /*57a0*/  BPT.TRAP 0x1 ;  /* 0x000000040000795c */ /* 0x000fe20000300000 */
.L_x_787:
[----:B------:R-:W-:Y:S01]  /*57b0*/  UIADD3 UR4, UR22, 0x1, URZ ;  /* 0x0000000116047890 */ /* 0x000fe2000fffe03f */
[----:B------:R-:W-:-:S03]  /*57c0*/  IMAD.U32 R11, RZ, RZ, UR5 ;  /* 0x00000005ff0b7e24 */ /* 0x000fc6000f8e00ff */
[----:B------:R-:W-:Y:S02]  /*57d0*/  UISETP.NE.AND UP0, UPT, UR4, 0x2, UPT ;  /* 0x000000020400788c */ /* 0x000fe4000bf05270 */
[----:B------:R-:W-:Y:S02]  /*57e0*/  SHF.L.U32 R11, R11, 0x1f, RZ ;  /* 0x0000001f0b0b7819 */ /* 0x000fe400000006ff */
[----:B------:R-:W-:-:S04]  /*57f0*/  USEL UR4, UR4, URZ, UP0 ;  /* 0x0000003f04047287 */ /* 0x000fc80008000000 */
[----:B------:R-:W-:-:S09]  /*5800*/  ULEA UR28, UR4, UR44, 0x3 ;  /* 0x0000002c041c7291 */ /* 0x000fd2000f8e183f */
[----:B------:R0:W1:Y:S01]  /*5810*/  SYNCS.PHASECHK.TRANS64.TRYWAIT P1, [UR28+0x17030], R11 ;  /* 0x0170300bff0075a7 */ /* 0x000062000802015c */
[----:B------:R-:W-:Y:S05]  /*5820*/  @!P0 BRA `(.L_x_788) ;  /* 0x0000000000048947 */ /* 0x000fea0003800000 */
[----:B------:R-:W-:Y:S01]  /*5830*/  BPT.TRAP 0x1 ;  /* 0x000000040000795c */ /* 0x000fe20000300000 */
.L_x_788:
[----:B-1----:R-:W-:Y:S05]  /*5840*/  @P1 BRA `(.L_x_789) ;  /* 0x0000000000081947 */ /* 0x002fea0003800000 */
[----:B------:R-:W1:Y:S02]  /*5850*/  SYNCS.PHASECHK.TRANS64.TRYWAIT P1, [UR28+0x17030], R11 ;  /* 0x0170300bff0075a7 */ /* 0x000e64000802015c */
[----:B-1----:R-:W-:Y:S05]  /*5860*/  @!P1 BRA `(.L_x_790) ;  /* 0x000000f800a09947 */ /* 0x002fea0003800000 */
.L_x_789:
[----:B------:R-:W-:Y:S01]  /*5870*/  R2UR UR16, R6 ;  /* 0x00000000061072ca */ /* 0x000fe200000e0000 */
[----:B------:R-:W-:Y:S01]  /*5880*/  UIMAD UR18, UR4, 0x300, UR6 ;  /* 0x00000300041278a4 */ /* 0x000fe2000f8e0206 */
[----:B------:R-:W-:Y:S01]  /*5890*/  R2UR UR17, R7 ;  /* 0x00000000071172ca */ /* 0x000fe200000e0000 */
[----:B------:R-:W-:Y:S01]  /*58a0*/  WARPGROUP.ARRIVE ;  /* 0x00000000000079c5 */ /* 0x000fe20000000000 */
[----:B------:R-:W-:Y:S01]  /*58b0*/  UMOV UR19, 0xc0000010 ;  /* 0xc000001000137882 */ /* 0x000fe20000000000 */
[----:B------:R-:W-:Y:S01]  /*58c0*/  UIADD3 UR10, UR18, 0x100, URZ ;  /* 0x00000100120a7890 */ /* 0x000fe2000fffe03f */
[----:B------:R-:W-:Y:S01]  /*58d0*/  UMOV UR11, 0xc0000010 ;  /* 0xc0000010000b7882 */ /* 0x000fe20000000000 */
[----:B------:R-:W-:Y:S01]  /*58e0*/  UIADD3 UR14, UR18, 0x200, URZ ;  /* 0x00000200120e7890 */ /* 0x000fe2000fffe03f */
[----:B------:R-:W-:-:S07]  /*58f0*/  UMOV UR15, 0xc0000010 ;  /* 0xc0000010000f7882 */ /* 0x000fce0000000000 */
        /* <DEDUP_REMOVED lines=10> */
.L_x_791:
[----:B------:R-:W-:Y:S01]  /*59a0*/  ULEA UR15, UR22, UR44, 0x3 ;  /* 0x0000002c160f7291 */ /* 0x000fe2000f8e183f */
[----:B01----:R-:W-:-:S05]  /*59b0*/  IMAD.U32 R11, RZ, RZ, UR21 ;  /* 0x00000015ff0b7e24 */ /* 0x003fca000f8e00ff */
[----:B------:R-:W-:-:S04]  /*59c0*/  SHF.L.U32 R11, R11, 0x1f, RZ ;  /* 0x0000001f0b0b7819 */ /* 0x000fc800000006ff */
[----:B------:R0:W1:Y:S01]  /*59d0*/  SYNCS.PHASECHK.TRANS64.TRYWAIT P1, [UR15+0x17050], R11 ;  /* 0x0170500bff0075a7 */ /* 0x000062000802014f */
[----:B------:R-:W-:Y:S05]  /*59e0*/  @!P0 BRA `(.L_x_792) ;  /* 0x0000000000048947 */ /* 0x000fea0003800000 */
[----:B------:R-:W-:Y:S01]  /*59f0*/  BPT.TRAP 0x1 ;  /* 0x000000040000795c */ /* 0x000fe20000300000 */
.L_x_792:
[----:B-1----:R-:W-:Y:S05]  /*5a00*/  @P1 BRA `(.L_x_793) ;  /* 0x0000000000081947 */ /* 0x002fea0003800000 */
[----:B------:R-:W1:Y:S02]  /*5a10*/  SYNCS.PHASECHK.TRANS64.TRYWAIT P1, [UR15+0x17050], R11 ;  /* 0x0170500bff0075a7 */ /* 0x000e64000802014f */
[----:B-1----:R-:W-:Y:S05]  /*5a20*/  @!P1 BRA `(.L_x_794) ;  /* 0x000000f800489947 */ /* 0x002fea0003800000 */
.L_x_793:
        /* <DEDUP_REMOVED lines=27> */
.L_x_795:
[----:B------:R-:W-:Y:S01]  /*5be0*/  UISETP.NE.AND UP1, UPT, UR42, URZ, UPT ;  /* 0x0000003f2a00728c */ /* 0x000fe2000bf25270 */
[C---:B01----:R-:W-:Y:S01]  /*5bf0*/  FMUL.FTZ R11, R0.reuse, R24 ;  /* 0x00000018000b7220 */ /* 0x043fe20000410000 */
[C---:B------:R-:W-:Y:S01]  /*5c00*/  FMUL.FTZ R24, R0.reuse, R36 ;  /* 0x0000002400187220 */ /* 0x040fe20000410000 */
[C---:B------:R-:W-:Y:S01]  /*5c10*/  FMUL.FTZ R13, R0.reuse, R26 ;  /* 0x0000001a000d7220 */ /* 0x040fe20000410000 */
[C---:B------:R-:W-:Y:S01]  /*5c20*/  FMUL.FTZ R21, R0.reuse, R33 ;  /* 0x0000002100157220 */ /* 0x040fe20000410000 */
[C---:B------:R-:W-:Y:S01]  /*5c30*/  FMUL.FTZ R36, R0.reuse, R46 ;  /* 0x0000002e00247220 */ /* 0x040fe20000410000 */
[----:B------:R-:W-:Y:S01]  /*5c40*/  PLOP3.LUT P1, PT, PT, PT, UP1, 0x80, 0x0 ;  /* 0x000000000000781c */ /* 0x000fe20003f2f018 */
[C---:B------:R-:W-:Y:S01]  /*5c50*/  FMUL.FTZ R33, R0.reuse, R43 ;  /* 0x0000002b00217220 */ /* 0x040fe20000410000 */
[----:B------:R-:W-:Y:S01]  /*5c60*/  PLOP3.LUT P2, PT, PT, PT, UP1, 0x80, 0x0 ;  /* 0x000000000000781c */ /* 0x000fe20003f4f018 */
[C---:B------:R-:W-:Y:S01]  /*5c70*/  FMUL.FTZ R46, R0.reuse, R53 ;  /* 0x00000035002e7220 */ /* 0x040fe20000410000 */
[C---:B------:R-:W-:Y:S01]  /*5c80*/  FMUL.FTZ R43, R0.reuse, R55 ;  /* 0x00000037002b7220 */ /* 0x040fe20000410000 */
[----:B------:R-:W-:Y:S01]  /*5c90*/  @UP1 ULDC UR10, c[0x0][0x44c] ;  /* 0x00011300000a1ab9 */ /* 0x000fe20000000800 */
[C---:B------:R-:W-:Y:S01]  /*5ca0*/  FMUL.FTZ R53, R0.reuse, R66 ;  /* 0x0000004200357220 */ /* 0x040fe20000410000 */
[C---:B------:R-:W-:Y:S01]  /*5cb0*/  FMUL.FTZ R15, R0.reuse, R28 ;  /* 0x0000001c000f7220 */ /* 0x040fe20000410000 */
[C---:B------:R-:W-:Y:S01]  /*5cc0*/  FMUL.FTZ R66, R0.reuse, R78 ;  /* 0x0000004e00427220 */ /* 0x040fe20000410000 */
[----:B------:R-:W0:Y:S01]  /*5cd0*/  LDC R55, c[0x0][0x288] ;  /* 0x0000a200ff377b82 */ /* 0x000e220000000800 */
[C---:B------:R-:W-:Y:S01]  /*5ce0*/  FMUL.FTZ R28, R0.reuse, R38 ;  /* 0x00000026001c7220 */ /* 0x040fe20000410000 */
[C---:B------:R-:W-:Y:S01]  /*5cf0*/  FMUL.FTZ R78, R0.reuse, R84 ;  /* 0x00000054004e7220 */ /* 0x040fe20000410000 */
[----:B------:R-:W-:Y:S01]  /*5d00*/  FMUL.FTZ R38, R0, R50 ;  /* 0x0000003200267220 */ /* 0x000fe20000410000 */
[----:B------:R-:W-:Y:S01]  /*5d10*/  @P1 IMAD.HI.U32 R26, R5, UR10, RZ ;  /* 0x0000000a051a1c27 */ /* 0x000fe2000f8e00ff */
[----:B------:R-:W-:-:S03]  /*5d20*/  @UP1 ULDC UR10, c[0x0][0x450] ;  /* 0x00011400000a1ab9 */ /* 0x000fc60000000800 */
[C---:B------:R-:W-:Y:S01]  /*5d30*/  FMUL.FTZ R50, R0.reuse, R57 ;  /* 0x0000003900327220 */ /* 0x040fe20000410000 */
[C---:B------:R-:W-:Y:S01]  /*5d40*/  FMUL.FTZ R57, R0.reuse, R64 ;  /* 0x0000004000397220 */ /* 0x040fe20000410000 */
[----:B------:R-:W-:Y:S01]  /*5d50*/  IMAD.MOV.U32 R84, RZ, RZ, R5 ;  /* 0x000000ffff547224 */ /* 0x000fe200078e0005 */
[----:B------:R-:W-:Y:S01]  /*5d60*/  @P2 SHF.R.U32.HI R84, RZ, UR10, R26 ;  /* 0x0000000aff542c19 */ /* 0x000fe2000801161a */
[----:B------:R-:W-:Y:S01]  /*5d70*/  FMUL.FTZ R64, R0, R75 ;  /* 0x0000004b00407220 */ /* 0x000fe20000410000 */
[----:B------:R-:W-:Y:S02]  /*5d80*/  IMAD.SHL.U32 R75, R10, 0x80, RZ ;  /* 0x000000800a4b7824 */ /* 0x000fe400078e00ff */
[C---:B------:R-:W-:Y:S01]  /*5d90*/  FMUL.FTZ R12, R0.reuse, R25 ;  /* 0x00000019000c7220 */ /* 0x040fe20000410000 */
[C---:B------:R-:W-:Y:S01]  /*5da0*/  FMUL.FTZ R16, R0.reuse, R29 ;  /* 0x0000001d00107220 */ /* 0x040fe20000410000 */
[C---:B------:R-:W-:Y:S01]  /*5db0*/  FMUL.FTZ R18, R0.reuse, R30 ;  /* 0x0000001e00127220 */ /* 0x040fe20000410000 */
[C---:B------:R-:W-:Y:S01]  /*5dc0*/  FMUL.FTZ R20, R0.reuse, R32 ;  /* 0x0000002000147220 */ /* 0x040fe20000410000 */
[C---:B------:R-:W-:Y:S01]  /*5dd0*/  FMUL.FTZ R22, R0.reuse, R34 ;  /* 0x0000002200167220 */ /* 0x040fe20000410000 */
[----:B------:R-:W1:Y:S01]  /*5de0*/  SHFL.IDX PT, R136, R84, RZ, 0x1c1f ;  /* 0x001c1fff54887589 */ /* 0x000e6200000e0000 */
        /* <DEDUP_REMOVED lines=14> */
[----:B------:R-:W-:Y:S01]  /*5ed0*/  UISETP.NE.AND UP0, UPT, UR45, URZ, UPT ;  /* 0x0000003f2d00728c */ /* 0x000fe2000bf05270 */
[C---:B------:R-:W-:Y:S01]  /*5ee0*/  FMUL.FTZ R35, R0.reuse, R45 ;  /* 0x0000002d00237220 */ /* 0x040fe20000410000 */
[C---:B------:R-:W-:Y:S01]  /*5ef0*/  FMUL.FTZ R41, R0.reuse, R49 ;  /* 0x0000003100297220 */ /* 0x040fe20000410000 */
[C---:B------:R-:W-:Y:S01]  /*5f00*/  FMUL.FTZ R48, R0.reuse, R56 ;  /* 0x0000003800307220 */ /* 0x040fe20000410000 */
[C---:B------:R-:W-:Y:S01]  /*5f10*/  FMUL.FTZ R47, R0.reuse, R59 ;  /* 0x0000003b002f7220 */ /* 0x040fe20000410000 */
[C---:B------:R-:W-:Y:S01]  /*5f20*/  FMUL.FTZ R52, R0.reuse, R60 ;  /* 0x0000003c00347220 */ /* 0x040fe20000410000 */
[C---:B------:R-:W-:Y:S01]  /*5f30*/  FMUL.FTZ R54, R0.reuse, R61 ;  /* 0x0000003d00367220 */ /* 0x040fe20000410000 */
[C---:B------:R-:W-:Y:S01]  /*5f40*/  FMUL.FTZ R51, R0.reuse, R63 ;  /* 0x0000003f00337220 */ /* 0x040fe20000410000 */
[----:B------:R-:W-:Y:S01]  /*5f50*/  IADD3 R27, -R75, 0x1, RZ ;  /* 0x000000014b1b7810 */ /* 0x000fe20007ffe1ff */
        /* <DEDUP_REMOVED lines=21> */
[----:B------:R-:W-:Y:S01]  /*60b0*/  UIADD3 UR10, UR28, 0x17040, URZ ;  /* 0x000170401c0a7890 */ /* 0x000fe2000fffe03f */
[----:B------:R-:W-:Y:S01]  /*60c0*/  IMAD R26, R2, -0x2, R27 ;  /* 0xfffffffe021a7824 */ /* 0x000fe200078e021b */
[----:B------:R-:W-:Y:S01]  /*60d0*/  PLOP3.LUT P1, PT, PT, PT, UP0, 0x40, 0x0 ;  /* 0x000000000000781c */ /* 0x000fe20003f2e808 */
[----:B------:R-:W2:Y:S01]  /*60e0*/  MUFU.TANH R11, R11 ;  /* 0x0000000b000b7308 */ /* 0x000ea20000002400 */
[----:B------:R-:W-:Y:S01]  /*60f0*/  UPRMT UR10, UR7, 0x654, UR10 ;  /* 0x00000654070a7896 */ /* 0x000fe2000800000a */
[----:B------:R-:W-:-:S04]  /*6100*/  IMAD R26, R17, UR25, R26 ;  /* 0x00000019111a7c24 */ /* 0x000fc8000f8e021a */
[----:B0-----:R-:W-:Y:S02]  /*6110*/  IMAD.IADD R26, R26, 0x1, -R55 ;  /* 0x000000011a1a7824 */ /* 0x001fe400078e0a37 */
[----:B------:R-:W0:Y:S02]  /*6120*/  MUFU.TANH R12, R12 ;  /* 0x0000000c000c7308 */ /* 0x000e240000002400 */
[C---:B------:R-:W-:Y:S01]  /*6130*/  VIADD R83, R26.reuse, UR26 ;  /* 0x0000001a1a537c36 */ /* 0x040fe20008000000 */
[----:B------:R-:W-:Y:S01]  /*6140*/  SYNCS.ARRIVE.TRANS64.RED.A1T0 RZ, [UR10], RZ ;  /* 0x000000ffffff79a7 */ /* 0x000fe2000810040a */
[----:B------:R-:W-:Y:S02]  /*6150*/  VIADD R82, R26, UR20 ;  /* 0x000000141a527c36 */ /* 0x000fe40008000000 */
[--C-:B-1----:R-:W-:Y:S02]  /*6160*/  IMAD.IADD R81, R83, 0x1, R136.reuse ;  /* 0x0000000153517824 */ /* 0x102fe400078e0288 */
[----:B------:R-:W1:Y:S01]  /*6170*/  MUFU.TANH R13, R13 ;  /* 0x0000000d000d7308 */ /* 0x000e620000002400 */
[----:B------:R-:W-:-:S07]  /*6180*/  IMAD.IADD R80, R82, 0x1, R136 ;  /* 0x0000000152507824 */ /* 0x000fce00078e0288 */
        /* <DEDUP_REMOVED lines=67> */
[----:B------:R-:W-:Y:S01]  /*65c0*/  IMAD.U32 R86, RZ, RZ, UR27 ;  /* 0x0000001bff567e24 */ /* 0x000fe2000f8e00ff */
[----:B------:R-:W-:-:S04]  /*65d0*/  LOP3.LUT R85, RZ, R85, RZ, 0x33, !PT ;  /* 0x00000055ff557212 */ /* 0x000fc800078e33ff */
[----:B------:R-:W-:-:S13]  /*65e0*/  ISETP.NE.AND P1, PT, R86, 0x1, PT ;  /* 0x000000015600780c */ /* 0x000fda0003f25270 */
[----:B------:R-:W1:Y:S02]  /*65f0*/  @P1 LDC.64 R26, c[0x0][0x9e8] ;  /* 0x00027a00ff1a1b82 */ /* 0x000e640000000a00 */
[----:B-1----:R-:W-:-:S05]  /*6600*/  @P1 IMAD.HI.U32 R26, R85, R26, RZ ;  /* 0x0000001a551a1227 */ /* 0x002fca00078e00ff */
[----:B------:R-:W-:-:S04]  /*6610*/  @P1 SHF.R.U32.HI R85, RZ, R27, R26 ;  /* 0x0000001bff551219 */ /* 0x000fc8000001161a */
[----:B------:R-:W-:Y:S01]  /*6620*/  LOP3.LUT R85, RZ, R85, RZ, 0x33, !PT ;  /* 0x00000055ff557212 */ /* 0x000fe200078e33ff */
[----:B------:R-:W-:Y:S06]  /*6630*/  BRA `(.L_x_799) ;  /* 0x0000000000147947 */ /* 0x000fec0003800000 */
.L_x_798:
[----:B------:R-:W-:-:S05]  /*6640*/  IMAD.U32 R86, RZ, RZ, UR27 ;  /* 0x0000001bff567e24 */ /* 0x000fca000f8e00ff */
[----:B------:R-:W-:-:S13]  /*6650*/  ISETP.NE.AND P1, PT, R86, 0x1, PT ;  /* 0x000000015600780c */ /* 0x000fda0003f25270 */
[----:B------:R-:W1:Y:S02]  /*6660*/  @P1 LDC.64 R26, c[0x0][0x9e8] ;  /* 0x00027a00ff1a1b82 */ /* 0x000e640000000a00 */
[----:B-1----:R-:W-:-:S05]  /*6670*/  @P1 IMAD.HI.U32 R26, R85, R26, RZ ;  /* 0x0000001a551a1227 */ /* 0x002fca00078e00ff */
[----:B------:R-:W-:-:S07]  /*6680*/  @P1 SHF.R.U32.HI R85, RZ, R27, R26 ;  /* 0x0000001bff551219 */ /* 0x000fce000001161a */
.L_x_799:
[----:B------:R-:W-:Y:S05]  /*6690*/  BSYNC B0 ;  /* 0x0000000000007941 */ /* 0x000fea0003800000 */
.L_x_797:
[----:B------:R-:W-:-:S04]  /*66a0*/  IMAD R85, R85, R86, -R75 ;  /* 0x0000005655557224 */ /* 0x000fc800078e0a4b */
[----:B------:R-:W-:-:S05]  /*66b0*/  IMAD R85, R2, -0x2, R85 ;  /* 0xfffffffe02557824 */ /* 0x000fca00078e0255 */
[----:B------:R-:W-:Y:S02]  /*66c0*/  VIADDMNMX R81, R85, R86, R81, PT ;  /* 0x0000005655517246 */ /* 0x000fe40003800151 */
[----:B------:R-:W-:-:S07]  /*66d0*/  VIMNMX R80, R80, R85, !PT ;  /* 0x0000005550507248 */ /* 0x000fce0007fe0100 */
.L_x_796:
[----:B------:R-:W-:Y:S01]  /*66e0*/  ISETP.GT.AND P1, PT, R10, -0x1, PT ;  /* 0xffffffff0a00780c */ /* 0x000fe20003f24270 */
[----:B------:R-:W1:Y:S01]  /*66f0*/  SHFL.IDX PT, R84, R84, 0x1, 0x1c1f ;  /* 0x003c1f0054547f89 */ /* 0x000e6200000e0000 */
[----:B------:R-:W-:Y:S02]  /*6700*/  UISETP.NE.AND UP0, UPT, UR45, URZ, UPT ;  /* 0x0000003f2d00728c */ /* 0x000fe4000bf05270 */
[C---:B------:R-:W-:Y:S02]  /*6710*/  ISETP.GT.AND P3, PT, R80.reuse, 0x8, P1 ;  /* 0x000000085000780c */ /* 0x040fe40000f64270 */
[C---:B------:R-:W-:Y:S02]  /*6720*/  ISETP.GT.AND P6, PT, R80.reuse, RZ, P1 ;  /* 0x000000ff5000720c */ /* 0x040fe40000fc4270 */
[----:B------:R-:W-:Y:S02]  /*6730*/  ISETP.LT.OR P3, PT, R81, 0x9, P3 ;  /* 0x000000095100780c */ /* 0x000fe40001f61670 */
[----:B------:R-:W-:-:S02]  /*6740*/  ISETP.GT.AND P2, PT, R80, 0x1, P1 ;  /* 0x000000015000780c */ /* 0x000fc40000f44270 */
[----:B------:R-:W-:Y:S02]  /*6750*/  FSEL R15, R15, -INF , !P3 ;  /* 0xff8000000f0f7808 */ /* 0x000fe40005800000 */
[----:B------:R-:W-:Y:S02]  /*6760*/  ISETP.GT.AND P3, PT, R80, 0x19, P1 ;  /* 0x000000195000780c */ /* 0x000fe40000f64270 */
[C---:B------:R-:W-:Y:S02]  /*6770*/  ISETP.LT.OR P6, PT, R81.reuse, 0x1, P6 ;  /* 0x000000015100780c */ /* 0x040fe400037c1670 */
[C---:B------:R-:W-:Y:S02]  /*6780*/  ISETP.LT.OR P2, PT, R81.reuse, 0x2, P2 ;  /* 0x000000025100780c */ /* 0x040fe40001741670 */
[----:B------:R-:W-:Y:S02]  /*6790*/  ISETP.LT.OR P3, PT, R81, 0x1a, P3 ;  /* 0x0000001a5100780c */ /* 0x000fe40001f61670 */
[----:B------:R-:W-:-:S02]  /*67a0*/  FSEL R27, R11, -INF , !P6 ;  /* 0xff8000000b1b7808 */ /* 0x000fc40007000000 */
[----:B0-----:R-:W-:Y:S01]  /*67b0*/  FSEL R12, R12, -INF , !P2 ;  /* 0xff8000000c0c7808 */ /* 0x001fe20005000000 */
[--C-:B-1----:R-:W-:Y:S01]  /*67c0*/  IMAD.IADD R83, R83, 0x1, R84.reuse ;  /* 0x0000000153537824 */ /* 0x102fe200078e0254 */
[----:B------:R-:W-:Y:S01]  /*67d0*/  ISETP.GT.AND P5, PT, R80, 0x9, P1 ;  /* 0x000000095000780c */ /* 0x000fe20000fa4270 */
[----:B------:R-:W-:Y:S01]  /*67e0*/  IMAD.IADD R82, R82, 0x1, R84 ;  /* 0x0000000152527824 */ /* 0x000fe200078e0254 */
[C---:B------:R-:W-:Y:S02]  /*67f0*/  ISETP.GT.AND P4, PT, R80.reuse, 0x10, P1 ;  /* 0x000000105000780c */ /* 0x040fe40000f84270 */
[C---:B------:R-:W-:Y:S02]  /*6800*/  ISETP.GT.AND P6, PT, R80.reuse, 0x11, P1 ;  /* 0x000000115000780c */ /* 0x040fe40000fc4270 */
[----:B------:R-:W-:Y:S02]  /*6810*/  ISETP.GT.AND P2, PT, R80, 0x18, P1 ;  /* 0x000000185000780c */ /* 0x000fe40000f44270 */
[----:B------:R-:W-:-:S02]  /*6820*/  FSEL R25, R25, -INF , !P3 ;  /* 0xff80000019197808 */ /* 0x000fc40005800000 */
[----:B------:R-:W-:Y:S02]  /*6830*/  ISETP.GT.AND P3, PT, R80, 0x30, P1 ;  /* 0x000000305000780c */ /* 0x000fe40000f64270 */
[C---:B------:R-:W-:Y:S02]  /*6840*/  ISETP.LT.OR P5, PT, R81.reuse, 0xa, P5 ;  /* 0x0000000a5100780c */ /* 0x040fe40002fa1670 */
[C---:B------:R-:W-:Y:S02]  /*6850*/  ISETP.LT.OR P4, PT, R81.reuse, 0x11, P4 ;  /* 0x000000115100780c */ /* 0x040fe40002781670 */
[C---:B------:R-:W-:Y:S02]  /*6860*/  ISETP.LT.OR P6, PT, R81.reuse, 0x12, P6 ;  /* 0x000000125100780c */ /* 0x040fe400037c1670 */
[C---:B------:R-:W-:Y:S02]  /*6870*/  ISETP.LT.OR P2, PT, R81.reuse, 0x19, P2 ;  /* 0x000000195100780c */ /* 0x040fe40001741670 */
[----:B------:R-:W-:-:S02]  /*6880*/  ISETP.LT.OR P3, PT, R81, 0x31, P3 ;  /* 0x000000315100780c */ /* 0x000fc40001f61670 */
[----:B------:R-:W-:Y:S02]  /*6890*/  FSEL R16, R16, -INF , !P5 ;  /* 0xff80000010107808 */ /* 0x000fe40006800000 */
[----:B------:R-:W-:Y:S02]  /*68a0*/  FSEL R26, R20, -INF , !P4 ;  /* 0xff800000141a7808 */ /* 0x000fe40006000000 */
[----:B------:R-:W-:Y:S02]  /*68b0*/  FSEL R85, R21, -INF , !P6 ;  /* 0xff80000015557808 */ /* 0x000fe40007000000 */
[----:B------:R-:W-:Y:S02]  /*68c0*/  FSEL R24, R24, -INF , !P2 ;  /* 0xff80000018187808 */ /* 0x000fe40005000000 */
[C---:B------:R-:W-:Y:S02]  /*68d0*/  ISETP.GT.AND P5, PT, R80.reuse, 0x20, P1 ;  /* 0x000000205000780c */ /* 0x040fe40000fa4270 */
[----:B------:R-:W-:-:S02]  /*68e0*/  ISETP.GT.AND P4, PT, R80, 0x21, P1 ;  /* 0x000000215000780c */ /* 0x000fc40000f84270 */
[C---:B------:R-:W-:Y:S02]  /*68f0*/  ISETP.GT.AND P6, PT, R80.reuse, 0x28, P1 ;  /* 0x000000285000780c */ /* 0x040fe40000fc4270 */
[----:B------:R-:W-:Y:S02]  /*6900*/  ISETP.GT.AND P2, PT, R80, 0x29, P1 ;  /* 0x000000295000780c */ /* 0x000fe40000f44270 */
[----:B------:R-:W-:Y:S02]  /*6910*/  FSEL R40, R40, -INF , !P3 ;  /* 0xff80000028287808 */ /* 0x000fe40005800000 */
[----:B------:R-:W-:Y:S02]  /*6920*/  ISETP.GT.AND P3, PT, R80, 0x41, P1 ;  /* 0x000000415000780c */ /* 0x000fe40000f64270 */
[C---:B------:R-:W-:Y:S02]  /*6930*/  ISETP.LT.OR P5, PT, R81.reuse, 0x21, P5 ;  /* 0x000000215100780c */ /* 0x040fe40002fa1670 */
[----:B------:R-:W-:-:S02]  /*6940*/  ISETP.LT.OR P4, PT, R81, 0x22, P4 ;  /* 0x000000225100780c */ /* 0x000fc40002781670 */
[C---:B------:R-:W-:Y:S02]  /*6950*/  ISETP.LT.OR P6, PT, R81.reuse, 0x29, P6 ;  /* 0x000000295100780c */ /* 0x040fe400037c1670 */
[C---:B------:R-:W-:Y:S02]  /*6960*/  ISETP.LT.OR P2, PT, R81.reuse, 0x2a, P2 ;  /* 0x0000002a5100780c */ /* 0x040fe40001741670 */
[----:B------:R-:W-:Y:S02]  /*6970*/  ISETP.LT.OR P3, PT, R81, 0x42, P3 ;  /* 0x000000425100780c */ /* 0x000fe40001f61670 */
[----:B------:R-:W-:Y:S02]  /*6980*/  FSEL R30, R30, -INF , !P5 ;  /* 0xff8000001e1e7808 */ /* 0x000fe40006800000 */
[----:B------:R-:W-:Y:S02]  /*6990*/  FSEL R31, R31, -INF , !P4 ;  /* 0xff8000001f1f7808 */ /* 0x000fe40006000000 */
[----:B------:R-:W-:-:S02]  /*69a0*/  FSEL R34, R34, -INF , !P6 ;  /* 0xff80000022227808 */ /* 0x000fc40007000000 */
[----:B------:R-:W-:Y:S02]  /*69b0*/  FSEL R35, R35, -INF , !P2 ;  /* 0xff80000023237808 */ /* 0x000fe40005000000 */
[C---:B------:R-:W-:Y:S02]  /*69c0*/  ISETP.GT.AND P5, PT, R80.reuse, 0x31, P1 ;  /* 0x000000315000780c */ /* 0x040fe40000fa4270 */
        /* <DEDUP_REMOVED lines=17> */
[C---:B------:R-:W-:Y:S02]  /*6ae0*/  ISETP.GT.AND P2, PT, R80.reuse, 0x51, P1 ;  /* 0x000000515000780c */ /* 0x040fe40000f44270 */
        /* <DEDUP_REMOVED lines=16> */
[----:B------:R-:W-:Y:S02]  /*6bf0*/  PLOP3.LUT P3, PT, PT, PT, UP0, 0x40, 0x0 ;  /* 0x000000000000781c */ /* 0x000fe40003f6e808 */
[C---:B------:R-:W-:Y:S02]  /*6c00*/  ISETP.LT.OR P5, PT, R81.reuse, 0x5a, P5 ;  /* 0x0000005a5100780c */ /* 0x040fe40002fa1670 */
[C---:B------:R-:W-:Y:S02]  /*6c10*/  ISETP.LT.OR P4, PT, R81.reuse, 0x61, P4 ;  /* 0x000000615100780c */ /* 0x040fe40002781670 */
[C---:B------:R-:W-:Y:S02]  /*6c20*/  ISETP.LT.OR P6, PT, R81.reuse, 0x62, P6 ;  /* 0x000000625100780c */ /* 0x040fe400037c1670 */
[----:B------:R-:W-:Y:S02]  /*6c30*/  ISETP.LT.OR P2, PT, R81, 0x69, P2 ;  /* 0x000000695100780c */ /* 0x000fe40001741670 */
[----:B------:R-:W-:-:S02]  /*6c40*/  FSEL R63, R63, -INF , !P5 ;  /* 0xff8000003f3f7808 */ /* 0x000fc40006800000 */
[----:B------:R-:W-:Y:S02]  /*6c50*/  FSEL R65, R65, -INF , !P4 ;  /* 0xff80000041417808 */ /* 0x000fe40006000000 */
[----:B------:R-:W-:Y:S02]  /*6c60*/  FSEL R67, R67, -INF , !P6 ;  /* 0xff80000043437808 */ /* 0x000fe40007000000 */
[----:B------:R-:W-:Y:S02]  /*6c70*/  FSEL R69, R69, -INF , !P2 ;  /* 0xff80000045457808 */ /* 0x000fe40005000000 */
[C---:B------:R-:W-:Y:S02]  /*6c80*/  ISETP.GT.AND P5, PT, R80.reuse, 0x70, P1 ;  /* 0x000000705000780c */ /* 0x040fe40000fa4270 */
[C---:B------:R-:W-:Y:S02]  /*6c90*/  ISETP.GT.AND P4, PT, R80.reuse, 0x71, P1 ;  /* 0x000000715000780c */ /* 0x040fe40000f84270 */
[----:B------:R-:W-:-:S02]  /*6ca0*/  ISETP.GT.AND P6, PT, R80, 0x78, P1 ;  /* 0x000000785000780c */ /* 0x000fc40000fc4270 */
[----:B------:R-:W-:Y:S02]  /*6cb0*/  ISETP.GT.AND P2, PT, R80, 0x79, P1 ;  /* 0x000000795000780c */ /* 0x000fe40000f44270 */
[C---:B------:R-:W-:Y:S02]  /*6cc0*/  ISETP.LT.OR P5, PT, R81.reuse, 0x71, P5 ;  /* 0x000000715100780c */ /* 0x040fe40002fa1670 */
[C---:B------:R-:W-:Y:S02]  /*6cd0*/  ISETP.LT.OR P4, PT, R81.reuse, 0x72, P4 ;  /* 0x000000725100780c */ /* 0x040fe40002781670 */
[C---:B------:R-:W-:Y:S02]  /*6ce0*/  ISETP.LT.OR P6, PT, R81.reuse, 0x79, P6 ;  /* 0x000000795100780c */ /* 0x040fe400037c1670 */
[----:B------:R-:W-:Y:S02]  /*6cf0*/  ISETP.LT.OR P2, PT, R81, 0x7a, P2 ;  /* 0x0000007a5100780c */ /* 0x000fe40001741670 */
[----:B------:R-:W-:-:S02]  /*6d00*/  FSEL R73, R73, -INF , !P5 ;  /* 0xff80000049497808 */ /* 0x000fc40006800000 */
[----:B------:R-:W-:Y:S02]  /*6d10*/  FSEL R76, R76, -INF , !P4 ;  /* 0xff8000004c4c7808 */ /* 0x000fe40006000000 */
[----:B------:R-:W-:Y:S02]  /*6d20*/  FSEL R78, R78, -INF , !P6 ;  /* 0xff8000004e4e7808 */ /* 0x000fe40007000000 */
[----:B------:R-:W-:Y:S01]  /*6d30*/  FSEL R79, R79, -INF , !P2 ;  /* 0xff8000004f4f7808 */ /* 0x000fe20005000000 */
[----:B------:R-:W-:Y:S06]  /*6d40*/  @P3 BRA `(.L_x_800) ;  /* 0x00000000005c3947 */ /* 0x000fec0003800000 */
        /* <DEDUP_REMOVED lines=8> */
[----:B------:R-:W0:Y:S02]  /*6dd0*/  @P2 LDC.64 R20, c[0x0][0x9e8] ;  /* 0x00027a00ff142b82 */ /* 0x000e240000000a00 */
[----:B0-----:R-:W-:-:S05]  /*6de0*/  @P2 IMAD.HI.U32 R20, R11, R20, RZ ;  /* 0x000000140b142227 */ /* 0x001fca00078e00ff */
[----:B------:R-:W-:-:S04]  /*6df0*/  @P2 SHF.R.U32.HI R11, RZ, R21, R20 ;  /* 0x00000015ff0b2219 */ /* 0x000fc80000011614 */
[----:B------:R-:W-:Y:S01]  /*6e00*/  LOP3.LUT R84, RZ, R11, RZ, 0x33, !PT ;  /* 0x0000000bff547212 */ /* 0x000fe200078e33ff */
[----:B------:R-:W-:Y:S06]  /*6e10*/  BRA `(.L_x_803) ;  /* 0x0000000000147947 */ /* 0x000fec0003800000 */
.L_x_802:
[----:B------:R-:W-:-:S05]  /*6e20*/  IMAD.U32 R80, RZ, RZ, UR27 ;  /* 0x0000001bff507e24 */ /* 0x000fca000f8e00ff */
[----:B------:R-:W-:-:S13]  /*6e30*/  ISETP.NE.AND P2, PT, R80, 0x1, PT ;  /* 0x000000015000780c */ /* 0x000fda0003f45270 */
[----:B------:R-:W0:Y:S02]  /*6e40*/  @P2 LDC.64 R20, c[0x0][0x9e8] ;  /* 0x00027a00ff142b82 */ /* 0x000e240000000a00 */
[----:B0-----:R-:W-:-:S05]  /*6e50*/  @P2 IMAD.HI.U32 R20, R84, R20, RZ ;  /* 0x0000001454142227 */ /* 0x001fca00078e00ff */
[----:B------:R-:W-:-:S07]  /*6e60*/  @P2 SHF.R.U32.HI R84, RZ, R21, R20 ;  /* 0x00000015ff542219 */ /* 0x000fce0000011614 */
.L_x_803:
[----:B------:R-:W-:Y:S05]  /*6e70*/  BSYNC B0 ;  /* 0x0000000000007941 */ /* 0x000fea0003800000 */
.L_x_801:
[----:B------:R-:W-:-:S04]  /*6e80*/  IMAD R75, R84, R80, -R75 ;  /* 0x00000050544b7224 */ /* 0x000fc800078e0a4b */
[----:B------:R-:W-:-:S05]  /*6e90*/  IMAD R75, R2, -0x2, R75 ;  /* 0xfffffffe024b7824 */ /* 0x000fca00078e024b */
[----:B------:R-:W-:Y:S02]  /*6ea0*/  VIADDMNMX R83, R75, R80, R83, PT ;  /* 0x000000504b537246 */ /* 0x000fe40003800153 */
[----:B------:R-:W-:-:S07]  /*6eb0*/  VIMNMX R82, R82, R75, !PT ;  /* 0x0000004b52527248 */ /* 0x000fce0007fe0100 */
.L_x_800:
[----:B------:R-:W-:Y:S01]  /*6ec0*/  FMNMX.FTZ R11, R27, R8, !PT ;  /* 0x000000081b0b7209 */ /* 0x000fe20007810000 */
[----:B------:R-:W-:Y:S01]  /*6ed0*/  UMOV UR10, UR24 ;  /* 0x00000018000a7c82 */ /* 0x000fe20008000000 */
[----:B------:R-:W-:Y:S01]  /*6ee0*/  ISETP.GT.AND P5, PT, R82, 0x10, P1 ;  /* 0x000000105200780c */ /* 0x000fe20000fa4270 */
[----:B------:R-:W-:Y:S01]  /*6ef0*/  IMAD.U32 R84, RZ, RZ, UR10 ;  /* 0x0000000aff547e24 */ /* 0x000fe2000f8e00ff */
[----:B------:R-:W-:Y:S02]  /*6f00*/  FMNMX.FTZ R20, R12, R11, !PT ;  /* 0x0000000b0c147209 */ /* 0x000fe40007810000 */
[----:B------:R-:W-:Y:S02]  /*6f10*/  ISETP.LT.OR P5, PT, R83, 0x11, P5 ;  /* 0x000000115300780c */ /* 0x000fe40002fa1670 */
[----:B------:R-:W-:Y:S02]  /*6f20*/  FMNMX.FTZ R11, R15, R20, !PT ;  /* 0x000000140f0b7209 */ /* 0x000fe40007810000 */
[----:B------:R-:W-:-:S02]  /*6f30*/  FSEL R22, R22, -INF , !P5 ;  /* 0xff80000016167808 */ /* 0x000fc40006800000 */
[----:B------:R-:W-:Y:S02]  /*6f40*/  FMNMX.FTZ R11, R16, R11, !PT ;  /* 0x0000000b100b7209 */ /* 0x000fe40007810000 */
[----:B------:R-:W-:Y:S02]  /*6f50*/  ISETP.GT.AND P5, PT, R82, 0x20, P1 ;  /* 0x000000205200780c */ /* 0x000fe40000fa4270 */
[----:B------:R-:W-:Y:S02]  /*6f60*/  FMNMX.FTZ R20, R26, R11, !PT ;  /* 0x0000000b1a147209 */ /* 0x000fe40007810000 */
[----:B------:R-:W-:Y:S02]  /*6f70*/  ISETP.LT.OR P5, PT, R83, 0x21, P5 ;  /* 0x000000215300780c */ /* 0x000fe40002fa1670 */
[----:B------:R-:W-:Y:S02]  /*6f80*/  FMNMX.FTZ R11, R85, R20, !PT ;  /* 0x00000014550b7209 */ /* 0x000fe40007810000 */
[----:B------:R-:W-:-:S02]  /*6f90*/  FSEL R32, R32, -INF , !P5 ;  /* 0xff80000020207808 */ /* 0x000fc40006800000 */
[----:B------:R-:W-:Y:S02]  /*6fa0*/  FMNMX.FTZ R20, R24, R11, !PT ;  /* 0x0000000b18147209 */ /* 0x000fe40007810000 */
[C---:B------:R-:W-:Y:S02]  /*6fb0*/  ISETP.GT.AND P5, PT, R82.reuse, RZ, P1 ;  /* 0x000000ff5200720c */ /* 0x040fe40000fa4270 */
[----:B------:R-:W-:Y:S02]  /*6fc0*/  FMNMX.FTZ R11, R25, R20, !PT ;  /* 0x00000014190b7209 */ /* 0x000fe40007810000 */
[----:B------:R-:W-:Y:S02]  /*6fd0*/  ISETP.GT.AND P4, PT, R82, 0x9, P1 ;  /* 0x000000095200780c */ /* 0x000fe40000f84270 */
[----:B------:R-:W-:Y:S02]  /*6fe0*/  FMNMX.FTZ R20, R30, R11, !PT ;  /* 0x0000000b1e147209 */ /* 0x000fe40007810000 */
[----:B------:R-:W-:-:S02]  /*6ff0*/  ISETP.GT.AND P2, PT, R82, 0x1, P1 ;  /* 0x000000015200780c */ /* 0x000fc40000f44270 */
[----:B------:R-:W-:Y:S02]  /*7000*/  FMNMX.FTZ R11, R31, R20, !PT ;  /* 0x000000141f0b7209 */ /* 0x000fe40007810000 */
[C---:B------:R-:W-:Y:S02]  /*7010*/  ISETP.LT.OR P5, PT, R83.reuse, 0x1, P5 ;  /* 0x000000015300780c */ /* 0x040fe40002fa1670 */
[----:B------:R-:W-:Y:S02]  /*7020*/  FMNMX.FTZ R20, R34, R11, !PT ;  /* 0x0000000b22147209 */ /* 0x000fe40007810000 */
[----:B------:R-:W-:Y:S02]  /*7030*/  ISETP.LT.OR P4, PT, R83, 0xa, P4 ;  /* 0x0000000a5300780c */ /* 0x000fe40002781670 */
[----:B------:R-:W-:Y:S02]  /*7040*/  FMNMX.FTZ R11, R35, R20, !PT ;  /* 0x00000014230b7209 */ /* 0x000fe40007810000 */
[----:B------:R-:W-:-:S02]  /*7050*/  ISETP.GT.AND P3, PT, R82, 0x8, P1 ;  /* 0x000000085200780c */ /* 0x000fc40000f64270 */
[----:B------:R-:W-:Y:S02]  /*7060*/  FMNMX.FTZ R20, R40, R11, !PT ;  /* 0x0000000b28147209 */ /* 0x000fe40007810000 */
[----:B------:R-:W-:Y:S02]  /*7070*/  ISETP.LT.OR P2, PT, R83, 0x2, P2 ;  /* 0x000000025300780c */ /* 0x000fe40001741670 */
[----:B------:R-:W-:Y:S02]  /*7080*/  FMNMX.FTZ R11, R41, R20, !PT ;  /* 0x00000014290b7209 */ /* 0x000fe40007810000 */
[----:B------:R-:W-:Y:S02]  /*7090*/  ISETP.LT.OR P3, PT, R83, 0x9, P3 ;  /* 0x000000095300780c */ /* 0x000fe40001f61670 */
[----:B------:R-:W-:Y:S02]  /*70a0*/  FMNMX.FTZ R11, R44, R11, !PT ;  /* 0x0000000b2c0b7209 */ /* 0x000fe40007810000 */
[----:B------:R-:W-:-:S02]  /*70b0*/  FSEL R14, R14, -INF , !P2 ;  /* 0xff8000000e0e7808 */ /* 0x000fc40005000000 */
[----:B------:R-:W-:Y:S02]  /*70c0*/  FMNMX.FTZ R11, R46, R11, !PT ;  /* 0x0000000b2e0b7209 */ /* 0x000fe40007810000 */
[----:B------:R-:W-:Y:S02]  /*70d0*/  FSEL R18, R18, -INF , !P3 ;  /* 0xff80000012127808 */ /* 0x000fe40005800000 */
        /* <DEDUP_REMOVED lines=9> */
[----:B------:R-:W-:-:S02]  /*7170*/  FSEL R23, R23, -INF , !P2 ;  /* 0xff80000017177808 */ /* 0x000fc40005000000 */
[----:B------:R-:W-:Y:S02]  /*7180*/  FMNMX.FTZ R20, R59, R20, !PT ;  /* 0x000000143b147209 */ /* 0x000fe40007810000 */
[----:B------:R-:W-:Y:S02]  /*7190*/  FSEL R28, R28, -INF , !P3 ;  /* 0xff8000001c1c7808 */ /* 0x000fe40005800000 */
[----:B------:R-:W-:Y:S02]  /*71a0*/  FMNMX.FTZ R20, R61, R20, !PT ;  /* 0x000000143d147209 */ /* 0x000fe40007810000 */
[C---:B------:R-:W-:Y:S02]  /*71b0*/  ISETP.GT.AND P2, PT, R82.reuse, 0x21, P1 ;  /* 0x000000215200780c */ /* 0x040fe40000f44270 */
        /* <DEDUP_REMOVED lines=9> */
[----:B------:R-:W-:Y:S02]  /*7250*/  ISETP.GT.AND P2, PT, R82, 0x30, P1 ;  /* 0x000000305200780c */ /* 0x000fe40000f44270 */
[----:B------:R-:W-:Y:S02]  /*7260*/  FMNMX.FTZ R11, R73, R20, !PT ;  /* 0x00000014490b7209 */ /* 0x000fe40007810000 */
[----:B------:R-:W-:Y:S02]  /*7270*/  FSEL R36, R36, -INF , !P3 ;  /* 0xff80000024247808 */ /* 0x000fe40005800000 */
[----:B------:R-:W-:Y:S02]  /*7280*/  FMNMX.FTZ R11, R76, R11, !PT ;  /* 0x0000000b4c0b7209 */ /* 0x000fe40007810000 */
[----:B------:R-:W-:-:S02]  /*7290*/  ISETP.GT.AND P3, PT, R82, 0x31, P1 ;  /* 0x000000315200780c */ /* 0x000fc40000f64270 */
[----:B------:R-:W-:Y:S02]  /*72a0*/  FMNMX.FTZ R20, R78, R11, !PT ;  /* 0x0000000b4e147209 */ /* 0x000fe40007810000 */
[----:B------:R-:W-:Y:S02]  /*72b0*/  ISETP.LT.OR P2, PT, R83, 0x31, P2 ;  /* 0x000000315300780c */ /* 0x000fe40001741670 */
[----:B------:R-:W-:Y:S02]  /*72c0*/  FMNMX.FTZ R20, R79, R20, !PT ;  /* 0x000000144f147209 */ /* 0x000fe40007810000 */
[----:B------:R-:W-:Y:S02]  /*72d0*/  FSEL R38, R38, -INF , !P2 ;  /* 0xff80000026267808 */ /* 0x000fe40005000000 */
[----:B------:R-:W-:Y:S01]  /*72e0*/  ISETP.LT.OR P3, PT, R83, 0x32, P3 ;  /* 0x000000325300780c */ /* 0x000fe20001f61670 */
[----:B------:R-:W0:Y:S01]  /*72f0*/  SHFL.BFLY PT, R11, R20, 0x2, 0x1f ;  /* 0x0c401f00140b7f89 */ /* 0x000e2200000e0000 */
[----:B------:R-:W-:-:S02]  /*7300*/  ISETP.GT.AND P2, PT, R82, 0x40, P1 ;  /* 0x000000405200780c */ /* 0x000fc40000f44270 */
[----:B------:R-:W-:Y:S02]  /*7310*/  FSEL R39, R39, -INF , !P3 ;  /* 0xff80000027277808 */ /* 0x000fe40005800000 */
[----:B------:R-:W-:Y:S02]  /*7320*/  ISETP.GT.AND P3, PT, R82, 0x41, P1 ;  /* 0x000000415200780c */ /* 0x000fe40000f64270 */
[C---:B------:R-:W-:Y:S02]  /*7330*/  ISETP.LT.OR P2, PT, R83.reuse, 0x41, P2 ;  /* 0x000000415300780c */ /* 0x040fe40001741670 */
[----:B------:R-:W-:Y:S02]  /*7340*/  ISETP.LT.OR P3, PT, R83, 0x42, P3 ;  /* 0x000000425300780c */ /* 0x000fe40001f61670 */
[----:B------:R-:W-:Y:S02]  /*7350*/  FSEL R45, R45, -INF , !P2 ;  /* 0xff8000002d2d7808 */ /* 0x000fe40005000000 */
[----:B------:R-:W-:-:S02]  /*7360*/  FSEL R47, R47, -INF , !P3 ;  /* 0xff8000002f2f7808 */ /* 0x000fc40005800000 */
[C---:B------:R-:W-:Y:S02]  /*7370*/  ISETP.GT.AND P2, PT, R82.reuse, 0x50, P1 ;  /* 0x000000505200780c */ /* 0x040fe40000f44270 */
[----:B------:R-:W-:Y:S02]  /*7380*/  ISETP.GT.AND P3, PT, R82, 0x51, P1 ;  /* 0x000000515200780c */ /* 0x000fe40000f64270 */
[C---:B------:R-:W-:Y:S02]  /*7390*/  ISETP.LT.OR P2, PT, R83.reuse, 0x51, P2 ;  /* 0x000000515300780c */ /* 0x040fe40001741670 */
[----:B------:R-:W-:Y:S02]  /*73a0*/  ISETP.LT.OR P3, PT, R83, 0x52, P3 ;  /* 0x000000525300780c */ /* 0x000fe40001f61670 */
[----:B------:R-:W-:Y:S02]  /*73b0*/  FSEL R53, R53, -INF , !P2 ;  /* 0xff80000035357808 */ /* 0x000fe40005000000 */
[----:B0-----:R-:W-:-:S02]  /*73c0*/  FMNMX.FTZ R21, R20, R11, !PT ;  /* 0x0000000b14157209 */ /* 0x001fc40007810000 */
[----:B------:R-:W-:Y:S02]  /*73d0*/  FSEL R56, R56, -INF , !P3 ;  /* 0xff80000038387808 */ /* 0x000fe40005800000 */
[C---:B------:R-:W-:Y:S01]  /*73e0*/  ISETP.GT.AND P2, PT, R82.reuse, 0x60, P1 ;  /* 0x000000605200780c */ /* 0x040fe20000f44270 */
[----:B------:R-:W0:Y:S01]  /*73f0*/  SHFL.BFLY PT, R80, R21, 0x1, 0x1f ;  /* 0x0c201f0015507f89 */ /* 0x000e2200000e0000 */
[----:B------:R-:W-:Y:S02]  /*7400*/  ISETP.GT.AND P3, PT, R82, 0x61, P1 ;  /* 0x000000615200780c */ /* 0x000fe40000f64270 */
[C---:B------:R-:W-:Y:S02]  /*7410*/  ISETP.LT.OR P2, PT, R83.reuse, 0x61, P2 ;  /* 0x000000615300780c */ /* 0x040fe40001741670 */
[----:B------:R-:W-:Y:S02]  /*7420*/  ISETP.LT.OR P3, PT, R83, 0x62, P3 ;  /* 0x000000625300780c */ /* 0x000fe40001f61670 */
[----:B------:R-:W-:-:S02]  /*7430*/  FSEL R62, R62, -INF , !P2 ;  /* 0xff8000003e3e7808 */ /* 0x000fc40005000000 */
[----:B------:R-:W-:Y:S02]  /*7440*/  FSEL R64, R64, -INF , !P3 ;  /* 0xff80000040407808 */ /* 0x000fe40005800000 */
[C---:B------:R-:W-:Y:S02]  /*7450*/  ISETP.GT.AND P2, PT, R82.reuse, 0x70, P1 ;  /* 0x000000705200780c */ /* 0x040fe40000f44270 */
[----:B------:R-:W-:Y:S02]  /*7460*/  ISETP.GT.AND P3, PT, R82, 0x71, P1 ;  /* 0x000000715200780c */ /* 0x000fe40000f64270 */
[C---:B------:R-:W-:Y:S02]  /*7470*/  ISETP.LT.OR P2, PT, R83.reuse, 0x71, P2 ;  /* 0x000000715300780c */ /* 0x040fe40001741670 */
[----:B------:R-:W-:Y:S02]  /*7480*/  ISETP.LT.OR P3, PT, R83, 0x72, P3 ;  /* 0x000000725300780c */ /* 0x000fe40001f61670 */
[----:B------:R-:W-:-:S02]  /*7490*/  FSEL R70, R70, -INF , !P2 ;  /* 0xff80000046467808 */ /* 0x000fc40005000000 */
[----:B------:R-:W-:Y:S02]  /*74a0*/  FSEL R72, R72, -INF , !P3 ;  /* 0xff80000048487808 */ /* 0x000fe40005800000 */
[----:B0-----:R-:W-:Y:S02]  /*74b0*/  FMNMX.FTZ R11, R21, R80, !PT ;  /* 0x00000050150b7209 */ /* 0x001fe40007810000 */
[----:B------:R-:W-:Y:S02]  /*74c0*/  FSEL R21, R19, -INF , !P4 ;  /* 0xff80000013157808 */ /* 0x000fe40006000000 */
[C---:B------:R-:W-:Y:S01]  /*74d0*/  FSETP.NEU.FTZ.AND P6, PT, R11.reuse, -INF , PT ;  /* 0xff8000000b00780b */ /* 0x040fe20003fdd000 */
[----:B------:R-:W-:-:S01]  /*74e0*/  FFMA.FTZ R75, R11, R84, -8 ;  /* 0xc10000000b4b7423 */ /* 0x000fc20000010054 */
[----:B------:R-:W-:-:S04]  /*74f0*/  ISETP.GT.AND P4, PT, R82, 0x19, P1 ;  /* 0x000000195200780c */ /* 0x000fc80000f84270 */
[----:B------:R-:W-:Y:S02]  /*7500*/  FSEL R20, R75, RZ, P6 ;  /* 0x000000ff4b147208 */ /* 0x000fe40003000000 */
[----:B------:R-:W-:-:S03]  /*7510*/  ISETP.LT.OR P4, PT, R83, 0x1a, P4 ;  /* 0x0000001a5300780c */ /* 0x000fc60002781670 */
[--C-:B------:R-:W-:Y:S01]  /*7520*/  FFMA.FTZ R27, R27, UR10, -R20.reuse ;  /* 0x0000000a1b1b7c23 */ /* 0x100fe20008010814 */
[----:B------:R-:W-:-:S01]  /*7530*/  FFMA.FTZ R75, R26, UR10, -R20 ;  /* 0x0000000a1a4b7c23 */ /* 0x000fc20008010814 */
[----:B------:R-:W-:Y:S01]  /*7540*/  FSEL R26, R13, -INF , !P5 ;  /* 0xff8000000d1a7808 */ /* 0x000fe20006800000 */
[----:B------:R-:W-:-:S01]  /*7550*/  FFMA.FTZ R80, R16, UR10, -R20 ;  /* 0x0000000a10507c23 */ /* 0x000fc20008010814 */
[----:B------:R0:W-:Y:S01]  /*7560*/  MUFU.EX2 R19, R27 ;  /* 0x0000001b00137308 */ /* 0x0001e20000000800 */
[----:B------:R-:W-:Y:S01]  /*7570*/  FSEL R29, R29, -INF , !P4 ;  /* 0xff8000001d1d7808 */ /* 0x000fe20006000000 */
[--C-:B------:R-:W-:Y:S01]  /*7580*/  FFMA.FTZ R50, R50, UR10, -R20.reuse ;  /* 0x0000000a32327c23 */ /* 0x100fe20008010814 */
[C---:B------:R-:W-:Y:S01]  /*7590*/  ISETP.GT.AND P4, PT, R82.reuse, 0x29, P1 ;  /* 0x000000295200780c */ /* 0x040fe20000f84270 */
[--C-:B------:R-:W-:Y:S01]  /*75a0*/  FFMA.FTZ R86, R71, UR10, -R20.reuse ;  /* 0x0000000a47567c23 */ /* 0x100fe20008010814 */
[----:B------:R-:W-:Y:S01]  /*75b0*/  ISETP.GT.AND P5, PT, R82, 0x38, P1 ;  /* 0x000000385200780c */ /* 0x000fe20000fa4270 */
[--C-:B------:R-:W-:Y:S01]  /*75c0*/  FFMA.FTZ R12, R12, UR10, -R20.reuse ;  /* 0x0000000a0c0c7c23 */ /* 0x100fe20008010814 */
[----:B------:R-:W-:Y:S01]  /*75d0*/  ISETP.LT.OR P4, PT, R83, 0x2a, P4 ;  /* 0x0000002a5300780c */ /* 0x000fe20002781670 */
[----:B------:R1:W-:Y:S01]  /*75e0*/  MUFU.EX2 R13, R75 ;  /* 0x0000004b000d7308 */ /* 0x0003e20000000800 */
[----:B0-----:R-:W-:Y:S01]  /*75f0*/  FMNMX.FTZ R27, R26, R9, !PT ;  /* 0x000000091a1b7209 */ /* 0x001fe20007810000 */
[--C-:B------:R-:W-:Y:S01]  /*7600*/  FFMA.FTZ R15, R15, UR10, -R20.reuse ;  /* 0x0000000a0f0f7c23 */ /* 0x100fe20008010814 */
[----:B------:R-:W-:Y:S01]  /*7610*/  FSEL R37, R37, -INF , !P4 ;  /* 0xff80000025257808 */ /* 0x000fe20006000000 */
[--C-:B------:R-:W-:Y:S01]  /*7620*/  FFMA.FTZ R84, R85, UR10, -R20.reuse ;  /* 0x0000000a55547c23 */ /* 0x100fe20008010814 */
[----:B------:R-:W-:Y:S01]  /*7630*/  FMNMX.FTZ R27, R14, R27, !PT ;  /* 0x0000001b0e1b7209 */ /* 0x000fe20007810000 */
[--C-:B------:R-:W-:Y:S01]  /*7640*/  FFMA.FTZ R24, R24, UR10, -R20.reuse ;  /* 0x0000000a18187c23 */ /* 0x100fe20008010814 */
[----:B------:R-:W-:Y:S01]  /*7650*/  ISETP.GT.AND P4, PT, R82, 0x39, P1 ;  /* 0x000000395200780c */ /* 0x000fe20000f84270 */
[----:B------:R-:W-:Y:S01]  /*7660*/  MUFU.EX2 R12, R12 ;  /* 0x0000000c000c7308 */ /* 0x000fe20000000800 */
[----:B------:R-:W-:Y:S01]  /*7670*/  FMNMX.FTZ R16, R18, R27, !PT ;  /* 0x0000001b12107209 */ /* 0x000fe20007810000 */
[--C-:B------:R-:W-:Y:S01]  /*7680*/  FFMA.FTZ R25, R25, UR10, -R20.reuse ;  /* 0x0000000a19197c23 */ /* 0x100fe20008010814 */
[----:B------:R-:W-:Y:S01]  /*7690*/  ISETP.LT.OR P5, PT, R83, 0x39, P5 ;  /* 0x000000395300780c */ /* 0x000fe20002fa1670 */
[----:B------:R-:W-:Y:S01]  /*76a0*/  FFMA.FTZ R76, R76, UR10, -R20 ;  /* 0x0000000a4c4c7c23 */ /* 0x000fe20008010814 */
[----:B------:R-:W-:-:S02]  /*76b0*/  FMNMX.FTZ R27, R21, R16, !PT ;  /* 0x00000010151b7209 */ /* 0x000fc40007810000 */
[----:B------:R-:W-:Y:S01]  /*76c0*/  FSEL R42, R42, -INF , !P5 ;  /* 0xff8000002a2a7808 */ /* 0x000fe20006800000 */
[----:B------:R-:W-:Y:S01]  /*76d0*/  MUFU.EX2 R15, R15 ;  /* 0x0000000f000f7308 */ /* 0x000fe20000000800 */
[----:B------:R-:W-:Y:S02]  /*76e0*/  FMNMX.FTZ R16, R22, R27, !PT ;  /* 0x0000001b16107209 */ /* 0x000fe40007810000 */
[----:B------:R-:W-:Y:S02]  /*76f0*/  ISETP.LT.OR P4, PT, R83, 0x3a, P4 ;  /* 0x0000003a5300780c */ /* 0x000fe40002781670 */
[----:B------:R-:W-:Y:S02]  /*7700*/  FMNMX.FTZ R27, R23, R16, !PT ;  /* 0x00000010171b7209 */ /* 0x000fe40007810000 */
[----:B------:R-:W-:Y:S01]  /*7710*/  FSEL R43, R43, -INF , !P4 ;  /* 0xff8000002b2b7808 */ /* 0x000fe20006000000 */
[----:B------:R-:W-:Y:S01]  /*7720*/  MUFU.EX2 R80, R80 ;  /* 0x0000005000507308 */ /* 0x000fe20000000800 */
[----:B------:R-:W-:Y:S01]  /*7730*/  FMNMX.FTZ R16, R28, R27, !PT ;  /* 0x0000001b1c107209 */ /* 0x000fe20007810000 */
[--C-:B------:R-:W-:Y:S01]  /*7740*/  FFMA.FTZ R27, R30, UR10, -R20.reuse ;  /* 0x0000000a1e1b7c23 */ /* 0x100fe20008010814 */
[----:B------:R-:W-:-:S01]  /*7750*/  FFMA.FTZ R30, R31, UR10, -R20 ;  /* 0x0000000a1f1e7c23 */ /* 0x000fc20008010814 */
[----:B------:R-:W-:-:S02]  /*7760*/  ISETP.GT.AND P5, PT, R82, 0x48, P1 ;  /* 0x000000485200780c */ /* 0x000fc40000fa4270 */
[----:B-1----:R-:W-:Y:S02]  /*7770*/  FMNMX.FTZ R75, R29, R16, !PT ;  /* 0x000000101d4b7209 */ /* 0x002fe40007810000 */
[----:B------:R-:W-:Y:S01]  /*7780*/  ISETP.GT.AND P4, PT, R82, 0x49, P1 ;  /* 0x000000495200780c */ /* 0x000fe20000f84270 */
        /* <DEDUP_REMOVED lines=9> */
[----:B------:R-:W-:-:S02]  /*7820*/  ISETP.LT.OR P4, PT, R83, 0x4a, P4 ;  /* 0x0000004a5300780c */ /* 0x000fc40002781670 */
[----:B------:R-:W-:Y:S02]  /*7830*/  FMNMX.FTZ R75, R37, R16, !PT ;  /* 0x00000010254b7209 */ /* 0x000fe40007810000 */
[----:B------:R-:W-:Y:S01]  /*7840*/  FSEL R51, R51, -INF , !P4 ;  /* 0xff80000033337808 */ /* 0x000fe20006000000 */
[----:B------:R-:W-:Y:S01]  /*7850*/  MUFU.EX2 R25, R25 ;  /* 0x0000001900197308 */ /* 0x000fe20000000800 */
[----:B------:R-:W-:Y:S02]  /*7860*/  FMNMX.FTZ R16, R38, R75, !PT ;  /* 0x0000004b26107209 */ /* 0x000fe40007810000 */
[C---:B------:R-:W-:Y:S02]  /*7870*/  ISETP.GT.AND P5, PT, R82.reuse, 0x58, P1 ;  /* 0x000000585200780c */ /* 0x040fe40000fa4270 */
[----:B------:R-:W-:Y:S02]  /*7880*/  FMNMX.FTZ R35, R39, R16, !PT ;  /* 0x0000001027237209 */ /* 0x000fe40007810000 */
[----:B------:R-:W-:Y:S01]  /*7890*/  ISETP.GT.AND P4, PT, R82, 0x59, P1 ;  /* 0x000000595200780c */ /* 0x000fe20000f84270 */
[----:B------:R-:W-:Y:S01]  /*78a0*/  MUFU.EX2 R27, R27 ;  /* 0x0000001b001b7308 */ /* 0x000fe20000000800 */
[----:B------:R-:W-:Y:S01]  /*78b0*/  FMNMX.FTZ R16, R42, R35, !PT ;  /* 0x000000232a107209 */ /* 0x000fe20007810000 */
[--C-:B------:R-:W-:Y:S01]  /*78c0*/  FFMA.FTZ R35, R40, UR10, -R20.reuse ;  /* 0x0000000a28237c23 */ /* 0x100fe20008010814 */
[----:B------:R-:W-:Y:S01]  /*78d0*/  ISETP.LT.OR P5, PT, R83, 0x59, P5 ;  /* 0x000000595300780c */ /* 0x000fe20002fa1670 */
[--C-:B------:R-:W-:Y:S01]  /*78e0*/  FFMA.FTZ R40, R41, UR10, -R20.reuse ;  /* 0x0000000a29287c23 */ /* 0x100fe20008010814 */
[----:B------:R-:W-:Y:S01]  /*78f0*/  FMNMX.FTZ R16, R43, R16, !PT ;  /* 0x000000102b107209 */ /* 0x000fe20007810000 */
[--C-:B------:R-:W-:Y:S01]  /*7900*/  FFMA.FTZ R41, R44, UR10, -R20.reuse ;  /* 0x0000000a2c297c23 */ /* 0x100fe20008010814 */
[----:B------:R-:W-:Y:S01]  /*7910*/  FSEL R58, R58, -INF , !P5 ;  /* 0xff8000003a3a7808 */ /* 0x000fe20006800000 */
[--C-:B------:R-:W-:Y:S01]  /*7920*/  FFMA.FTZ R44, R46, UR10, -R20.reuse ;  /* 0x0000000a2e2c7c23 */ /* 0x100fe20008010814 */
        /* <DEDUP_REMOVED lines=10> */
[C---:B------:R-:W-:Y:S01]  /*79d0*/  ISETP.GT.AND P5, PT, R82.reuse, 0x68, P1 ;  /* 0x000000685200780c */ /* 0x040fe20000fa4270 */
[----:B------:R-:W-:Y:S01]  /*79e0*/  FFMA.FTZ R63, R69, UR10, -R20 ;  /* 0x0000000a453f7c23 */ /* 0x000fe20008010814 */
[----:B------:R-:W-:Y:S01]  /*79f0*/  FMNMX.FTZ R16, R51, R16, !PT ;  /* 0x0000001033107209 */ /* 0x000fe20007810000 */
[----:B------:R-:W-:Y:S01]  /*7a00*/  MUFU.EX2 R30, R30 ;  /* 0x0000001e001e7308 */ /* 0x000fe20000000800 */
[----:B------:R-:W-:-:S02]  /*7a10*/  ISETP.GT.AND P4, PT, R82, 0x69, P1 ;  /* 0x000000695200780c */ /* 0x000fc40000f84270 */
[----:B------:R-:W-:Y:S02]  /*7a20*/  FMNMX.FTZ R75, R53, R16, !PT ;  /* 0x00000010354b7209 */ /* 0x000fe40007810000 */
[C---:B------:R-:W-:Y:S02]  /*7a30*/  ISETP.LT.OR P5, PT, R83.reuse, 0x69, P5 ;  /* 0x000000695300780c */ /* 0x040fe40002fa1670 */
[----:B------:R-:W-:Y:S01]  /*7a40*/  FMNMX.FTZ R75, R56, R75, !PT ;  /* 0x0000004b384b7209 */ /* 0x000fe20007810000 */
[----:B------:R-:W-:Y:S01]  /*7a50*/  MUFU.EX2 R31, R31 ;  /* 0x0000001f001f7308 */ /* 0x000fe20000000800 */
[----:B------:R-:W-:Y:S02]  /*7a60*/  FSEL R66, R66, -INF , !P5 ;  /* 0xff80000042427808 */ /* 0x000fe40006800000 */
[----:B------:R-:W-:Y:S02]  /*7a70*/  FMNMX.FTZ R75, R58, R75, !PT ;  /* 0x0000004b3a4b7209 */ /* 0x000fe40007810000 */
[----:B------:R-:W-:-:S02]  /*7a80*/  ISETP.LT.OR P4, PT, R83, 0x6a, P4 ;  /* 0x0000006a5300780c */ /* 0x000fc40002781670 */
[----:B------:R-:W-:Y:S01]  /*7a90*/  FMNMX.FTZ R75, R60, R75, !PT ;  /* 0x0000004b3c4b7209 */ /* 0x000fe20007810000 */
[----:B------:R-:W-:Y:S01]  /*7aa0*/  MUFU.EX2 R34, R34 ;  /* 0x0000002200227308 */ /* 0x000fe20000000800 */
[----:B------:R-:W-:Y:S02]  /*7ab0*/  FSEL R68, R68, -INF , !P4 ;  /* 0xff80000044447808 */ /* 0x000fe40006000000 */
[----:B------:R-:W-:Y:S02]  /*7ac0*/  FMNMX.FTZ R75, R62, R75, !PT ;  /* 0x0000004b3e4b7209 */ /* 0x000fe40007810000 */
[----:B------:R-:W-:Y:S02]  /*7ad0*/  ISETP.GT.AND P5, PT, R82, 0x78, P1 ;  /* 0x000000785200780c */ /* 0x000fe40000fa4270 */
[----:B------:R-:W-:Y:S01]  /*7ae0*/  FMNMX.FTZ R81, R64, R75, !PT ;  /* 0x0000004b40517209 */ /* 0x000fe20007810000 */
[----:B------:R-:W-:Y:S01]  /*7af0*/  MUFU.EX2 R35, R35 ;  /* 0x0000002300237308 */ /* 0x000fe20000000800 */
[----:B------:R-:W-:Y:S01]  /*7b00*/  ISETP.GT.AND P1, PT, R82, 0x79, P1 ;  /* 0x000000795200780c */ /* 0x000fe20000f24270 */
[--C-:B------:R-:W-:Y:S01]  /*7b10*/  FFMA.FTZ R82, R54, UR10, -R20.reuse ;  /* 0x0000000a36527c23 */ /* 0x100fe20008010814 */
[----:B------:R-:W-:Y:S01]  /*7b20*/  FMNMX.FTZ R81, R66, R81, !PT ;  /* 0x0000005142517209 */ /* 0x000fe20007810000 */
[--C-:B------:R-:W-:Y:S01]  /*7b30*/  FFMA.FTZ R54, R61, UR10, -R20.reuse ;  /* 0x0000000a3d367c23 */ /* 0x100fe20008010814 */
[----:B------:R-:W-:Y:S01]  /*7b40*/  ISETP.LT.OR P5, PT, R83, 0x79, P5 ;  /* 0x000000795300780c */ /* 0x000fe20002fa1670 */
[--C-:B------:R-:W-:Y:S01]  /*7b50*/  FFMA.FTZ R61, R65, UR10, -R20.reuse ;  /* 0x0000000a413d7c23 */ /* 0x100fe20008010814 */
[----:B------:R-:W-:Y:S01]  /*7b60*/  FMNMX.FTZ R81, R68, R81, !PT ;  /* 0x0000005144517209 */ /* 0x000fe20007810000 */
[----:B------:R0:W-:Y:S01]  /*7b70*/  MUFU.EX2 R75, R50 ;  /* 0x00000032004b7308 */ /* 0x0001e20000000800 */
[----:B------:R-:W-:Y:S01]  /*7b80*/  ISETP.LT.OR P1, PT, R83, 0x7a, P1 ;  /* 0x0000007a5300780c */ /* 0x000fe20000f21670 */
[----:B------:R-:W-:Y:S01]  /*7b90*/  FFMA.FTZ R65, R73, UR10, -R20 ;  /* 0x0000000a49417c23 */ /* 0x000fe20008010814 */
[----:B------:R-:W-:-:S02]  /*7ba0*/  FMNMX.FTZ R81, R70, R81, !PT ;  /* 0x0000005146517209 */ /* 0x000fc40007810000 */
[----:B------:R-:W-:Y:S02]  /*7bb0*/  FSEL R74, R74, -INF , !P5 ;  /* 0xff8000004a4a7808 */ /* 0x000fe40006800000 */
[----:B------:R-:W-:Y:S01]  /*7bc0*/  FMNMX.FTZ R81, R72, R81, !PT ;  /* 0x0000005148517209 */ /* 0x000fe20007810000 */
[----:B------:R-:W-:Y:S01]  /*7bd0*/  MUFU.EX2 R40, R40 ;  /* 0x0000002800287308 */ /* 0x000fe20000000800 */
[----:B0-----:R-:W-:Y:S02]  /*7be0*/  FSEL R50, R77, -INF , !P1 ;  /* 0xff8000004d327808 */ /* 0x001fe40004800000 */
[----:B------:R-:W-:Y:S02]  /*7bf0*/  FMNMX.FTZ R81, R74, R81, !PT ;  /* 0x000000514a517209 */ /* 0x000fe40007810000 */
[----:B------:R-:W-:Y:S02]  /*7c00*/  FSEL R71, R11, RZ, P6 ;  /* 0x000000ff0b477208 */ /* 0x000fe40003000000 */
[----:B------:R-:W-:Y:S01]  /*7c10*/  FMNMX.FTZ R81, R50, R81, !PT ;  /* 0x0000005132517209 */ /* 0x000fe20007810000 */
[----:B------:R0:W-:Y:S02]  /*7c20*/  MUFU.EX2 R77, R82 ;  /* 0x00000052004d7308 */ /* 0x0001e40000000800 */
[----:B------:R-:W-:-:S02]  /*7c30*/  FADD.FTZ R71, -R71, R8 ;  /* 0x0000000847477221 */ /* 0x000fc40000010100 */
[----:B------:R-:W1:Y:S02]  /*7c40*/  SHFL.BFLY PT, R16, R81, 0x2, 0x1f ;  /* 0x0c401f0051107f89 */ /* 0x000e6400000e0000 */
[----:B------:R-:W-:Y:S02]  /*7c50*/  FMUL.FTZ R8, R71, UR10 ;  /* 0x0000000a47087c20 */ /* 0x000fe40008410000 */
[----:B------:R-:W-:Y:S01]  /*7c60*/  MUFU.EX2 R41, R41 ;  /* 0x0000002900297308 */ /* 0x000fe20000000800 */
[----:B0-----:R-:W-:-:S01]  /*7c70*/  FFMA.FTZ R82, R67, UR10, -R20 ;  /* 0x0000000a43527c23 */ /* 0x001fc20008010814 */
[--C-:B------:R-:W-:Y:S01]  /*7c80*/  FFMA.FTZ R67, R78, UR10, -R20.reuse ;  /* 0x0000000a4e437c23 */ /* 0x100fe20008010814 */
[----:B------:R-:W-:-:S05]  /*7c90*/  FFMA.FTZ R20, R79, UR10, -R20 ;  /* 0x0000000a4f147c23 */ /* 0x000fca0008010814 */
[----:B------:R-:W0:Y:S08]  /*7ca0*/  MUFU.EX2 R8, R8 ;  /* 0x0000000800087308 */ /* 0x000e300000000800 */
[----:B------:R-:W-:Y:S01]  /*7cb0*/  MUFU.EX2 R44, R44 ;  /* 0x0000002c002c7308 */ /* 0x000fe20000000800 */
[----:B-1----:R-:W-:-:S07]  /*7cc0*/  FMNMX.FTZ R16, R81, R16, !PT ;  /* 0x0000001051107209 */ /* 0x002fce0007810000 */
[----:B------:R-:W-:Y:S01]  /*7cd0*/  MUFU.EX2 R46, R46 ;  /* 0x0000002e002e7308 */ /* 0x000fe20000000800 */
[----:B------:R-:W1:Y:S07]  /*7ce0*/  SHFL.BFLY PT, R69, R16, 0x1, 0x1f ;  /* 0x0c201f0010457f89 */ /* 0x000e6e00000e0000 */
[----:B------:R-:W-:Y:S08]  /*7cf0*/  MUFU.EX2 R48, R48 ;  /* 0x0000003000307308 */ /* 0x000ff00000000800 */
[----:B------:R-:W-:Y:S08]  /*7d00*/  MUFU.EX2 R52, R52 ;  /* 0x0000003400347308 */ /* 0x000ff00000000800 */
[----:B------:R-:W-:Y:S01]  /*7d10*/  MUFU.EX2 R57, R57 ;  /* 0x0000003900397308 */ /* 0x000fe20000000800 */
[----:B-1----:R-:W-:Y:S01]  /*7d20*/  FMNMX.FTZ R16, R16, R69, !PT ;  /* 0x0000004510107209 */ /* 0x002fe20007810000 */
[----:B------:R-:W-:-:S03]  /*7d30*/  IMAD.U32 R69, RZ, RZ, UR10 ;  /* 0x0000000aff457e24 */ /* 0x000fc6000f8e00ff */
[C---:B------:R-:W-:Y:S01]  /*7d40*/  FSETP.NEU.FTZ.AND P1, PT, R16.reuse, -INF , PT ;  /* 0xff8000001000780b */ /* 0x040fe20003f3d000 */
[----:B------:R-:W-:-:S02]  /*7d50*/  FFMA.FTZ R69, R16, R69, -8 ;  /* 0xc100000010457423 */ /* 0x000fc40000010045 */
[----:B------:R-:W-:Y:S03]  /*7d60*/  MUFU.EX2 R54, R54 ;  /* 0x0000003600367308 */ /* 0x000fe60000000800 */
[----:B------:R-:W-:-:S05]  /*7d70*/  FSEL R69, R69, RZ, P1 ;  /* 0x000000ff45457208 */ /* 0x000fca0000800000 */
[--C-:B------:R-:W-:Y:S01]  /*7d80*/  FFMA.FTZ R71, R14, UR10, -R69.reuse ;  /* 0x0000000a0e477c23 */ /* 0x100fe20008010845 */
[----:B------:R-:W-:-:S01]  /*7d90*/  FFMA.FTZ R14, R18, UR10, -R69 ;  /* 0x0000000a120e7c23 */ /* 0x000fc20008010845 */
[--C-:B------:R-:W-:Y:S01]  /*7da0*/  FFMA.FTZ R18, R22, UR10, -R69.reuse ;  /* 0x0000000a16127c23 */ /* 0x100fe20008010845 */
[----:B------:R-:W-:-:S01]  /*7db0*/  FFMA.FTZ R22, R28, UR10, -R69 ;  /* 0x0000000a1c167c23 */ /* 0x000fc20008010845 */
[--C-:B------:R-:W-:Y:S01]  /*7dc0*/  FFMA.FTZ R28, R32, UR10, -R69.reuse ;  /* 0x0000000a201c7c23 */ /* 0x100fe20008010845 */
[----:B------:R-:W-:-:S01]  /*7dd0*/  FFMA.FTZ R32, R36, UR10, -R69 ;  /* 0x0000000a24207c23 */ /* 0x000fc20008010845 */
[--C-:B------:R-:W-:Y:S01]  /*7de0*/  FFMA.FTZ R36, R38, UR10, -R69.reuse ;  /* 0x0000000a26247c23 */ /* 0x100fe20008010845 */
[----:B------:R-:W-:Y:S01]  /*7df0*/  FSEL R38, R16, RZ, P1 ;  /* 0x000000ff10267208 */ /* 0x000fe20000800000 */
[--C-:B------:R-:W-:Y:S01]  /*7e00*/  FFMA.FTZ R26, R26, UR10, -R69.reuse ;  /* 0x0000000a1a1a7c23 */ /* 0x100fe20008010845 */
[----:B------:R-:W-:Y:S01]  /*7e10*/  MUFU.EX2 R71, R71 ;  /* 0x0000004700477308 */ /* 0x000fe20000000800 */
[----:B------:R-:W-:-:S01]  /*7e20*/  FFMA.FTZ R21, R21, UR10, -R69 ;  /* 0x0000000a15157c23 */ /* 0x000fc20008010845 */
[----:B------:R-:W-:Y:S01]  /*7e30*/  FFMA.FTZ R23, R23, UR10, -R69 ;  /* 0x0000000a17177c23 */ /* 0x000fe20008010845 */
[----:B------:R-:W-:-:S01]  /*7e40*/  FADD.FTZ R38, -R38, R9 ;  /* 0x0000000926267221 */ /* 0x000fc20000010100 */
[--C-:B------:R-:W-:Y:S01]  /*7e50*/  FFMA.FTZ R29, R29, UR10, -R69.reuse ;  /* 0x0000000a1d1d7c23 */ /* 0x100fe20008010845 */
[----:B------:R-:W-:-:S01]  /*7e60*/  FFMA.FTZ R78, R42, UR10, -R69 ;  /* 0x0000000a2a4e7c23 */ /* 0x000fc20008010845 */
[--C-:B------:R-:W-:Y:S01]  /*7e70*/  FFMA.FTZ R33, R33, UR10, -R69.reuse ;  /* 0x0000000a21217c23 */ /* 0x100fe20008010845 */
[----:B------:R-:W-:Y:S01]  /*7e80*/  FMUL.FTZ R73, R38, UR10 ;  /* 0x0000000a26497c20 */ /* 0x000fe20008410000 */
[----:B------:R-:W-:Y:S01]  /*7e90*/  MUFU.EX2 R26, R26 ;  /* 0x0000001a001a7308 */ /* 0x000fe20000000800 */
[----:B------:R-:W-:-:S01]  /*7ea0*/  FFMA.FTZ R38, R43, UR10, -R69 ;  /* 0x0000000a2b267c23 */ /* 0x000fc20008010845 */
[----:B------:R-:W-:Y:S01]  /*7eb0*/  FFMA.FTZ R43, R47, UR10, -R69 ;  /* 0x0000000a2f2b7c23 */ /* 0x000fe20008010845 */
[----:B0-----:R-:W-:-:S01]  /*7ec0*/  FFMA.FTZ R47, R8, R4, R19 ;  /* 0x00000004082f7223 */ /* 0x001fc20000010013 */
[--C-:B------:R-:W-:Y:S01]  /*7ed0*/  FFMA.FTZ R42, R45, UR10, -R69.reuse ;  /* 0x0000000a2d2a7c23 */ /* 0x100fe20008010845 */
[----:B------:R-:W-:-:S01]  /*7ee0*/  FFMA.FTZ R45, R49, UR10, -R69 ;  /* 0x0000000a312d7c23 */ /* 0x000fc20008010845 */
[----:B------:R-:W-:Y:S01]  /*7ef0*/  FFMA.FTZ R37, R37, UR10, -R69 ;  /* 0x0000000a25257c23 */ /* 0x000fe20008010845 */
[----:B------:R-:W-:-:S01]  /*7f00*/  FADD.FTZ R136, R12, R47 ;  /* 0x0000002f0c887221 */ /* 0x000fc20000010000 */
[----:B------:R-:W0:Y:S01]  /*7f10*/  MUFU.EX2 R73, R73 ;  /* 0x0000004900497308 */ /* 0x000e220000000800 */
[----:B------:R-:W-:-:S01]  /*7f20*/  FFMA.FTZ R39, R39, UR10, -R69 ;  /* 0x0000000a27277c23 */ /* 0x000fc20008010845 */
[----:B------:R-:W-:Y:S01]  /*7f30*/  FFMA.FTZ R56, R56, UR10, -R69 ;  /* 0x0000000a38387c23 */ /* 0x000fe20008010845 */
[----:B------:R-:W-:-:S01]  /*7f40*/  FADD.FTZ R47, R15, R136 ;  /* 0x000000880f2f7221 */ /* 0x000fc20000010000 */
[----:B------:R-:W-:-:S03]  /*7f50*/  FFMA.FTZ R50, R50, UR10, -R69 ;  /* 0x0000000a32327c23 */ /* 0x000fc60008010845 */
[----:B------:R-:W-:Y:S01]  /*7f60*/  FADD.FTZ R136, R80, R47 ;  /* 0x0000002f50887221 */ /* 0x000fe20000010000 */
[----:B------:R-:W1:Y:S01]  /*7f70*/  MUFU.EX2 R14, R14 ;  /* 0x0000000e000e7308 */ /* 0x000e620000000800 */
[----:B------:R-:W-:-:S02]  /*7f80*/  FFMA.FTZ R47, R53, UR10, -R69 ;  /* 0x0000000a352f7c23 */ /* 0x000fc40008010845 */
[----:B------:R-:W-:-:S04]  /*7f90*/  FADD.FTZ R49, R13, R136 ;  /* 0x000000880d317221 */ /* 0x000fc80000010000 */
[----:B------:R-:W-:Y:S01]  /*7fa0*/  FADD.FTZ R49, R84, R49 ;  /* 0x0000003154317221 */ /* 0x000fe20000010000 */
[----:B------:R-:W2:Y:S01]  /*7fb0*/  MUFU.EX2 R21, R21 ;  /* 0x0000001500157308 */ /* 0x000ea20000000800 */
[----:B0-----:R-:W-:-:S04]  /*7fc0*/  FFMA.FTZ R4, R73, R3, R26 ;  /* 0x0000000349047223 */ /* 0x001fc8000001001a */
        /* <DEDUP_REMOVED lines=9> */
[----:B------:R-:W-:Y:S01]  /*8060*/  FADD.FTZ R4, R24, R49 ;  /* 0x0000003118047221 */ /* 0x000fe20000010000 */
[----:B------:R-:W-:-:S01]  /*8070*/  FFMA.FTZ R49, R58, UR10, -R69 ;  /* 0x0000000a3a317c23 */ /* 0x000fc20008010845 */
[----:B------:R-:W-:Y:S02]  /*8080*/  FFMA.FTZ R58, R60, UR10, -R69 ;  /* 0x0000000a3c3a7c23 */ /* 0x000fe40008010845 */
[----:B------:R-:W-:-:S02]  /*8090*/  FADD.FTZ R4, R25, R4 ;  /* 0x0000000419047221 */ /* 0x000fc40000010000 */
[----:B------:R-:W1:Y:S01]  /*80a0*/  MUFU.EX2 R28, R28 ;  /* 0x0000001c001c7308 */ /* 0x000e620000000800 */
[----:B--2---:R-:W-:-:S07]  /*80b0*/  FADD.FTZ R136, R22, R3 ;  /* 0x0000000316887221 */ /* 0x004fce0000010000 */
[----:B------:R-:W2:Y:S01]  /*80c0*/  MUFU.EX2 R33, R33 ;  /* 0x0000002100217308 */ /* 0x000ea20000000800 */
[----:B0-----:R-:W-:-:S07]  /*80d0*/  FADD.FTZ R3, R29, R136 ;  /* 0x000000881d037221 */ /* 0x001fce0000010000 */
[----:B------:R-:W0:Y:S08]  /*80e0*/  MUFU.EX2 R32, R32 ;  /* 0x0000002000207308 */ /* 0x000e300000000800 */
[----:B------:R-:W3:Y:S08]  /*80f0*/  MUFU.EX2 R37, R37 ;  /* 0x0000002500257308 */ /* 0x000ef00000000800 */
[----:B------:R4:W-:Y:S08]  /*8100*/  MUFU.EX2 R9, R78 ;  /* 0x0000004e00097308 */ /* 0x0009f00000000800 */
[----:B------:R-:W5:Y:S01]  /*8110*/  MUFU.EX2 R36, R36 ;  /* 0x0000002400247308 */ /* 0x000f620000000800 */
[----:B----4-:R-:W-:-:S01]  /*8120*/  FFMA.FTZ R78, R51, UR10, -R69 ;  /* 0x0000000a334e7c23 */ /* 0x010fc20008010845 */
[----:B------:R-:W-:Y:S01]  /*8130*/  FADD.FTZ R51, R27, R4 ;  /* 0x000000041b337221 */ /* 0x000fe20000010000 */
[----:B-1----:R-:W-:-:S03]  /*8140*/  FADD.FTZ R4, R28, R3 ;  /* 0x000000031c047221 */ /* 0x002fc60000010000 */
[----:B------:R-:W-:Y:S01]  /*8150*/  FADD.FTZ R136, R30, R51 ;  /* 0x000000331e887221 */ /* 0x000fe20000010000 */
[----:B--2---:R-:W-:-:S01]  /*8160*/  FADD.FTZ R3, R33, R4 ;  /* 0x0000000421037221 */ /* 0x004fc20000010000 */
[----:B------:R-:W1:Y:S02]  /*8170*/  MUFU.EX2 R39, R39 ;  /* 0x0000002700277308 */ /* 0x000e640000000800 */
[----:B------:R-:W-:-:S01]  /*8180*/  FADD.FTZ R51, R31, R136 ;  /* 0x000000881f337221 */ /* 0x000fc20000010000 */
[----:B0-----:R-:W-:-:S03]  /*8190*/  FADD.FTZ R4, R32, R3 ;  /* 0x0000000320047221 */ /* 0x001fc60000010000 */
[----:B------:R-:W-:Y:S01]  /*81a0*/  FADD.FTZ R60, R34, R51 ;  /* 0x00000033223c7221 */ /* 0x000fe20000010000 */
[----:B---3--:R-:W-:-:S01]  /*81b0*/  FADD.FTZ R3, R37, R4 ;  /* 0x0000000425037221 */ /* 0x008fc20000010000 */
[----:B------:R-:W0:Y:S01]  /*81c0*/  MUFU.EX2 R38, R38 ;  /* 0x0000002600267308 */ /* 0x000e220000000800 */
[----:B------:R-:W-:-:S01]  /*81d0*/  FFMA.FTZ R51, R62, UR10, -R69 ;  /* 0x0000000a3e337c23 */ /* 0x000fc20008010845 */
[----:B------:R-:W-:Y:S01]  /*81e0*/  FADD.FTZ R53, R35, R60 ;  /* 0x0000003c23357221 */ /* 0x000fe20000010000 */
[----:B-----5:R-:W-:-:S01]  /*81f0*/  FADD.FTZ R4, R36, R3 ;  /* 0x0000000324047221 */ /* 0x020fc20000010000 */
[----:B------:R-:W-:Y:S02]  /*8200*/  FFMA.FTZ R60, R64, UR10, -R69 ;  /* 0x0000000a403c7c23 */ /* 0x000fe40008010845 */
[----:B------:R-:W-:-:S02]  /*8210*/  FADD.FTZ R62, R40, R53 ;  /* 0x00000035283e7221 */ /* 0x000fc40000010000 */
[----:B------:R-:W2:Y:S01]  /*8220*/  MUFU.EX2 R42, R42 ;  /* 0x0000002a002a7308 */ /* 0x000ea20000000800 */
[----:B-1----:R-:W-:-:S01]  /*8230*/  FADD.FTZ R4, R39, R4 ;  /* 0x0000000427047221 */ /* 0x002fc20000010000 */
[----:B------:R-:W-:-:S03]  /*8240*/  FADD.FTZ R3, R41, R62 ;  /* 0x0000003e29037221 */ /* 0x000fc60000010000 */
[----:B------:R-:W-:Y:S01]  /*8250*/  FADD.FTZ R53, R9, R4 ;  /* 0x0000000409357221 */ /* 0x000fe20000010000 */
[----:B------:R-:W-:-:S02]  /*8260*/  FADD.FTZ R3, R44, R3 ;  /* 0x000000032c037221 */ /* 0x000fc40000010000 */
[----:B------:R-:W1:Y:S01]  /*8270*/  MUFU.EX2 R43, R43 ;  /* 0x0000002b002b7308 */ /* 0x000e620000000800 */
[----:B0-----:R-:W-:-:S01]  /*8280*/  FADD.FTZ R79, R38, R53 ;  /* 0x00000035264f7221 */ /* 0x001fc20000010000 */
[----:B------:R-:W-:Y:S01]  /*8290*/  FADD.FTZ R4, R46, R3 ;  /* 0x000000032e047221 */ /* 0x000fe20000010000 */
[----:B------:R-:W-:-:S03]  /*82a0*/  FFMA.FTZ R53, R66, UR10, -R69 ;  /* 0x0000000a42357c23 */ /* 0x000fc60008010845 */
[----:B------:R-:W-:Y:S02]  /*82b0*/  FADD.FTZ R3, R75, R4 ;  /* 0x000000044b037221 */ /* 0x000fe40000010000 */
[----:B------:R-:W0:Y:S01]  /*82c0*/  MUFU.EX2 R45, R45 ;  /* 0x0000002d002d7308 */ /* 0x000e220000000800 */
[----:B--2---:R-:W-:-:S01]  /*82d0*/  FADD.FTZ R62, R42, R79 ;  /* 0x0000004f2a3e7221 */ /* 0x004fc20000010000 */
[----:B------:R-:W-:-:S04]  /*82e0*/  FADD.FTZ R64, R48, R3 ;  /* 0x0000000330407221 */ /* 0x000fc80000010000 */
[----:B------:R-:W-:Y:S01]  /*82f0*/  FADD.FTZ R79, R77, R64 ;  /* 0x000000404d4f7221 */ /* 0x000fe20000010000 */
[----:B------:R-:W-:-:S01]  /*8300*/  FFMA.FTZ R64, R70, UR10, -R69 ;  /* 0x0000000a46407c23 */ /* 0x000fc20008010845 */
[----:B------:R-:W2:Y:S01]  /*8310*/  MUFU.EX2 R78, R78 ;  /* 0x0000004e004e7308 */ /* 0x000ea20000000800 */
[----:B-1----:R-:W-:-:S01]  /*8320*/  FADD.FTZ R4, R43, R62 ;  /* 0x0000003e2b047221 */ /* 0x002fc20000010000 */
[----:B------:R-:W-:Y:S01]  /*8330*/  FADD.FTZ R66, R52, R79 ;  /* 0x0000004f34427221 */ /* 0x000fe20000010000 */
[----:B------:R-:W-:-:S01]  /*8340*/  FFMA.FTZ R62, R68, UR10, -R69 ;  /* 0x0000000a443e7c23 */ /* 0x000fc20008010845 */
[----:B------:R-:W-:Y:S02]  /*8350*/  FFMA.FTZ R79, R72, UR10, -R69 ;  /* 0x0000000a484f7c23 */ /* 0x000fe40008010845 */
[----:B------:R-:W-:-:S02]  /*8360*/  FADD.FTZ R81, R57, R66 ;  /* 0x0000004239517221 */ /* 0x000fc40000010000 */
        /* <DEDUP_REMOVED lines=44> */
[----:B0-----:R-:W-:-:S03]  /*8630*/  FADD.FTZ R4, R20, R69 ;  /* 0x0000004514047221 */ /* 0x001fc60000010000 */
[----:B--2---:R-:W-:Y:S01]  /*8640*/  FADD.FTZ R3, R50, R3 ;  /* 0x0000000332037221 */ /* 0x004fe20000010000 */
[----:B------:R-:W-:Y:S06]  /*8650*/  @!P0 BRA `(.L_x_804) ;  /* 0x0000000000048947 */ /* 0x000fec0003800000 */
[----:B------:R-:W-:Y:S01]  /*8660*/  BPT.TRAP 0x1 ;  /* 0x000000040000795c */ /* 0x000fe20000300000 */
.L_x_804:
[----:B------:R-:W-:Y:S01]  /*8670*/  UIADD3 UR11, UR15, 0x17060, URZ ;  /* 0x000170600f0b7890 */ /* 0x000fe2000fffe03f */
[----:B------:R-:W-:Y:S01]  /*8680*/  ISETP.GT.AND P1, PT, R10, UR23, PT ;  /* 0x000000170a007c0c */ /* 0x000fe2000bf24270 */
[----:B------:R-:W-:Y:S01]  /*8690*/  UMOV UR21, UR5 ;  /* 0x0000000500157c82 */ /* 0x000fe20008000000 */
[----:B------:R-:W-:Y:S01]  /*86a0*/  F2FP.SATFINITE.E4M3.F32.PACK_AB_MERGE_C R9, R38, R9, RZ ;  /* 0x000000092609723e */ /* 0x000fe200048070ff */
[----:B------:R-:W-:Y:S01]  /*86b0*/  UPRMT UR11, UR7, 0x654, UR11 ;  /* 0x00000654070b7896 */ /* 0x000fe2000800000b */
        /* <DEDUP_REMOVED lines=21> */
[-C--:B------:R-:W-:Y:S01]  /*8810*/  FMUL.FTZ R104, R104, R8.reuse ;  /* 0x0000000868687220 */ /* 0x080fe20000410000 */
[----:B------:R-:W-:Y:S01]  /*8820*/  F2FP.SATFINITE.E4M3.F32.PACK_AB_MERGE_C R63, R86, R63, RZ ;  /* 0x0000003f563f723e */ /* 0x000fe200048070ff */
[-C--:B------:R-:W-:Y:S01]  /*8830*/  FMUL.FTZ R105, R105, R8.reuse ;  /* 0x0000000869697220 */ /* 0x080fe20000410000 */
[----:B------:R-:W-:Y:S01]  /*8840*/  F2FP.SATFINITE.E4M3.F32.PACK_AB_MERGE_C R53, R62, R53, RZ ;  /* 0x000000353e35723e */ /* 0x000fe200048070ff */
[-C--:B------:R-:W-:Y:S01]  /*8850*/  FMUL.FTZ R108, R108, R8.reuse ;  /* 0x000000086c6c7220 */ /* 0x080fe20000410000 */
[----:B------:R-:W-:Y:S01]  /*8860*/  F2FP.SATFINITE.E4M3.F32.PACK_AB_MERGE_C R20, R20, R67, RZ ;  /* 0x000000431414723e */ /* 0x000fe200048070ff */
[----:B------:R-:W-:Y:S01]  /*8870*/  FMUL.FTZ R109, R109, R8 ;  /* 0x000000086d6d7220 */ /* 0x000fe20000410000 */
[----:B------:R-:W-:Y:S01]  /*8880*/  F2FP.SATFINITE.E4M3.F32.PACK_AB_MERGE_C R66, R50, R66, RZ ;  /* 0x000000423242723e */ /* 0x000fe200048070ff */
[----:B------:R-:W-:Y:S01]  /*8890*/  FMUL.FTZ R112, R112, R8 ;  /* 0x0000000870707220 */ /* 0x000fe20000410000 */
        /* <DEDUP_REMOVED lines=51> */
[----:B------:R-:W-:-:S02]  /*8bd0*/  VIADD R10, R10, 0xffffffff ;  /* 0xffffffff0a0a7836 */ /* 0x000fc40000000000 */
[----:B------:R-:W-:Y:S02]  /*8be0*/  IMAD.MOV.U32 R9, RZ, RZ, R16 ;  /* 0x000000ffff097224 */ /* 0x000fe400078e0010 */
[----:B------:R-:W-:Y:S01]  /*8bf0*/  IMAD.MOV.U32 R8, RZ, RZ, R11 ;  /* 0x000000ffff087224 */ /* 0x000fe200078e000b */
[----:B------:R-:W-:Y:S06]  /*8c00*/  @P1 BRA `(.L_x_805) ;  /* 0xffffffc800d41947 */ /* 0x000fec000383ffff */
.L_x_786:
[----:B------:R-:W0:Y:S01]  /*8c10*/  S2UR UR14, SR_CTAID.X ;  /* 0x00000000000e79c3 */ /* 0x000e220000002500 */
[----:B------:R-:W-:Y:S01]  /*8c20*/  IADD3 R8, -R55, 0x1, RZ ;  /* 0x0000000137087810 */ /* 0x000fe20007ffe1ff */
[----:B------:R-:W-:Y:S02]  /*8c30*/  UISETP.NE.AND UP1, UPT, UR42, URZ, UPT ;  /* 0x0000003f2a00728c */ /* 0x000fe4000bf25270 */
[----:B------:R-:W-:Y:S02]  /*8c40*/  UISETP.NE.AND UP0, UPT, UR45, URZ, UPT ;  /* 0x0000003f2d00728c */ /* 0x000fe4000bf05270 */
[----:B------:R-:W-:Y:S01]  /*8c50*/  IMAD R8, R17, UR25, R8 ;  /* 0x0000001911087c24 */ /* 0x000fe2000f8e0208 */
[----:B------:R-:W-:-:S03]  /*8c60*/  UMOV UR11, 0xc0 ;  /* 0x000000c0000b7882 */ /* 0x000fc60000000000 */
[----:B------:R-:W-:Y:S02]  /*8c70*/  PLOP3.LUT P1, PT, PT, PT, UP0, 0x40, 0x0 ;  /* 0x000000000000781c */ /* 0x000fe40003f2e808 */
[----:B------:R-:W-:Y:S01]  /*8c80*/  R2UR UR16, R8 ;  /* 0x00000000081072ca */ /* 0x000fe200000e0000 */
[----:B------:R-:W-:Y:S01]  /*8c90*/  @UP1 ULDC UR17, c[0x0][0x450] ;  /* 0x0001140000111ab9 */ /* 0x000fe20000000800 */
[----:B0-----:R-:W-:-:S03]  /*8ca0*/  UIMAD UR11, UR14, UR11, 0xbf ;  /* 0x000000bf0e0b74a4 */ /* 0x001fc6000f8e020b */
[----:B------:R-:W-:Y:S02]  /*8cb0*/  @UP1 ULDC UR14, c[0x0][0x44c] ;  /* 0x00011300000e1ab9 */ /* 0x000fe40000000800 */
[----:B------:R-:W-:-:S04]  /*8cc0*/  UIMAD.WIDE.U32 UR14, UR11, UR14, URZ ;  /* 0x0000000e0b0e72a5 */ /* 0x000fc8000f8e003f */
[----:B------:R-:W-:-:S04]  /*8cd0*/  @UP1 USHF.R.U32.HI UR11, URZ, UR17, UR15 ;  /* 0x000000113f0b1299 */ /* 0x000fc8000801160f */
[----:B------:R-:W-:-:S03]  /*8ce0*/  UIADD3 UR11, UR16, UR11, URZ ;  /* 0x0000000b100b7290 */ /* 0x000fc6000fffe03f */
[----:B------:R-:W-:Y:S02]  /*8cf0*/  ULDC UR16, c[0x0][0x9dc] ;  /* 0x0002770000107ab9 */ /* 0x000fe40000000800 */
[----:B------:R-:W-:Y:S01]  /*8d00*/  UIADD3 UR16, UR11, -UR16, URZ ;  /* 0x800000100b107290 */ /* 0x000fe2000fffe03f */
[----:B------:R-:W-:Y:S11]  /*8d10*/  @P1 BRA `(.L_x_806) ;  /* 0x00000000004c1947 */ /* 0x000ff60003800000 */
[----:B------:R-:W-:-:S06]  /*8d20*/  UISETP.GT.AND UP0, UPT, UR11, -0x1, UPT ;  /* 0xffffffff0b00788c */ /* 0x000fcc000bf04270 */
[----:B------:R-:W-:-:S13]  /*8d30*/  PLOP3.LUT P1, PT, PT, PT, UP0, 0x80, 0x0 ;  /* 0x000000000000781c */ /* 0x000fda0003f2f008 */
[----:B------:R-:W-:Y:S05]  /*8d40*/  @P1 BRA `(.L_x_807) ;  /* 0x0000000000201947 */ /* 0x000fea0003800000 */
[----:B------:R-:W-:Y:S01]  /*8d50*/  ULDC UR17, c[0x0][0x9e4] ;  /* 0x0002790000117ab9 */ /* 0x000fe20000000800 */
[----:B------:R-:W-:Y:S02]  /*8d60*/  ULOP3.LUT UR11, URZ, UR11, URZ, 0x33, !UPT ;  /* 0x0000000b3f0b7292 */ /* 0x000fe4000f8e333f */
[----:B------:R-:W-:-:S11]  /*8d70*/  UISETP.NE.AND UP0, UPT, UR17, 0x1, UPT ;  /* 0x000000011100788c */ /* 0x000fd6000bf05270 */
[----:B------:R-:W-:Y:S02]  /*8d80*/  @UP0 ULDC.64 UR18, c[0x0][0x9e8] ;  /* 0x00027a0000120ab9 */ /* 0x000fe40000000a00 */
[----:B------:R-:W-:-:S04]  /*8d90*/  UIMAD.WIDE.U32 UR14, UR11, UR18, URZ ;  /* 0x000000120b0e72a5 */ /* 0x000fc8000f8e003f */
[----:B------:R-:W-:-:S04]  /*8da0*/  @UP0 USHF.R.U32.HI UR11, URZ, UR19, UR15 ;  /* 0x000000133f0b0299 */ /* 0x000fc8000801160f */
[----:B------:R-:W-:Y:S01]  /*8db0*/  ULOP3.LUT UR11, URZ, UR11, URZ, 0x33, !UPT ;  /* 0x0000000b3f0b7292 */ /* 0x000fe2000f8e333f */
[----:B------:R-:W-:Y:S11]  /*8dc0*/  BRA `(.L_x_808) ;  /* 0x0000000000147947 */ /* 0x000ff60003800000 */
.L_x_807:
[----:B------:R-:W-:Y:S02]  /*8dd0*/  ULDC UR17, c[0x0][0x9e4] ;  /* 0x0002790000117ab9 */ /* 0x000fe40000000800 */
[----:B------:R-:W-:-:S11]  /*8de0*/  UISETP.NE.AND UP0, UPT, UR17, 0x1, UPT ;  /* 0x000000011100788c */ /* 0x000fd6000bf05270 */
[----:B------:R-:W-:Y:S02]  /*8df0*/  @UP0 ULDC.64 UR18, c[0x0][0x9e8] ;  /* 0x00027a0000120ab9 */ /* 0x000fe40000000a00 */
[----:B------:R-:W-:-:S04]  /*8e00*/  UIMAD.WIDE.U32 UR14, UR11, UR18, URZ ;  /* 0x000000120b0e72a5 */ /* 0x000fc8000f8e003f */
[----:B------:R-:W-:-:S12]  /*8e10*/  @UP0 USHF.R.U32.HI UR11, URZ, UR19, UR15 ;  /* 0x000000133f0b0299 */ /* 0x000fd8000801160f */
.L_x_808:
[----:B------:R-:W-:-:S04]  /*8e20*/  UIMAD UR11, UR11, UR17, URZ ;  /* 0x000000110b0b72a4 */ /* 0x000fc8000f8e023f */
[----:B------:R-:W-:-:S04]  /*8e30*/  UISETP.LT.AND UP0, UPT, UR16, UR11, UPT ;  /* 0x0000000b1000728c */ /* 0x000fc8000bf01270 */
[----:B------:R-:W-:-:S12]  /*8e40*/  USEL UR16, UR16, UR11, !UP0 ;  /* 0x0000000b10107287 */ /* 0x000fd8000c000000 */
.L_x_806:
[----:B------:R-:W-:-:S04]  /*8e50*/  UIADD3 UR16, UR16, 0x7f, URZ ;  /* 0x0000007f10107890 */ /* 0x000fc8000fffe03f */
[----:B------:R-:W-:-:S04]  /*8e60*/  USHF.R.S32.HI UR11, URZ, 0x1f, UR16 ;  /* 0x0000001f3f0b7899 */ /* 0x000fc80008011410 */
[----:B------:R-:W-:-:S04]  /*8e70*/  ULEA.HI UR11, UR11, UR16, URZ, 0x7 ;  /* 0x000000100b0b7291 */ /* 0x000fc8000f8f383f */
[----:B------:R-:W-:-:S04]  /*8e80*/  USHF.R.S32.HI UR11, URZ, 0x7, UR11 ;  /* 0x000000073f0b7899 */ /* 0x000fc8000801140b */
[----:B------:R-:W-:-:S04]  /*8e90*/  UISETP.LT.AND UP0, UPT, UR43, UR11, UPT ;  /* 0x0000000b2b00728c */ /* 0x000fc8000bf01270 */
[----:B------:R-:W-:-:S06]  /*8ea0*/  USEL UR21, UR43, UR11, !UP0 ;  /* 0x0000000b2b157287 */ /* 0x000fcc000c000000 */
[----:B------:R-:W-:-:S13]  /*8eb0*/  ISETP.GE.AND P1, PT, R10, UR21, PT ;  /* 0x000000150a007c0c */ /* 0x000fda000bf26270 */
[----:B------:R-:W-:Y:S05]  /*8ec0*/  @!P1 BRA `(.L_x_809) ;  /* 0x0000002000fc9947 */ /* 0x000fea0003800000 */
[----:B------:R-:W-:Y:S01]  /*8ed0*/  IMAD.MOV.U32 R9, RZ, RZ, R16 ;  /* 0x000000ffff097224 */ /* 0x000fe200078e0010 */
[----:B------:R-:W-:Y:S01]  /*8ee0*/  UMOV UR23, UR5 ;  /* 0x0000000500177c82 */ /* 0x000fe20008000000 */
[----:B------:R-:W-:Y:S01]  /*8ef0*/  IMAD.MOV.U32 R8, RZ, RZ, R11 ;  /* 0x000000ffff087224 */ /* 0x000fe200078e000b */
[----:B------:R-:W-:Y:S01]  /*8f00*/  UMOV UR24, UR4 ;  /* 0x0000000400187c82 */ /* 0x000fe20008000000 */
[----:B------:R-:W-:-:S05]  /*8f10*/  ULDC UR22, c[0x0][0x988] ;  /* 0x0002620000167ab9 */ /* 0x000fca0000000800 */
.L_x_820:
[----:B------:R-:W-:-:S04]  /*8f20*/  UIADD3 UR4, UR24, 0x1, URZ ;  /* 0x0000000118047890 */ /* 0x000fc8000fffe03f */
[----:B------:R-:W-:-:S04]  /*8f30*/  UISETP.NE.AND UP0, UPT, UR4, 0x2, UPT ;  /* 0x000000020400788c */ /* 0x000fc8000bf05270 */
[----:B------:R-:W-:Y:S02]  /*8f40*/  USEL UR5, URZ, 0x1, UP0 ;  /* 0x000000013f057887 */ /* 0x000fe40008000000 */
[----:B------:R-:W-:Y:S02]  /*8f50*/  USEL UR4, UR4, URZ, UP0 ;  /* 0x0000003f04047287 */ /* 0x000fe40008000000 */
[----:B------:R-:W-:Y:S01]  /*8f60*/  ULOP3.LUT UR5, UR23, UR5, URZ, 0x3c, !UPT ;  /* 0x0000000517057292 */ /* 0x000fe2000f8e3c3f */
[----:B------:R-:W-:Y:S11]  /*8f70*/  @!P0 BRA `(.L_x_810) ;  /* 0x0000000000048947 */ /* 0x000ff60003800000 */
[----:B------:R-:W-:Y:S01]  /*8f80*/  BPT.TRAP 0x1 ;  /* 0x000000040000795c */ /* 0x000fe20000300000 */
.L_x_810:
[----:B------:R-:W-:Y:S01]  /*8f90*/  ULEA UR10, UR4, UR44, 0x3 ;  /* 0x0000002c040a7291 */ /* 0x000fe2000f8e183f */
[----:B------:R-:W-:-:S05]  /*8fa0*/  IMAD.U32 R11, RZ, RZ, UR5 ;  /* 0x00000005ff0b7e24 */ /* 0x000fca000f8e00ff */
[----:B------:R-:W-:-:S04]  /*8fb0*/  SHF.L.U32 R11, R11, 0x1f, RZ ;  /* 0x0000001f0b0b7819 */ /* 0x000fc800000006ff */
[----:B------:R0:W1:Y:S01]  /*8fc0*/  SYNCS.PHASECHK.TRANS64.TRYWAIT P1, [UR10+0x17030], R11 ;  /* 0x0170300bff0075a7 */ /* 0x000062000802014a */
[----:B------:R-:W-:Y:S05]  /*8fd0*/  @!P0 BRA `(.L_x_811) ;  /* 0x0000000000048947 */ /* 0x000fea0003800000 */
[----:B------:R-:W-:Y:S01]  /*8fe0*/  BPT.TRAP 0x1 ;  /* 0x000000040000795c */ /* 0x000fe20000300000 */
.L_x_811:
[----:B-1----:R-:W-:Y:S05]  /*8ff0*/  @P1 BRA `(.L_x_812) ;  /* 0x0000000000081947 */ /* 0x002fea0003800000 */
[----:B------:R-:W1:Y:S02]  /*9000*/  SYNCS.PHASECHK.TRANS64.TRYWAIT P1, [UR10+0x17030], R11 ;  /* 0x0170300bff0075a7 */ /* 0x000e64000802014a */
[----:B-1----:R-:W-:Y:S05]  /*9010*/  @!P1 BRA `(.L_x_813) ;  /* 0x000000c000e49947 */ /* 0x002fea0003800000 */
.L_x_812:
        /* <DEDUP_REMOVED lines=19> */
.L_x_814:
[----:B------:R-:W-:Y:S01]  /*9150*/  ULEA UR15, UR24, UR44, 0x3 ;  /* 0x0000002c180f7291 */ /* 0x000fe2000f8e183f */
[----:B01----:R-:W-:-:S05]  /*9160*/  IMAD.U32 R11, RZ, RZ, UR23 ;  /* 0x00000017ff0b7e24 */ /* 0x003fca000f8e00ff */
[----:B------:R-:W-:-:S04]  /*9170*/  SHF.L.U32 R11, R11, 0x1f, RZ ;  /* 0x0000001f0b0b7819 */ /* 0x000fc800000006ff */
[----:B------:R0:W1:Y:S01]  /*9180*/  SYNCS.PHASECHK.TRANS64.TRYWAIT P1, [UR15+0x17050], R11 ;  /* 0x0170500bff0075a7 */ /* 0x000062000802014f */
[----:B------:R-:W-:Y:S05]  /*9190*/  @!P0 BRA `(.L_x_815) ;  /* 0x0000000000048947 */ /* 0x000fea0003800000 */
[----:B------:R-:W-:Y:S01]  /*91a0*/  BPT.TRAP 0x1 ;  /* 0x000000040000795c */ /* 0x000fe20000300000 */
.L_x_815:
[----:B-1----:R-:W-:Y:S05]  /*91b0*/  @P1 BRA `(.L_x_816) ;  /* 0x0000000000081947 */ /* 0x002fea0003800000 */
[----:B------:R-:W1:Y:S02]  /*91c0*/  SYNCS.PHASECHK.TRANS64.TRYWAIT P1, [UR15+0x17050], R11 ;  /* 0x0170500bff0075a7 */ /* 0x000e64000802014f */
[----:B-1----:R-:W-:Y:S05]  /*91d0*/  @!P1 BRA `(.L_x_817) ;  /* 0x000000c0008c9947 */ /* 0x002fea0003800000 */
.L_x_816:
        /* <DEDUP_REMOVED lines=27> */
.L_x_818:
[C---:B------:R-:W-:Y:S01]  /*9390*/  FMUL.FTZ R13, R0.reuse, R24 ;  /* 0x00000018000d7220 */ /* 0x040fe20000410000 */
[C---:B------:R-:W-:Y:S01]  /*93a0*/  FMUL.FTZ R14, R0.reuse, R26 ;  /* 0x0000001a000e7220 */ /* 0x040fe20000410000 */
[C---:B-1----:R-:W-:Y:S01]  /*93b0*/  FMUL.FTZ R12, R0.reuse, R25 ;  /* 0x00000019000c7220 */ /* 0x042fe20000410000 */
        /* <DEDUP_REMOVED lines=62> */
[----:B------:R-:W-:Y:S01]  /*97a0*/  FMUL.FTZ R65, R0, R75 ;  /* 0x0000004b00417220 */ /* 0x000fe20000410000 */
[----:B------:R-:W-:Y:S01]  /*97b0*/  UMOV UR10, UR22 ;  /* 0x00000016000a7c82 */ /* 0x000fe20008000000 */
[----:B------:R-:W-:-:S03]  /*97c0*/  ULEA UR11, UR4, UR44, 0x3 ;  /* 0x0000002c040b7291 */ /* 0x000fc6000f8e183f */
[----:B------:R-:W2:Y:S01]  /*97d0*/  MUFU.TANH R22, R22 ;  /* 0x0000001600167308 */ /* 0x000ea20000002400 */
[----:B0-----:R-:W-:Y:S01]  /*97e0*/  FMNMX.FTZ R11, R19, R16, !PT ;  /* 0x00000010130b7209 */ /* 0x001fe20007810000 */
[----:B------:R-:W-:-:S04]  /*97f0*/  UIADD3 UR11, UR11, 0x17040, URZ ;  /* 0x000170400b0b7890 */ /* 0x000fc8000fffe03f */
[----:B------:R-:W-:Y:S02]  /*9800*/  UPRMT UR11, UR7, 0x654, UR11 ;  /* 0x00000654070b7896 */ /* 0x000fe4000800000b */
[----:B------:R-:W0:Y:S01]  /*9810*/  MUFU.TANH R24, R24 ;  /* 0x0000001800187308 */ /* 0x000e220000002400 */
[----:B-1----:R-:W-:Y:S01]  /*9820*/  FMNMX.FTZ R67, R21, R66, !PT ;  /* 0x0000004215437209 */ /* 0x002fe20007810000 */
[----:B------:R-:W-:-:S05]  /*9830*/  FMUL.FTZ R66, R0, R76 ;  /* 0x0000004c00427220 */ /* 0x000fca0000410000 */
[----:B------:R-:W-:Y:S01]  /*9840*/  SYNCS.ARRIVE.TRANS64.RED.A1T0 RZ, [UR11], RZ ;  /* 0x000000ffffff79a7 */ /* 0x000fe2000810040b */
        /* <DEDUP_REMOVED lines=72> */
[----:B------:R-:W-:-:S05]  /*9cd0*/  IMAD.U32 R84, RZ, RZ, UR10 ;  /* 0x0000000aff547e24 */ /* 0x000fca000f8e00ff */
        /* <DEDUP_REMOVED lines=46> */
[----:B-1----:R-:W-:Y:S02]  /*9fc0*/  FMNMX.FTZ R78, R76, R79, !PT ;  /* 0x0000004f4c4e7209 */ /* 0x002fe40007810000 */
[----:B--2---:R-:W-:-:S05]  /*9fd0*/  FMNMX.FTZ R79, R75, R16, !PT ;  /* 0x000000104b4f7209 */ /* 0x004fca0007810000 */
[----:B------:R-:W1:Y:S01]  /*9fe0*/  SHFL.BFLY PT, R16, R79, 0x2, 0x1f ;  /* 0x0c401f004f107f89 */ /* 0x000e6200000e0000 */
[----:B0-----:R-:W-:-:S05]  /*9ff0*/  FMNMX.FTZ R78, R77, R78, !PT ;  /* 0x0000004e4d4e7209 */ /* 0x001fca0007810000 */
[----:B------:R-:W0:Y:S01]  /*a000*/  SHFL.BFLY PT, R11, R78, 0x2, 0x1f ;  /* 0x0c401f004e0b7f89 */ /* 0x000e2200000e0000 */
[----:B-1----:R-:W-:Y:S02]  /*a010*/  FMNMX.FTZ R80, R79, R16, !PT ;  /* 0x000000104f507209 */ /* 0x002fe40007810000 */
[----:B0-----:R-:W-:-:S03]  /*a020*/  FMNMX.FTZ R81, R78, R11, !PT ;  /* 0x0000000b4e517209 */ /* 0x001fc60007810000 */
[----:B------:R-:W0:Y:S04]  /*a030*/  SHFL.BFLY PT, R11, R80, 0x1, 0x1f ;  /* 0x0c201f00500b7f89 */ /* 0x000e2800000e0000 */
[----:B------:R-:W1:Y:S01]  /*a040*/  SHFL.BFLY PT, R16, R81, 0x1, 0x1f ;  /* 0x0c201f0051107f89 */ /* 0x000e6200000e0000 */
[----:B0-----:R-:W-:Y:S02]  /*a050*/  FMNMX.FTZ R11, R80, R11, !PT ;  /* 0x0000000b500b7209 */ /* 0x001fe40007810000 */
[----:B-1----:R-:W-:-:S03]  /*a060*/  FMNMX.FTZ R16, R81, R16, !PT ;  /* 0x0000001051107209 */ /* 0x002fc60007810000 */
[C---:B------:R-:W-:Y:S01]  /*a070*/  FFMA.FTZ R79, R11.reuse, R84, -8 ;  /* 0xc10000000b4f7423 */ /* 0x040fe20000010054 */
[----:B------:R-:W-:-:S01]  /*a080*/  FADD.FTZ R8, -R11, R8 ;  /* 0x000000080b087221 */ /* 0x000fc20000010100 */
[----:B------:R-:W-:Y:S02]  /*a090*/  IMAD.U32 R81, RZ, RZ, UR10 ;  /* 0x0000000aff517e24 */ /* 0x000fe4000f8e00ff */
[----:B------:R-:W-:-:S01]  /*a0a0*/  FFMA.FTZ R78, R13, UR10, -R79 ;  /* 0x0000000a0d4e7c23 */ /* 0x000fc2000801084f */
[--C-:B------:R-:W-:Y:S01]  /*a0b0*/  FFMA.FTZ R13, R12, UR10, -R79.reuse ;  /* 0x0000000a0c0d7c23 */ /* 0x100fe2000801084f */
        /* <DEDUP_REMOVED lines=14> */
[----:B------:R-:W-:Y:S01]  /*a1a0*/  FMUL.FTZ R82, R8, UR10 ;  /* 0x0000000a08527c20 */ /* 0x000fe20008410000 */
[----:B------:R-:W-:Y:S01]  /*a1b0*/  FFMA.FTZ R70, R74, UR10, -R79 ;  /* 0x0000000a4a467c23 */ /* 0x000fe2000801084f */
[----:B------:R-:W-:-:S01]  /*a1c0*/  FADD.FTZ R8, -R16, R9 ;  /* 0x0000000910087221 */ /* 0x000fc20000010100 */
[----:B------:R-:W-:Y:S01]  /*a1d0*/  FFMA.FTZ R74, R16, R81, -8 ;  /* 0xc1000000104a7423 */ /* 0x000fe20000010051 */
        /* <DEDUP_REMOVED lines=15> */
[----:B------:R-:W-:Y:S01]  /*a2d0*/  FMUL.FTZ R8, R8, UR10 ;  /* 0x0000000a08087c20 */ /* 0x000fe20008410000 */
[----:B------:R-:W-:-:S01]  /*a2e0*/  FFMA.FTZ R79, R14, UR10, -R74 ;  /* 0x0000000a0e4f7c23 */ /* 0x000fc2000801084a */
[--C-:B------:R-:W-:Y:S01]  /*a2f0*/  FFMA.FTZ R14, R15, UR10, -R74.reuse ;  /* 0x0000000a0f0e7c23 */ /* 0x100fe2000801084a */
        /* <DEDUP_REMOVED lines=22> */
[----:B------:R-:W-:-:S02]  /*a460*/  FFMA.FTZ R76, R76, UR10, -R74 ;  /* 0x0000000a4c4c7c23 */ /* 0x000fc4000801084a */
[----:B------:R-:W1:Y:S01]  /*a470*/  MUFU.EX2 R79, R79 ;  /* 0x0000004f004f7308 */ /* 0x000e620000000800 */
[----:B0-----:R-:W-:-:S07]  /*a480*/  FFMA.FTZ R4, R9, R4, R78 ;  /* 0x0000000409047223 */ /* 0x001fce000001004e */
[----:B------:R-:W0:Y:S08]  /*a490*/  MUFU.EX2 R13, R13 ;  /* 0x0000000d000d7308 */ /* 0x000e300000000800 */
[----:B------:R-:W2:Y:S01]  /*a4a0*/  MUFU.EX2 R14, R14 ;  /* 0x0000000e000e7308 */ /* 0x000ea20000000800 */
[----:B-1----:R-:W-:-:S07]  /*a4b0*/  FFMA.FTZ R3, R8, R3, R79 ;  /* 0x0000000308037223 */ /* 0x002fce000001004f */
        /* <DEDUP_REMOVED lines=18> */
[--C-:B------:R-:W-:Y:S01]  /*a5e0*/  FFMA.FTZ R56, R57, UR10, -R74.reuse ;  /* 0x0000000a39387c23 */ /* 0x100fe2000801084a */
[----:B------:R-:W-:-:S05]  /*a5f0*/  FFMA.FTZ R57, R60, UR10, -R74 ;  /* 0x0000000a3c397c23 */ /* 0x000fca000801084a */
        /* <DEDUP_REMOVED lines=15> */
[----:B--2---:R-:W-:-:S01]  /*a6f0*/  FADD.FTZ R81, R31, R60 ;  /* 0x0000003c1f517221 */ /* 0x004fc20000010000 */
[--C-:B------:R-:W-:Y:S01]  /*a700*/  FFMA.FTZ R60, R61, UR10, -R74.reuse ;  /* 0x0000000a3d3c7c23 */ /* 0x100fe2000801084a */
[----:B------:R-:W-:-:S05]  /*a710*/  FFMA.FTZ R61, R64, UR10, -R74 ;  /* 0x0000000a403d7c23 */ /* 0x000fca000801084a */
        /* <DEDUP_REMOVED lines=15> */
[----:B0-----:R-:W-:-:S01]  /*a810*/  FADD.FTZ R81, R39, R64 ;  /* 0x0000004027517221 */ /* 0x001fc20000010000 */
[--C-:B------:R-:W-:Y:S01]  /*a820*/  FFMA.FTZ R64, R65, UR10, -R74.reuse ;  /* 0x0000000a41407c23 */ /* 0x100fe2000801084a */
[----:B------:R-:W-:-:S05]  /*a830*/  FFMA.FTZ R65, R68, UR10, -R74 ;  /* 0x0000000a44417c23 */ /* 0x000fca000801084a */
        /* <DEDUP_REMOVED lines=78> */
.L_x_819:
        /* <DEDUP_REMOVED lines=71> */
[----:B------:R-:W-:Y:S01]  /*b190*/  VIADD R10, R10, 0xffffffff ;  /* 0xffffffff0a0a7836 */ /* 0x000fe20000000000 */
        /* <DEDUP_REMOVED lines=16> */
[----:B------:R-:W-:Y:S01]  /*b2a0*/  F2FP.SATFINITE.E4M3.F32.PACK_AB_MERGE_C R139, R72, R69, R19 ;  /* 0x00000045488b723e */ /* 0x000fe20004807013 */
[----:B------:R-:W-:Y:S06]  /*b2b0*/  @P1 BRA `(.L_x_820) ;  /* 0xffffffdc00181947 */ /* 0x000fec000383ffff */
.L_x_809:
[----:B------:R-:W-:-:S13]  /*b2c0*/  ISETP.GE.AND P1, PT, R10, UR43, PT ;  /* 0x0000002b0a007c0c */ /* 0x000fda000bf26270 */
[----:B------:R-:W-:Y:S05]  /*b2d0*/  @!P1 BRA `(.L_x_821) ;  /* 0x0000003400489947 */ /* 0x000fea0003800000 */
[----:B------:R-:W-:Y:S01]  /*b2e0*/  IMAD.MOV.U32 R9, RZ, RZ, R16 ;  /* 0x000000ffff097224 */ /* 0x000fe200078e0010 */
[----:B------:R-:W-:Y:S01]  /*b2f0*/  UMOV UR23, UR5 ;  /* 0x0000000500177c82 */ /* 0x000fe20008000000 */
[----:B------:R-:W-:Y:S01]  /*b300*/  IMAD.MOV.U32 R8, RZ, RZ, R11 ;  /* 0x000000ffff087224 */ /* 0x000fe200078e000b */
[----:B------:R-:W-:Y:S01]  /*b310*/  UMOV UR24, UR4 ;  /* 0x0000000400187c82 */ /* 0x000fe20008000000 */
[----:B------:R-:W-:Y:S01]  /*b320*/  ULDC UR28, c[0x0][0x9e4] ;  /* 0x00027900001c7ab9 */ /* 0x000fe20000000800 */
[----:B------:R-:W-:Y:S01]  /*b330*/  ULDC UR27, c[0x0][0x288] ;  /* 0x0000a200001b7ab9 */ /* 0x000fe20000000800 */
[----:B------:R-:W-:Y:S01]  /*b340*/  ULDC UR26, c[0x0][0x2f0] ;  /* 0x0000bc00001a7ab9 */ /* 0x000fe20000000800 */
[----:B------:R-:W-:Y:S01]  /*b350*/  ULDC UR21, c[0x0][0x988] ;  /* 0x0002620000157ab9 */ /* 0x000fe20000000800 */
[----:B------:R-:W-:-:S05]  /*b360*/  ULDC UR25, c[0x0][0x9e0] ;  /* 0x0002780000197ab9 */ /* 0x000fca0000000800 */
.L_x_840:
[----:B------:R-:W-:-:S04]  /*b370*/  UIADD3 UR4, UR24, 0x1, URZ ;  /* 0x0000000118047890 */ /* 0x000fc8000fffe03f */
[----:B------:R-:W-:-:S04]  /*b380*/  UISETP.NE.AND UP0, UPT, UR4, 0x2, UPT ;  /* 0x000000020400788c */ /* 0x000fc8000bf05270 */
[----:B------:R-:W-:Y:S02]  /*b390*/  USEL UR5, URZ, 0x1, UP0 ;  /* 0x000000013f057887 */ /* 0x000fe40008000000 */
[----:B------:R-:W-:Y:S02]  /*b3a0*/  USEL UR4, UR4, URZ, UP0 ;  /* 0x0000003f04047287 */ /* 0x000fe40008000000 */
[----:B------:R-:W-:Y:S01]  /*b3b0*/  ULOP3.LUT UR5, UR23, UR5, URZ, 0x3c, !UPT ;  /* 0x0000000517057292 */ /* 0x000fe2000f8e3c3f */
[----:B------:R-:W-:Y:S11]  /*b3c0*/  @!P0 BRA `(.L_x_822) ;  /* 0x0000000000048947 */ /* 0x000ff60003800000 */
[----:B------:R-:W-:Y:S01]  /*b3d0*/  BPT.TRAP 0x1 ;  /* 0x000000040000795c */ /* 0x000fe20000300000 */
.L_x_822:
[----:B------:R-:W-:Y:S01]  /*b3e0*/  ULEA UR22, UR4, UR44, 0x3 ;  /* 0x0000002c04167291 */ /* 0x000fe2000f8e183f */
[----:B------:R-:W-:-:S05]  /*b3f0*/  IMAD.U32 R11, RZ, RZ, UR5 ;  /* 0x00000005ff0b7e24 */ /* 0x000fca000f8e00ff */
[----:B------:R-:W-:-:S04]  /*b400*/  SHF.L.U32 R11, R11, 0x1f, RZ ;  /* 0x0000001f0b0b7819 */ /* 0x000fc800000006ff */
[----:B------:R0:W1:Y:S01]  /*b410*/  SYNCS.PHASECHK.TRANS64.TRYWAIT P1, [UR22+0x17030], R11 ;  /* 0x0170300bff0075a7 */ /* 0x0000620008020156 */
[----:B------:R-:W-:Y:S05]  /*b420*/  @!P0 BRA `(.L_x_823) ;  /* 0x0000000000048947 */ /* 0x000fea0003800000 */
[----:B------:R-:W-:Y:S01]  /*b430*/  BPT.TRAP 0x1 ;  /* 0x000000040000795c */ /* 0x000fe20000300000 */
.L_x_823:
[----:B-1----:R-:W-:Y:S05]  /*b440*/  @P1 BRA `(.L_x_824) ;  /* 0x0000000000081947 */ /* 0x002fea0003800000 */
[----:B------:R-:W1:Y:S02]  /*b450*/  SYNCS.PHASECHK.TRANS64.TRYWAIT P1, [UR22+0x17030], R11 ;  /* 0x0170300bff0075a7 */ /* 0x000e640008020156 */
[----:B-1----:R-:W-:Y:S05]  /*b460*/  @!P1 BRA `(.L_x_825) ;  /* 0x000000a000009947 */ /* 0x002fea0003800000 */
.L_x_824:
        /* <DEDUP_REMOVED lines=19> */
.L_x_826:
[----:B------:R-:W-:Y:S01]  /*b5a0*/  ULEA UR15, UR24, UR44, 0x3 ;  /* 0x0000002c180f7291 */ /* 0x000fe2000f8e183f */
[----:B01----:R-:W-:-:S05]  /*b5b0*/  IMAD.U32 R11, RZ, RZ, UR23 ;  /* 0x00000017ff0b7e24 */ /* 0x003fca000f8e00ff */
[----:B------:R-:W-:-:S04]  /*b5c0*/  SHF.L.U32 R11, R11, 0x1f, RZ ;  /* 0x0000001f0b0b7819 */ /* 0x000fc800000006ff */
[----:B------:R0:W1:Y:S01]  /*b5d0*/  SYNCS.PHASECHK.TRANS64.TRYWAIT P1, [UR15+0x17050], R11 ;  /* 0x0170500bff0075a7 */ /* 0x000062000802014f */
[----:B------:R-:W-:Y:S05]  /*b5e0*/  @!P0 BRA `(.L_x_827) ;  /* 0x0000000000048947 */ /* 0x000fea0003800000 */
[----:B------:R-:W-:Y:S01]  /*b5f0*/  BPT.TRAP 0x1 ;  /* 0x000000040000795c */ /* 0x000fe20000300000 */
.L_x_827:
[----:B-1----:R-:W-:Y:S05]  /*b600*/  @P1 BRA `(.L_x_828) ;  /* 0x0000000000081947 */ /* 0x002fea0003800000 */
[----:B------:R-:W1:Y:S02]  /*b610*/  SYNCS.PHASECHK.TRANS64.TRYWAIT P1, [UR15+0x17050], R11 ;  /* 0x0170500bff0075a7 */ /* 0x000e64000802014f */
[----:B-1----:R-:W-:Y:S05]  /*b620*/  @!P1 BRA `(.L_x_829) ;  /* 0x0000009c00a89947 */ /* 0x002fea0003800000 */
.L_x_828:
        /* <DEDUP_REMOVED lines=27> */
.L_x_830:
[----:B------:R-:W-:Y:S01]  /*b7e0*/  UISETP.NE.AND UP1, UPT, UR42, URZ, UPT ;  /* 0x0000003f2a00728c */ /* 0x000fe2000bf25270 */
[C---:B------:R-:W-:Y:S01]  /*b7f0*/  FMUL.FTZ R13, R0.reuse, R25 ;  /* 0x00000019000d7220 */ /* 0x040fe20000410000 */
[C---:B------:R-:W-:Y:S01]  /*b800*/  FMUL.FTZ R25, R0.reuse, R38 ;  /* 0x0000002600197220 */ /* 0x040fe20000410000 */
[C---:B-1----:R-:W-:Y:S01]  /*b810*/  FMUL.FTZ R12, R0.reuse, R26 ;  /* 0x0000001a000c7220 */ /* 0x042fe20000410000 */
        /* <DEDUP_REMOVED lines=9> */
[----:B------:R-:W-:Y:S01]  /*b8b0*/  FMUL.FTZ R32, R0, R41 ;  /* 0x0000002900207220 */ /* 0x000fe20000410000 */
[----:B------:R-:W-:-:S02]  /*b8c0*/  IMAD.MOV.U32 R84, RZ, RZ, R5 ;  /* 0x000000ffff547224 */ /* 0x000fc400078e0005 */
[C---:B------:R-:W-:Y:S01]  /*b8d0*/  FMUL.FTZ R41, R0.reuse, R54 ;  /* 0x0000003600297220 */ /* 0x040fe20000410000 */
[C---:B------:R-:W-:Y:S01]  /*b8e0*/  FMUL.FTZ R54, R0.reuse, R61 ;  /* 0x0000003d00367220 */ /* 0x040fe20000410000 */
[----:B------:R-:W-:Y:S01]  /*b8f0*/  FMUL.FTZ R61, R0, R74 ;  /* 0x0000004a003d7220 */ /* 0x000fe20000410000 */
[----:B------:R-:W-:Y:S02]  /*b900*/  IMAD.SHL.U32 R74, R10, 0x80, RZ ;  /* 0x000000800a4a7824 */ /* 0x000fe400078e00ff */
[----:B0-----:R-:W-:Y:S01]  /*b910*/  FMUL.FTZ R11, R0, R24 ;  /* 0x00000018000b7220 */ /* 0x001fe20000410000 */
[----:B------:R-:W-:Y:S01]  /*b920*/  @P1 IMAD.HI.U32 R26, R5, UR10, RZ ;  /* 0x0000000a051a1c27 */ /* 0x000fe2000f8e00ff */
[----:B------:R-:W-:-:S03]  /*b930*/  @UP1 ULDC UR10, c[0x0][0x450] ;  /* 0x00011400000a1ab9 */ /* 0x000fc60000000800 */
[C---:B------:R-:W-:Y:S01]  /*b940*/  FMUL.FTZ R16, R0.reuse, R30 ;  /* 0x0000001e00107220 */ /* 0x040fe20000410000 */
[C---:B------:R-:W-:Y:S01]  /*b950*/  FMUL.FTZ R21, R0.reuse, R34 ;  /* 0x0000002200157220 */ /* 0x040fe20000410000 */
[C---:B------:R-:W-:Y:S01]  /*b960*/  FMUL.FTZ R15, R0.reuse, R28 ;  /* 0x0000001c000f7220 */ /* 0x040fe20000410000 */
[----:B------:R-:W-:Y:S01]  /*b970*/  @P2 SHF.R.U32.HI R84, RZ, UR10, R26 ;  /* 0x0000000aff542c19 */ /* 0x000fe2000801161a */
[C---:B------:R-:W-:Y:S01]  /*b980*/  FMUL.FTZ R18, R0.reuse, R29 ;  /* 0x0000001d00127220 */ /* 0x040fe20000410000 */
[C---:B------:R-:W-:Y:S01]  /*b990*/  FMUL.FTZ R19, R0.reuse, R31 ;  /* 0x0000001f00137220 */ /* 0x040fe20000410000 */
[C---:B------:R-:W-:Y:S01]  /*b9a0*/  FMUL.FTZ R23, R0.reuse, R35 ;  /* 0x0000002300177220 */ /* 0x040fe20000410000 */
[C---:B------:R-:W-:Y:S01]  /*b9b0*/  FMUL.FTZ R24, R0.reuse, R36 ;  /* 0x0000002400187220 */ /* 0x040fe20000410000 */
[----:B------:R-:W0:Y:S01]  /*b9c0*/  SHFL.IDX PT, R136, R84, RZ, 0x1c1f ;  /* 0x001c1fff54887589 */ /* 0x000e2200000e0000 */
        /* <DEDUP_REMOVED lines=48> */
[----:B------:R-:W1:Y:S01]  /*bcd0*/  MUFU.TANH R11, R11 ;  /* 0x0000000b000b7308 */ /* 0x000e620000002400 */
[----:B------:R-:W-:Y:S01]  /*bce0*/  UPRMT UR22, UR7, 0x654, UR22 ;  /* 0x0000065407167896 */ /* 0x000fe20008000016 */
[----:B------:R-:W-:-:S04]  /*bcf0*/  IMAD R26, R17, UR26, R26 ;  /* 0x0000001a111a7c24 */ /* 0x000fc8000f8e021a */
[----:B------:R-:W-:Y:S02]  /*bd00*/  VIADD R26, R26, -UR27 ;  /* 0x8000001b1a1a7c36 */ /* 0x000fe40008000000 */
[----:B------:R-:W2:Y:S02]  /*bd10*/  MUFU.TANH R13, R13 ;  /* 0x0000000d000d7308 */ /* 0x000ea40000002400 */
[C---:B------:R-:W-:Y:S01]  /*bd20*/  VIADD R83, R26.reuse, UR25 ;  /* 0x000000191a537c36 */ /* 0x040fe20008000000 */
[----:B------:R-:W-:Y:S01]  /*bd30*/  SYNCS.ARRIVE.TRANS64.RED.A1T0 RZ, [UR22], RZ ;  /* 0x000000ffffff79a7 */ /* 0x000fe20008100416 */
[----:B------:R-:W-:Y:S02]  /*bd40*/  VIADD R82, R26, UR20 ;  /* 0x000000141a527c36 */ /* 0x000fe40008000000 */
[--C-:B0-----:R-:W-:Y:S02]  /*bd50*/  IMAD.IADD R81, R83, 0x1, R136.reuse ;  /* 0x0000000153517824 */ /* 0x101fe400078e0288 */
[----:B------:R-:W0:Y:S01]  /*bd60*/  MUFU.TANH R12, R12 ;  /* 0x0000000c000c7308 */ /* 0x000e220000002400 */
        /* <DEDUP_REMOVED lines=65> */
[----:B------:R-:W-:-:S05]  /*c180*/  VIADD R79, R26, -UR27 ;  /* 0x8000001b1a4f7c36 */ /* 0x000fca0008000000 */
        /* <DEDUP_REMOVED lines=10> */
.L_x_833:
[----:B------:R-:W-:-:S05]  /*c230*/  IMAD.U32 R86, RZ, RZ, UR28 ;  /* 0x0000001cff567e24 */ /* 0x000fca000f8e00ff */
[----:B------:R-:W-:-:S13]  /*c240*/  ISETP.NE.AND P1, PT, R86, 0x1, PT ;  /* 0x000000015600780c */ /* 0x000fda0003f25270 */
[----:B------:R-:W1:Y:S02]  /*c250*/  @P1 LDC.64 R26, c[0x0][0x9e8] ;  /* 0x00027a00ff1a1b82 */ /* 0x000e640000000a00 */
[----:B-1----:R-:W-:-:S05]  /*c260*/  @P1 IMAD.HI.U32 R26, R79, R26, RZ ;  /* 0x0000001a4f1a1227 */ /* 0x002fca00078e00ff */
[----:B------:R-:W-:-:S07]  /*c270*/  @P1 SHF.R.U32.HI R79, RZ, R27, R26 ;  /* 0x0000001bff4f1219 */ /* 0x000fce000001161a */
.L_x_834:
[----:B------:R-:W-:Y:S05]  /*c280*/  BSYNC B0 ;  /* 0x0000000000007941 */ /* 0x000fea0003800000 */
.L_x_832:
[----:B------:R-:W-:-:S04]  /*c290*/  IMAD R79, R79, R86, -R74 ;  /* 0x000000564f4f7224 */ /* 0x000fc800078e0a4a */
[----:B------:R-:W-:-:S05]  /*c2a0*/  IMAD R79, R2, -0x2, R79 ;  /* 0xfffffffe024f7824 */ /* 0x000fca00078e024f */
[----:B------:R-:W-:Y:S02]  /*c2b0*/  VIADDMNMX R81, R79, R86, R81, PT ;  /* 0x000000564f517246 */ /* 0x000fe40003800151 */
[----:B------:R-:W-:-:S07]  /*c2c0*/  VIMNMX R80, R80, R79, !PT ;  /* 0x0000004f50507248 */ /* 0x000fce0007fe0100 */
.L_x_831:
        /* <DEDUP_REMOVED lines=13> */
[----:B------:R-:W-:Y:S01]  /*c3a0*/  FSEL R13, R13, -INF , !P2 ;  /* 0xff8000000d0d7808 */ /* 0x000fe20005000000 */
[--C-:B-1----:R-:W-:Y:S01]  /*c3b0*/  IMAD.IADD R83, R83, 0x1, R26.reuse ;  /* 0x0000000153537824 */ /* 0x102fe200078e021a */
[----:B------:R-:W-:Y:S01]  /*c3c0*/  ISETP.GT.AND P5, PT, R80, 0x9, P1 ;  /* 0x000000095000780c */ /* 0x000fe20000fa4270 */
[----:B------:R-:W-:Y:S01]  /*c3d0*/  IMAD.IADD R82, R82, 0x1, R26 ;  /* 0x0000000152527824 */ /* 0x000fe200078e021a */
[C---:B------:R-:W-:Y:S02]  /*c3e0*/  ISETP.GT.AND P4, PT, R80.reuse, 0x10, P1 ;  /* 0x000000105000780c */ /* 0x040fe40000f84270 */
[C---:B------:R-:W-:Y:S02]  /*c3f0*/  ISETP.GT.AND P6, PT, R80.reuse, 0x11, P1 ;  /* 0x000000115000780c */ /* 0x040fe40000fc4270 */
[----:B------:R-:W-:Y:S02]  /*c400*/  ISETP.GT.AND P2, PT, R80, 0x18, P1 ;  /* 0x000000185000780c */ /* 0x000fe40000f44270 */
[----:B0-----:R-:W-:-:S02]  /*c410*/  FSEL R28, R28, -INF , !P3 ;  /* 0xff8000001c1c7808 */ /* 0x001fc40005800000 */
        /* <DEDUP_REMOVED lines=95> */
.L_x_837:
[----:B------:R-:W-:-:S05]  /*ca10*/  IMAD.U32 R80, RZ, RZ, UR28 ;  /* 0x0000001cff507e24 */ /* 0x000fca000f8e00ff */
[----:B------:R-:W-:-:S13]  /*ca20*/  ISETP.NE.AND P2, PT, R80, 0x1, PT ;  /* 0x000000015000780c */ /* 0x000fda0003f45270 */
[----:B------:R-:W0:Y:S02]  /*ca30*/  @P2 LDC.64 R26, c[0x0][0x9e8] ;  /* 0x00027a00ff1a2b82 */ /* 0x000e240000000a00 */
[----:B0-----:R-:W-:-:S05]  /*ca40*/  @P2 IMAD.HI.U32 R26, R11, R26, RZ ;  /* 0x0000001a0b1a2227 */ /* 0x001fca00078e00ff */
[----:B------:R-:W-:-:S07]  /*ca50*/  @P2 SHF.R.U32.HI R11, RZ, R27, R26 ;  /* 0x0000001bff0b2219 */ /* 0x000fce000001161a */
.L_x_838:
[----:B------:R-:W-:Y:S05]  /*ca60*/  BSYNC B0 ;  /* 0x0000000000007941 */ /* 0x000fea0003800000 */
.L_x_836:
[----:B------:R-:W-:-:S04]  /*ca70*/  IMAD R11, R11, R80, -R74 ;  /* 0x000000500b0b7224 */ /* 0x000fc800078e0a4a */
[----:B------:R-:W-:-:S05]  /*ca80*/  IMAD R11, R2, -0x2, R11 ;  /* 0xfffffffe020b7824 */ /* 0x000fca00078e020b */
[----:B------:R-:W-:Y:S02]  /*ca90*/  VIADDMNMX R83, R11, R80, R83, PT ;  /* 0x000000500b537246 */ /* 0x000fe40003800153 */
[----:B------:R-:W-:-:S07]  /*caa0*/  VIMNMX R82, R82, R11, !PT ;  /* 0x0000000b52527248 */ /* 0x000fce0007fe0100 */
.L_x_835:
        /* <DEDUP_REMOVED lines=13> */
[----:B------:R-:W-:-:S02]  /*cb80*/  ISETP.GT.AND P3, PT, R82, 0x8, P1 ;  /* 0x000000085200780c */ /* 0x000fc40000f64270 */
[----:B------:R-:W-:Y:S02]  /*cb90*/  FMNMX.FTZ R11, R24, R11, !PT ;  /* 0x0000000b180b7209 */ /* 0x000fe40007810000 */
[----:B------:R-:W-:Y:S02]  /*cba0*/  FSEL R31, R31, -INF , !P5 ;  /* 0xff8000001f1f7808 */ /* 0x000fe40006800000 */
[----:B------:R-:W-:Y:S02]  /*cbb0*/  FMNMX.FTZ R11, R28, R11, !PT ;  /* 0x0000000b1c0b7209 */ /* 0x000fe40007810000 */
[----:B------:R-:W-:Y:S02]  /*cbc0*/  ISETP.GT.AND P5, PT, R82, RZ, P1 ;  /* 0x000000ff5200720c */ /* 0x000fe40000fa4270 */
[----:B------:R-:W-:Y:S02]  /*cbd0*/  FMNMX.FTZ R11, R30, R11, !PT ;  /* 0x0000000b1e0b7209 */ /* 0x000fe40007810000 */
[----:B------:R-:W-:-:S02]  /*cbe0*/  ISETP.LT.OR P3, PT, R83, 0x9, P3 ;  /* 0x000000095300780c */ /* 0x000fc40001f61670 */
[----:B------:R-:W-:Y:S02]  /*cbf0*/  FMNMX.FTZ R11, R32, R11, !PT ;  /* 0x0000000b200b7209 */ /* 0x000fe40007810000 */
[----:B------:R-:W-:Y:S02]  /*cc00*/  ISETP.GT.AND P2, PT, R82, 0x1, P1 ;  /* 0x000000015200780c */ /* 0x000fe40000f44270 */
[----:B------:R-:W-:Y:S02]  /*cc10*/  FMNMX.FTZ R11, R34, R11, !PT ;  /* 0x0000000b220b7209 */ /* 0x000fe40007810000 */
[----:B------:R-:W-:Y:S02]  /*cc20*/  ISETP.LT.OR P5, PT, R83, 0x1, P5 ;  /* 0x000000015300780c */ /* 0x000fe40002fa1670 */
        /* <DEDUP_REMOVED lines=41> */
[----:B------:R-:W-:-:S03]  /*cec0*/  ISETP.LT.OR P2, PT, R83, 0x61, P2 ;  /* 0x000000615300780c */ /* 0x000fc60001741670 */
[----:B------:R-:W0:Y:S01]  /*ced0*/  SHFL.BFLY PT, R11, R26, 0x2, 0x1f ;  /* 0x0c401f001a0b7f89 */ /* 0x000e2200000e0000 */
[----:B------:R-:W-:Y:S02]  /*cee0*/  FSEL R61, R61, -INF , !P2 ;  /* 0xff8000003d3d7808 */ /* 0x000fe40005000000 */
[----:B------:R-:W-:-:S04]  /*cef0*/  ISETP.GT.AND P2, PT, R82, 0x70, P1 ;  /* 0x000000705200780c */ /* 0x000fc80000f44270 */
[----:B------:R-:W-:-:S04]  /*cf00*/  ISETP.LT.OR P2, PT, R83, 0x71, P2 ;  /* 0x000000715300780c */ /* 0x000fc80001741670 */
[----:B------:R-:W-:Y:S02]  /*cf10*/  FSEL R69, R69, -INF , !P2 ;  /* 0xff80000045457808 */ /* 0x000fe40005000000 */
[----:B0-----:R-:W-:Y:S02]  /*cf20*/  FMNMX.FTZ R27, R26, R11, !PT ;  /* 0x0000000b1a1b7209 */ /* 0x001fe40007810000 */
[----:B------:R-:W-:Y:S02]  /*cf30*/  FSEL R26, R16, -INF , !P3 ;  /* 0xff800000101a7808 */ /* 0x000fe40005800000 */
[----:B------:R-:W-:Y:S01]  /*cf40*/  ISETP.GT.AND P3, PT, R82, 0x18, P1 ;  /* 0x000000185200780c */ /* 0x000fe20000f64270 */
[----:B------:R-:W0:Y:S03]  /*cf50*/  SHFL.BFLY PT, R74, R27, 0x1, 0x1f ;  /* 0x0c201f001b4a7f89 */ /* 0x000e2600000e0000 */
[----:B------:R-:W-:-:S04]  /*cf60*/  ISETP.LT.OR P3, PT, R83, 0x19, P3 ;  /* 0x000000195300780c */ /* 0x000fc80001f61670 */
[----:B------:R-:W-:Y:S02]  /*cf70*/  FSEL R25, R25, -INF , !P3 ;  /* 0xff80000019197808 */ /* 0x000fe40005800000 */
[----:B------:R-:W-:-:S04]  /*cf80*/  ISETP.GT.AND P3, PT, R82, 0x28, P1 ;  /* 0x000000285200780c */ /* 0x000fc80000f64270 */
[----:B------:R-:W-:-:S04]  /*cf90*/  ISETP.LT.OR P3, PT, R83, 0x29, P3 ;  /* 0x000000295300780c */ /* 0x000fc80001f61670 */
[----:B------:R-:W-:Y:S02]  /*cfa0*/  FSEL R35, R35, -INF , !P3 ;  /* 0xff80000023237808 */ /* 0x000fe40005800000 */
[----:B------:R-:W-:-:S04]  /*cfb0*/  ISETP.GT.AND P3, PT, R82, 0x31, P1 ;  /* 0x000000315200780c */ /* 0x000fc80000f64270 */
[----:B------:R-:W-:Y:S02]  /*cfc0*/  ISETP.LT.OR P3, PT, R83, 0x32, P3 ;  /* 0x000000325300780c */ /* 0x000fe40001f61670 */
[----:B0-----:R-:W-:Y:S02]  /*cfd0*/  FMNMX.FTZ R11, R27, R74, !PT ;  /* 0x0000004a1b0b7209 */ /* 0x001fe40007810000 */
[----:B------:R-:W-:Y:S02]  /*cfe0*/  FSEL R39, R39, -INF , !P3 ;  /* 0xff80000027277808 */ /* 0x000fe40005800000 */
[C---:B------:R-:W-:Y:S01]  /*cff0*/  FSETP.NEU.FTZ.AND P6, PT, R11.reuse, -INF , PT ;  /* 0xff8000000b00780b */ /* 0x040fe20003fdd000 */
[----:B------:R-:W-:-:S01]  /*d000*/  FFMA.FTZ R74, R11, R80, -8 ;  /* 0xc10000000b4a7423 */ /* 0x000fc20000010050 */
[----:B------:R-:W-:-:S04]  /*d010*/  ISETP.GT.AND P3, PT, R82, 0x41, P1 ;  /* 0x000000415200780c */ /* 0x000fc80000f64270 */
[----:B------:R-:W-:Y:S02]  /*d020*/  FSEL R27, R74, RZ, P6 ;  /* 0x000000ff4a1b7208 */ /* 0x000fe40003000000 */
[----:B------:R-:W-:Y:S02]  /*d030*/  FSEL R74, R19, -INF , !P4 ;  /* 0xff800000134a7808 */ /* 0x000fe40006000000 */
[----:B------:R-:W-:Y:S01]  /*d040*/  ISETP.GT.AND P4, PT, R82, 0x19, P1 ;  /* 0x000000195200780c */ /* 0x000fe20000f84270 */
[----:B------:R-:W-:-:S01]  /*d050*/  FFMA.FTZ R16, R20, UR10, -R27 ;  /* 0x0000000a14107c23 */ /* 0x000fc2000801081b */
[----:B------:R-:W-:Y:S01]  /*d060*/  FSEL R20, R12, -INF , !P5 ;  /* 0xff8000000c147808 */ /* 0x000fe20006800000 */
[----:B------:R-:W-:-:S01]  /*d070*/  FFMA.FTZ R80, R13, UR10, -R27 ;  /* 0x0000000a0d507c23 */ /* 0x000fc2000801081b */
[--C-:B------:R-:W-:Y:S01]  /*d080*/  FFMA.FTZ R79, R79, UR10, -R27.reuse ;  /* 0x0000000a4f4f7c23 */ /* 0x100fe2000801081b */
[----:B------:R-:W-:-:S01]  /*d090*/  FFMA.FTZ R13, R15, UR10, -R27 ;  /* 0x0000000a0f0d7c23 */ /* 0x000fc2000801081b */
[----:B------:R-:W-:Y:S01]  /*d0a0*/  FMNMX.FTZ R15, R20, R9, !PT ;  /* 0x00000009140f7209 */ /* 0x000fe20007810000 */
[----:B------:R-:W-:Y:S01]  /*d0b0*/  MUFU.EX2 R12, R16 ;  /* 0x00000010000c7308 */ /* 0x000fe20000000800 */
[----:B------:R-:W-:Y:S01]  /*d0c0*/  ISETP.LT.OR P4, PT, R83, 0x1a, P4 ;  /* 0x0000001a5300780c */ /* 0x000fe20002781670 */
[--C-:B------:R-:W-:Y:S01]  /*d0d0*/  FFMA.FTZ R81, R22, UR10, -R27.reuse ;  /* 0x0000000a16517c23 */ /* 0x100fe2000801081b */
[----:B------:R-:W-:Y:S01]  /*d0e0*/  ISETP.GT.AND P5, PT, R82, 0x38, P1 ;  /* 0x000000385200780c */ /* 0x000fe20000fa4270 */
[--C-:B------:R-:W-:Y:S01]  /*d0f0*/  FFMA.FTZ R22, R24, UR10, -R27.reuse ;  /* 0x0000000a18167c23 */ /* 0x100fe2000801081b */
[----:B------:R-:W-:Y:S01]  /*d100*/  FSEL R29, R29, -INF , !P4 ;  /* 0xff8000001d1d7808 */ /* 0x000fe20006000000 */
[--C-:B------:R-:W-:Y:S01]  /*d110*/  FFMA.FTZ R36, R36, UR10, -R27.reuse ;  /* 0x0000000a24247c23 */ /* 0x100fe2000801081b */
[----:B------:R-:W-:Y:S01]  /*d120*/  ISETP.GT.AND P4, PT, R82, 0x29, P1 ;  /* 0x000000295200780c */ /* 0x000fe20000f84270 */
[----:B------:R0:W-:Y:S01]  /*d130*/  MUFU.EX2 R19, R79 ;  /* 0x0000004f00137308 */ /* 0x0001e20000000800 */
[C---:B------:R-:W-:Y:S01]  /*d140*/  ISETP.LT.OR P5, PT, R83.reuse, 0x39, P5 ;  /* 0x000000395300780c */ /* 0x040fe20002fa1670 */
[--C-:B------:R-:W-:Y:S01]  /*d150*/  FFMA.FTZ R50, R50, UR10, -R27.reuse ;  /* 0x0000000a32327c23 */ /* 0x100fe2000801081b */
[----:B------:R-:W-:Y:S01]  /*d160*/  ISETP.LT.OR P4, PT, R83, 0x2a, P4 ;  /* 0x0000002a5300780c */ /* 0x000fe20002781670 */
[--C-:B------:R-:W-:Y:S01]  /*d170*/  FFMA.FTZ R42, R42, UR10, -R27.reuse ;  /* 0x0000000a2a2a7c23 */ /* 0x100fe2000801081b */
[----:B------:R-:W-:Y:S01]  /*d180*/  FSEL R24, R41, -INF , !P5 ;  /* 0xff80000029187808 */ /* 0x000fe20006800000 */
[--C-:B------:R-:W-:Y:S01]  /*d190*/  FFMA.FTZ R18, R18, UR10, -R27.reuse ;  /* 0x0000000a12127c23 */ /* 0x100fe2000801081b */
[----:B------:R-:W-:Y:S01]  /*d1a0*/  FSEL R37, R37, -INF , !P4 ;  /* 0xff80000025257808 */ /* 0x000fe20006000000 */
[--C-:B------:R-:W-:Y:S01]  /*d1b0*/  FFMA.FTZ R87, R62, UR10, -R27.reuse ;  /* 0x0000000a3e577c23 */ /* 0x100fe2000801081b */
[----:B0-----:R-:W-:Y:S01]  /*d1c0*/  FMNMX.FTZ R79, R14, R15, !PT ;  /* 0x0000000f0e4f7209 */ /* 0x001fe20007810000 */
[--C-:B------:R-:W-:Y:S01]  /*d1d0*/  FFMA.FTZ R137, R66, UR10, -R27.reuse ;  /* 0x0000000a42897c23 */ /* 0x100fe2000801081b */
[----:B------:R-:W-:Y:S01]  /*d1e0*/  MUFU.EX2 R15, R81 ;  /* 0x00000051000f7308 */ /* 0x000fe20000000800 */
[----:B------:R-:W-:Y:S01]  /*d1f0*/  ISETP.GT.AND P4, PT, R82, 0x39, P1 ;  /* 0x000000395200780c */ /* 0x000fe20000f84270 */
[--C-:B------:R-:W-:Y:S01]  /*d200*/  FFMA.FTZ R75, R75, UR10, -R27.reuse ;  /* 0x0000000a4b4b7c23 */ /* 0x100fe2000801081b */
[----:B------:R-:W-:Y:S01]  /*d210*/  FMNMX.FTZ R79, R26, R79, !PT ;  /* 0x0000004f1a4f7209 */ /* 0x000fe20007810000 */
[----:B------:R-:W-:Y:S01]  /*d220*/  FFMA.FTZ R78, R78, UR10, -R27 ;  /* 0x0000000a4e4e7c23 */ /* 0x000fe2000801081b */
[----:B------:R-:W-:-:S02]  /*d230*/  ISETP.LT.OR P4, PT, R83, 0x3a, P4 ;  /* 0x0000003a5300780c */ /* 0x000fc40002781670 */
[----:B------:R-:W-:Y:S01]  /*d240*/  FMNMX.FTZ R16, R74, R79, !PT ;  /* 0x0000004f4a107209 */ /* 0x000fe20007810000 */
[----:B------:R-:W-:-:S01]  /*d250*/  FFMA.FTZ R79, R28, UR10, -R27 ;  /* 0x0000000a1c4f7c23 */ /* 0x000fc2000801081b */
[----:B------:R-:W-:Y:S01]  /*d260*/  FSEL R43, R43, -INF , !P4 ;  /* 0xff8000002b2b7808 */ /* 0x000fe20006000000 */
[----:B------:R-:W-:-:S01]  /*d270*/  FFMA.FTZ R28, R30, UR10, -R27 ;  /* 0x0000000a1e1c7c23 */ /* 0x000fc2000801081b */
[----:B------:R-:W-:Y:S01]  /*d280*/  FMNMX.FTZ R16, R21, R16, !PT ;  /* 0x0000001015107209 */ /* 0x000fe20007810000 */
[----:B------:R0:W-:Y:S01]  /*d290*/  MUFU.EX2 R41, R79 ;  /* 0x0000004f00297308 */ /* 0x0001e20000000800 */
[----:B------:R-:W-:Y:S01]  /*d2a0*/  ISETP.GT.AND P5, PT, R82, 0x48, P1 ;  /* 0x000000485200780c */ /* 0x000fe20000fa4270 */
[--C-:B------:R-:W-:Y:S01]  /*d2b0*/  FFMA.FTZ R30, R34, UR10, -R27.reuse ;  /* 0x0000000a221e7c23 */ /* 0x100fe2000801081b */
[----:B------:R-:W-:Y:S01]  /*d2c0*/  FMNMX.FTZ R16, R23, R16, !PT ;  /* 0x0000001017107209 */ /* 0x000fe20007810000 */
[--C-:B------:R-:W-:Y:S01]  /*d2d0*/  FFMA.FTZ R34, R40, UR10, -R27.reuse ;  /* 0x0000000a28227c23 */ /* 0x100fe2000801081b */
[----:B------:R-:W-:Y:S01]  /*d2e0*/  ISETP.LT.OR P3, PT, R83, 0x42, P3 ;  /* 0x000000425300780c */ /* 0x000fe20001f61670 */
[--C-:B------:R-:W-:Y:S01]  /*d2f0*/  FFMA.FTZ R40, R44, UR10, -R27.reuse ;  /* 0x0000000a2c287c23 */ /* 0x100fe2000801081b */
[----:B------:R-:W-:Y:S01]  /*d300*/  FMNMX.FTZ R16, R25, R16, !PT ;  /* 0x0000001019107209 */ /* 0x000fe20007810000 */
[----:B------:R-:W-:Y:S01]  /*d310*/  MUFU.EX2 R80, R80 ;  /* 0x0000005000507308 */ /* 0x000fe20000000800 */
[----:B------:R-:W-:Y:S01]  /*d320*/  ISETP.GT.AND P4, PT, R82, 0x49, P1 ;  /* 0x000000495200780c */ /* 0x000fe20000f84270 */
[----:B0-----:R-:W-:Y:S01]  /*d330*/  FFMA.FTZ R79, R32, UR10, -R27 ;  /* 0x0000000a204f7c23 */ /* 0x001fe2000801081b */
[----:B------:R-:W-:-:S02]  /*d340*/  FMNMX.FTZ R16, R29, R16, !PT ;  /* 0x000000101d107209 */ /* 0x000fc40007810000 */
[----:B------:R-:W-:Y:S02]  /*d350*/  ISETP.LT.OR P5, PT, R83, 0x49, P5 ;  /* 0x000000495300780c */ /* 0x000fe40002fa1670 */
[----:B------:R-:W-:Y:S01]  /*d360*/  FMNMX.FTZ R16, R31, R16, !PT ;  /* 0x000000101f107209 */ /* 0x000fe20007810000 */
[----:B------:R-:W-:Y:S01]  /*d370*/  MUFU.EX2 R13, R13 ;  /* 0x0000000d000d7308 */ /* 0x000fe20000000800 */
[----:B------:R-:W-:Y:S02]  /*d380*/  FSEL R47, R47, -INF , !P3 ;  /* 0xff8000002f2f7808 */ /* 0x000fe40005800000 */
[----:B------:R-:W-:Y:S02]  /*d390*/  FMNMX.FTZ R16, R33, R16, !PT ;  /* 0x0000001021107209 */ /* 0x000fe40007810000 */
[----:B------:R-:W-:Y:S02]  /*d3a0*/  FSEL R49, R49, -INF , !P5 ;  /* 0xff80000031317808 */ /* 0x000fe40006800000 */
[----:B------:R-:W-:Y:S01]  /*d3b0*/  FMNMX.FTZ R16, R35, R16, !PT ;  /* 0x0000001023107209 */ /* 0x000fe20007810000 */
[----:B------:R-:W-:Y:S01]  /*d3c0*/  MUFU.EX2 R18, R18 ;  /* 0x0000001200127308 */ /* 0x000fe20000000800 */
[----:B------:R-:W-:-:S02]  /*d3d0*/  ISETP.LT.OR P4, PT, R83, 0x4a, P4 ;  /* 0x0000004a5300780c */ /* 0x000fc40002781670 */
[----:B------:R-:W-:Y:S02]  /*d3e0*/  FMNMX.FTZ R81, R37, R16, !PT ;  /* 0x0000001025517209 */ /* 0x000fe40007810000 */
[----:B------:R-:W-:Y:S02]  /*d3f0*/  ISETP.GT.AND P3, PT, R82, 0x51, P1 ;  /* 0x000000515200780c */ /* 0x000fe40000f64270 */
[----:B------:R-:W-:Y:S01]  /*d400*/  FMNMX.FTZ R16, R38, R81, !PT ;  /* 0x0000005126107209 */ /* 0x000fe20007810000 */
[----:B------:R-:W-:Y:S01]  /*d410*/  MUFU.EX2 R22, R22 ;  /* 0x0000001600167308 */ /* 0x000fe20000000800 */
[----:B------:R-:W-:Y:S02]  /*d420*/  FSEL R32, R51, -INF , !P4 ;  /* 0xff80000033207808 */ /* 0x000fe40006000000 */
[----:B------:R-:W-:Y:S02]  /*d430*/  FMNMX.FTZ R81, R39, R16, !PT ;  /* 0x0000001027517209 */ /* 0x000fe40007810000 */
[----:B------:R-:W-:-:S02]  /*d440*/  ISETP.GT.AND P5, PT, R82, 0x58, P1 ;  /* 0x000000585200780c */ /* 0x000fc40000fa4270 */
[----:B------:R-:W-:Y:S01]  /*d450*/  FMNMX.FTZ R16, R24, R81, !PT ;  /* 0x0000005118107209 */ /* 0x000fe20007810000 */
[----:B------:R0:W-:Y:S01]  /*d460*/  MUFU.EX2 R51, R36 ;  /* 0x0000002400337308 */ /* 0x0001e20000000800 */
[----:B------:R-:W-:Y:S02]  /*d470*/  ISETP.LT.OR P3, PT, R83, 0x52, P3 ;  /* 0x000000525300780c */ /* 0x000fe40001f61670 */
[----:B------:R-:W-:Y:S02]  /*d480*/  FMNMX.FTZ R16, R43, R16, !PT ;  /* 0x000000102b107209 */ /* 0x000fe40007810000 */
[----:B------:R-:W-:Y:S02]  /*d490*/  ISETP.GT.AND P4, PT, R82, 0x59, P1 ;  /* 0x000000595200780c */ /* 0x000fe40000f84270 */
[----:B------:R-:W-:Y:S01]  /*d4a0*/  FMNMX.FTZ R16, R45, R16, !PT ;  /* 0x000000102d107209 */ /* 0x000fe20007810000 */
[----:B------:R-:W-:Y:S01]  /*d4b0*/  MUFU.EX2 R28, R28 ;  /* 0x0000001c001c7308 */ /* 0x000fe20000000800 */
[----:B------:R-:W-:-:S02]  /*d4c0*/  ISETP.LT.OR P5, PT, R83, 0x59, P5 ;  /* 0x000000595300780c */ /* 0x000fc40002fa1670 */
[----:B------:R-:W-:Y:S02]  /*d4d0*/  FMNMX.FTZ R16, R47, R16, !PT ;  /* 0x000000102f107209 */ /* 0x000fe40007810000 */
[----:B------:R-:W-:Y:S02]  /*d4e0*/  FSEL R55, R55, -INF , !P3 ;  /* 0xff80000037377808 */ /* 0x000fe40005800000 */
[----:B------:R-:W-:Y:S01]  /*d4f0*/  FMNMX.FTZ R81, R49, R16, !PT ;  /* 0x0000001031517209 */ /* 0x000fe20007810000 */
[----:B------:R-:W-:Y:S01]  /*d500*/  MUFU.EX2 R79, R79 ;  /* 0x0000004f004f7308 */ /* 0x000fe20000000800 */
[----:B0-----:R-:W-:Y:S02]  /*d510*/  FSEL R36, R57, -INF , !P5 ;  /* 0xff80000039247808 */ /* 0x001fe40006800000 */
[----:B------:R-:W-:Y:S01]  /*d520*/  FMNMX.FTZ R16, R32, R81, !PT ;  /* 0x0000005120107209 */ /* 0x000fe20007810000 */
[----:B------:R-:W-:-:S01]  /*d530*/  FFMA.FTZ R81, R46, UR10, -R27 ;  /* 0x0000000a2e517c23 */ /* 0x000fc2000801081b */
[----:B------:R-:W-:Y:S01]  /*d540*/  ISETP.LT.OR P4, PT, R83, 0x5a, P4 ;  /* 0x0000005a5300780c */ /* 0x000fe20002781670 */
[----:B------:R-:W-:-:S01]  /*d550*/  FFMA.FTZ R46, R52, UR10, -R27 ;  /* 0x0000000a342e7c23 */ /* 0x000fc2000801081b */
[----:B------:R-:W-:Y:S01]  /*d560*/  FMNMX.FTZ R16, R53, R16, !PT ;  /* 0x0000001035107209 */ /* 0x000fe20007810000 */
[----:B------:R0:W-:Y:S01]  /*d570*/  MUFU.EX2 R57, R42 ;  /* 0x0000002a00397308 */ /* 0x0001e20000000800 */
[----:B------:R-:W-:Y:S01]  /*d580*/  ISETP.GT.AND P3, PT, R82, 0x61, P1 ;  /* 0x000000615200780c */ /* 0x000fe20000f64270 */
[----:B------:R-:W-:Y:S01]  /*d590*/  FFMA.FTZ R52, R64, UR10, -R27 ;  /* 0x0000000a40347c23 */ /* 0x000fe2000801081b */
[----:B------:R-:W-:-:S02]  /*d5a0*/  FMNMX.FTZ R85, R55, R16, !PT ;  /* 0x0000001037557209 */ /* 0x000fc40007810000 */
[----:B------:R-:W-:Y:S02]  /*d5b0*/  FSEL R59, R59, -INF , !P4 ;  /* 0xff8000003b3b7808 */ /* 0x000fe40006000000 */
[----:B------:R-:W-:Y:S01]  /*d5c0*/  FMNMX.FTZ R16, R36, R85, !PT ;  /* 0x0000005524107209 */ /* 0x000fe20007810000 */
[----:B------:R-:W-:Y:S01]  /*d5d0*/  MUFU.EX2 R30, R30 ;  /* 0x0000001e001e7308 */ /* 0x000fe20000000800 */
[----:B------:R-:W-:Y:S01]  /*d5e0*/  ISETP.GT.AND P5, PT, R82, 0x68, P1 ;  /* 0x000000685200780c */ /* 0x000fe20000fa4270 */
[--C-:B0-----:R-:W-:Y:S01]  /*d5f0*/  FFMA.FTZ R42, R48, UR10, -R27.reuse ;  /* 0x0000000a302a7c23 */ /* 0x101fe2000801081b */
[----:B------:R-:W-:Y:S01]  /*d600*/  ISETP.LT.OR P3, PT, R83, 0x62, P3 ;  /* 0x000000625300780c */ /* 0x000fe20001f61670 */
[--C-:B------:R-:W-:Y:S01]  /*d610*/  FFMA.FTZ R48, R56, UR10, -R27.reuse ;  /* 0x0000000a38307c23 */ /* 0x100fe2000801081b */
[----:B------:R-:W-:Y:S01]  /*d620*/  FMNMX.FTZ R16, R59, R16, !PT ;  /* 0x000000103b107209 */ /* 0x000fe20007810000 */
[----:B------:R-:W-:Y:S01]  /*d630*/  FFMA.FTZ R56, R72, UR10, -R27 ;  /* 0x0000000a48387c23 */ /* 0x000fe2000801081b */
[----:B------:R-:W-:Y:S01]  /*d640*/  ISETP.GT.AND P4, PT, R82, 0x69, P1 ;  /* 0x000000695200780c */ /* 0x000fe20000f84270 */
[----:B------:R-:W-:Y:S01]  /*d650*/  MUFU.EX2 R34, R34 ;  /* 0x0000002200227308 */ /* 0x000fe20000000800 */
[----:B------:R-:W-:-:S02]  /*d660*/  ISETP.LT.OR P5, PT, R83, 0x69, P5 ;  /* 0x000000695300780c */ /* 0x000fc40002fa1670 */
[----:B------:R-:W-:Y:S02]  /*d670*/  FSEL R63, R63, -INF , !P3 ;  /* 0xff8000003f3f7808 */ /* 0x000fe40005800000 */
[----:B------:R-:W-:Y:S02]  /*d680*/  FMNMX.FTZ R16, R61, R16, !PT ;  /* 0x000000103d107209 */ /* 0x000fe40007810000 */
[----:B------:R-:W-:Y:S01]  /*d690*/  FSEL R65, R65, -INF , !P5 ;  /* 0xff80000041417808 */ /* 0x000fe20006800000 */
[----:B------:R-:W-:Y:S01]  /*d6a0*/  MUFU.EX2 R40, R40 ;  /* 0x0000002800287308 */ /* 0x000fe20000000800 */
[----:B------:R-:W-:Y:S02]  /*d6b0*/  ISETP.LT.OR P4, PT, R83, 0x6a, P4 ;  /* 0x0000006a5300780c */ /* 0x000fe40002781670 */
[----:B------:R-:W-:Y:S02]  /*d6c0*/  FMNMX.FTZ R16, R63, R16, !PT ;  /* 0x000000103f107209 */ /* 0x000fe40007810000 */
[----:B------:R-:W-:-:S02]  /*d6d0*/  ISETP.GT.AND P3, PT, R82, 0x71, P1 ;  /* 0x000000715200780c */ /* 0x000fc40000f64270 */
[----:B------:R-:W-:Y:S01]  /*d6e0*/  FSEL R44, R67, -INF , !P4 ;  /* 0xff800000432c7808 */ /* 0x000fe20006000000 */
[----:B------:R-:W-:Y:S01]  /*d6f0*/  MUFU.EX2 R81, R81 ;  /* 0x0000005100517308 */ /* 0x000fe20000000800 */
[----:B------:R-:W-:Y:S02]  /*d700*/  FMNMX.FTZ R85, R65, R16, !PT ;  /* 0x0000001041557209 */ /* 0x000fe40007810000 */
[----:B------:R-:W-:Y:S02]  /*d710*/  ISETP.GT.AND P5, PT, R82, 0x78, P1 ;  /* 0x000000785200780c */ /* 0x000fe40000fa4270 */
[----:B------:R-:W-:Y:S02]  /*d720*/  ISETP.LT.OR P3, PT, R83, 0x72, P3 ;  /* 0x000000725300780c */ /* 0x000fe40001f61670 */
[----:B------:R-:W-:Y:S01]  /*d730*/  FMNMX.FTZ R16, R44, R85, !PT ;  /* 0x000000552c107209 */ /* 0x000fe20007810000 */
[----:B------:R0:W-:Y:S01]  /*d740*/  MUFU.EX2 R67, R50 ;  /* 0x0000003200437308 */ /* 0x0001e20000000800 */
[----:B------:R-:W-:-:S02]  /*d750*/  ISETP.GT.AND P1, PT, R82, 0x79, P1 ;  /* 0x000000795200780c */ /* 0x000fc40000f24270 */
[----:B------:R-:W-:Y:S02]  /*d760*/  ISETP.LT.OR P5, PT, R83, 0x79, P5 ;  /* 0x000000795300780c */ /* 0x000fe40002fa1670 */
[----:B------:R-:W-:Y:S02]  /*d770*/  FSEL R71, R71, -INF , !P3 ;  /* 0xff80000047477808 */ /* 0x000fe40005800000 */
[----:B------:R-:W-:Y:S01]  /*d780*/  FMNMX.FTZ R16, R69, R16, !PT ;  /* 0x0000001045107209 */ /* 0x000fe20007810000 */
[----:B------:R-:W-:Y:S01]  /*d790*/  MUFU.EX2 R42, R42 ;  /* 0x0000002a002a7308 */ /* 0x000fe20000000800 */
[----:B------:R-:W-:Y:S01]  /*d7a0*/  ISETP.LT.OR P1, PT, R83, 0x7a, P1 ;  /* 0x0000007a5300780c */ /* 0x000fe20000f21670 */
[--C-:B0-----:R-:W-:Y:S01]  /*d7b0*/  FFMA.FTZ R50, R60, UR10, -R27.reuse ;  /* 0x0000000a3c327c23 */ /* 0x101fe2000801081b */
[----:B------:R-:W-:Y:S01]  /*d7c0*/  FSEL R73, R73, -INF , !P5 ;  /* 0xff80000049497808 */ /* 0x000fe20006800000 */
[--C-:B------:R-:W-:Y:S01]  /*d7d0*/  FFMA.FTZ R83, R54, UR10, -R27.reuse ;  /* 0x0000000a36537c23 */ /* 0x100fe2000801081b */
[----:B------:R-:W-:Y:S01]  /*d7e0*/  FMNMX.FTZ R16, R71, R16, !PT ;  /* 0x0000001047107209 */ /* 0x000fe20007810000 */
[----:B------:R-:W-:Y:S01]  /*d7f0*/  FFMA.FTZ R54, R68, UR10, -R27 ;  /* 0x0000000a44367c23 */ /* 0x000fe2000801081b */
[----:B------:R-:W-:Y:S01]  /*d800*/  FSEL R76, R76, -INF , !P1 ;  /* 0xff8000004c4c7808 */ /* 0x000fe20004800000 */
[----:B------:R-:W-:Y:S01]  /*d810*/  MUFU.EX2 R46, R46 ;  /* 0x0000002e002e7308 */ /* 0x000fe20000000800 */
[----:B------:R-:W-:-:S04]  /*d820*/  FMNMX.FTZ R85, R73, R16, !PT ;  /* 0x0000001049557209 */ /* 0x000fc80007810000 */
[----:B------:R-:W-:Y:S01]  /*d830*/  FMNMX.FTZ R16, R76, R85, !PT ;  /* 0x000000554c107209 */ /* 0x000fe20007810000 */
[----:B------:R-:W-:-:S01]  /*d840*/  FFMA.FTZ R85, R58, UR10, -R27 ;  /* 0x0000000a3a557c23 */ /* 0x000fc2000801081b */
[--C-:B------:R-:W-:Y:S01]  /*d850*/  FFMA.FTZ R58, R77, UR10, -R27.reuse ;  /* 0x0000000a4d3a7c23 */ /* 0x100fe2000801081b */
[----:B------:R-:W-:Y:S01]  /*d860*/  IMAD.U32 R77, RZ, RZ, UR10 ;  /* 0x0000000aff4d7e24 */ /* 0x000fe2000f8e00ff */
[----:B------:R-:W-:Y:S01]  /*d870*/  MUFU.EX2 R83, R83 ;  /* 0x0000005300537308 */ /* 0x000fe20000000800 */
[----:B------:R-:W0:Y:S07]  /*d880*/  SHFL.BFLY PT, R139, R16, 0x2, 0x1f ;  /* 0x0c401f00108b7f89 */ /* 0x000e2e00000e0000 */
[----:B------:R-:W-:Y:S08]  /*d890*/  MUFU.EX2 R48, R48 ;  /* 0x0000003000307308 */ /* 0x000ff00000000800 */
[----:B------:R-:W-:Y:S08]  /*d8a0*/  MUFU.EX2 R85, R85 ;  /* 0x0000005500557308 */ /* 0x000ff00000000800 */
[----:B------:R-:W-:Y:S01]  /*d8b0*/  MUFU.EX2 R50, R50 ;  /* 0x0000003200327308 */ /* 0x000fe20000000800 */
[----:B0-----:R-:W-:Y:S01]  /*d8c0*/  FMNMX.FTZ R60, R16, R139, !PT ;  /* 0x0000008b103c7209 */ /* 0x001fe20007810000 */
[----:B------:R-:W-:Y:S01]  /*d8d0*/  FFMA.FTZ R139, R70, UR10, -R27 ;  /* 0x0000000a468b7c23 */ /* 0x000fe2000801081b */
[----:B------:R-:W-:-:S03]  /*d8e0*/  FSEL R27, R11, RZ, P6 ;  /* 0x000000ff0b1b7208 */ /* 0x000fc60003000000 */
[----:B------:R-:W0:Y:S02]  /*d8f0*/  SHFL.BFLY PT, R141, R60, 0x1, 0x1f ;  /* 0x0c201f003c8d7f89 */ /* 0x000e2400000e0000 */
[----:B------:R-:W-:-:S01]  /*d900*/  FADD.FTZ R8, -R27, R8 ;  /* 0x000000081b087221 */ /* 0x000fc20000010100 */
[----:B------:R-:W-:Y:S08]  /*d910*/  MUFU.EX2 R87, R87 ;  /* 0x0000005700577308 */ /* 0x000ff00000000800 */
[----:B------:R-:W-:Y:S08]  /*d920*/  MUFU.EX2 R52, R52 ;  /* 0x0000003400347308 */ /* 0x000ff00000000800 */
[----:B------:R-:W-:Y:S01]  /*d930*/  MUFU.EX2 R137, R137 ;  /* 0x0000008900897308 */ /* 0x000fe20000000800 */
[----:B0-----:R-:W-:Y:S01]  /*d940*/  FMNMX.FTZ R16, R60, R141, !PT ;  /* 0x0000008d3c107209 */ /* 0x001fe20007810000 */
[----:B------:R-:W-:-:S06]  /*d950*/  FMUL.FTZ R60, R8, UR10 ;  /* 0x0000000a083c7c20 */ /* 0x000fcc0008410000 */
[----:B------:R-:W-:Y:S01]  /*d960*/  MUFU.EX2 R54, R54 ;  /* 0x0000003600367308 */ /* 0x000fe20000000800 */
[C---:B------:R-:W-:Y:S01]  /*d970*/  FSETP.NEU.FTZ.AND P1, PT, R16.reuse, -INF , PT ;  /* 0xff8000001000780b */ /* 0x040fe20003f3d000 */
[----:B------:R-:W-:-:S03]  /*d980*/  FFMA.FTZ R62, R16, R77, -8 ;  /* 0xc1000000103e7423 */ /* 0x000fc6000001004d */
[----:B------:R-:W-:Y:S02]  /*d990*/  FSEL R68, R16, RZ, P1 ;  /* 0x000000ff10447208 */ /* 0x000fe40000800000 */
[----:B------:R-:W-:Y:S01]  /*d9a0*/  FSEL R8, R62, RZ, P1 ;  /* 0x000000ff3e087208 */ /* 0x000fe20000800000 */
[----:B------:R-:W0:Y:S02]  /*d9b0*/  MUFU.EX2 R60, R60 ;  /* 0x0000003c003c7308 */ /* 0x000e240000000800 */
[----:B------:R-:W-:-:S02]  /*d9c0*/  FADD.FTZ R68, -R68, R9 ;  /* 0x0000000944447221 */ /* 0x000fc40000010100 */
[--C-:B------:R-:W-:Y:S01]  /*d9d0*/  FFMA.FTZ R64, R33, UR10, -R8.reuse ;  /* 0x0000000a21407c23 */ /* 0x100fe20008010808 */
[----:B------:R-:W-:-:S01]  /*d9e0*/  FFMA.FTZ R20, R20, UR10, -R8 ;  /* 0x0000000a14147c23 */ /* 0x000fc20008010808 */
[----:B------:R-:W-:Y:S01]  /*d9f0*/  FMUL.FTZ R33, R68, UR10 ;  /* 0x0000000a44217c20 */ /* 0x000fe20008410000 */
[----:B------:R-:W-:-:S01]  /*da00*/  FFMA.FTZ R77, R14, UR10, -R8 ;  /* 0x0000000a0e4d7c23 */ /* 0x000fc20008010808 */
[--C-:B------:R-:W-:Y:S01]  /*da10*/  FFMA.FTZ R14, R26, UR10, -R8.reuse ;  /* 0x0000000a1a0e7c23 */ /* 0x100fe20008010808 */
        /* <DEDUP_REMOVED lines=8> */
[----:B0-----:R-:W-:Y:S01]  /*daa0*/  FFMA.FTZ R39, R60, R4, R19 ;  /* 0x000000043c277223 */ /* 0x001fe20000010013 */
[----:B------:R-:W-:-:S01]  /*dab0*/  FFMA.FTZ R62, R29, UR10, -R8 ;  /* 0x0000000a1d3e7c23 */ /* 0x000fc20008010808 */
[----:B------:R-:W0:Y:S01]  /*dac0*/  MUFU.EX2 R33, R33 ;  /* 0x0000002100217308 */ /* 0x000e220000000800 */
[----:B------:R-:W-:-:S01]  /*dad0*/  FFMA.FTZ R66, R37, UR10, -R8 ;  /* 0x0000000a25427c23 */ /* 0x000fc20008010808 */
[----:B------:R-:W-:Y:S01]  /*dae0*/  FADD.FTZ R70, R80, R39 ;  /* 0x0000002750467221 */ /* 0x000fe20000010000 */
[----:B------:R-:W-:-:S01]  /*daf0*/  FFMA.FTZ R29, R35, UR10, -R8 ;  /* 0x0000000a231d7c23 */ /* 0x000fc20008010808 */
[--C-:B------:R-:W-:Y:S01]  /*db00*/  FFMA.FTZ R37, R24, UR10, -R8.reuse ;  /* 0x0000000a18257c23 */ /* 0x100fe20008010808 */
[----:B------:R-:W-:-:S01]  /*db10*/  FFMA.FTZ R24, R43, UR10, -R8 ;  /* 0x0000000a2b187c23 */ /* 0x000fc20008010808 */
[----:B------:R-:W-:Y:S01]  /*db20*/  FADD.FTZ R39, R13, R70 ;  /* 0x000000460d277221 */ /* 0x000fe20000010000 */
[----:B------:R-:W-:-:S01]  /*db30*/  FFMA.FTZ R35, R45, UR10, -R8 ;  /* 0x0000000a2d237c23 */ /* 0x000fc20008010808 */
[----:B------:R-:W1:Y:S01]  /*db40*/  MUFU.EX2 R77, R77 ;  /* 0x0000004d004d7308 */ /* 0x000e620000000800 */
[----:B------:R-:W-:-:S01]  /*db50*/  FFMA.FTZ R68, R47, UR10, -R8 ;  /* 0x0000000a2f447c23 */ /* 0x000fc20008010808 */
[--C-:B------:R-:W-:Y:S01]  /*db60*/  FFMA.FTZ R49, R49, UR10, -R8.reuse ;  /* 0x0000000a31317c23 */ /* 0x100fe20008010808 */
[----:B------:R-:W-:-:S01]  /*db70*/  FFMA.FTZ R32, R32, UR10, -R8 ;  /* 0x0000000a20207c23 */ /* 0x000fc20008010808 */
[--C-:B------:R-:W-:Y:S01]  /*db80*/  FFMA.FTZ R36, R36, UR10, -R8.reuse ;  /* 0x0000000a24247c23 */ /* 0x100fe20008010808 */
[----:B------:R-:W-:-:S01]  /*db90*/  FFMA.FTZ R44, R44, UR10, -R8 ;  /* 0x0000000a2c2c7c23 */ /* 0x000fc20008010808 */
[----:B------:R-:W-:-:S02]  /*dba0*/  FFMA.FTZ R73, R73, UR10, -R8 ;  /* 0x0000000a49497c23 */ /* 0x000fc40008010808 */
[----:B------:R-:W2:Y:S01]  /*dbb0*/  MUFU.EX2 R14, R14 ;  /* 0x0000000e000e7308 */ /* 0x000ea20000000800 */
[----:B0-----:R-:W-:-:S07]  /*dbc0*/  FFMA.FTZ R4, R33, R3, R20 ;  /* 0x0000000321047223 */ /* 0x001fce0000010014 */
[----:B------:R-:W0:Y:S01]  /*dbd0*/  MUFU.EX2 R141, R141 ;  /* 0x0000008d008d7308 */ /* 0x000e220000000800 */
[----:B-1----:R-:W-:-:S07]  /*dbe0*/  FADD.FTZ R3, R77, R4 ;  /* 0x000000044d037221 */ /* 0x002fce0000010000 */
[----:B------:R-:W1:Y:S01]  /*dbf0*/  MUFU.EX2 R21, R21 ;  /* 0x0000001500157308 */ /* 0x000e620000000800 */
[----:B--2---:R-:W-:-:S01]  /*dc00*/  FADD.FTZ R4, R14, R3 ;  /* 0x000000030e047221 */ /* 0x004fc20000010000 */
[----:B------:R-:W-:Y:S01]  /*dc10*/  FADD.FTZ R3, R18, R39 ;  /* 0x0000002712037221 */ /* 0x000fe20000010000 */
[----:B------:R-:W-:-:S03]  /*dc20*/  FFMA.FTZ R39, R53, UR10, -R8 ;  /* 0x0000000a35277c23 */ /* 0x000fc60008010808 */
[----:B------:R-:W-:Y:S02]  /*dc30*/  FADD.FTZ R70, R12, R3 ;  /* 0x000000030c467221 */ /* 0x000fe40000010000 */
[----:B------:R-:W2:Y:S01]  /*dc40*/  MUFU.EX2 R26, R26 ;  /* 0x0000001a001a7308 */ /* 0x000ea20000000800 */
[----:B0-----:R-:W-:-:S01]  /*dc50*/  FADD.FTZ R4, R141, R4 ;  /* 0x000000048d047221 */ /* 0x001fc20000010000 */
[----:B------:R-:W-:Y:S01]  /*dc60*/  FADD.FTZ R43, R15, R70 ;  /* 0x000000460f2b7221 */ /* 0x000fe20000010000 */
[----:B------:R-:W-:-:S03]  /*dc70*/  FFMA.FTZ R70, R55, UR10, -R8 ;  /* 0x0000000a37467c23 */ /* 0x000fc60008010808 */
[----:B------:R-:W-:Y:S02]  /*dc80*/  FADD.FTZ R72, R22, R43 ;  /* 0x0000002b16487221 */ /* 0x000fe40000010000 */
[----:B------:R-:W0:Y:S01]  /*dc90*/  MUFU.EX2 R23, R23 ;  /* 0x0000001700177308 */ /* 0x000e220000000800 */
[----:B-1----:R-:W-:-:S01]  /*dca0*/  FADD.FTZ R3, R21, R4 ;  /* 0x0000000415037221 */ /* 0x002fc20000010000 */
[----:B------:R-:W-:-:S04]  /*dcb0*/  FADD.FTZ R43, R41, R72 ;  /* 0x00000048292b7221 */ /* 0x000fc80000010000 */
[----:B------:R-:W-:Y:S01]  /*dcc0*/  FADD.FTZ R72, R28, R43 ;  /* 0x0000002b1c487221 */ /* 0x000fe20000010000 */
[----:B------:R-:W-:-:S01]  /*dcd0*/  FFMA.FTZ R43, R59, UR10, -R8 ;  /* 0x0000000a3b2b7c23 */ /* 0x000fc20008010808 */
[----:B------:R-:W1:Y:S01]  /*dce0*/  MUFU.EX2 R62, R62 ;  /* 0x0000003e003e7308 */ /* 0x000e620000000800 */
[----:B--2---:R-:W-:-:S01]  /*dcf0*/  FADD.FTZ R4, R26, R3 ;  /* 0x000000031a047221 */ /* 0x004fc20000010000 */
[----:B------:R-:W-:-:S04]  /*dd00*/  FADD.FTZ R45, R79, R72 ;  /* 0x000000484f2d7221 */ /* 0x000fc80000010000 */
[----:B------:R-:W-:Y:S01]  /*dd10*/  FADD.FTZ R72, R30, R45 ;  /* 0x0000002d1e487221 */ /* 0x000fe20000010000 */
[----:B------:R-:W-:-:S01]  /*dd20*/  FFMA.FTZ R45, R61, UR10, -R8 ;  /* 0x0000000a3d2d7c23 */ /* 0x000fc20008010808 */
[----:B------:R-:W2:Y:S01]  /*dd30*/  MUFU.EX2 R25, R25 ;  /* 0x0000001900197308 */ /* 0x000ea20000000800 */
[----:B0-----:R-:W-:-:S01]  /*dd40*/  FADD.FTZ R3, R23, R4 ;  /* 0x0000000417037221 */ /* 0x001fc20000010000 */
[----:B------:R-:W-:-:S04]  /*dd50*/  FADD.FTZ R47, R51, R72 ;  /* 0x00000048332f7221 */ /* 0x000fc80000010000 */
[----:B------:R-:W-:Y:S02]  /*dd60*/  FADD.FTZ R72, R34, R47 ;  /* 0x0000002f22487221 */ /* 0x000fe40000010000 */
[----:B------:R-:W0:Y:S01]  /*dd70*/  MUFU.EX2 R64, R64 ;  /* 0x0000004000407308 */ /* 0x000e220000000800 */
[----:B-1----:R-:W-:-:S01]  /*dd80*/  FADD.FTZ R4, R62, R3 ;  /* 0x000000033e047221 */ /* 0x002fc20000010000 */
[----:B------:R-:W-:Y:S01]  /*dd90*/  FADD.FTZ R47, R57, R72 ;  /* 0x00000048392f7221 */ /* 0x000fe20000010000 */
[----:B------:R-:W-:-:S03]  /*dda0*/  FFMA.FTZ R72, R63, UR10, -R8 ;  /* 0x0000000a3f487c23 */ /* 0x000fc60008010808 */
[----:B------:R-:W-:Y:S01]  /*ddb0*/  FADD.FTZ R74, R40, R47 ;  /* 0x0000002f284a7221 */ /* 0x000fe20000010000 */
[----:B------:R-:W-:-:S01]  /*ddc0*/  FFMA.FTZ R47, R65, UR10, -R8 ;  /* 0x0000000a412f7c23 */ /* 0x000fc20008010808 */
        /* <DEDUP_REMOVED lines=16> */
[----:B------:R0:W3:Y:S01]  /*ded0*/  MUFU.EX2 R37, R49 ;  /* 0x0000003100257308 */ /* 0x0000e20000000800 */
[----:B-1----:R-:W-:-:S07]  /*dee0*/  FADD.FTZ R3, R35, R4 ;  /* 0x0000000423037221 */ /* 0x002fce0000010000 */
[----:B------:R-:W1:Y:S01]  /*def0*/  MUFU.EX2 R32, R32 ;  /* 0x0000002000207308 */ /* 0x000e620000000800 */
[----:B0-----:R-:W-:-:S01]  /*df00*/  FADD.FTZ R49, R81, R74 ;  /* 0x0000004a51317221 */ /* 0x001fc20000010000 */
[----:B--2---:R-:W-:-:S03]  /*df10*/  FADD.FTZ R4, R68, R3 ;  /* 0x0000000344047221 */ /* 0x004fc60000010000 */
[----:B------:R-:W-:-:S03]  /*df20*/  FADD.FTZ R74, R42, R49 ;  /* 0x000000312a4a7221 */ /* 0x000fc60000010000 */
[----:B------:R-:W0:Y:S01]  /*df30*/  MUFU.EX2 R39, R39 ;  /* 0x0000002700277308 */ /* 0x000e220000000800 */
[----:B------:R-:W-:-:S01]  /*df40*/  FADD.FTZ R49, R67, R74 ;  /* 0x0000004a43317221 */ /* 0x000fc20000010000 */
[----:B---3--:R-:W-:-:S03]  /*df50*/  FADD.FTZ R3, R37, R4 ;  /* 0x0000000425037221 */ /* 0x008fc60000010000 */
[----:B------:R-:W-:Y:S01]  /*df60*/  FADD.FTZ R74, R46, R49 ;  /* 0x000000312e4a7221 */ /* 0x000fe20000010000 */
[----:B------:R-:W-:-:S02]  /*df70*/  FFMA.FTZ R49, R69, UR10, -R8 ;  /* 0x0000000a45317c23 */ /* 0x000fc40008010808 */
[----:B------:R-:W2:Y:S01]  /*df80*/  MUFU.EX2 R70, R70 ;  /* 0x0000004600467308 */ /* 0x000ea20000000800 */
[----:B------:R-:W-:-:S01]  /*df90*/  FADD.FTZ R53, R83, R74 ;  /* 0x0000004a53357221 */ /* 0x000fc20000010000 */
[----:B-1----:R-:W-:-:S03]  /*dfa0*/  FADD.FTZ R4, R32, R3 ;  /* 0x0000000320047221 */ /* 0x002fc60000010000 */
[----:B------:R-:W-:-:S03]  /*dfb0*/  FADD.FTZ R74, R48, R53 ;  /* 0x00000035304a7221 */ /* 0x000fc60000010000 */
[----:B------:R-:W1:Y:S01]  /*dfc0*/  MUFU.EX2 R36, R36 ;  /* 0x0000002400247308 */ /* 0x000e620000000800 */
[----:B0-----:R-:W-:-:S01]  /*dfd0*/  FADD.FTZ R3, R39, R4 ;  /* 0x0000000427037221 */ /* 0x001fc20000010000 */
[----:B------:R-:W-:Y:S01]  /*dfe0*/  FADD.FTZ R53, R85, R74 ;  /* 0x0000004a55357221 */ /* 0x000fe20000010000 */
[----:B------:R-:W-:-:S01]  /*dff0*/  FFMA.FTZ R74, R71, UR10, -R8 ;  /* 0x0000000a474a7c23 */ /* 0x000fc20008010808 */
[----:B------:R-:W-:Y:S02]  /*e000*/  FFMA.FTZ R8, R76, UR10, -R8 ;  /* 0x0000000a4c087c23 */ /* 0x000fe40008010808 */
[----:B------:R-:W-:-:S02]  /*e010*/  FADD.FTZ R4, R50, R53 ;  /* 0x0000003532047221 */ /* 0x000fc40000010000 */
[----:B------:R-:W0:Y:S01]  /*e020*/  MUFU.EX2 R43, R43 ;  /* 0x0000002b002b7308 */ /* 0x000e220000000800 */
[----:B--2---:R-:W-:-:S07]  /*e030*/  FADD.FTZ R3, R70, R3 ;  /* 0x0000000346037221 */ /* 0x004fce0000010000 */
[----:B------:R-:W2:Y:S08]  /*e040*/  MUFU.EX2 R45, R45 ;  /* 0x0000002d002d7308 */ /* 0x000eb00000000800 */
[----:B------:R-:W3:Y:S08]  /*e050*/  MUFU.EX2 R72, R72 ;  /* 0x0000004800487308 */ /* 0x000ef00000000800 */
[----:B------:R1:W-:Y:S08]  /*e060*/  MUFU.EX2 R27, R78 ;  /* 0x0000004e001b7308 */ /* 0x0003f00000000800 */
[----:B------:R-:W4:Y:S01]  /*e070*/  MUFU.EX2 R47, R47 ;  /* 0x0000002f002f7308 */ /* 0x000f220000000800 */
[----:B-1----:R-:W-:-:S01]  /*e080*/  FADD.FTZ R78, R36, R3 ;  /* 0x00000003244e7221 */ /* 0x002fc20000010000 */
[----:B------:R-:W-:-:S03]  /*e090*/  FADD.FTZ R3, R87, R4 ;  /* 0x0000000457037221 */ /* 0x000fc60000010000 */
[----:B0-----:R-:W-:Y:S01]  /*e0a0*/  FADD.FTZ R78, R43, R78 ;  /* 0x0000004e2b4e7221 */ /* 0x001fe20000010000 */
[----:B------:R-:W-:-:S02]  /*e0b0*/  FADD.FTZ R4, R52, R3 ;  /* 0x0000000334047221 */ /* 0x000fc40000010000 */
[----:B------:R-:W0:Y:S01]  /*e0c0*/  MUFU.EX2 R139, R139 ;  /* 0x0000008b008b7308 */ /* 0x000e220000000800 */
[----:B--2---:R-:W-:-:S01]  /*e0d0*/  FADD.FTZ R3, R45, R78 ;  /* 0x0000004e2d037221 */ /* 0x004fc20000010000 */
[----:B------:R-:W-:-:S03]  /*e0e0*/  FADD.FTZ R53, R137, R4 ;  /* 0x0000000489357221 */ /* 0x000fc60000010000 */
[----:B---3--:R-:W-:Y:S01]  /*e0f0*/  FADD.FTZ R4, R72, R3 ;  /* 0x0000000348047221 */ /* 0x008fe20000010000 */
[----:B------:R-:W-:-:S02]  /*e100*/  FADD.FTZ R76, R54, R53 ;  /* 0x00000035364c7221 */ /* 0x000fc40000010000 */
[----:B------:R-:W1:Y:S01]  /*e110*/  MUFU.EX2 R44, R44 ;  /* 0x0000002c002c7308 */ /* 0x000e620000000800 */
[----:B----4-:R-:W-:-:S07]  /*e120*/  FADD.FTZ R3, R47, R4 ;  /* 0x000000042f037221 */ /* 0x010fce0000010000 */
        /* <DEDUP_REMOVED lines=14> */
[----:B------:R-:W-:Y:S01]  /*e210*/  FADD.FTZ R4, R27, R4 ;  /* 0x000000041b047221 */ /* 0x000fe20000010000 */
[----:B-1----:R-:W-:-:S04]  /*e220*/  FADD.FTZ R3, R78, R3 ;  /* 0x000000034e037221 */ /* 0x002fc80000010000 */
[----:B--2---:R-:W-:Y:S01]  /*e230*/  FADD.FTZ R3, R8, R3 ;  /* 0x0000000308037221 */ /* 0x004fe20000010000 */
[----:B------:R-:W-:Y:S06]  /*e240*/  @!P0 BRA `(.L_x_839) ;  /* 0x0000000000048947 */ /* 0x000fec0003800000 */
[----:B------:R-:W-:Y:S01]  /*e250*/  BPT.TRAP 0x1 ;  /* 0x000000040000795c */ /* 0x000fe20000300000 */
.L_x_839:
        /* <DEDUP_REMOVED lines=8> */
[-C--:B------:R-:W-:Y:S01]  /*e2e0*/  FMUL.FTZ R88, R88, R60.reuse ;  /* 0x0000003c58587220 */ /* 0x080fe20000410000 */
[----:B------:R-:W-:Y:S01]  /*e2f0*/  F2FP.SATFINITE.E4M3.F32.PACK_AB_MERGE_C R13, R18, R13, RZ ;  /* 0x0000000d120d723e */ /* 0x000fe200048070ff */
[----:B------:R-:W-:Y:S01]  /*e300*/  FMUL.FTZ R89, R89, R60 ;  /* 0x0000003c59597220 */ /* 0x000fe20000410000 */
        /* <DEDUP_REMOVED lines=79> */
.L_x_821:
[----:B------:R-:W-:Y:S06]  /*e800*/  BAR.ARV 0x8, 0x200 ;  /* 0x0208000000007b1d */ /* 0x000fec0000002000 */
[----:B------:R-:W-:Y:S05]  /*e810*/  @!P0 BRA `(.L_x_841) ;  /* 0x0000000000048947 */ /* 0x000fea0003800000 */
[----:B------:R-:W-:Y:S01]  /*e820*/  BPT.TRAP 0x1 ;  /* 0x000000040000795c */ /* 0x000fe20000300000 */
.L_x_841:
[----:B------:R-:W-:Y:S01]  /*e830*/  ULEA UR11, UR4, UR44, 0x3 ;  /* 0x0000002c040b7291 */ /* 0x000fe2000f8e183f */
[----:B------:R-:W-:-:S05]  /*e840*/  IMAD.U32 R0, RZ, RZ, UR5 ;  /* 0x00000005ff007e24 */ /* 0x000fca000f8e00ff */
[----:B------:R-:W-:-:S04]  /*e850*/  SHF.L.U32 R0, R0, 0x1f, RZ ;  /* 0x0000001f00007819 */ /* 0x000fc800000006ff */
[----:B------:R0:W1:Y:S01]  /*e860*/  SYNCS.PHASECHK.TRANS64.TRYWAIT P1, [UR11+0x17050], R0 ;  /* 0x01705000ff0075a7 */ /* 0x000062000802014b */
[----:B------:R-:W-:Y:S05]  /*e870*/  @!P0 BRA `(.L_x_842) ;  /* 0x0000000000048947 */ /* 0x000fea0003800000 */
[----:B------:R-:W-:Y:S01]  /*e880*/  BPT.TRAP 0x1 ;  /* 0x000000040000795c */ /* 0x000fe20000300000 */
.L_x_842:
[----:B-1----:R-:W-:Y:S05]  /*e890*/  @P1 BRA `(.L_x_843) ;  /* 0x0000000000081947 */ /* 0x002fea0003800000 */
[----:B------:R-:W1:Y:S02]  /*e8a0*/  SYNCS.PHASECHK.TRANS64.TRYWAIT P1, [UR11+0x17050], R0 ;  /* 0x01705000ff0075a7 */ /* 0x000e64000802014b */
[----:B-1----:R-:W-:Y:S05]  /*e8b0*/  @!P1 BRA `(.L_x_844) ;  /* 0x0000006c001c9947 */ /* 0x002fea0003800000 */
.L_x_843:
[----:B------:R-:W-:Y:S01]  /*e8c0*/  ULDC.64 UR12, c[0x0][0x9a0] ;  /* 0x00026800000c7ab9 */ /* 0x000fe20000000a00 */
[----:B------:R-:W-:Y:S01]  /*e8d0*/  UIADD3 UR44, UR44, 0x400, URZ ;  /* 0x000004002c2c7890 */ /* 0x000fe2000fffe03f */
[----:B------:R-:W-:Y:S01]  /*e8e0*/  WARPGROUP.ARRIVE ;  /* 0x00000000000079c5 */ /* 0x000fe20000000000 */
[----:B------:R-:W-:Y:S01]  /*e8f0*/  UISETP.NE.U32.AND UP0, UPT, UR12, URZ, UPT ;  /* 0x0000003f0c00728c */ /* 0x000fe2000bf05070 */
[----:B-1----:R-:W-:Y:S01]  /*e900*/  IMAD.MOV.U32 R5, RZ, RZ, 0x3f800000 ;  /* 0x3f800000ff057424 */ /* 0x002fe200078e00ff */
[----:B------:R-:W-:Y:S02]  /*e910*/  USHF.R.U32.HI UR44, URZ, 0x4, UR44 ;  /* 0x000000043f2c7899 */ /* 0x000fe4000801162c */
[----:B------:R-:W-:Y:S02]  /*e920*/  UISETP.NE.AND.EX UP0, UPT, UR13, URZ, UPT, UP0 ;  /* 0x0000003f0d00728c */ /* 0x000fe4000bf05300 */
[----:B------:R-:W-:-:S04]  /*e930*/  ULOP3.LUT UR44, UR44, 0x3fff, URZ, 0xc0, !UPT ;  /* 0x00003fff2c2c7892 */ /* 0x000fc8000f8ec03f */
[----:B------:R-:W-:Y:S01]  /*e940*/  ULOP3.LUT UR6, UR44, 0x10000, URZ, 0xfc, !UPT ;  /* 0x000100002c067892 */ /* 0x000fe2000f8efc3f */
[----:B------:R-:W-:-:S03]  /*e950*/  PLOP3.LUT P1, PT, PT, PT, UP0, 0x80, 0x0 ;  /* 0x000000000000781c */ /* 0x000fc60003f2f008 */
[----:B------:R-:W-:Y:S01]  /*e960*/  UIMAD UR6, UR4, 0x300, UR6 ;  /* 0x00000300040678a4 */ /* 0x000fe2000f8e0206 */
[----:B------:R-:W-:Y:S01]  /*e970*/  @UP0 ULDC.64 UR14, c[0x0][0x9c8] ;  /* 0x00027200000e0ab9 */ /* 0x000fe20000000a00 */
[----:B------:R-:W-:Y:S02]  /*e980*/  @UP0 USHF.R.S32.HI UR18, URZ, 0x1f, UR40 ;  /* 0x0000001f3f120899 */ /* 0x000fe40008011428 */
[----:B------:R-:W-:Y:S02]  /*e990*/  @UP0 UIMAD UR5, UR41, UR14, URZ ;  /* 0x0000000e290502a4 */ /* 0x000fe4000f8e023f */
[----:B------:R-:W-:Y:S02]  /*e9a0*/  @UP0 UIMAD.WIDE.U32 UR8, UR39, UR14, URZ ;  /* 0x0000000e270802a5 */ /* 0x000fe4000f8e003f */
[----:B------:R-:W-:Y:S01]  /*e9b0*/  @UP0 UIMAD UR5, UR39, UR15, UR5 ;  /* 0x0000000f270502a4 */ /* 0x000fe2000f8e0205 */
[----:B------:R-:W-:Y:S02]  /*e9c0*/  UMOV UR14, UR6 ;  /* 0x00000006000e7c82 */ /* 0x000fe40008000000 */
[----:B------:R-:W-:Y:S01]  /*e9d0*/  UMOV UR15, 0x40000040 ;  /* 0x40000040000f7882 */ /* 0x000fe20000000000 */
[----:B------:R-:W-:Y:S01]  /*e9e0*/  @UP0 ULDC.64 UR16, c[0x0][0x9d0] ;  /* 0x0002740000100ab9 */ /* 0x000fe20000000a00 */
[----:B------:R-:W-:Y:S01]  /*e9f0*/  QGMMA.64x96x32.F32.E4M3.E4M3 R88, R148, gdesc[UR12], R88, gsb0 ;  /* 0x0160000c94587df3 */ /* 0x000fe20008000858 */
[----:B------:R-:W-:-:S02]  /*ea00*/  @UP0 UIMAD UR4, UR18, UR16, URZ ;  /* 0x00000010120402a4 */ /* 0x000fc4000f8e023f */
[----:B------:R-:W-:Y:S02]  /*ea10*/  @UP0 UIADD3 UR5, UR9, UR5, URZ ;  /* 0x0000000509050290 */ /* 0x000fe4000fffe03f */
[----:B------:R-:W-:-:S03]  /*ea20*/  @UP0 UIMAD UR9, UR40, UR17, UR4 ;  /* 0x00000011280902a4 */ /* 0x000fc6000f8e0204 */
[----:B------:R-:W-:Y:S02]  /*ea30*/  @UP0 UMOV UR4, UR8 ;  /* 0x0000000800040c82 */ /* 0x000fe40008000000 */
[----:B------:R-:W-:-:S04]  /*ea40*/  @UP0 UIMAD.WIDE.U32 UR4, UR40, UR16, UR4 ;  /* 0x00000010280402a5 */ /* 0x000fc8000f8e0004 */
[----:B------:R-:W-:Y:S02]  /*ea50*/  @UP0 UIADD3 UR5, UR5, UR9, URZ ;  /* 0x0000000905050290 */ /* 0x000fe4000fffe03f */
[----:B------:R-:W-:-:S04]  /*ea60*/  @UP0 ULEA UR8, UP1, UR4, UR12, 0x2 ;  /* 0x0000000c04080291 */ /* 0x000fc8000f82103f */
[----:B------:R-:W-:Y:S02]  /*ea70*/  @UP0 ULEA.HI.X UR9, UR4, UR13, UR5, 0x2, UP1 ;  /* 0x0000000d04090291 */ /* 0x000fe400088f1405 */
[----:B------:R-:W-:-:S04]  /*ea80*/  IMAD.U32 R6, RZ, RZ, UR8 ;  /* 0x00000008ff067e24 */ /* 0x000fc8000f8e00ff */
[----:B------:R-:W-:-:S05]  /*ea90*/  IMAD.U32 R7, RZ, RZ, UR9 ;  /* 0x00000009ff077e24 */ /* 0x000fca000f8e00ff */
        /* <DEDUP_REMOVED lines=54> */
.L_x_845:
        /* <DEDUP_REMOVED lines=52> */
.L_x_767:
[----:B------:R-:W-:Y:S05]  /*f140*/  @P0 BRA `(.L_x_846) ;  /* 0x0000001800ec0947 */ /* 0x000fea0003800000 */
[----:B------:R-:W0:Y:S01]  /*f150*/  S2R R9, SR_TID.X ;  /* 0x0000000000097919 */ /* 0x000e220000002100 */
[----:B------:R-:W-:Y:S01]  /*f160*/  ULDC.64 UR4, c[0x4][0x38] ;  /* 0x01000e0000047ab9 */ /* 0x000fe20000000a00 */
[----:B------:R-:W1:Y:S01]  /*f170*/  LDC R46, c[0x0][0xbe8] ;  /* 0x0002fa00ff2e7b82 */ /* 0x000e620000000800 */
[----:B------:R-:W-:Y:S01]  /*f180*/  ULDC.64 UR8, c[0x0][0xbd0] ;  /* 0x0002f40000087ab9 */ /* 0x000fe20000000a00 */
[----:B------:R-:W-:Y:S01]  /*f190*/  USHF.R.S32.HI UR7, URZ, 0x1f, UR40 ;  /* 0x0000001f3f077899 */ /* 0x000fe20008011428 */
[----:B------:R-:W-:-:S05]  /*f1a0*/  ULDC.64 UR10, c[0x0][0xb38] ;  /* 0x0002ce00000a7ab9 */ /* 0x000fca0000000a00 */
[----:B------:R-:W2:Y:S01]  /*f1b0*/  LDC R72, c[0x0][0xc50] ;  /* 0x00031400ff487b82 */ /* 0x000ea20000000800 */
[----:B0-----:R-:W-:-:S05]  /*f1c0*/  IMAD.SHL.U32 R7, R9, 0x4, RZ ;  /* 0x0000000409077824 */ /* 0x001fca00078e00ff */
[----:B------:R-:W-:Y:S02]  /*f1d0*/  LOP3.LUT R7, R7, 0xc, RZ, 0xc0, !PT ;  /* 0x0000000c07077812 */ /* 0x000fe400078ec0ff */
[----:B------:R-:W-:Y:S02]  /*f1e0*/  BAR.SYNC.DEFER_BLOCKING 0x1, 0x180 ;  /* 0x0046000000007b1d */ /* 0x000fe40000010000 */
[----:B------:R-:W-:-:S05]  /*f1f0*/  IADD3 R12, P0, R7, UR4, RZ ;  /* 0x00000004070c7c10 */ /* 0x000fca000ff1e0ff */
[----:B------:R-:W-:-:S05]  /*f200*/  IMAD.X R13, RZ, RZ, UR5, P0 ;  /* 0x00000005ff0d7e24 */ /* 0x000fca00080e06ff */
[----:B------:R0:W3:Y:S01]  /*f210*/  LDG.E.CONSTANT R12, desc[UR36][R12.64] ;  /* 0x000000240c0c7981 */ /* 0x0000e2000c1e9900 */
[----:B------:R-:W-:Y:S01]  /*f220*/  LOP3.LUT P0, R7, R9, 0x3, RZ, 0xc0, !PT ;  /* 0x0000000309077812 */ /* 0x000fe2000780c0ff */
[----:B------:R-:W-:Y:S01]  /*f230*/  UIMAD.WIDE.U32 UR4, UR40, UR8, URZ ;  /* 0x00000008280472a5 */ /* 0x000fe2000f8e003f */
[----:B-1----:R-:W-:Y:S01]  /*f240*/  ISETP.NE.AND P2, PT, R46, 0x1, PT ;  /* 0x000000012e00780c */ /* 0x002fe20003f45270 */
[----:B------:R-:W-:Y:S01]  /*f250*/  UIMAD UR6, UR7, UR8, URZ ;  /* 0x00000008070672a4 */ /* 0x000fe2000f8e023f */
[----:B------:R-:W-:Y:S01]  /*f260*/  ISETP.EQ.OR P0, PT, R7, 0x3, !P0 ;  /* 0x000000030700780c */ /* 0x000fe20004702670 */
[----:B------:R-:W-:Y:S01]  /*f270*/  UIMAD UR8, UR7, UR10, URZ ;  /* 0x0000000a070872a4 */ /* 0x000fe2000f8e023f */
[----:B------:R-:W-:Y:S01]  /*f280*/  BSSY B0, `(.L_x_847) ;  /* 0x0000145000007945 */ /* 0x000fe20003800000 */
[----:B------:R-:W-:Y:S01]  /*f290*/  IMAD.U32 R26, RZ, RZ, UR4 ;  /* 0x00000004ff1a7e24 */ /* 0x000fe2000f8e00ff */
[----:B------:R-:W-:Y:S01]  /*f2a0*/  SEL R73, R3, R4, P0 ;  /* 0x0000000403497207 */ /* 0x000fe20000000000 */
[----:B------:R-:W-:Y:S01]  /*f2b0*/  UIMAD UR9, UR40, UR9, UR6 ;  /* 0x00000009280972a4 */ /* 0x000fe2000f8e0206 */
[----:B------:R-:W-:Y:S01]  /*f2c0*/  SEL R3, R4, R3, P0 ;  /* 0x0000000304037207 */ /* 0x000fe20000000000 */
[----:B------:R-:W-:Y:S01]  /*f2d0*/  VIADD R4, R9, 0xffffff80 ;  /* 0xffffff8009047836 */ /* 0x000fe20000000000 */
[----:B------:R-:W-:Y:S01]  /*f2e0*/  SEL R55, R15, R6, P0 ;  /* 0x000000060f377207 */ /* 0x000fe20000000000 */
[----:B------:R-:W2:Y:S01]  /*f2f0*/  S2UR UR4, SR_CTAID.Y ;  /* 0x00000000000479c3 */ /* 0x000ea20000002600 */
[----:B------:R-:W-:Y:S01]  /*f300*/  SEL R15, R6, R15, P0 ;  /* 0x0000000f060f7207 */ /* 0x000fe20000000000 */
[----:B------:R-:W-:Y:S01]  /*f310*/  UIADD3 UR9, UR5, UR9, URZ ;  /* 0x0000000905097290 */ /* 0x000fe2000fffe03f */
[----:B------:R-:W-:Y:S01]  /*f320*/  SHF.R.S32.HI R23, RZ, 0x1f, R4 ;  /* 0x0000001fff177819 */ /* 0x000fe20000011404 */
[----:B------:R-:W-:Y:S01]  /*f330*/  UIMAD.WIDE.U32 UR6, UR40, UR10, URZ ;  /* 0x0000000a280672a5 */ /* 0x000fe2000f8e003f */
[----:B------:R-:W-:Y:S01]  /*f340*/  SEL R57, R5, R8, P0 ;  /* 0x0000000805397207 */ /* 0x000fe20000000000 */
[----:B------:R-:W-:Y:S01]  /*f350*/  UIMAD UR8, UR40, UR11, UR8 ;  /* 0x0000000b280872a4 */ /* 0x000fe2000f8e0208 */
[----:B------:R-:W-:Y:S01]  /*f360*/  LEA.HI R6, R23, R4, RZ, 0x7 ;  /* 0x0000000417067211 */ /* 0x000fe200078f38ff */
[----:B------:R-:W1:Y:S01]  /*f370*/  @P2 LDC R70, c[0x0][0xbec] ;  /* 0x0002fb00ff462b82 */ /* 0x000e620000000800 */
[----:B------:R-:W-:Y:S01]  /*f380*/  SEL R5, R8, R5, P0 ;  /* 0x0000000508057207 */ /* 0x000fe20000000000 */
[----:B------:R-:W-:Y:S01]  /*f390*/  UIADD3 UR8, UR7, UR8, URZ ;  /* 0x0000000807087290 */ /* 0x000fe2000fffe03f */
[----:B------:R-:W-:Y:S01]  /*f3a0*/  LOP3.LUT R7, R6, 0xffffff80, RZ, 0xc0, !PT ;  /* 0xffffff8006077812 */ /* 0x000fe200078ec0ff */
[----:B------:R-:W-:Y:S01]  /*f3b0*/  IMAD.U32 R35, RZ, RZ, UR7 ;  /* 0x00000007ff237e24 */ /* 0x000fe2000f8e00ff */
[----:B------:R-:W-:Y:S01]  /*f3c0*/  SEL R69, R47, R10, P0 ;  /* 0x0000000a2f457207 */ /* 0x000fe20000000000 */
[----:B------:R-:W-:Y:S01]  /*f3d0*/  IMAD.U32 R34, RZ, RZ, UR6 ;  /* 0x00000006ff227e24 */ /* 0x000fe2000f8e00ff */
[----:B------:R-:W-:Y:S01]  /*f3e0*/  LEA.HI R23, R23, R4, RZ, 0x2 ;  /* 0x0000000417177211 */ /* 0x000fe200078f10ff */
[----:B------:R-:W-:Y:S01]  /*f3f0*/  IMAD.IADD R40, R4, 0x1, -R7 ;  /* 0x0000000104287824 */ /* 0x000fe200078e0a07 */
[----:B------:R-:W-:Y:S01]  /*f400*/  SHF.R.S32.HI R8, RZ, 0x7, R6 ;  /* 0x00000007ff087819 */ /* 0x000fe20000011406 */
[----:B------:R-:W4:Y:S01]  /*f410*/  @P2 LDC R74, c[0x0][0xbec] ;  /* 0x0002fb00ff4a2b82 */ /* 0x000f220000000800 */
[----:B------:R-:W-:Y:S01]  /*f420*/  SEL R47, R10, R47, P0 ;  /* 0x0000002f0a2f7207 */ /* 0x000fe20000000000 */
[----:B------:R-:W-:Y:S01]  /*f430*/  IMAD.U32 R35, RZ, RZ, UR8 ;  /* 0x00000008ff237e24 */ /* 0x000fe2000f8e00ff */
[----:B------:R-:W-:Y:S01]  /*f440*/  SHF.R.S32.HI R25, RZ, 0x1f, R40 ;  /* 0x0000001fff197819 */ /* 0x000fe20000011428 */
[----:B------:R-:W-:Y:S01]  /*f450*/  IMAD.HI R6, R8, 0x55555556, RZ ;  /* 0x5555555608067827 */ /* 0x000fe200078e02ff */
[----:B------:R-:W-:Y:S01]  /*f460*/  LOP3.LUT R23, R23, 0xfffffffc, RZ, 0xc0, !PT ;  /* 0xfffffffc17177812 */ /* 0x000fe200078ec0ff */
[----:B------:R-:W-:Y:S01]  /*f470*/  ULDC.64 UR6, c[0x0][0xb48] ;  /* 0x0002d20000067ab9 */ /* 0x000fe20000000a00 */
[----:B------:R-:W-:-:S02]  /*f480*/  LEA.HI R10, R25, R40, RZ, 0x2 ;  /* 0x00000028190a7211 */ /* 0x000fc400078f10ff */
[----:B------:R-:W-:Y:S02]  /*f490*/  SEL R67, R51, R20, P0 ;  /* 0x0000001433437207 */ /* 0x000fe40000000000 */
[--C-:B------:R-:W-:Y:S02]  /*f4a0*/  SHF.R.S32.HI R16, RZ, 0x2, R10.reuse ;  /* 0x00000002ff107819 */ /* 0x100fe4000001140a */
[----:B------:R-:W-:Y:S02]  /*f4b0*/  SHF.R.S32.HI R27, RZ, 0x1f, R10 ;  /* 0x0000001fff1b7819 */ /* 0x000fe4000001140a */
[----:B------:R-:W-:Y:S01]  /*f4c0*/  SEL R51, R20, R51, P0 ;  /* 0x0000003314337207 */ /* 0x000fe20000000000 */
[----:B------:R-:W-:Y:S01]  /*f4d0*/  IMAD.IADD R20, R4, 0x1, -R23 ;  /* 0x0000000104147824 */ /* 0x000fe200078e0a17 */
[----:B------:R-:W-:Y:S02]  /*f4e0*/  LEA.HI R23, R6, R6, RZ, 0x1 ;  /* 0x0000000606177211 */ /* 0x000fe400078f08ff */
[----:B------:R-:W-:Y:S01]  /*f4f0*/  LEA.HI R27, R27, R16, RZ, 0x3 ;  /* 0x000000101b1b7211 */ /* 0x000fe200078f18ff */
[----:B------:R-:W5:Y:S01]  /*f500*/  S2R R6, SR_CTAID.X ;  /* 0x0000000000067919 */ /* 0x000f620000002500 */
[----:B------:R-:W-:-:S02]  /*f510*/  SEL R61, R135, R134, P0 ;  /* 0x00000086873d7207 */ /* 0x000fc40000000000 */
[----:B------:R-:W-:Y:S01]  /*f520*/  LOP3.LUT R33, R27, 0xfffffff8, RZ, 0xc0, !PT ;  /* 0xfffffff81b217812 */ /* 0x000fe200078ec0ff */
[----:B------:R-:W-:Y:S01]  /*f530*/  IMAD R27, R23, -0x3, R8 ;  /* 0xfffffffd171b7824 */ /* 0x000fe200078e0208 */
[----:B------:R-:W-:Y:S02]  /*f540*/  LEA.HI R8, R20, R20, RZ, 0x1 ;  /* 0x0000001414087211 */ /* 0x000fe400078f08ff */
[----:B------:R-:W-:Y:S01]  /*f550*/  SEL R31, R98, R99, P0 ;  /* 0x00000063621f7207 */ /* 0x000fe20000000000 */
[----:B------:R-:W-:Y:S01]  /*f560*/  IMAD.IADD R4, R16, 0x1, -R33 ;  /* 0x0000000110047824 */ /* 0x000fe200078e0a21 */
[----:B------:R-:W-:Y:S02]  /*f570*/  LOP3.LUT R33, R8, 0x1ffffffe, RZ, 0xc0, !PT ;  /* 0x1ffffffe08217812 */ /* 0x000fe400078ec0ff */
[----:B------:R-:W-:Y:S02]  /*f580*/  SEL R21, R110, R111, P0 ;  /* 0x0000006f6e157207 */ /* 0x000fe40000000000 */
[----:B------:R-:W-:Y:S01]  /*f590*/  SEL R19, R14, R93, P0 ;  /* 0x0000005d0e137207 */ /* 0x000fe20000000000 */
[----:B------:R-:W-:Y:S01]  /*f5a0*/  IMAD.IADD R45, R20, 0x1, -R33 ;  /* 0x00000001142d7824 */ /* 0x000fe200078e0a21 */
[----:B------:R-:W-:-:S02]  /*f5b0*/  SEL R33, R134, R135, P0 ;  /* 0x0000008786217207 */ /* 0x000fc40000000000 */
[----:B------:R-:W-:Y:S02]  /*f5c0*/  SEL R14, R93, R14, P0 ;  /* 0x0000000e5d0e7207 */ /* 0x000fe40000000000 */
[----:B------:R-:W-:Y:S02]  /*f5d0*/  LOP3.LUT R75, R10, 0x7ffffffc, RZ, 0xc0, !PT ;  /* 0x7ffffffc0a4b7812 */ /* 0x000fe400078ec0ff */
[----:B------:R-:W-:Y:S02]  /*f5e0*/  LEA.HI R25, R25, R40, RZ, 0x5 ;  /* 0x0000002819197211 */ /* 0x000fe400078f28ff */
[----:B------:R-:W-:Y:S02]  /*f5f0*/  SEL R59, R108, R109, P0 ;  /* 0x0000006d6c3b7207 */ /* 0x000fe40000000000 */
[----:B------:R-:W-:Y:S02]  /*f600*/  SEL R18, R109, R108, P0 ;  /* 0x0000006c6d127207 */ /* 0x000fe40000000000 */
[----:B------:R-:W-:-:S02]  /*f610*/  SHF.R.S32.HI R25, RZ, 0x5, R25 ;  /* 0x00000005ff197819 */ /* 0x000fc40000011419 */
[----:B------:R-:W-:Y:S02]  /*f620*/  SEL R43, R58, R117, P0 ;  /* 0x000000753a2b7207 */ /* 0x000fe40000000000 */
[----:B------:R-:W-:Y:S01]  /*f630*/  SEL R65, R104, R105, P0 ;  /* 0x0000006968417207 */ /* 0x000fe20000000000 */
[----:B------:R-:W-:Y:S01]  /*f640*/  IMAD R4, R25, 0x10, R4 ;  /* 0x0000001019047824 */ /* 0x000fe200078e0204 */
[----:B------:R-:W-:Y:S02]  /*f650*/  SEL R17, R113, R112, P0 ;  /* 0x0000007071117207 */ /* 0x000fe40000000000 */
[----:B------:R-:W-:Y:S01]  /*f660*/  SEL R58, R117, R58, P0 ;  /* 0x0000003a753a7207 */ /* 0x000fe20000000000 */
[----:B------:R-:W-:Y:S01]  /*f670*/  IMAD R4, R27, 0x40, R4 ;  /* 0x000000401b047824 */ /* 0x000fe200078e0204 */
[----:B------:R-:W-:Y:S01]  /*f680*/  SEL R49, R124, R125, P0 ;  /* 0x0000007d7c317207 */ /* 0x000fe20000000000 */
[----:B------:R-:W-:Y:S01]  /*f690*/  IMAD.U32 R27, RZ, RZ, UR5 ;  /* 0x00000005ff1b7e24 */ /* 0x000fe2000f8e00ff */
[----:B------:R-:W-:Y:S01]  /*f6a0*/  SEL R53, R132, R133, P0 ;  /* 0x0000008584357207 */ /* 0x000fe20000000000 */
[--C-:B------:R-:W-:Y:S01]  /*f6b0*/  IMAD R45, R45, 0x8, R4.reuse ;  /* 0x000000082d2d7824 */ /* 0x100fe200078e0204 */
[----:B------:R-:W-:Y:S01]  /*f6c0*/  SEL R29, R90, R91, P0 ;  /* 0x0000005b5a1d7207 */ /* 0x000fe20000000000 */
[----:B-----5:R-:W-:Y:S01]  /*f6d0*/  IMAD R54, R6, 0xc0, R4 ;  /* 0x000000c006367824 */ /* 0x020fe200078e0204 */
[----:B------:R-:W-:Y:S01]  /*f6e0*/  SEL R63, R94, R95, P0 ;  /* 0x0000005f5e3f7207 */ /* 0x000fe20000000000 */
[----:B------:R-:W-:Y:S01]  /*f6f0*/  IMAD R45, R6, 0xc0, R45 ;  /* 0x000000c0062d7824 */ /* 0x000fe200078e022d */
[----:B------:R-:W-:Y:S01]  /*f700*/  SEL R41, R102, R103, P0 ;  /* 0x0000006766297207 */ /* 0x000fe20000000000 */
[----:B------:R-:W-:Y:S01]  /*f710*/  IMAD.U32 R27, RZ, RZ, UR9 ;  /* 0x00000009ff1b7e24 */ /* 0x000fe2000f8e00ff */
[----:B------:R-:W-:Y:S01]  /*f720*/  SEL R11, R106, R107, P0 ;  /* 0x0000006b6a0b7207 */ /* 0x000fe20000000000 */
[----:B----4-:R-:W-:Y:S01]  /*f730*/  @P2 IMAD.HI.U32 R74, R45, R74, RZ ;  /* 0x0000004a2d4a2227 */ /* 0x010fe200078e00ff */
[----:B------:R-:W-:Y:S01]  /*f740*/  SEL R9, R114, R115, P0 ;  /* 0x0000007372097207 */ /* 0x000fe20000000000 */
[----:B------:R-:W-:Y:S01]  /*f750*/  ULDC.64 UR8, c[0x0][0xb28] ;  /* 0x0002ca0000087ab9 */ /* 0x000fe20000000a00 */
[----:B------:R-:W-:-:S02]  /*f760*/  SEL R39, R118, R119, P0 ;  /* 0x0000007776277207 */ /* 0x000fc40000000000 */
[----:B------:R-:W-:Y:S02]  /*f770*/  SEL R7, R122, R123, P0 ;  /* 0x0000007b7a077207 */ /* 0x000fe40000000000 */
[----:B------:R-:W-:Y:S02]  /*f780*/  SEL R37, R126, R127, P0 ;  /* 0x0000007f7e257207 */ /* 0x000fe40000000000 */
[----:B------:R-:W-:Y:S02]  /*f790*/  SEL R25, R130, R131, P0 ;  /* 0x0000008382197207 */ /* 0x000fe40000000000 */
[----:B------:R-:W-:Y:S02]  /*f7a0*/  SEL R23, R131, R130, P0 ;  /* 0x0000008283177207 */ /* 0x000fe40000000000 */
[----:B0-----:R-:W-:Y:S02]  /*f7b0*/  SEL R13, R105, R104, P0 ;  /* 0x00000068690d7207 */ /* 0x001fe40000000000 */
        /* <DEDUP_REMOVED lines=13> */
[C---:B------:R-:W-:Y:S01]  /*f890*/  LOP3.LUT P1, RZ, R40.reuse, 0x3, RZ, 0xc0, !PT ;  /* 0x0000000328ff7812 */ /* 0x040fe2000782c0ff */
[----:B------:R-:W-:Y:S01]  /*f8a0*/  IMAD.IADD R40, R40, 0x1, -R75 ;  /* 0x0000000128287824 */ /* 0x000fe200078e0a4b */
[----:B---3--:R-:W-:Y:S01]  /*f8b0*/  LOP3.LUT R44, R12, 0x2, RZ, 0x3c, !PT ;  /* 0x000000020c2c7812 */ /* 0x008fe200078e3cff */
[----:B------:R-:W-:Y:S04]  /*f8c0*/  SHFL.IDX PT, R60, R33, R12, 0x1c1f ;  /* 0x001c1f0c213c7589 */ /* 0x000fe800000e0000 */
[----:B------:R-:W0:Y:S04]  /*f8d0*/  SHFL.IDX PT, R61, R61, R44, 0x1c1f ;  /* 0x001c1f2c3d3d7589 */ /* 0x000e2800000e0000 */
[----:B------:R3:W-:Y:S04]  /*f8e0*/  SHFL.IDX PT, R24, R31, R12, 0x1c1f ;  /* 0x001c1f0c1f187589 */ /* 0x0007e800000e0000 */
[----:B------:R-:W-:Y:S04]  /*f8f0*/  SHFL.IDX PT, R10, R21, R12, 0x1c1f ;  /* 0x001c1f0c150a7589 */ /* 0x000fe800000e0000 */
[----:B------:R-:W-:Y:S01]  /*f900*/  SHFL.IDX PT, R20, R73, R12, 0x1c1f ;  /* 0x001c1f0c49147589 */ /* 0x000fe200000e0000 */
[----:B---3--:R-:W3:Y:S03]  /*f910*/  LDC.64 R30, c[0x0][0xbd8] ;  /* 0x0002f600ff1e7b82 */ /* 0x008ee60000000a00 */
[----:B------:R0:W-:Y:S04]  /*f920*/  SHFL.IDX PT, R21, R3, R44, 0x1c1f ;  /* 0x001c1f2c03157589 */ /* 0x0001e800000e0000 */
[----:B------:R-:W-:Y:S04]  /*f930*/  SHFL.IDX PT, R19, R19, R12, 0x1c1f ;  /* 0x001c1f0c13137589 */ /* 0x000fe800000e0000 */
[----:B------:R-:W-:Y:S01]  /*f940*/  SHFL.IDX PT, R14, R14, R44, 0x1c1f ;  /* 0x001c1f2c0e0e7589 */ /* 0x000fe200000e0000 */
[----:B0-----:R-:W-:-:S03]  /*f950*/  SEL R3, R61, R60, P0 ;  /* 0x0000003c3d037207 */ /* 0x001fc60000000000 */
[----:B------:R-:W-:Y:S04]  /*f960*/  SHFL.IDX PT, R57, R57, R12, 0x1c1f ;  /* 0x001c1f0c39397589 */ /* 0x000fe800000e0000 */
[----:B------:R0:W4:Y:S04]  /*f970*/  SHFL.IDX PT, R62, R5, R44, 0x1c1f ;  /* 0x001c1f2c053e7589 */ /* 0x00012800000e0000 */
[----:B------:R-:W-:Y:S04]  /*f980*/  SHFL.IDX PT, R59, R59, R12, 0x1c1f ;  /* 0x001c1f0c3b3b7589 */ /* 0x000fe800000e0000 */
[----:B------:R4:W-:Y:S01]  /*f990*/  SHFL.IDX PT, R66, R18, R44, 0x1c1f ;  /* 0x001c1f2c12427589 */ /* 0x0009e200000e0000 */
[----:B0-----:R-:W-:-:S03]  /*f9a0*/  SEL R5, R60, R61, P0 ;  /* 0x0000003d3c057207 */ /* 0x001fc60000000000 */
[----:B------:R-:W-:Y:S01]  /*f9b0*/  SHFL.IDX PT, R55, R55, R12, 0x1c1f ;  /* 0x001c1f0c37377589 */ /* 0x000fe200000e0000 */
[----:B------:R-:W0:Y:S03]  /*f9c0*/  LDC.64 R60, c[0x0][0xb40] ;  /* 0x0002d000ff3c7b82 */ /* 0x000e260000000a00 */
[----:B------:R-:W5:Y:S04]  /*f9d0*/  SHFL.IDX PT, R64, R15, R44, 0x1c1f ;  /* 0x001c1f2c0f407589 */ /* 0x000f6800000e0000 */
[----:B------:R2:W-:Y:S04]  /*f9e0*/  SHFL.IDX PT, R48, R69, R12, 0x1c1f ;  /* 0x001c1f0c45307589 */ /* 0x0005e800000e0000 */
[----:B------:R-:W-:Y:S01]  /*f9f0*/  SHFL.IDX PT, R52, R67, R12, 0x1c1f ;  /* 0x001c1f0c43347589 */ /* 0x000fe200000e0000 */
[----:B----4-:R-:W-:-:S03]  /*fa00*/  SEL R18, R57, R62, P0 ;  /* 0x0000003e39127207 */ /* 0x010fc60000000000 */
[----:B------:R-:W-:Y:S01]  /*fa10*/  SHFL.IDX PT, R16, R41, R12, 0x1c1f ;  /* 0x001c1f0c29107589 */ /* 0x000fe200000e0000 */
[----:B--2---:R-:W2:Y:S03]  /*fa20*/  @P2 LDC R69, c[0x0][0xbf0] ;  /* 0x0002fc00ff452b82 */ /* 0x004ea60000000800 */
[----:B------:R-:W-:Y:S04]  /*fa30*/  SHFL.IDX PT, R8, R39, R12, 0x1c1f ;  /* 0x001c1f0c27087589 */ /* 0x000fe800000e0000 */
[----:B------:R-:W-:Y:S01]  /*fa40*/  SHFL.IDX PT, R4, R37, R12, 0x1c1f ;  /* 0x001c1f0c25047589 */ /* 0x000fe200000e0000 */
[----:B0-----:R-:W-:-:S03]  /*fa50*/  IMAD.WIDE.U32 R34, R60, UR39, R34 ;  /* 0x000000273c227c25 */ /* 0x001fc6000f8e0022 */
[----:B------:R-:W-:Y:S01]  /*fa60*/  SHFL.IDX PT, R6, R25, R12, 0x1c1f ;  /* 0x001c1f0c19067589 */ /* 0x000fe200000e0000 */
[----:B-----5:R-:W-:-:S03]  /*fa70*/  SEL R15, R64, R55, P0 ;  /* 0x00000037400f7207 */ /* 0x020fc60000000000 */
[----:B------:R-:W-:Y:S04]  /*fa80*/  SHFL.IDX PT, R67, R17, R44, 0x1c1f ;  /* 0x001c1f2c11437589 */ /* 0x000fe800000e0000 */
        /* <DEDUP_REMOVED lines=10> */
[----:B------:R4:W-:Y:S04]  /*fb30*/  SHFL.IDX PT, R7, R7, R12, 0x1c1f ;  /* 0x001c1f0c07077589 */ /* 0x0009e800000e0000 */
[----:B------:R5:W1:Y:S04]  /*fb40*/  SHFL.IDX PT, R68, R13, R44, 0x1c1f ;  /* 0x001c1f2c0d447589 */ /* 0x000a6800000e0000 */
[----:B------:R-:W-:Y:S01]  /*fb50*/  SHFL.IDX PT, R58, R58, R44, 0x1c1f ;  /* 0x001c1f2c3a3a7589 */ /* 0x000fe200000e0000 */
[----:B----4-:R-:W-:-:S03]  /*fb60*/  SEL R12, R20, R21, P0 ;  /* 0x00000015140c7207 */ /* 0x010fc60000000000 */
[----:B------:R-:W-:Y:S01]  /*fb70*/  SHFL.IDX PT, R50, R125, R44, 0x1c1f ;  /* 0x001c1f2c7d327589 */ /* 0x000fe200000e0000 */
[----:B------:R-:W-:Y:S02]  /*fb80*/  SEL R20, R21, R20, P0 ;  /* 0x0000001415147207 */ /* 0x000fe40000000000 */
[----:B-----5:R-:W-:Y:S01]  /*fb90*/  SEL R13, R19, R14, P0 ;  /* 0x0000000e130d7207 */ /* 0x020fe20000000000 */
[----:B------:R-:W4:Y:S01]  /*fba0*/  SHFL.IDX PT, R47, R47, R44, 0x1c1f ;  /* 0x001c1f2c2f2f7589 */ /* 0x000f2200000e0000 */
[----:B------:R-:W-:Y:S02]  /*fbb0*/  SEL R21, R14, R19, P0 ;  /* 0x000000130e157207 */ /* 0x000fe40000000000 */
[----:B------:R-:W-:Y:S01]  /*fbc0*/  SEL R14, R62, R57, P0 ;  /* 0x000000393e0e7207 */ /* 0x000fe20000000000 */
[----:B------:R-:W-:Y:S01]  /*fbd0*/  SHFL.IDX PT, R56, R133, R44, 0x1c1f ;  /* 0x001c1f2c85387589 */ /* 0x000fe200000e0000 */
[----:B---3--:R-:W-:Y:S01]  /*fbe0*/  IMAD.WIDE.U32 R62, R30, UR39, R26 ;  /* 0x000000271e3e7c25 */ /* 0x008fe2000f8e001a */
[----:B------:R-:W-:-:S02]  /*fbf0*/  SEL R27, R59, R66, P0 ;  /* 0x000000423b1b7207 */ /* 0x000fc40000000000 */
[----:B------:R-:W3:Y:S01]  /*fc00*/  SHFL.IDX PT, R51, R51, R44, 0x1c1f ;  /* 0x001c1f2c33337589 */ /* 0x000ee200000e0000 */
[----:B------:R-:W-:Y:S01]  /*fc10*/  IMAD R57, RZ, RZ, -UR40 ;  /* 0x80000028ff397e24 */ /* 0x000fe2000f8e02ff */
[----:B------:R-:W-:Y:S01]  /*fc20*/  SEL R19, R55, R64, P0 ;  /* 0x0000004037137207 */ /* 0x000fe20000000000 */
[----:B------:R-:W-:Y:S01]  /*fc30*/  IMAD R64, R60, UR41, RZ ;  /* 0x000000293c407c24 */ /* 0x000fe2000f8e02ff */
[----:B------:R-:W-:Y:S01]  /*fc40*/  SHFL.IDX PT, R41, R95, R44, 0x1c1f ;  /* 0x001c1f2c5f297589 */ /* 0x000fe200000e0000 */
[----:B------:R-:W-:Y:S01]  /*fc50*/  IMAD.MOV.U32 R55, RZ, RZ, R45 ;  /* 0x000000ffff377224 */ /* 0x000fe200078e002d */
[----:B-1----:R-:W-:Y:S01]  /*fc60*/  SEL R26, R65, R68, P0 ;  /* 0x00000044411a7207 */ /* 0x002fe20000000000 */
[----:B------:R-:W-:Y:S01]  /*fc70*/  IMAD R61, R61, UR39, R64 ;  /* 0x000000273d3d7c24 */ /* 0x000fe2000f8e0240 */
[----:B------:R-:W-:Y:S01]  /*fc80*/  SHFL.IDX PT, R38, R91, R44, 0x1c1f ;  /* 0x001c1f2c5b267589 */ /* 0x000fe200000e0000 */
[----:B------:R-:W-:Y:S02]  /*fc90*/  IMAD.MOV.U32 R60, RZ, RZ, R34 ;  /* 0x000000ffff3c7224 */ /* 0x000fe400078e0022 */
[----:B------:R-:W-:Y:S01]  /*fca0*/  IMAD.IADD R61, R35, 0x1, R61 ;  /* 0x00000001233d7824 */ /* 0x000fe200078e023d */
        /* <DEDUP_REMOVED lines=8> */
[----:B------:R1:W-:Y:S02]  /*fd30*/  SHFL.IDX PT, R23, R23, R44, 0x1c1f ;  /* 0x001c1f2c17177589 */ /* 0x0003e400000e0000 */
[----:B-1----:R-:W-:Y:S01]  /*fd40*/  IMAD R44, R30, UR41, RZ ;  /* 0x000000291e2c7c24 */ /* 0x002fe2000f8e02ff */
[----:B------:R-:W-:-:S03]  /*fd50*/  SEL R30, R68, R65, P0 ;  /* 0x00000041441e7207 */ /* 0x000fc60000000000 */
[----:B------:R-:W-:Y:S02]  /*fd60*/  IMAD R31, R31, UR39, R44 ;  /* 0x000000271f1f7c24 */ /* 0x000fe4000f8e022c */
[----:B------:R-:W-:-:S04]  /*fd70*/  @P2 IMAD.HI.U32 R44, R45, R70, RZ ;  /* 0x000000462d2c2227 */ /* 0x000fc800078e00ff */
[----:B------:R-:W-:Y:S01]  /*fd80*/  IMAD.IADD R63, R63, 0x1, R31 ;  /* 0x000000013f3f7824 */ /* 0x000fe200078e021f */
[----:B------:R-:W-:Y:S01]  /*fd90*/  SEL R31, R66, R59, P0 ;  /* 0x0000003b421f7207 */ /* 0x000fe20000000000 */
[----:B------:R-:W-:Y:S01]  /*fda0*/  IMAD R59, R72, R57, UR4 ;  /* 0x00000004483b7e24 */ /* 0x000fe2000f8e0239 */
[----:B--2---:R-:W-:Y:S01]  /*fdb0*/  @P2 SHF.R.U32.HI R55, RZ, R69, R44 ;  /* 0x00000045ff372219 */ /* 0x004fe2000001162c */
[----:B------:R-:W-:Y:S01]  /*fdc0*/  ULDC.64 UR4, c[0x0][0xbe0] ;  /* 0x0002f80000047ab9 */ /* 0x000fe20000000a00 */
[----:B------:R-:W-:Y:S01]  /*fdd0*/  IMAD.MOV.U32 R57, RZ, RZ, R45 ;  /* 0x000000ffff397224 */ /* 0x000fe200078e002d */
[----:B0-----:R-:W-:Y:S01]  /*fde0*/  @P2 SHF.R.U32.HI R57, RZ, R71, R74 ;  /* 0x00000047ff392219 */ /* 0x001fe2000001164a */
[----:B------:R-:W-:Y:S01]  /*fdf0*/  IMAD.WIDE.U32 R60, R59, UR6, R60 ;  /* 0x000000063b3c7c25 */ /* 0x000fe2000f8e003c */
[----:B------:R-:W-:-:S05]  /*fe00*/  SHF.R.S32.HI R44, RZ, 0x1f, R59 ;  /* 0x0000001fff2c7819 */ /* 0x000fca000001143b */
[C---:B------:R-:W-:Y:S02]  /*fe10*/  IMAD R35, R44.reuse, UR4, RZ ;  /* 0x000000042c237c24 */ /* 0x040fe4000f8e02ff */
[----:B------:R-:W-:Y:S02]  /*fe20*/  IMAD R44, R44, UR6, RZ ;  /* 0x000000062c2c7c24 */ /* 0x000fe4000f8e02ff */
[C---:B------:R-:W-:Y:S02]  /*fe30*/  IMAD R64, R59.reuse, UR5, R35 ;  /* 0x000000053b407c24 */ /* 0x040fe4000f8e0223 */
[----:B------:R-:W-:Y:S01]  /*fe40*/  IMAD.WIDE.U32 R34, R59, UR4, R62 ;  /* 0x000000043b227c25 */ /* 0x000fe2000f8e003e */
[----:B------:R-:W-:-:S03]  /*fe50*/  ULDC.64 UR4, c[0x0][0xb30] ;  /* 0x0002cc0000047ab9 */ /* 0x000fc60000000a00 */
[----:B------:R-:W-:Y:S01]  /*fe60*/  IMAD R63, R59, UR7, R44 ;  /* 0x000000073b3f7c24 */ /* 0x000fe2000f8e022c */
[----:B------:R-:W-:Y:S01]  /*fe70*/  SHF.R.S32.HI R59, RZ, 0x1f, R55 ;  /* 0x0000001fff3b7819 */ /* 0x000fe20000011437 */
[----:B------:R-:W-:Y:S01]  /*fe80*/  IMAD.MOV R62, RZ, RZ, -R57 ;  /* 0x000000ffff3e7224 */ /* 0x000fe200078e0a39 */
[----:B------:R-:W-:Y:S01]  /*fe90*/  IADD3 R34, P2, R55, R34, RZ ;  /* 0x0000002237227210 */ /* 0x000fe20007f5e0ff */
[----:B------:R-:W-:Y:S01]  /*fea0*/  IMAD.MOV R55, RZ, RZ, -R55 ;  /* 0x000000ffff377224 */ /* 0x000fe200078e0a37 */
[----:B------:R-:W-:Y:S01]  /*feb0*/  SHF.R.S32.HI R44, RZ, 0x1f, R57 ;  /* 0x0000001fff2c7819 */ /* 0x000fe20000011439 */
[----:B------:R-:W-:Y:S01]  /*fec0*/  IMAD.IADD R61, R61, 0x1, R63 ;  /* 0x000000013d3d7824 */ /* 0x000fe200078e023f */
[----:B------:R-:W-:Y:S01]  /*fed0*/  IADD3.X R35, R59, R35, R64, P2, !PT ;  /* 0x000000233b237210 */ /* 0x000fe200017fe440 */
[----:B------:R-:W-:Y:S01]  /*fee0*/  IMAD R55, R46, R55, R45 ;  /* 0x000000372e377224 */ /* 0x000fe200078e022d */
[----:B------:R-:W-:Y:S01]  /*fef0*/  ULDC.64 UR6, c[0x0][0xbc8] ;  /* 0x0002f20000067ab9 */ /* 0x000fe20000000a00 */
[----:B------:R-:W-:-:S02]  /*ff00*/  IMAD R44, R44, UR4, RZ ;  /* 0x000000042c2c7c24 */ /* 0x000fc4000f8e02ff */
[----:B------:R-:W-:Y:S02]  /*ff10*/  IMAD R59, R46, R62, R45 ;  /* 0x0000003e2e3b7224 */ /* 0x000fe400078e022d */
[C---:B------:R-:W-:Y:S01]  /*ff20*/  IMAD R63, R57.reuse, UR5, R44 ;  /* 0x00000005393f7c24 */ /* 0x040fe2000f8e022c */
[----:B------:R-:W-:Y:S01]  /*ff30*/  SHF.R.S32.HI R44, RZ, 0x1f, R55 ;  /* 0x0000001fff2c7819 */ /* 0x000fe20000011437 */
[----:B------:R-:W-:Y:S01]  /*ff40*/  IMAD.WIDE.U32 R60, R57, UR4, R60 ;  /* 0x00000004393c7c25 */ /* 0x000fe2000f8e003c */
[----:B------:R-:W-:Y:S01]  /*ff50*/  SHF.R.S32.HI R45, RZ, 0x1f, R59 ;  /* 0x0000001fff2d7819 */ /* 0x000fe2000001143b */
[----:B------:R-:W0:Y:S01]  /*ff60*/  S2UR UR5, SR_CgaCtaId ;  /* 0x00000000000579c3 */ /* 0x000e220000008800 */
[----:B------:R-:W-:Y:S01]  /*ff70*/  UMOV UR4, 0x400 ;  /* 0x0000040000047882 */ /* 0x000fe20000000000 */
[----:B------:R-:W-:Y:S02]  /*ff80*/  IMAD R44, R44, UR6, RZ ;  /* 0x000000062c2c7c24 */ /* 0x000fe4000f8e02ff */
[----:B------:R-:W-:-:S02]  /*ff90*/  IMAD R62, R45, UR8, RZ ;  /* 0x000000082d3e7c24 */ /* 0x000fc4000f8e02ff */
[----:B------:R-:W-:Y:S02]  /*ffa0*/  IMAD R57, R55, UR7, R44 ;  /* 0x0000000737397c24 */ /* 0x000fe4000f8e022c */
[----:B------:R-:W-:Y:S02]  /*ffb0*/  IMAD.IADD R61, R61, 0x1, R63 ;  /* 0x000000013d3d7824 */ /* 0x000fe400078e023f */
[----:B------:R-:W-:Y:S01]  /*ffc0*/  IMAD.WIDE.U32 R44, R55, UR6, R34 ;  /* 0x00000006372c7c25 */ /* 0x000fe2000f8e0022 */
[----:B------:R-:W-:Y:S01]  /*ffd0*/  ULDC.64 UR6, c[0x0][0xba8] ;  /* 0x0002ea0000067ab9 */ /* 0x000fe20000000a00 */
[----:B------:R-:W-:Y:S02]  /*ffe0*/  SEL R34, R42, R67, P0 ;  /* 0x000000432a227207 */ /* 0x000fe40000000000 */
[C---:B------:R-:W-:Y:S01]  /*fff0*/  IMAD R35, R59.reuse, UR9, R62 ;  /* 0x000000093b237c24 */ /* 0x040fe2000f8e023e */
[----:B------:R-:W-:Y:S01]  /*10000*/  LEA R55, P2, R44, UR6, 0x2 ;  /* 0x000000062c377c11 */ /* 0x000fe2000f8410ff */
[----:B------:R-:W-:Y:S01]  /*10010*/  IMAD.WIDE.U32 R60, R59, UR8, R60 ;  /* 0x000000083b3c7c25 */ /* 0x000fe2000f8e003c */
[----:B------:R-:W-:Y:S01]  /*10020*/  ULDC.64 UR8, c[0x0][0xb00] ;  /* 0x0002c00000087ab9 */ /* 0x000fe20000000a00 */
[----:B------:R-:W-:Y:S01]  /*10030*/  ULDC UR6, c[0x0][0xa88] ;  /* 0x0002a20000067ab9 */ /* 0x000fe20000000800 */
[----:B------:R-:W-:Y:S01]  /*10040*/  SEL R42, R67, R42, P0 ;  /* 0x0000002a432a7207 */ /* 0x000fe20000000000 */
[----:B------:R-:W-:Y:S01]  /*10050*/  IMAD.IADD R45, R45, 0x1, R57 ;  /* 0x000000012d2d7824 */ /* 0x000fe200078e0239 */
[----:B------:R-:W-:Y:S01]  /*10060*/  LEA R66, P3, R60, UR8, 0x2 ;  /* 0x000000083c427c11 */ /* 0x000fe2000f8610ff */
[----:B------:R-:W-:Y:S01]  /*10070*/  IMAD.IADD R35, R61, 0x1, R35 ;  /* 0x000000013d237824 */ /* 0x000fe200078e0223 */
[----:B------:R-:W-:Y:S01]  /*10080*/  SHFL.IDX PT, R62, R55, 0x1, 0x1c1f ;  /* 0x003c1f00373e7f89 */ /* 0x000fe200000e0000 */
[----:B0-----:R-:W-:Y:S01]  /*10090*/  ULEA UR4, UR5, UR4, 0x18 ;  /* 0x0000000405047291 */ /* 0x001fe2000f8ec03f */
[----:B------:R-:W-:Y:S01]  /*100a0*/  LEA.HI.X R57, R44, UR7, R45, 0x2, P2 ;  /* 0x000000072c397c11 */ /* 0x000fe200090f142d */
[----:B------:R-:W-:Y:S01]  /*100b0*/  IMAD R65, R46, UR6, RZ ;  /* 0x000000062e417c24 */ /* 0x000fe2000f8e02ff */
[----:B------:R-:W-:Y:S01]  /*100c0*/  LEA.HI.X R68, R60, UR9, R35, 0x2, P3 ;  /* 0x000000093c447c11 */ /* 0x000fe200098f1423 */
[C---:B------:R-:W-:Y:S01]  /*100d0*/  VIADD R64, R54.reuse, 0x8 ;  /* 0x0000000836407836 */ /* 0x040fe20000000000 */
[----:B------:R0:W-:Y:S01]  /*100e0*/  SHFL.IDX PT, R60, R55, RZ, 0x1c1f ;  /* 0x001c1fff373c7589 */ /* 0x0001e200000e0000 */
[----:B------:R-:W-:Y:S01]  /*100f0*/  UIADD3 UR4, UR4, 0x17020, URZ ;  /* 0x0001702004047890 */ /* 0x000fe2000fffe03f */
[----:B------:R-:W-:-:S02]  /*10100*/  ISETP.GE.OR P2, PT, R54, R65, P1 ;  /* 0x000000413600720c */ /* 0x000fc40000f46670 */
[----:B------:R-:W1:Y:S01]  /*10110*/  SHFL.IDX PT, R61, R57, RZ, 0x1c1f ;  /* 0x001c1fff393d7589 */ /* 0x000e6200000e0000 */
[-C--:B------:R-:W-:Y:S01]  /*10120*/  ISETP.GE.OR P1, PT, R64, R65.reuse, P1 ;  /* 0x000000414000720c */ /* 0x080fe20000f26670 */
[----:B------:R-:W-:Y:S01]  /*10130*/  UPRMT UR4, URZ, 0x654, UR4 ;  /* 0x000006543f047896 */ /* 0x000fe20008000004 */
[----:B------:R-:W-:Y:S01]  /*10140*/  ISETP.GE.AND P3, PT, R54, R65, PT ;  /* 0x000000413600720c */ /* 0x000fe20003f66270 */
[----:B------:R-:W2:Y:S01]  /*10150*/  SHFL.IDX PT, R63, R57, 0x1, 0x1c1f ;  /* 0x003c1f00393f7f89 */ /* 0x000ea200000e0000 */
[----:B----4-:R-:W-:Y:S01]  /*10160*/  SEL R46, R48, R47, P0 ;  /* 0x0000002f302e7207 */ /* 0x010fe20000000000 */
[----:B0-----:R-:W-:Y:S01]  /*10170*/  IMAD.SHL.U32 R55, R40, 0x2, RZ ;  /* 0x0000000228377824 */ /* 0x001fe200078e00ff */
[----:B------:R-:W-:Y:S01]  /*10180*/  SEL R48, R47, R48, P0 ;  /* 0x000000302f307207 */ /* 0x000fe20000000000 */
[----:B------:R0:W4:Y:S01]  /*10190*/  SHFL.IDX PT, R44, R66, RZ, 0x1c1f ;  /* 0x001c1fff422c7589 */ /* 0x00012200000e0000 */
[----:B------:R-:W-:Y:S02]  /*101a0*/  SEL R47, R49, R50, P0 ;  /* 0x00000032312f7207 */ /* 0x000fe40000000000 */
[----:B------:R-:W-:Y:S01]  /*101b0*/  SYNCS.ARRIVE.TRANS64.RED.A1T0 RZ, [UR4], RZ ;  /* 0x000000ffffff79a7 */ /* 0x000fe20008100404 */
[----:B------:R-:W-:Y:S01]  /*101c0*/  SEL R49, R50, R49, P0 ;  /* 0x0000003132317207 */ /* 0x000fe20000000000 */
[----:B------:R0:W0:Y:S01]  /*101d0*/  SHFL.IDX PT, R45, R68, RZ, 0x1c1f ;  /* 0x001c1fff442d7589 */ /* 0x00002200000e0000 */
[----:B---3--:R-:W-:-:S02]  /*101e0*/  SEL R50, R52, R51, P0 ;  /* 0x0000003334327207 */ /* 0x008fc40000000000 */
[----:B------:R-:W-:Y:S02]  /*101f0*/  SEL R52, R51, R52, P0 ;  /* 0x0000003433347207 */ /* 0x000fe40000000000 */
[----:B------:R-:W-:Y:S02]  /*10200*/  SEL R35, R43, R58, P0 ;  /* 0x0000003a2b237207 */ /* 0x000fe40000000000 */
[----:B------:R-:W-:Y:S02]  /*10210*/  SEL R51, R53, R56, P0 ;  /* 0x0000003835337207 */ /* 0x000fe40000000000 */
[----:B------:R-:W-:Y:S01]  /*10220*/  SEL R43, R58, R43, P0 ;  /* 0x0000002b3a2b7207 */ /* 0x000fe20000000000 */
[----:B-1----:R1:W-:Y:S01]  /*10230*/  @!P2 ST.E desc[UR36][R60.64], R2 ;  /* 0x000000023c00a985 */ /* 0x0023e2000c101924 */
[----:B------:R-:W-:-:S03]  /*10240*/  SEL R53, R56, R53, P0 ;  /* 0x0000003538357207 */ /* 0x000fc60000000000 */
[----:B--2---:R1:W-:Y:S01]  /*10250*/  @!P1 ST.E desc[UR36][R62.64], R0 ;  /* 0x000000003e009985 */ /* 0x0043e2000c101924 */
[----:B------:R-:W-:Y:S05]  /*10260*/  @P3 BRA `(.L_x_848) ;  /* 0x0000000400183947 */ /* 0x000fea0003800000 */
[C---:B-1----:R-:W-:Y:S01]  /*10270*/  VIADD R0, R55.reuse, 0x8 ;  /* 0x0000000837007836 */ /* 0x042fe20000000000 */
[----:B------:R-:W-:Y:S01]  /*10280*/  ULDC UR4, c[0x0][0xac8] ;  /* 0x0002b20000047ab9 */ /* 0x000fe20000000800 */
[C---:B------:R-:W-:Y:S01]  /*10290*/  VIADD R40, R55.reuse, 0x10 ;  /* 0x0000001037287836 */ /* 0x040fe20000000000 */
[C---:B------:R-:W-:Y:S01]  /*102a0*/  ISETP.GE.AND P1, PT, R55.reuse, UR4, PT ;  /* 0x0000000437007c0c */ /* 0x040fe2000bf26270 */
[C---:B------:R-:W-:Y:S01]  /*102b0*/  VIADD R54, R55.reuse, 0x18 ;  /* 0x0000001837367836 */ /* 0x040fe20000000000 */
[----:B------:R-:W-:Y:S01]  /*102c0*/  ISETP.GE.AND P2, PT, R0, UR4, PT ;  /* 0x0000000400007c0c */ /* 0x000fe2000bf46270 */
[C---:B------:R-:W-:Y:S01]  /*102d0*/  VIADD R60, R55.reuse, 0x20 ;  /* 0x00000020373c7836 */ /* 0x040fe20000000000 */
[----:B------:R-:W-:Y:S01]  /*102e0*/  ISETP.GE.AND P3, PT, R40, UR4, PT ;  /* 0x0000000428007c0c */ /* 0x000fe2000bf66270 */
[----:B------:R-:W-:Y:S01]  /*102f0*/  VIADD R62, R55, 0x28 ;  /* 0x00000028373e7836 */ /* 0x000fe20000000000 */
[----:B------:R-:W-:Y:S02]  /*10300*/  ISETP.GE.AND P4, PT, R54, UR4, PT ;  /* 0x0000000436007c0c */ /* 0x000fe4000bf86270 */
[----:B------:R-:W-:-:S02]  /*10310*/  ISETP.GE.AND P5, PT, R60, UR4, PT ;  /* 0x000000043c007c0c */ /* 0x000fc4000bfa6270 */
[----:B------:R-:W-:-:S03]  /*10320*/  ISETP.GE.AND P6, PT, R62, UR4, PT ;  /* 0x000000043e007c0c */ /* 0x000fc6000bfc6270 */
[--C-:B0---4-:R-:W-:Y:S02]  /*10330*/  @!P1 IMAD.WIDE R56, R55, 0x4, R44.reuse ;  /* 0x0000000437389825 */ /* 0x111fe400078e022c */
[----:B------:R-:W-:Y:S02]  /*10340*/  @!P2 LEA.HI R0, R0, R0, RZ, 0x1 ;  /* 0x000000000000a211 */ /* 0x000fe400078f08ff */
[----:B------:R-:W-:Y:S01]  /*10350*/  @!P3 LEA.HI R40, R40, R40, RZ, 0x1 ;  /* 0x000000282828b211 */ /* 0x000fe200078f08ff */
[----:B------:R0:W-:Y:S01]  /*10360*/  @!P1 ST.E.64 desc[UR36][R56.64], R12 ;  /* 0x0000000c38009985 */ /* 0x0001e2000c101b24 */
[----:B------:R-:W-:Y:S02]  /*10370*/  @!P2 LOP3.LUT R59, R0, 0xfffffffe, RZ, 0xc0, !PT ;  /* 0xfffffffe003ba812 */ /* 0x000fe400078ec0ff */
[----:B------:R-:W-:Y:S02]  /*10380*/  @!P4 LEA.HI R54, R54, R54, RZ, 0x1 ;  /* 0x000000363636c211 */ /* 0x000fe400078f08ff */
[----:B------:R-:W-:Y:S01]  /*10390*/  @!P3 LOP3.LUT R61, R40, 0xfffffffe, RZ, 0xc0, !PT ;  /* 0xfffffffe283db812 */ /* 0x000fe200078ec0ff */
[----:B------:R-:W-:Y:S01]  /*103a0*/  @!P2 IMAD.WIDE R58, R59, 0x4, R44 ;  /* 0x000000043b3aa825 */ /* 0x000fe200078e022c */
[----:B------:R-:W-:-:S02]  /*103b0*/  @!P5 LEA.HI R0, R60, R60, RZ, 0x1 ;  /* 0x0000003c3c00d211 */ /* 0x000fc400078f08ff */
[----:B------:R-:W-:Y:S01]  /*103c0*/  @!P6 LEA.HI R40, R62, R62, RZ, 0x1 ;  /* 0x0000003e3e28e211 */ /* 0x000fe200078f08ff */
[--C-:B------:R-:W-:Y:S01]  /*103d0*/  @!P3 IMAD.WIDE R60, R61, 0x4, R44.reuse ;  /* 0x000000043d3cb825 */ /* 0x100fe200078e022c */
[----:B------:R-:W-:Y:S01]  /*103e0*/  @!P4 LOP3.LUT R63, R54, 0xfffffffe, RZ, 0xc0, !PT ;  /* 0xfffffffe363fc812 */ /* 0x000fe200078ec0ff */
[----:B------:R1:W-:Y:S01]  /*103f0*/  @!P2 ST.E.64 desc[UR36][R58.64], R20 ;  /* 0x000000143a00a985 */ /* 0x0003e2000c101b24 */
[----:B------:R-:W-:Y:S01]  /*10400*/  @!P5 LOP3.LUT R67, R0, 0xfffffffe, RZ, 0xc0, !PT ;  /* 0xfffffffe0043d812 */ /* 0x000fe200078ec0ff */
[----:B------:R-:W-:Y:S01]  /*10410*/  VIADD R0, R55, 0x30 ;  /* 0x0000003037007836 */ /* 0x000fe20000000000 */
[----:B0-----:R-:W-:Y:S01]  /*10420*/  @!P6 LOP3.LUT R57, R40, 0xfffffffe, RZ, 0xc0, !PT ;  /* 0xfffffffe2839e812 */ /* 0x001fe200078ec0ff */
[--C-:B------:R-:W-:Y:S01]  /*10430*/  @!P4 IMAD.WIDE R62, R63, 0x4, R44.reuse ;  /* 0x000000043f3ec825 */ /* 0x100fe200078e022c */
[----:B------:R0:W-:Y:S02]  /*10440*/  @!P3 ST.E.64 desc[UR36][R60.64], R18 ;  /* 0x000000123c00b985 */ /* 0x0001e4000c101b24 */
[----:B------:R-:W-:Y:S01]  /*10450*/  ISETP.GE.AND P1, PT, R0, UR4, PT ;  /* 0x0000000400007c0c */ /* 0x000fe2000bf26270 */
[----:B------:R-:W-:Y:S01]  /*10460*/  VIADD R40, R55, 0x38 ;  /* 0x0000003837287836 */ /* 0x000fe20000000000 */
[----:B------:R-:W-:Y:S01]  /*10470*/  @!P4 ST.E.64 desc[UR36][R62.64], R14 ;  /* 0x0000000e3e00c985 */ /* 0x000fe2000c101b24 */
[----:B------:R-:W-:-:S03]  /*10480*/  @!P5 IMAD.WIDE R12, R67, 0x4, R44 ;  /* 0x00000004430cd825 */ /* 0x000fc600078e022c */
[----:B------:R-:W-:Y:S01]  /*10490*/  ISETP.GE.AND P2, PT, R40, UR4, PT ;  /* 0x0000000428007c0c */ /* 0x000fe2000bf46270 */
[----:B------:R-:W-:Y:S01]  /*104a0*/  VIADD R54, R55, 0x40 ;  /* 0x0000004037367836 */ /* 0x000fe20000000000 */
[----:B------:R2:W-:Y:S01]  /*104b0*/  @!P5 ST.E.64 desc[UR36][R12.64], R26 ;  /* 0x0000001a0c00d985 */ /* 0x0005e2000c101b24 */
[----:B-1----:R-:W-:-:S03]  /*104c0*/  @!P6 IMAD.WIDE R20, R57, 0x4, R44 ;  /* 0x000000043914e825 */ /* 0x002fc600078e022c */
[----:B------:R-:W-:Y:S01]  /*104d0*/  ISETP.GE.AND P3, PT, R54, UR4, PT ;  /* 0x0000000436007c0c */ /* 0x000fe2000bf66270 */
[C---:B------:R-:W-:Y:S01]  /*104e0*/  VIADD R56, R55.reuse, 0x48 ;  /* 0x0000004837387836 */ /* 0x040fe20000000000 */
[----:B------:R1:W-:Y:S01]  /*104f0*/  @!P6 ST.E.64 desc[UR36][R20.64], R30 ;  /* 0x0000001e1400e985 */ /* 0x0003e2000c101b24 */
[C---:B0-----:R-:W-:Y:S01]  /*10500*/  VIADD R18, R55.reuse, 0x50 ;  /* 0x0000005037127836 */ /* 0x041fe20000000000 */
[----:B------:R-:W-:Y:S01]  /*10510*/  @!P1 LEA.HI R0, R0, R0, RZ, 0x1 ;  /* 0x0000000000009211 */ /* 0x000fe200078f08ff */
[----:B------:R-:W-:Y:S01]  /*10520*/  VIADD R19, R55, 0x58 ;  /* 0x0000005837137836 */ /* 0x000fe20000000000 */
[----:B------:R-:W-:Y:S02]  /*10530*/  ISETP.GE.AND P4, PT, R56, UR4, PT ;  /* 0x0000000438007c0c */ /* 0x000fe4000bf86270 */
[----:B------:R-:W-:Y:S02]  /*10540*/  ISETP.GE.AND P5, PT, R18, UR4, PT ;  /* 0x0000000412007c0c */ /* 0x000fe4000bfa6270 */
[----:B------:R-:W-:-:S02]  /*10550*/  ISETP.GE.AND P6, PT, R19, UR4, PT ;  /* 0x0000000413007c0c */ /* 0x000fc4000bfc6270 */
[----:B------:R-:W-:Y:S02]  /*10560*/  @!P2 LEA.HI R40, R40, R40, RZ, 0x1 ;  /* 0x000000282828a211 */ /* 0x000fe400078f08ff */
[----:B------:R-:W-:Y:S02]  /*10570*/  @!P3 LEA.HI R54, R54, R54, RZ, 0x1 ;  /* 0x000000363636b211 */ /* 0x000fe400078f08ff */
[----:B--2---:R-:W-:Y:S02]  /*10580*/  @!P1 LOP3.LUT R13, R0, 0xfffffffe, RZ, 0xc0, !PT ;  /* 0xfffffffe000d9812 */ /* 0x004fe400078ec0ff */
[----:B------:R-:W-:Y:S02]  /*10590*/  @!P2 LOP3.LUT R15, R40, 0xfffffffe, RZ, 0xc0, !PT ;  /* 0xfffffffe280fa812 */ /* 0x000fe400078ec0ff */
[----:B------:R-:W-:Y:S02]  /*105a0*/  @!P4 LEA.HI R56, R56, R56, RZ, 0x1 ;  /* 0x000000383838c211 */ /* 0x000fe400078f08ff */
[----:B------:R-:W-:Y:S01]  /*105b0*/  @!P5 LEA.HI R18, R18, R18, RZ, 0x1 ;  /* 0x000000121212d211 */ /* 0x000fe200078f08ff */
[----:B------:R-:W-:Y:S01]  /*105c0*/  @!P2 IMAD.WIDE R14, R15, 0x4, R44 ;  /* 0x000000040f0ea825 */ /* 0x000fe200078e022c */
[----:B------:R-:W-:-:S02]  /*105d0*/  @!P6 LEA.HI R12, R19, R19, RZ, 0x1 ;  /* 0x00000013130ce211 */ /* 0x000fc400078f08ff */
        /* <DEDUP_REMOVED lines=15> */
.L_x_848:
[----:B------:R-:W-:Y:S05]  /*106d0*/  BSYNC B0 ;  /* 0x0000000000007941 */ /* 0x000fea0003800000 */
.L_x_847:
[----:B------:R-:W-:Y:S01]  /*106e0*/  ISETP.GE.AND P1, PT, R64, R65, PT ;  /* 0x000000414000720c */ /* 0x000fe20003f26270 */
[----:B--2---:R2:W3:Y:S01]  /*106f0*/  SHFL.IDX PT, R13, R68, 0x1, 0x1c1f ;  /* 0x003c1f00440d7f89 */ /* 0x0044e200000e0000 */
        /* <DEDUP_REMOVED lines=22> */
[----:B-1----:R-:W-:Y:S01]  /*10860*/  SEL R2, R23, R6, P0 ;  /* 0x0000000617027207 */ /* 0x002fe20000000000 */
[----:B0-23--:R-:W-:Y:S06]  /*10870*/  @P1 BRA `(.L_x_759) ;  /* 0x0000004800641947 */ /* 0x00dfec0003800000 */
[C---:B------:R-:W-:Y:S01]  /*10880*/  VIADD R0, R55.reuse, 0x8 ;  /* 0x0000000837007836 */ /* 0x040fe20000000000 */
        /* <DEDUP_REMOVED lines=8> */
[----:B------:R-:W-:-:S04]  /*10910*/  ISETP.GE.AND P3, PT, R10, UR4, PT ;  /* 0x000000040a007c0c */ /* 0x000fc8000bf66270 */
[----:B------:R-:W-:-:S03]  /*10920*/  ISETP.GE.AND P6, PT, R22, UR4, PT ;  /* 0x0000000416007c0c */ /* 0x000fc6000bfc6270 */
        /* <DEDUP_REMOVED lines=17> */
[----:B------:R-:W-:Y:S02]  /*10a40*/  @!P6 LEA.HI R22, R22, R22, RZ, 0x1 ;  /* 0x000000161616e211 */ /* 0x000fe400078f08ff */
[----:B------:R-:W-:Y:S01]  /*10a50*/  ISETP.GE.AND P2, PT, R14, UR4, PT ;  /* 0x000000040e007c0c */ /* 0x000fe2000bf46270 */
[C---:B------:R-:W-:Y:S01]  /*10a60*/  VIADD R17, R55.reuse, 0x38 ;  /* 0x0000003837117836 */ /* 0x040fe20000000000 */
[----:B------:R2:W-:Y:S01]  /*10a70*/  @!P3 ST.E.64 desc[UR36][R6.64], R26 ;  /* 0x0000001a0600b985 */ /* 0x0005e2000c101b24 */
[C---:B-1----:R-:W-:Y:S02]  /*10a80*/  VIADD R18, R55.reuse, 0x40 ;  /* 0x0000004037127836 */ /* 0x042fe40000000000 */
[----:B------:R-:W-:Y:S01]  /*10a90*/  @!P0 LEA.HI R16, R16, R16, RZ, 0x1 ;  /* 0x0000001010108211 */ /* 0x000fe200078f08ff */
[----:B------:R-:W-:Y:S01]  /*10aa0*/  VIADD R19, R55, 0x48 ;  /* 0x0000004837137836 */ /* 0x000fe20000000000 */
[----:B------:R-:W-:Y:S01]  /*10ab0*/  ISETP.GE.AND P3, PT, R17, UR4, PT ;  /* 0x0000000411007c0c */ /* 0x000fe2000bf66270 */
[----:B------:R-:W-:Y:S01]  /*10ac0*/  VIADD R55, R55, 0x58 ;  /* 0x0000005837377836 */ /* 0x000fe20000000000 */
[----:B------:R-:W-:-:S02]  /*10ad0*/  ISETP.GE.AND P4, PT, R18, UR4, PT ;  /* 0x0000000412007c0c */ /* 0x000fc4000bf86270 */
[----:B------:R-:W-:Y:S02]  /*10ae0*/  ISETP.GE.AND P5, PT, R19, UR4, PT ;  /* 0x0000000413007c0c */ /* 0x000fe4000bfa6270 */
[----:B------:R-:W-:Y:S02]  /*10af0*/  @!P1 LEA.HI R0, R0, R0, RZ, 0x1 ;  /* 0x0000000000009211 */ /* 0x000fe400078f08ff */
        /* <DEDUP_REMOVED lines=10> */
[----:B------:R-:W-:Y:S01]  /*10ba0*/  @!P6 LOP3.LUT R21, R22, 0xfffffffe, RZ, 0xc0, !PT ;  /* 0xfffffffe1615e812 */ /* 0x000fe200078ec0ff */
[--C-:B------:R-:W-:Y:S01]  /*10bb0*/  @!P2 IMAD.WIDE R10, R15, 0x4, R12.reuse ;  /* 0x000000040f0aa825 */ /* 0x100fe200078e020c */
[----:B------:R-:W-:Y:S01]  /*10bc0*/  @!P3 LOP3.LUT R15, R17, 0xfffffffe, RZ, 0xc0, !PT ;  /* 0xfffffffe110fb812 */ /* 0x000fe200078ec0ff */
[----:B------:R1:W-:Y:S01]  /*10bd0*/  @!P1 ST.E.64 desc[UR36][R8.64], R36 ;  /* 0x0000002408009985 */ /* 0x0003e2000c101b24 */
[----:B------:R-:W-:Y:S02]  /*10be0*/  @!P4 LOP3.LUT R17, R18, 0xfffffffe, RZ, 0xc0, !PT ;  /* 0xfffffffe1211c812 */ /* 0x000fe400078ec0ff */
[----:B------:R-:W-:Y:S01]  /*10bf0*/  @!P5 LOP3.LUT R19, R19, 0xfffffffe, RZ, 0xc0, !PT ;  /* 0xfffffffe1313d812 */ /* 0x000fe200078ec0ff */
[----:B------:R-:W-:Y:S01]  /*10c00*/  @!P3 IMAD.WIDE R14, R15, 0x4, R12 ;  /* 0x000000040f0eb825 */ /* 0x000fe200078e020c */
[----:B------:R2:W-:Y:S01]  /*10c10*/  @!P2 ST.E.64 desc[UR36][R10.64], R30 ;  /* 0x0000001e0a00a985 */ /* 0x0005e2000c101b24 */
[----:B------:R-:W-:-:S03]  /*10c20*/  ISETP.GE.AND P0, PT, R55, UR4, PT ;  /* 0x0000000437007c0c */ /* 0x000fc6000bf06270 */
[----:B------:R2:W-:Y:S01]  /*10c30*/  @!P3 ST.E.64 desc[UR36][R14.64], R32 ;  /* 0x000000200e00b985 */ /* 0x0005e2000c101b24 */
[----:B0-----:R-:W-:-:S04]  /*10c40*/  @!P4 IMAD.WIDE R6, R17, 0x4, R12 ;  /* 0x000000041106c825 */ /* 0x001fc800078e020c */
[--C-:B-1----:R-:W-:Y:S01]  /*10c50*/  @!P5 IMAD.WIDE R8, R19, 0x4, R12.reuse ;  /* 0x000000041308d825 */ /* 0x102fe200078e020c */
[----:B------:R2:W-:Y:S03]  /*10c60*/  @!P4 ST.E.64 desc[UR36][R6.64], R24 ;  /* 0x000000180600c985 */ /* 0x0005e6000c101b24 */
[----:B------:R-:W-:Y:S01]  /*10c70*/  @!P6 IMAD.WIDE R16, R21, 0x4, R12 ;  /* 0x000000041510e825 */ /* 0x000fe200078e020c */
        /* <DEDUP_REMOVED lines=8> */
.L_x_846:
[----:B------:R-:W0:Y:S02]  /*10d00*/  S2R R0, SR_TID.X ;  /* 0x0000000000007919 */ /* 0x000e240000002100 */
[----:B0-----:R-:W-:-:S05]  /*10d10*/  VIADD R2, R0, 0xffffff80 ;  /* 0xffffff8000027836 */ /* 0x001fca0000000000 */
        /* <DEDUP_REMOVED lines=24> */
[----:B------:R-:W-:-:S05]  /*10ea0*/  IMAD.U32 R3, RZ, RZ, UR6 ;  /* 0x00000006ff037e24 */ /* 0x000fca000f8e00ff */
        /* <DEDUP_REMOVED lines=27> */
[----:B------:R-:W-:Y:S01]  /*11060*/  LEA.HI.X R5, R2, UR5, R3, 0x2, P0 ;  /* 0x0000000502057c11 */ /* 0x000fe200080f1403 */
[----:B------:R-:W-:-:S05]  /*11070*/  IMAD.MOV.U32 R3, RZ, RZ, -0x800000 ;  /* 0xff800000ff037424 */ /* 0x000fca00078e00ff */
[----:B------:R1:W-:Y:S01]  /*11080*/  STG.E desc[UR36][R4.64], R3 ;  /* 0x0000000304007986 */ /* 0x0003e2000c101924 */
[----:B------:R-:W-:Y:S05]  /*11090*/  BRA `(.L_x_759) ;  /* 0x00000040005c7947 */ /* 0x000fea0003800000 */
.L_x_757:
        /* <DEDUP_REMOVED lines=18> */
.L_x_849:
[----:B------:R-:W-:Y:S01]  /*111c0*/  ULDC UR7, c[0x0][0xc50] ;  /* 0x0003140000077ab9 */ /* 0x000fe20000000800 */
[----:B------:R-:W-:Y:S01]  /*111d0*/  UMOV UR42, UR6 ;  /* 0x00000006002a7c82 */ /* 0x000fe20008000000 */
[----:B------:R-:W-:-:S11]  /*111e0*/  UISETP.NE.AND UP0, UPT, UR7, 0x1, UPT ;  /* 0x000000010700788c */ /* 0x000fd6000bf05270 */
[----:B------:R-:W-:Y:S01]  /*111f0*/  @UP0 ULDC UR4, c[0x0][0xc54] ;  /* 0x0003150000040ab9 */ /* 0x000fe20000000800 */
[----:B------:R-:W-:Y:S01]  /*11200*/  @UP0 ULDC UR8, c[0x0][0xc58] ;  /* 0x0003160000080ab9 */ /* 0x000fe20000000800 */
[----:B------:R-:W-:-:S04]  /*11210*/  UIMAD.WIDE.U32 UR4, UR6, UR4, URZ ;  /* 0x00000004060472a5 */ /* 0x000fc8000f8e003f */
[----:B------:R-:W-:-:S12]  /*11220*/  @UP0 USHF.R.U32.HI UR42, URZ, UR8, UR5 ;  /* 0x000000083f2a0299 */ /* 0x000fd80008011605 */
.L_x_850:
        /* <DEDUP_REMOVED lines=8> */
[----:B------:R-:W-:Y:S01]  /*112b0*/  IMAD.MOV.U32 R18, RZ, RZ, RZ ;  /* 0x000000ffff127224 */ /* 0x000fe200078e00ff */
[----:B------:R-:W-:Y:S01]  /*112c0*/  ULDC.64 UR4, c[0x0][0x418] ;  /* 0x0001060000047ab9 */ /* 0x000fe20000000a00 */
[----:B------:R-:W-:Y:S01]  /*112d0*/  ULDC UR6, c[0x0][0x448] ;  /* 0x0001120000067ab9 */ /* 0x000fe20000000800 */
[----:B------:R-:W-:Y:S01]  /*112e0*/  ULDC UR10, c[0x0][0x2f0] ;  /* 0x0000bc00000a7ab9 */ /* 0x000fe20000000800 */
[----:B------:R-:W-:Y:S01]  /*112f0*/  ULDC UR11, c[0x0][0x288] ;  /* 0x0000a200000b7ab9 */ /* 0x000fe20000000800 */
[----:B0-----:R-:W-:-:S04]  /*11300*/  ISETP.NE.U32.AND P0, PT, R2, RZ, PT ;  /* 0x000000ff0200720c */ /* 0x001fc80003f05070 */
[----:B------:R-:W-:-:S13]  /*11310*/  ISETP.NE.AND.EX P0, PT, R3, RZ, PT, P0 ;  /* 0x000000ff0300720c */ /* 0x000fda0003f05300 */
[----:B------:R-:W0:Y:S02]  /*11320*/  @P0 LDC.64 R2, c[0x0][0xa28] ;  /* 0x00028a00ff020b82 */ /* 0x000e240000000a00 */
[----:B0-----:R-:W-:-:S05]  /*11330*/  @P0 IMAD.WIDE R2, R25, 0x4, R2 ;  /* 0x0000000419020825 */ /* 0x001fca00078e0202 */
[----:B------:R0:W5:Y:S01]  /*11340*/  @P0 LDG.E R18, desc[UR36][R2.64] ;  /* 0x0000002402120981 */ /* 0x000162000c1e1900 */
[----:B------:R-:W1:Y:S01]  /*11350*/  S2UR UR43, SR_CTAID.X ;  /* 0x00000000002b79c3 */ /* 0x000e620000002500 */
[----:B------:R-:W-:Y:S02]  /*11360*/  UISETP.NE.U32.AND UP0, UPT, UR4, URZ, UPT ;  /* 0x0000003f0400728c */ /* 0x000fe4000bf05070 */
[----:B------:R-:W-:Y:S02]  /*11370*/  UISETP.NE.AND UP1, UPT, UR6, 0x1, UPT ;  /* 0x000000010600788c */ /* 0x000fe4000bf25270 */
[----:B------:R-:W-:Y:S01]  /*11380*/  UISETP.NE.AND.EX UP0, UPT, UR5, URZ, UPT, UP0 ;  /* 0x0000003f0500728c */ /* 0x000fe2000bf05300 */
[----:B------:R-:W-:Y:S02]  /*11390*/  ULDC UR6, c[0x0][0x424] ;  /* 0x0001090000067ab9 */ /* 0x000fe40000000800 */
[----:B------:R-:W-:Y:S01]  /*113a0*/  ULDC.64 UR4, c[0x0][0x9e0] ;  /* 0x0002780000047ab9 */ /* 0x000fe20000000a00 */
[----:B------:R-:W-:-:S02]  /*113b0*/  USEL UR9, UR6, 0x1, UP0 ;  /* 0x0000000106097887 */ /* 0x000fc40008000000 */
[----:B------:R-:W-:Y:S02]  /*113c0*/  UISETP.GE.AND UP0, UPT, UR5, 0x1, UPT ;  /* 0x000000010500788c */ /* 0x000fe4000bf06270 */
[----:B------:R-:W-:Y:S01]  /*113d0*/  UIMAD UR40, UR9, UR10, URZ ;  /* 0x0000000a092872a4 */ /* 0x000fe2000f8e023f */
[----:B------:R-:W-:Y:S01]  /*113e0*/  @UP1 ULDC UR7, c[0x0][0x44c] ;  /* 0x0001130000071ab9 */ /* 0x000fe20000000800 */
[----:B------:R-:W-:Y:S02]  /*113f0*/  UIMAD UR9, UR9, UR10, 0x7f ;  /* 0x0000007f090974a4 */ /* 0x000fe4000f8e020a */
[----:B------:R-:W-:Y:S01]  /*11400*/  PLOP3.LUT P1, PT, PT, PT, UP0, 0x80, 0x0 ;  /* 0x000000000000781c */ /* 0x000fe20003f2f008 */
[----:B------:R-:W-:Y:S01]  /*11410*/  @UP1 ULDC UR12, c[0x0][0x450] ;  /* 0x00011400000c1ab9 */ /* 0x000fe20000000800 */
[----:B------:R-:W-:Y:S02]  /*11420*/  UP2UR UR50, UPR, URZ, 0x2 ;  /* 0x000000023f327883 */ /* 0x000fe40008000000 */
[----:B-1----:R-:W-:-:S04]  /*11430*/  UIMAD UR43, UR43, 0xc0, URZ ;  /* 0x000000c02b2b78a4 */ /* 0x002fc8000f8e023f */
[----:B------:R-:W-:-:S04]  /*11440*/  UIADD3 UR8, UR43, 0xbf, URZ ;  /* 0x000000bf2b087890 */ /* 0x000fc8000fffe03f */
[----:B------:R-:W-:Y:S02]  /*11450*/  UIMAD.WIDE.U32 UR6, UR8, UR7, URZ ;  /* 0x00000007080672a5 */ /* 0x000fe4000f8e003f */
[----:B------:R-:W-:Y:S02]  /*11460*/  UIADD3 UR6, UR40, 0x1, -UR11 ;  /* 0x0000000128067890 */ /* 0x000fe4000fffe80b */
[----:B------:R-:W-:Y:S02]  /*11470*/  @UP1 USHF.R.U32.HI UR8, URZ, UR12, UR7 ;  /* 0x0000000c3f081299 */ /* 0x000fe40008011607 */
[----:B------:R-:W-:Y:S02]  /*11480*/  USHF.R.S32.HI UR7, URZ, 0x1f, UR9 ;  /* 0x0000001f3f077899 */ /* 0x000fe40008011409 */
[----:B------:R-:W-:Y:S02]  /*11490*/  UIADD3 UR6, UR6, UR8, URZ ;  /* 0x0000000806067290 */ /* 0x000fe4000fffe03f */
[----:B------:R-:W-:-:S02]  /*114a0*/  ULEA.HI UR7, UR7, UR9, URZ, 0x7 ;  /* 0x0000000907077291 */ /* 0x000fc4000f8f383f */
[----:B------:R-:W-:Y:S02]  /*114b0*/  UIADD3 UR4, UR6, UR4, URZ ;  /* 0x0000000406047290 */ /* 0x000fe4000fffe03f */
[----:B------:R-:W-:Y:S01]  /*114c0*/  USHF.R.S32.HI UR44, URZ, 0x7, UR7 ;  /* 0x000000073f2c7899 */ /* 0x000fe20008011407 */
[----:B0-----:R-:W-:Y:S11]  /*114d0*/  @!P1 BRA `(.L_x_852) ;  /* 0x0000000000449947 */ /* 0x001ff60003800000 */
        /* <DEDUP_REMOVED lines=10> */
.L_x_853:
[----:B------:R-:W-:-:S11]  /*11580*/  UISETP.NE.AND UP0, UPT, UR5, 0x1, UPT ;  /* 0x000000010500788c */ /* 0x000fd6000bf05270 */
[----:B------:R-:W-:Y:S02]  /*11590*/  @UP0 ULDC.64 UR12, c[0x0][0x9e8] ;  /* 0x00027a00000c0ab9 */ /* 0x000fe40000000a00 */
[----:B------:R-:W-:-:S04]  /*115a0*/  UIMAD.WIDE.U32 UR6, UR8, UR12, URZ ;  /* 0x0000000c080672a5 */ /* 0x000fc8000f8e003f */
[----:B------:R-:W-:-:S12]  /*115b0*/  @UP0 USHF.R.U32.HI UR8, URZ, UR13, UR7 ;  /* 0x0000000d3f080299 */ /* 0x000fd80008011607 */
.L_x_854:
[----:B------:R-:W-:-:S04]  /*115c0*/  UIMAD UR8, UR8, UR5, UR5 ;  /* 0x00000005080872a4 */ /* 0x000fc8000f8e0205 */
[----:B------:R-:W-:-:S04]  /*115d0*/  UISETP.LT.AND UP0, UPT, UR4, UR8, UPT ;  /* 0x000000080400728c */ /* 0x000fc8000bf01270 */
[----:B------:R-:W-:-:S12]  /*115e0*/  USEL UR4, UR4, UR8, UP0 ;  /* 0x0000000804047287 */ /* 0x000fd80008000000 */
.L_x_852:
[----:B------:R-:W-:Y:S02]  /*115f0*/  UISETP.NE.AND UP0, UPT, UR50, URZ, UPT ;  /* 0x0000003f3200728c */ /* 0x000fe4000bf05270 */
[----:B------:R-:W-:-:S04]  /*11600*/  UIADD3 UR4, UR4, 0x7f, URZ ;  /* 0x0000007f04047890 */ /* 0x000fc8000fffe03f */
[----:B------:R-:W-:-:S04]  /*11610*/  USHF.R.S32.HI UR8, URZ, 0x1f, UR4 ;  /* 0x0000001f3f087899 */ /* 0x000fc80008011404 */
[----:B------:R-:W-:Y:S01]  /*11620*/  ULEA.HI UR8, UR8, UR4, URZ, 0x7 ;  /* 0x0000000408087291 */ /* 0x000fe2000f8f383f */
[----:B------:R-:W-:Y:S01]  /*11630*/  @UP0 ULDC UR6, c[0x0][0x44c] ;  /* 0x0001130000060ab9 */ /* 0x000fe20000000800 */
[----:B------:R-:W-:Y:S01]  /*11640*/  @UP0 ULDC UR9, c[0x0][0x450] ;  /* 0x0001140000090ab9 */ /* 0x000fe20000000800 */
[----:B------:R-:W-:Y:S02]  /*11650*/  UIMAD.WIDE.U32 UR6, UR43, UR6, URZ ;  /* 0x000000062b0672a5 */ /* 0x000fe4000f8e003f */
[----:B------:R-:W-:Y:S01]  /*11660*/  UMOV UR4, UR43 ;  /* 0x0000002b00047c82 */ /* 0x000fe20008000000 */
[----:B------:R-:W-:Y:S02]  /*11670*/  USHF.R.S32.HI UR45, URZ, 0x7, UR8 ;  /* 0x000000073f2d7899 */ /* 0x000fe40008011408 */
[----:B------:R-:W-:Y:S02]  /*11680*/  @UP0 USHF.R.U32.HI UR4, URZ, UR9, UR7 ;  /* 0x000000093f040299 */ /* 0x000fe40008011607 */
[----:B------:R-:W-:-:S02]  /*11690*/  UISETP.LT.AND UP0, UPT, UR44, UR45, UPT ;  /* 0x0000002d2c00728c */ /* 0x000fc4000bf01270 */
[----:B------:R-:W-:Y:S01]  /*116a0*/  UIADD3 UR4, UR4, -UR11, UR40 ;  /* 0x8000000b04047290 */ /* 0x000fe2000fffe028 */
[----:B------:R-:W-:Y:S01]  /*116b0*/  ULDC UR8, c[0x0][0x9dc] ;  /* 0x0002770000087ab9 */ /* 0x000fe20000000800 */
[----:B------:R-:W-:Y:S02]  /*116c0*/  USEL UR12, UR44, UR45, UP0 ;  /* 0x0000002d2c0c7287 */ /* 0x000fe40008000000 */
[----:B------:R-:W-:Y:S01]  /*116d0*/  UIADD3 UR8, UR4, -UR8, URZ ;  /* 0x8000000804087290 */ /* 0x000fe2000fffe03f */
[----:B------:R-:W-:Y:S11]  /*116e0*/  @!P1 BRA `(.L_x_855) ;  /* 0x0000000000449947 */ /* 0x000ff60003800000 */
        /* <DEDUP_REMOVED lines=10> */
.L_x_856:
[----:B------:R-:W-:-:S11]  /*11790*/  UISETP.NE.AND UP0, UPT, UR5, 0x1, UPT ;  /* 0x000000010500788c */ /* 0x000fd6000bf05270 */
[----:B------:R-:W-:Y:S02]  /*117a0*/  @UP0 ULDC.64 UR10, c[0x0][0x9e8] ;  /* 0x00027a00000a0ab9 */ /* 0x000fe40000000a00 */
[----:B------:R-:W-:-:S04]  /*117b0*/  UIMAD.WIDE.U32 UR6, UR4, UR10, URZ ;  /* 0x0000000a040672a5 */ /* 0x000fc8000f8e003f */
[----:B------:R-:W-:-:S12]  /*117c0*/  @UP0 USHF.R.U32.HI UR4, URZ, UR11, UR7 ;  /* 0x0000000b3f040299 */ /* 0x000fd80008011607 */
.L_x_857:
[----:B------:R-:W-:-:S04]  /*117d0*/  UIMAD UR4, UR4, UR5, URZ ;  /* 0x00000005040472a4 */ /* 0x000fc8000f8e023f */
[----:B------:R-:W-:-:S04]  /*117e0*/  UISETP.LT.AND UP0, UPT, UR8, UR4, UPT ;  /* 0x000000040800728c */ /* 0x000fc8000bf01270 */
[----:B------:R-:W-:-:S12]  /*117f0*/  USEL UR8, UR8, UR4, !UP0 ;  /* 0x0000000408087287 */ /* 0x000fd8000c000000 */
.L_x_855:
[----:B------:R-:W-:Y:S02]  /*11800*/  USHF.R.S32.HI UR4, URZ, 0x1f, UR8 ;  /* 0x0000001f3f047899 */ /* 0x000fe40008011408 */
[----:B------:R-:W-:Y:S02]  /*11810*/  USHF.R.U32.HI UR9, URZ, 0x10, UR47 ;  /* 0x000000103f097899 */ /* 0x000fe4000801162f */
[----:B------:R-:W-:Y:S02]  /*11820*/  ULEA.HI UR4, UR4, UR8, URZ, 0x7 ;  /* 0x0000000804047291 */ /* 0x000fe4000f8f383f */
[----:B------:R-:W-:Y:S02]  /*11830*/  ULOP3.LUT UR47, UR47, 0xffff, URZ, 0xc0, !UPT ;  /* 0x0000ffff2f2f7892 */ /* 0x000fe4000f8ec03f */
[----:B------:R-:W-:Y:S01]  /*11840*/  USHF.R.S32.HI UR4, URZ, 0x7, UR4 ;  /* 0x000000073f047899 */ /* 0x000fe20008011404 */
[----:B------:R-:W-:-:S03]  /*11850*/  UMOV UR39, URZ ;  /* 0x0000003f00277c82 */ /* 0x000fc60008000000 */
[----:B------:R-:W-:-:S04]  /*11860*/  UISETP.LT.AND UP0, UPT, URZ, UR4, UPT ;  /* 0x000000043f00728c */ /* 0x000fc8000bf01270 */
[----:B------:R-:W-:Y:S02]  /*11870*/  USEL UR46, URZ, UR4, !UP0 ;  /* 0x000000043f2e7287 */ /* 0x000fe4000c000000 */
[----:B------:R-:W-:Y:S02]  /*11880*/  UISETP.NE.AND UP0, UPT, UR9, URZ, UPT ;  /* 0x0000003f0900728c */ /* 0x000fe4000bf05270 */
[----:B------:R-:W-:-:S06]  /*11890*/  UISETP.GT.AND UP1, UPT, UR12, UR46, UPT ;  /* 0x0000002e0c00728c */ /* 0x000fcc000bf24270 */
[----:B------:R-:W-:-:S03]  /*118a0*/  PLOP3.LUT P0, PT, PT, PT, UP1, 0x80, 0x0 ;  /* 0x000000000000781c */ /* 0x000fc60003f0f018 */
[----:B------:R-:W-:-:S10]  /*118b0*/  @!UP0 ULDC UR9, c[0x0][0x9f0] ;  /* 0x00027c0000098ab9 */ /* 0x000fd40000000800 */
[----:B------:R-:W-:Y:S05]  /*118c0*/  @!P0 BRA `(.L_x_858) ;  /* 0x00000000007c8947 */ /* 0x000fea0003800000 */
[----:B------:R-:W-:Y:S01]  /*118d0*/  IABS R0, UR9 ;  /* 0x0000000900007c13 */ /* 0x000fe20008000000 */
[----:B------:R-:W-:Y:S02]  /*118e0*/  UIADD3 UR4, UR9, -0x1, UR12 ;  /* 0xffffffff09047890 */ /* 0x000fe4000fffe00c */
[----:B------:R-:W-:Y:S02]  /*118f0*/  IABS R4, UR9 ;  /* 0x0000000900047c13 */ /* 0x000fe40008000000 */
[----:B------:R-:W-:Y:S01]  /*11900*/  R2UR UR10, R0 ;  /* 0x00000000000a72ca */ /* 0x000fe200000e0000 */
[----:B------:R-:W-:-:S03]  /*11910*/  UIADD3 UR6, -UR46, UR4, URZ ;  /* 0x000000042e067290 */ /* 0x000fc6000fffe13f */
[----:B------:R-:W-:-:S03]  /*11920*/  UMOV UR4, URZ ;  /* 0x0000003f00047c82 */ /* 0x000fc60008000000 */
[----:B------:R-:W-:Y:S01]  /*11930*/  IABS R3, UR6 ;  /* 0x0000000600037c13 */ /* 0x000fe20008000000 */
[----:B------:R-:W-:-:S03]  /*11940*/  ULOP3.LUT UR6, UR6, UR9, URZ, 0x3c, !UPT ;  /* 0x0000000906067292 */ /* 0x000fc6000f8e3c3f */
[----:B------:R-:W-:Y:S02]  /*11950*/  R2UR UR8, R3 ;  /* 0x00000000030872ca */ /* 0x000fe400000e0000 */
        /* <DEDUP_REMOVED lines=22> */
.L_x_858:
[----:B------:R-:W-:Y:S02]  /*11ac0*/  UIMAD UR51, UR47, UR39, UR46 ;  /* 0x000000272f3372a4 */ /* 0x000fe4000f8e022e */
[----:B------:R-:W-:Y:S02]  /*11ad0*/  IMAD.U32 R0, RZ, RZ, UR39 ;  /* 0x00000027ff007e24 */ /* 0x000fe4000f8e00ff */
[----:B------:R-:W-:Y:S02]  /*11ae0*/  IMAD.MOV.U32 R20, RZ, RZ, 0x1 ;  /* 0x00000001ff147424 */ /* 0x000fe400078e00ff */
[----:B------:R-:W-:Y:S02]  /*11af0*/  IMAD.MOV.U32 R2, RZ, RZ, 0x1 ;  /* 0x00000001ff027424 */ /* 0x000fe400078e00ff */
[----:B------:R-:W-:-:S05]  /*11b00*/  IMAD.U32 R17, RZ, RZ, UR51 ;  /* 0x00000033ff117e24 */ /* 0x000fca000f8e00ff */
[----:B------:R-:W-:Y:S01]  /*11b10*/  VIADDMNMX R17, R17, R0, UR12, PT ;  /* 0x0000000c11117e46 */ /* 0x000fe2000b800100 */
[----:B------:R-:W-:-:S03]  /*11b20*/  IMAD.MOV.U32 R0, RZ, RZ, RZ ;  /* 0x000000ffff007224 */ /* 0x000fc600078e00ff */
[----:B------:R-:W-:-:S13]  /*11b30*/  ISETP.GT.AND P0, PT, R17, UR51, PT ;  /* 0x0000003311007c0c */ /* 0x000fda000bf04270 */
        /* <DEDUP_REMOVED lines=25> */
.L_x_859:
[----:B------:R-:W-:-:S06]  /*11cd0*/  UIADD3 UR4, UR48, 0x6400, URZ ;  /* 0x0000640030047890 */ /* 0x000fcc000fffe03f */
[----:B------:R-:W-:-:S05]  /*11ce0*/  IMAD.U32 R16, RZ, RZ, UR4 ;  /* 0x00000004ff107e24 */ /* 0x000fca000f8e00ff */
        /* <DEDUP_REMOVED lines=18> */
.L_x_860:
        /* <DEDUP_REMOVED lines=20> */
.L_x_861:
        /* <DEDUP_REMOVED lines=18> */
.L_x_862:
        /* <DEDUP_REMOVED lines=10> */
[----:B------:R-:W-:Y:S02]  /*12110*/  LOP3.LUT R7, R22, 0x7f, RZ, 0xc0, !PT ;  /* 0x0000007f16077812 */ /* 0x000fe400078ec0ff */
[----:B------:R-:W-:Y:S02]  /*12120*/  LEA R6, R17, 0xffffff80, 0x7 ;  /* 0xffffff8011067811 */ /* 0x000fe400078e38ff */
[----:B------:R-:W-:Y:S02]  /*12130*/  LOP3.LUT R4, R0, 0x40, RZ, 0xc0, !PT ;  /* 0x0000004000047812 */ /* 0x000fe400078ec0ff */
[----:B------:R-:W-:Y:S02]  /*12140*/  SHF.R.U32.HI R27, RZ, 0x1, R7 ;  /* 0x00000001ff1b7819 */ /* 0x000fe40000011607 */
[----:B------:R-:W-:-:S02]  /*12150*/  LOP3.LUT R16, R16, 0xffffffef, RZ, 0xc0, !PT ;  /* 0xffffffef10107812 */ /* 0x000fc400078ec0ff */
[----:B------:R-:W-:Y:S01]  /*12160*/  IADD3 R9, R4, R27, R6 ;  /* 0x0000001b04097210 */ /* 0x000fe20007ffe006 */
[----:B------:R-:W1:Y:S01]  /*12170*/  @P1 LDC R5, c[0x0][0x434] ;  /* 0x00010d00ff051b82 */ /* 0x000e620000000800 */
[----:B------:R-:W-:Y:S02]  /*12180*/  @P1 LOP3.LUT R16, R16, 0x10, RZ, 0xfc, !PT ;  /* 0x0000001010101812 */ /* 0x000fe400078efcff */
[C---:B------:R-:W-:Y:S01]  /*12190*/  ISETP.GE.AND P0, PT, R9.reuse, UR40, PT ;  /* 0x0000002809007c0c */ /* 0x040fe2000bf06270 */
[----:B-----5:R-:W-:-:S04]  /*121a0*/  IMAD.IADD R10, R9, 0x1, R18 ;  /* 0x00000001090a7824 */ /* 0x020fc800078e0212 */
[----:B------:R-:W3:Y:S01]  /*121b0*/  @P1 LDC R13, c[0x0][0x438] ;  /* 0x00010e00ff0d1b82 */ /* 0x000ee20000000800 */
[----:B------:R-:W-:-:S07]  /*121c0*/  IMAD.MOV.U32 R11, RZ, RZ, R10 ;  /* 0x000000ffff0b7224 */ /* 0x000fce00078e000a */
[----:B------:R-:W4:Y:S01]  /*121d0*/  @!P0 LDC.64 R8, c[0x0][0x428] ;  /* 0x00010a00ff088b82 */ /* 0x000f220000000a00 */
[----:B-1----:R-:W-:-:S07]  /*121e0*/  @P1 IMAD.HI.U32 R0, R10, R5, RZ ;  /* 0x000000050a001227 */ /* 0x002fce00078e00ff */
[----:B------:R-:W1:Y:S01]  /*121f0*/  @!P0 LDC.64 R4, c[0x0][0x418] ;  /* 0x00010600ff048b82 */ /* 0x000e620000000a00 */
[----:B---3--:R-:W-:-:S04]  /*12200*/  @P1 SHF.R.U32.HI R11, RZ, R13, R0 ;  /* 0x0000000dff0b1219 */ /* 0x008fc80000011600 */
[--C-:B0-----:R-:W-:Y:S01]  /*12210*/  @!P0 SHF.R.S32.HI R3, RZ, 0x1f, R11.reuse ;  /* 0x0000001fff038819 */ /* 0x101fe2000001140b */
[----:B------:R-:W-:Y:S01]  /*12220*/  @!P0 IMAD.MOV.U32 R2, RZ, RZ, R11 ;  /* 0x000000ffff028224 */ /* 0x000fe200078e000b */
[----:B------:R-:W-:Y:S01]  /*12230*/  UMOV UR4, 0xffffffff ;  /* 0xffffffff00047882 */ /* 0x000fe20000000000 */
[----:B--2---:R-:W-:Y:S02]  /*12240*/  SHF.R.S32.HI R28, RZ, 0x1f, R23 ;  /* 0x0000001fff1c7819 */ /* 0x004fe40000011417 */
[----:B----4-:R-:W-:-:S04]  /*12250*/  @!P0 IMAD.WIDE.U32 R2, R23, R8, R2 ;  /* 0x0000000817028225 */ /* 0x010fc800078e0002 */
[----:B------:R-:W-:Y:S01]  /*12260*/  @!P0 IMAD R0, R28, R8, RZ ;  /* 0x000000081c008224 */ /* 0x000fe200078e02ff */
[----:B-1----:R-:W-:-:S03]  /*12270*/  @!P0 LEA R4, P1, R2, R4, 0x2 ;  /* 0x0000000402048211 */ /* 0x002fc600078210ff */
[----:B------:R-:W-:-:S04]  /*12280*/  @!P0 IMAD R9, R23, R9, R0 ;  /* 0x0000000917098224 */ /* 0x000fc800078e0200 */
[----:B------:R-:W-:Y:S02]  /*12290*/  @!P0 IMAD.IADD R0, R3, 0x1, R9 ;  /* 0x0000000103008824 */ /* 0x000fe400078e0209 */
[----:B------:R-:W-:Y:S01]  /*122a0*/  IMAD.MOV R3, RZ, RZ, -R11 ;  /* 0x000000ffff037224 */ /* 0x000fe200078e0a0b */
[----:B------:R-:W0:Y:S02]  /*122b0*/  LDC R9, c[0x0][0x2f4] ;  /* 0x0000bd00ff097b82 */ /* 0x000e240000000800 */
[----:B------:R-:W-:Y:S01]  /*122c0*/  @!P0 LEA.HI.X R5, R2, R5, R0, 0x2, P1 ;  /* 0x0000000502058211 */ /* 0x000fe200008f1400 */
[----:B------:R-:W-:Y:S01]  /*122d0*/  IMAD.MOV.U32 R0, RZ, RZ, RZ ;  /* 0x000000ffff007224 */ /* 0x000fe200078e00ff */
[----:B------:R-:W-:Y:S01]  /*122e0*/  SHF.R.U32.HI R2, RZ, 0x1, R22 ;  /* 0x00000001ff027819 */ /* 0x000fe20000011616 */
[----:B------:R-:W-:-:S04]  /*122f0*/  IMAD.SHL.U32 R8, R22, 0x80, RZ ;  /* 0x0000008016087824 */ /* 0x000fc800078e00ff */
[----:B------:R1:W5:Y:S01]  /*12300*/  @!P0 LDG.E R0, desc[UR36][R4.64] ;  /* 0x0000002404008981 */ /* 0x000362000c1e1900 */
[----:B------:R-:W-:Y:S01]  /*12310*/  LOP3.LUT R29, R8, 0x400, RZ, 0xc0, !PT ;  /* 0x00000400081d7812 */ /* 0x000fe200078ec0ff */
[----:B-1----:R-:W-:Y:S01]  /*12320*/  IMAD R4, R12, R3, R10 ;  /* 0x000000030c047224 */ /* 0x002fe200078e020a */
[----:B------:R-:W-:Y:S01]  /*12330*/  LOP3.LUT R3, R2, 0x20, RZ, 0xc0, !PT ;  /* 0x0000002002037812 */ /* 0x000fe200078ec0ff */
[----:B------:R-:W-:Y:S02]  /*12340*/  IMAD.SHL.U32 R10, R19, 0x800, RZ ;  /* 0x00000800130a7824 */ /* 0x000fe400078e00ff */
[C---:B------:R-:W-:Y:S01]  /*12350*/  IMAD.SHL.U32 R12, R22.reuse, 0x4, RZ ;  /* 0x00000004160c7824 */ /* 0x040fe200078e00ff */
        /* <DEDUP_REMOVED lines=12> */
.L_x_915:
[----:B------:R-:W-:Y:S01]  /*12420*/  ULOP3.LUT UR4, UR38, 0x2, URZ, 0xfc, !UPT ;  /* 0x0000000226047892 */ /* 0x000fe2000f8efc3f */
[----:B------:R-:W-:Y:S02]  /*12430*/  LOP3.LUT R8, R8, 0x70, R5, 0x78, !PT ;  /* 0x0000007008087812 */ /* 0x000fe400078e7805 */
[----:B------:R-:W-:Y:S02]  /*12440*/  LOP3.LUT R16, R16, 0xfffffffe, RZ, 0xc0, !PT ;  /* 0xfffffffe10107812 */ /* 0x000fe400078ec0ff */
[----:B------:R-:W-:Y:S01]  /*12450*/  LOP3.LUT R29, R29, R8, RZ, 0xfc, !PT ;  /* 0x000000081d1d7212 */ /* 0x000fe200078efcff */
[----:B------:R-:W-:Y:S01]  /*12460*/  IMAD.U32 R11, RZ, RZ, UR4 ;  /* 0x00000004ff0b7e24 */ /* 0x000fe2000f8e00ff */
[----:B------:R-:W-:Y:S02]  /*12470*/  LOP3.LUT R8, R5, 0x10, RZ, 0xc0, !PT ;  /* 0x0000001005087812 */ /* 0x000fe400078ec0ff */
[----:B------:R-:W-:Y:S02]  /*12480*/  LOP3.LUT R7, R10, R7, RZ, 0xfc, !PT ;  /* 0x000000070a077212 */ /* 0x000fe400078efcff */
[----:B------:R-:W-:-:S02]  /*12490*/  ISETP.NE.AND P1, PT, R11, 0x3, PT ;  /* 0x000000030b00780c */ /* 0x000fc40003f25270 */
[CC--:B0-----:R-:W-:Y:S01]  /*124a0*/  ISETP.GE.AND P4, PT, R8.reuse, R9.reuse, PT ;  /* 0x000000090800720c */ /* 0x0c1fe20003f86270 */
[----:B------:R0:W-:Y:S01]  /*124b0*/  STL [R1], R7 ;  /* 0x0000000701007387 */ /* 0x0001e20000100800 */
[C---:B------:R-:W-:Y:S02]  /*124c0*/  LOP3.LUT R25, R8.reuse, 0x20, RZ, 0xfc, !PT ;  /* 0x0000002008197812 */ /* 0x040fe400078efcff */
[----:B------:R-:W-:Y:S02]  /*124d0*/  LOP3.LUT R24, R8, 0x40, RZ, 0xfc, !PT ;  /* 0x0000004008187812 */ /* 0x000fe400078efcff */
[-C--:B------:R-:W-:Y:S02]  /*124e0*/  ISETP.GE.AND P3, PT, R25, R9.reuse, PT ;  /* 0x000000091900720c */ /* 0x080fe40003f66270 */
[----:B------:R-:W-:Y:S02]  /*124f0*/  ISETP.GE.AND P2, PT, R24, R9, PT ;  /* 0x000000091800720c */ /* 0x000fe40003f46270 */
[----:B------:R-:W-:Y:S01]  /*12500*/  LOP3.LUT P0, RZ, R22, 0x4, RZ, 0xc0, !PT ;  /* 0x0000000416ff7812 */ /* 0x000fe2000780c0ff */
[----:B0-----:R-:W-:Y:S01]  /*12510*/  IMAD.MOV.U32 R7, RZ, RZ, 0x40 ;  /* 0x00000040ff077424 */ /* 0x001fe200078e00ff */
[----:B------:R-:W-:-:S02]  /*12520*/  @P1 LOP3.LUT R16, R16, 0x1, RZ, 0xfc, !PT ;  /* 0x0000000110101812 */ /* 0x000fc400078efcff */
[----:B------:R-:W-:Y:S01]  /*12530*/  SHF.R.U32.HI R5, RZ, 0x3, R22 ;  /* 0x00000003ff057819 */ /* 0x000fe20000011616 */
[----:B------:R-:W-:Y:S01]  /*12540*/  IMAD.U32 R22, RZ, RZ, UR42 ;  /* 0x0000002aff167e24 */ /* 0x000fe2000f8e00ff */
[----:B------:R-:W-:Y:S02]  /*12550*/  LOP3.LUT R16, R16, 0xfffffff7, RZ, 0xc0, !PT ;  /* 0xfffffff710107812 */ /* 0x000fe400078ec0ff */
[----:B------:R-:W-:Y:S02]  /*12560*/  LOP3.LUT R5, R5, 0x1, RZ, 0xc0, !PT ;  /* 0x0000000105057812 */ /* 0x000fe400078ec0ff */
[----:B------:R-:W-:Y:S02]  /*12570*/  @P4 LOP3.LUT R16, R16, 0x8, RZ, 0xfc, !PT ;  /* 0x0000000810104812 */ /* 0x000fe400078efcff */
[----:B------:R-:W-:Y:S02]  /*12580*/  SHF.R.S32.HI R22, RZ, 0x1f, R22 ;  /* 0x0000001fff167819 */ /* 0x000fe40000011416 */
[----:B------:R-:W-:-:S02]  /*12590*/  LOP3.LUT R16, R16, 0xfffffffb, RZ, 0xc0, !PT ;  /* 0xfffffffb10107812 */ /* 0x000fc400078ec0ff */
[----:B------:R-:W-:Y:S02]  /*125a0*/  SEL R7, R7, 0xffffffc0, !P0 ;  /* 0xffffffc007077807 */ /* 0x000fe40004000000 */
[----:B------:R-:W-:-:S04]  /*125b0*/  @P3 LOP3.LUT R16, R16, 0x4, RZ, 0xfc, !PT ;  /* 0x0000000410103812 */ /* 0x000fc800078efcff */
[----:B------:R-:W-:-:S04]  /*125c0*/  LOP3.LUT R16, R16, 0xfffffffd, RZ, 0xc0, !PT ;  /* 0xfffffffd10107812 */ /* 0x000fc800078ec0ff */
[----:B------:R-:W-:Y:S01]  /*125d0*/  @P2 LOP3.LUT R16, R16, 0x2, RZ, 0xfc, !PT ;  /* 0x0000000210102812 */ /* 0x000fe200078efcff */
[----:B------:R-:W-:Y:S06]  /*125e0*/  @!P1 BRA `(.L_x_864) ;  /* 0x0000000000049947 */ /* 0x000fec0003800000 */
[----:B------:R-:W-:Y:S01]  /*125f0*/  BPT.TRAP 0x1 ;  /* 0x000000040000795c */ /* 0x000fe20000300000 */
.L_x_864:
        /* <DEDUP_REMOVED lines=11> */
.L_x_916:
        /* <DEDUP_REMOVED lines=8> */
[----:B------:R-:W-:-:S02]  /*12730*/  ISETP.GE.AND P0, PT, R6, 0x1, PT ;  /* 0x000000010600780c */ /* 0x000fc40003f06270 */
[----:B------:R-:W-:Y:S01]  /*12740*/  IMAD.IADD R3, R3, 0x1, R7 ;  /* 0x0000000103037824 */ /* 0x000fe200078e0207 */
        /* <DEDUP_REMOVED lines=9> */
[----:B------:R-:W-:Y:S01]  /*127e0*/  ULDC.64 UR6, c[0x0][0x318] ;  /* 0x0000c60000067ab9 */ /* 0x000fe20000000a00 */
[----:B------:R-:W-:Y:S01]  /*127f0*/  IMAD.WIDE.U32 R2, R8, UR42, R2 ;  /* 0x0000002a08027c25 */ /* 0x000fe2000f8e0002 */
[----:B------:R-:W-:Y:S01]  /*12800*/  UIMAD UR4, UR42, UR5, UR4 ;  /* 0x000000052a0472a4 */ /* 0x000fe2000f8e0204 */
[----:B------:R-:W-:Y:S02]  /*12810*/  LOP3.LUT R20, R20, 0x10, RZ, 0xc0, !PT ;  /* 0x0000001014147812 */ /* 0x000fe400078ec0ff */
        /* <DEDUP_REMOVED lines=12> */
[----:B------:R-:W-:Y:S01]  /*128e0*/  ISETP.GE.AND P3, PT, R25, R11, PT ;  /* 0x0000000b1900720c */ /* 0x000fe20003f66270 */
[----:B--2---:R-:W-:Y:S01]  /*128f0*/  IMAD.X R3, RZ, RZ, R3, P1 ;  /* 0x000000ffff037224 */ /* 0x004fe200008e0603 */
        /* <DEDUP_REMOVED lines=9> */
.L_x_922:
        /* <DEDUP_REMOVED lines=20> */
.L_x_867:
[----:B------:R-:W-:Y:S01]  /*12ad0*/  SYNCS.ARRIVE.TRANS64.A1T0 RZ, [UR48+0x17070], RZ ;  /* 0x017070ffffff79a7 */ /* 0x000fe20008100030 */
[----:B------:R-:W-:Y:S05]  /*12ae0*/  @!P6 BRA `(.L_x_868) ;  /* 0x000000000004e947 */ /* 0x000fea0003800000 */
[----:B------:R-:W-:Y:S01]  /*12af0*/  BPT.TRAP 0x1 ;  /* 0x000000040000795c */ /* 0x000fe20000300000 */
.L_x_868:
[----:B------:R-:W0:Y:S02]  /*12b00*/  SYNCS.PHASECHK.TRANS64.TRYWAIT P1, [UR48+0x17040], R10 ;  /* 0x0170400aff0075a7 */ /* 0x000e240008020170 */
[----:B0-----:R-:W-:Y:S05]  /*12b10*/  @!P1 BRA `(.L_x_869) ;  /* 0x0000002c009c9947 */ /* 0x001fea0003800000 */
.L_x_923:
        /* <DEDUP_REMOVED lines=18> */
[----:B------:R-:W-:Y:S01]  /*12c40*/  UIMAD UR4, UR42, UR5, UR4 ;  /* 0x000000052a0472a4 */ /* 0x000fe2000f8e0204 */
[-C--:B--2---:R-:W-:Y:S01]  /*12c50*/  ISETP.GE.AND P3, PT, R24, R8.reuse, PT ;  /* 0x000000081800720c */ /* 0x084fe20003f66270 */
        /* <DEDUP_REMOVED lines=13> */
[----:B-1----:R-:W-:Y:S02]  /*12d30*/  @P0 IMAD.X R3, RZ, RZ, R2, P1 ;  /* 0x000000ffff030224 */ /* 0x002fe400008e0602 */
[----:B------:R-:W-:Y:S02]  /*12d40*/  @P0 IMAD.MOV.U32 R2, RZ, RZ, R14 ;  /* 0x000000ffff020224 */ /* 0x000fe400078e000e */
[----:B------:R2:W0:Y:S04]  /*12d50*/  SHFL.IDX PT, R14, R0, 0x1, 0x1e1f ;  /* 0x003e1f00000e7f89 */ /* 0x00042800000e0000 */
[----:B------:R2:W-:Y:S04]  /*12d60*/  @P0 LDGSTS.E.BYPASS.LTC128B.128 [R19+0x10c00], desc[UR36][R2.64], !P5 ;  /* 0x10c0000002130fae */ /* 0x0005e8000e901d64 */
[----:B------:R2:W-:Y:S04]  /*12d70*/  @P0 LDGSTS.E.BYPASS.LTC128B.128 [R19+0x11c00], desc[UR36][R2.64+0x20], !P4 ;  /* 0x11c0002002130fae */ /* 0x0005e8000e101d64 */
[----:B---3--:R2:W-:Y:S02]  /*12d80*/  @P0 LDGSTS.E.BYPASS.LTC128B.128 [R19+0x12c00], desc[UR36][R2.64+0x40], !P3 ;  /* 0x12c0004002130fae */ /* 0x0085e4000d901d64 */
.L_x_929:
        /* <DEDUP_REMOVED lines=17> */
.L_x_871:
        /* <DEDUP_REMOVED lines=29> */
.L_x_872:
[----:B------:R-:W0:Y:S01]  /*13070*/  S2R R20, SR_TID.X ;  /* 0x0000000000147919 */ /* 0x000e220000002100 */
[----:B------:R-:W-:Y:S01]  /*13080*/  UISETP.NE.AND UP0, UPT, UR50, URZ, UPT ;  /* 0x0000003f3200728c */ /* 0x000fe2000bf05270 */
[----:B------:R-:W-:Y:S01]  /*13090*/  IMAD.U32 R4, RZ, RZ, UR40 ;  /* 0x00000028ff047e24 */ /* 0x000fe2000f8e00ff */
[----:B------:R-:W1:Y:S01]  /*130a0*/  LDC R8, c[0x0][0x448] ;  /* 0x00011200ff087b82 */ /* 0x000e620000000800 */
[----:B------:R-:W-:Y:S01]  /*130b0*/  IMAD.U32 R3, RZ, RZ, UR49 ;  /* 0x00000031ff037e24 */ /* 0x000fe2000f8e00ff */
[----:B------:R-:W-:Y:S01]  /*130c0*/  ULDC.64 UR6, c[0x0][0x2c8] ;  /* 0x0000b20000067ab9 */ /* 0x000fe20000000a00 */
[----:B------:R-:W-:Y:S01]  /*130d0*/  IMAD.MOV.U32 R2, RZ, RZ, R4 ;  /* 0x000000ffff027224 */ /* 0x000fe200078e0004 */
[----:B------:R-:W-:Y:S01]  /*130e0*/  PLOP3.LUT P0, PT, PT, PT, UP0, 0x80, 0x0 ;  /* 0x000000000000781c */ /* 0x000fe20003f0f008 */
[----:B------:R-:W-:Y:S01]  /*130f0*/  IMAD.U32 R5, RZ, RZ, UR41 ;  /* 0x00000029ff057e24 */ /* 0x000fe2000f8e00ff */
[----:B------:R-:W-:Y:S01]  /*13100*/  PLOP3.LUT P1, PT, PT, PT, UP0, 0x80, 0x0 ;  /* 0x000000000000781c */ /* 0x000fe20003f2f008 */
[----:B------:R-:W-:-:S02]  /*13110*/  ULDC.64 UR8, c[0x0][0x280] ;  /* 0x0000a00000087ab9 */ /* 0x000fc40000000a00 */
[----:B------:R-:W-:Y:S01]  /*13120*/  @UP0 ULDC UR4, c[0x0][0x44c] ;  /* 0x0001130000040ab9 */ /* 0x000fe20000000800 */
[----:B------:R-:W-:Y:S01]  /*13130*/  @UP0 ULDC UR10, c[0x0][0x44c] ;  /* 0x00011300000a0ab9 */ /* 0x000fe20000000800 */
[----:B0-----:R-:W-:-:S05]  /*13140*/  IMAD.SHL.U32 R20, R20, 0x40, RZ ;  /* 0x0000004014147824 */ /* 0x001fca00078e00ff */
[----:B------:R-:W-:-:S04]  /*13150*/  LOP3.LUT R20, R20, 0x40, RZ, 0xc0, !PT ;  /* 0x0000004014147812 */ /* 0x000fc800078ec0ff */
[----:B------:R-:W-:Y:S02]  /*13160*/  IADD3 R6, R27, UR43, R20 ;  /* 0x0000002b1b067c10 */ /* 0x000fe4000fffe014 */
[----:B------:R-:W0:Y:S03]  /*13170*/  S2R R20, SR_CTAID.Z ;  /* 0x0000000000147919 */ /* 0x000e260000002700 */
[----:B------:R-:W-:Y:S01]  /*13180*/  @P0 IMAD.HI.U32 R4, R6, UR4, RZ ;  /* 0x0000000406040c27 */ /* 0x000fe2000f8e00ff */
[----:B------:R-:W-:-:S03]  /*13190*/  @UP0 ULDC UR4, c[0x0][0x450] ;  /* 0x0001140000040ab9 */ /* 0x000fc60000000800 */
[----:B------:R-:W-:Y:S01]  /*131a0*/  IMAD.MOV.U32 R0, RZ, RZ, R6 ;  /* 0x000000ffff007224 */ /* 0x000fe200078e0006 */
[----:B------:R-:W-:Y:S01]  /*131b0*/  @P1 SHF.R.U32.HI R0, RZ, UR4, R4 ;  /* 0x00000004ff001c19 */ /* 0x000fe20008011604 */
[----:B------:R-:W-:Y:S01]  /*131c0*/  ULDC.64 UR4, c[0x0][0x2e0] ;  /* 0x0000b80000047ab9 */ /* 0x000fe20000000a00 */
[----:B------:R-:W-:-:S03]  /*131d0*/  PLOP3.LUT P1, PT, PT, PT, UP0, 0x80, 0x0 ;  /* 0x000000000000781c */ /* 0x000fc60003f2f008 */
[----:B------:R-:W-:Y:S01]  /*131e0*/  IMAD.MOV R7, RZ, RZ, -R0 ;  /* 0x000000ffff077224 */ /* 0x000fe200078e0a00 */
[----:B0-----:R-:W-:Y:S02]  /*131f0*/  SHF.R.S32.HI R21, RZ, 0x1f, R20 ;  /* 0x0000001fff157819 */ /* 0x001fe40000011414 */
[----:B------:R-:W0:Y:S03]  /*13200*/  S2R R20, SR_CTAID.Z ;  /* 0x0000000000147919 */ /* 0x000e260000002700 */
[----:B------:R-:W-:-:S04]  /*13210*/  IMAD R4, R21, UR4, RZ ;  /* 0x0000000415047c24 */ /* 0x000fc8000f8e02ff */
[C---:B0-----:R-:W-:Y:S01]  /*13220*/  IMAD R5, R20.reuse, UR5, R4 ;  /* 0x0000000514057c24 */ /* 0x041fe2000f8e0204 */
[----:B------:R-:W-:Y:S01]  /*13230*/  SHF.R.S32.HI R4, RZ, 0x1f, R0 ;  /* 0x0000001fff047819 */ /* 0x000fe20000011400 */
[----:B------:R-:W-:Y:S01]  /*13240*/  IMAD.WIDE.U32 R2, R20, UR4, R2 ;  /* 0x0000000414027c25 */ /* 0x000fe2000f8e0002 */
[----:B------:R-:W-:Y:S01]  /*13250*/  ULDC.64 UR4, c[0x0][0x2d0] ;  /* 0x0000b40000047ab9 */ /* 0x000fe20000000a00 */
[----:B------:R-:W0:Y:S02]  /*13260*/  S2R R20, SR_TID.X ;  /* 0x0000000000147919 */ /* 0x000e240000002100 */
[----:B------:R-:W-:Y:S02]  /*13270*/  IMAD.IADD R3, R3, 0x1, R5 ;  /* 0x0000000103037824 */ /* 0x000fe400078e0205 */
[----:B------:R-:W-:Y:S02]  /*13280*/  IMAD R9, R4, UR4, RZ ;  /* 0x0000000404097c24 */ /* 0x000fe4000f8e02ff */
[----:B------:R-:W-:-:S04]  /*13290*/  IMAD.WIDE.U32 R4, R0, UR4, R2 ;  /* 0x0000000400047c25 */ /* 0x000fc8000f8e0002 */
[----:B------:R-:W-:Y:S02]  /*132a0*/  IMAD R9, R0, UR5, R9 ;  /* 0x0000000500097c24 */ /* 0x000fe4000f8e0209 */
[----:B-1----:R-:W-:Y:S02]  /*132b0*/  IMAD R0, R8, R7, R6 ;  /* 0x0000000708007224 */ /* 0x002fe400078e0206 */
[----:B------:R-:W-:Y:S02]  /*132c0*/  IMAD.IADD R5, R5, 0x1, R9 ;  /* 0x0000000105057824 */ /* 0x000fe400078e0209 */
[----:B------:R-:W-:Y:S01]  /*132d0*/  VIADD R6, R6, 0x80 ;  /* 0x0000008006067836 */ /* 0x000fe20000000000 */
[----:B------:R-:W-:Y:S01]  /*132e0*/  SHF.R.S32.HI R7, RZ, 0x1f, R0 ;  /* 0x0000001fff077819 */ /* 0x000fe20000011400 */
[----:B------:R-:W-:-:S04]  /*132f0*/  IMAD.WIDE.U32 R4, R0, UR6, R4 ;  /* 0x0000000600047c25 */ /* 0x000fc8000f8e0004 */
[----:B------:R-:W-:-:S04]  /*13300*/  IMAD R7, R7, UR6, RZ ;  /* 0x0000000607077c24 */ /* 0x000fc8000f8e02ff */
[----:B------:R-:W-:Y:S01]  /*13310*/  IMAD R7, R0, UR7, R7 ;  /* 0x0000000700077c24 */ /* 0x000fe2000f8e0207 */
[----:B------:R-:W-:-:S04]  /*13320*/  IADD3 R0, P0, R4, UR8, RZ ;  /* 0x0000000804007c10 */ /* 0x000fc8000ff1e0ff */
[----:B------:R-:W-:Y:S01]  /*13330*/  IADD3.X R4, R5, UR9, R7, P0, !PT ;  /* 0x0000000905047c10 */ /* 0x000fe200087fe407 */
[----:B------:R-:W-:Y:S01]  /*13340*/  IMAD.MOV.U32 R5, RZ, RZ, R6 ;  /* 0x000000ffff057224 */ /* 0x000fe200078e0006 */
[----:B------:R-:W-:Y:S01]  /*13350*/  PLOP3.LUT P0, PT, PT, PT, UP0, 0x80, 0x0 ;  /* 0x000000000000781c */ /* 0x000fe20003f0f008 */
[----:B0-----:R-:W-:-:S05]  /*13360*/  IMAD.SHL.U32 R20, R20, 0x10, RZ ;  /* 0x0000001014147824 */ /* 0x001fca00078e00ff */
[----:B------:R-:W-:-:S07]  /*13370*/  LOP3.LUT R20, R20, 0x10, RZ, 0xc0, !PT ;  /* 0x0000001014147812 */ /* 0x000fce00078ec0ff */
[----:B------:R-:W-:Y:S01]  /*13380*/  @P0 IMAD.HI.U32 R7, R6, UR10, RZ ;  /* 0x0000000a06070c27 */ /* 0x000fe2000f8e00ff */
[----:B------:R-:W-:-:S04]  /*13390*/  @UP0 ULDC UR10, c[0x0][0x450] ;  /* 0x00011400000a0ab9 */ /* 0x000fc80000000800 */
[----:B------:R-:W-:-:S04]  /*133a0*/  @P1 SHF.R.U32.HI R5, RZ, UR10, R7 ;  /* 0x0000000aff051c19 */ /* 0x000fc80008011607 */
        /* <DEDUP_REMOVED lines=20> */
[----:B------:R-:W-:Y:S02]  /*134f0*/  ULDC UR4, c[0x0][0x288] ;  /* 0x0000a20000047ab9 */ /* 0x000fe40000000800 */
[----:B------:R-:W-:Y:S01]  /*13500*/  IMAD R7, R8, UR4, RZ ;  /* 0x0000000408077c24 */ /* 0x000fe2000f8e02ff */
[----:B------:R-:W1:Y:S01]  /*13510*/  SHFL.IDX PT, R2, R4, RZ, 0x1e1f ;  /* 0x001e1fff04027589 */ /* 0x000e6200000e0000 */
[----:B------:R-:W-:-:S03]  /*13520*/  VIADD R8, R27, UR43 ;  /* 0x0000002b1b087c36 */ /* 0x000fc60008000000 */
[----:B------:R-:W-:Y:S01]  /*13530*/  SHFL.IDX PT, R4, R4, 0x1, 0x1e1f ;  /* 0x003e1f0004047f89 */ /* 0x000fe200000e0000 */
[C---:B------:R-:W-:Y:S01]  /*13540*/  VIADD R10, R8.reuse, 0x40 ;  /* 0x00000040080a7836 */ /* 0x040fe20000000000 */
[----:B------:R-:W-:Y:S02]  /*13550*/  ISETP.GE.AND P1, PT, R8, R7, PT ;  /* 0x000000070800720c */ /* 0x000fe40003f26270 */
        /* <DEDUP_REMOVED lines=9> */
[----:B0-----:R-:W-:-:S05]  /*135f0*/  @!P1 IADD3 R14, P4, R20, R14, RZ ;  /* 0x0000000e140e9210 */ /* 0x001fca0007f9e0ff */
[----:B------:R-:W-:Y:S02]  /*13600*/  @!P1 IMAD.X R9, RZ, RZ, R4, P4 ;  /* 0x000000ffff099224 */ /* 0x000fe400020e0604 */
[----:B-1----:R-:W-:Y:S02]  /*13610*/  @!P1 IMAD.MOV.U32 R2, RZ, RZ, R14 ;  /* 0x000000ffff029224 */ /* 0x002fe400078e000e */
[----:B------:R-:W-:Y:S01]  /*13620*/  @!P1 IMAD.MOV.U32 R3, RZ, RZ, R9 ;  /* 0x000000ffff039224 */ /* 0x000fe200078e0009 */
[----:B------:R0:W1:Y:S04]  /*13630*/  SHFL.IDX PT, R14, R5, RZ, 0x1e1f ;  /* 0x001e1fff050e7589 */ /* 0x00006800000e0000 */
[----:B------:R0:W-:Y:S04]  /*13640*/  @!P1 LDGSTS.E.BYPASS.LTC128B.128 [R19+0xcc00], desc[UR36][R2.64], !P3 ;  /* 0x0cc0000002139fae */ /* 0x0001e8000d901d64 */
[----:B------:R0:W-:Y:S04]  /*13650*/  @!P1 LDGSTS.E.BYPASS.LTC128B.128 [R19+0xe400], desc[UR36][R2.64+0x20], !P2 ;  /* 0x0e40002002139fae */ /* 0x0001e8000d101d64 */
[----:B------:R0:W-:Y:S02]  /*13660*/  @!P1 LDGSTS.E.BYPASS.LTC128B.128 [R19+0xfc00], desc[UR36][R2.64+0x40], !P0 ;  /* 0x0fc0004002139fae */ /* 0x0001e4000c101d64 */
.L_x_936:
        /* <DEDUP_REMOVED lines=12> */
.L_x_875:
[----:B------:R-:W-:Y:S05]  /*13730*/  BSYNC B0 ;  /* 0x0000000000007941 */ /* 0x000fea0003800000 */
.L_x_874:
[----:B------:R-:W-:Y:S01]  /*13740*/  NOP ;  /* 0x0000000000007918 */ /* 0x000fe20000000000 */
[----:B------:R-:W-:Y:S01]  /*13750*/  SYNCS.ARRIVE.TRANS64.RED.A0T1 RZ, [UR48+0x17000], RZ ;  /* 0x017000ffffff79a7 */ /* 0x000fe20008200430 */
[----:B------:R-:W-:Y:S01]  /*13760*/  IMAD.MOV.U32 R0, RZ, RZ, 0x1 ;  /* 0x00000001ff007424 */ /* 0x000fe200078e00ff */
[----:B------:R-:W-:Y:S04]  /*13770*/  ARRIVES.LDGSTSBAR.64.TRANSCNT [UR48+0x17000] ;  /* 0x01700000ff0079b0 */ /* 0x000fe80008000ab0 */
[----:B------:R-:W-:Y:S01]  /*13780*/  SHF.L.U32 R0, R0, 0x1f, RZ ;  /* 0x0000001f00007819 */ /* 0x000fe200000006ff */
[----:B------:R-:W-:Y:S01]  /*13790*/  NOP ;  /* 0x0000000000007918 */ /* 0x000fe20000000000 */
[----:B------:R-:W-:Y:S01]  /*137a0*/  SYNCS.ARRIVE.TRANS64.A1T0 RZ, [UR48+0x17000], RZ ;  /* 0x017000ffffff79a7 */ /* 0x000fe20008100030 */
[----:B------:R-:W-:-:S05]  /*137b0*/  VIADD R17, R17, 0xfffffffe ;  /* 0xfffffffe11117836 */ /* 0x000fca0000000000 */
[----:B------:R-:W-:Y:S01]  /*137c0*/  ISETP.GE.AND P0, PT, R17, UR51, PT ;  /* 0x0000003311007c0c */ /* 0x000fe2000bf06270 */
[----:B------:R-:W3:Y:S02]  /*137d0*/  SYNCS.PHASECHK.TRANS64.TRYWAIT P1, [UR48+0x17020], R0 ;  /* 0x01702000ff0075a7 */ /* 0x000ee40008020170 */
[----:B---3--:R-:W-:Y:S10]  /*137e0*/  @!P1 BRA `(.L_x_876) ;  /* 0x0000002400fc9947 */ /* 0x008ff40003800000 */
.L_x_937:
[----:B------:R-:W-:Y:S01]  /*137f0*/  IMAD.MOV.U32 R20, RZ, RZ, 0x1 ;  /* 0x00000001ff147424 */ /* 0x000fe200078e00ff */
[----:B------:R-:W-:Y:S06]  /*13800*/  @!P0 BRA `(.L_x_877) ;  /* 0x00000010003c8947 */ /* 0x000fec0003800000 */
[----:B0-2---:R-:W0:Y:S01]  /*13810*/  S2R R2, SR_TID.X ;  /* 0x0000000000027919 */ /* 0x005e220000002100 */
[----:B------:R-:W-:Y:S01]  /*13820*/  UIADD3 UR4, UR47, 0x1, URZ ;  /* 0x000000012f047890 */ /* 0x000fe2000fffe03f */
[----:B------:R-:W-:Y:S01]  /*13830*/  LOP3.LUT R3, RZ, UR45, RZ, 0x33, !PT ;  /* 0x0000002dff037c12 */ /* 0x000fe2000f8e33ff */
[----:B------:R-:W-:Y:S01]  /*13840*/  IMAD.MOV.U32 R6, RZ, RZ, 0x1 ;  /* 0x00000001ff067424 */ /* 0x000fe200078e00ff */
[----:B------:R-:W-:Y:S01]  /*13850*/  LOP3.LUT R5, RZ, UR44, RZ, 0x33, !PT ;  /* 0x0000002cff057c12 */ /* 0x000fe2000f8e33ff */
[----:B------:R-:W-:Y:S01]  /*13860*/  UIMAD UR4, UR4, UR39, URZ ;  /* 0x00000027040472a4 */ /* 0x000fe2000f8e023f */
[----:B------:R-:W-:-:S05]  /*13870*/  IMAD.MOV.U32 R4, RZ, RZ, RZ ;  /* 0x000000ffff047224 */ /* 0x000fca00078e00ff */
[----:B------:R-:W-:-:S04]  /*13880*/  LOP3.LUT R0, RZ, UR4, RZ, 0x33, !PT ;  /* 0x00000004ff007c12 */ /* 0x000fc8000f8e33ff */
[----:B------:R-:W-:-:S04]  /*13890*/  VIADDMNMX R0, R0, -UR46, R3, !PT ;  /* 0x8000002e00007c46 */ /* 0x000fc8000f800103 */
[----:B------:R-:W-:-:S04]  /*138a0*/  VIMNMX R0, R0, R5, !PT ;  /* 0x0000000500007248 */ /* 0x000fc80007fe0100 */
[----:B------:R-:W-:Y:S01]  /*138b0*/  IADD3 R21, -R0, -0x2, RZ ;  /* 0xfffffffe00157810 */ /* 0x000fe20007ffe1ff */
[----:B0-----:R-:W-:-:S05]  /*138c0*/  IMAD.SHL.U32 R2, R2, 0x40, RZ ;  /* 0x0000004002027824 */ /* 0x001fca00078e00ff */
[----:B------:R-:W-:-:S04]  /*138d0*/  LOP3.LUT R2, R2, 0x40, RZ, 0xc0, !PT ;  /* 0x0000004002027812 */ /* 0x000fc800078ec0ff */
[----:B------:R-:W-:-:S05]  /*138e0*/  IADD3 R18, R2, R18, R27 ;  /* 0x0000001202127210 */ /* 0x000fca0007ffe01b */
[----:B------:R-:W-:-:S04]  /*138f0*/  VIADD R17, R18, 0xfffffe80 ;  /* 0xfffffe8012117836 */ /* 0x000fc80000000000 */
[----:B------:R-:W-:-:S07]  /*13900*/  IMAD R17, R0, -0x80, R17 ;  /* 0xffffff8000117824 */ /* 0x000fce00078e0211 */
.L_x_892:
[----:B0-----:R-:W0:Y:S01]  /*13910*/  LDC R0, c[0x0][0x430] ;  /* 0x00010c00ff007b82 */ /* 0x001e220000000800 */
[----:B------:R-:W-:Y:S01]  /*13920*/  IMAD.MOV.U32 R7, RZ, RZ, R17 ;  /* 0x000000ffff077224 */ /* 0x000fe200078e0011 */
[----:B------:R-:W-:Y:S01]  /*13930*/  ULDC.64 UR4, c[0x0][0x428] ;  /* 0x00010a0000047ab9 */ /* 0x000fe20000000a00 */
[----:B0-----:R-:W-:-:S13]  /*13940*/  ISETP.NE.AND P0, PT, R0, 0x1, PT ;  /* 0x000000010000780c */ /* 0x001fda0003f05270 */
[----:B------:R-:W0:Y:S08]  /*13950*/  @P0 LDC R0, c[0x0][0x434] ;  /* 0x00010d00ff000b82 */ /* 0x000e300000000800 */
[----:B--2---:R-:W2:Y:S01]  /*13960*/  @P0 LDC R3, c[0x0][0x438] ;  /* 0x00010e00ff030b82 */ /* 0x004ea20000000800 */
[----:B0-----:R-:W-:-:S05]  /*13970*/  @P0 IMAD.HI.U32 R0, R17, R0, RZ ;  /* 0x0000000011000227 */ /* 0x001fca00078e00ff */
[----:B--2---:R-:W-:Y:S01]  /*13980*/  @P0 SHF.R.U32.HI R7, RZ, R3, R0 ;  /* 0x00000003ff070219 */ /* 0x004fe20000011600 */
[----:B------:R-:W-:-:S03]  /*13990*/  IMAD R0, R28, UR4, RZ ;  /* 0x000000041c007c24 */ /* 0x000fc6000f8e02ff */
[--C-:B------:R-:W-:Y:S01]  /*139a0*/  SHF.R.S32.HI R3, RZ, 0x1f, R7.reuse ;  /* 0x0000001fff037819 */ /* 0x100fe20000011407 */
[----:B------:R-:W-:Y:S02]  /*139b0*/  IMAD.MOV.U32 R2, RZ, RZ, R7 ;  /* 0x000000ffff027224 */ /* 0x000fe400078e0007 */
[C---:B------:R-:W-:Y:S02]  /*139c0*/  IMAD R5, R23.reuse, UR5, R0 ;  /* 0x0000000517057c24 */ /* 0x040fe4000f8e0200 */
        /* <DEDUP_REMOVED lines=19> */
.L_x_878:
[----:B------:R-:W-:Y:S02]  /*13b00*/  LEA R5, R0, UR48, 0x3 ;  /* 0x0000003000057c11 */ /* 0x000fe4000f8e18ff */
[----:B------:R-:W-:-:S04]  /*13b10*/  SHF.L.U32 R10, R20, 0x1f, RZ ;  /* 0x0000001f140a7819 */ /* 0x000fc800000006ff */
[----:B------:R-:W0:Y:S02]  /*13b20*/  SYNCS.PHASECHK.TRANS64.TRYWAIT P1, [R5+URZ+0x17080], R10 ;  /* 0x0170800a050075a7 */ /* 0x000e24000802017f */
[----:B0-----:R-:W-:Y:S05]  /*13b30*/  @!P1 BRA `(.L_x_879) ;  /* 0x0000002400409947 */ /* 0x001fea0003800000 */
.L_x_938:
        /* <DEDUP_REMOVED lines=13> */
[----:B------:R-:W-:-:S03]  /*13c10*/  ULDC.64 UR4, c[0x0][0x338] ;  /* 0x0000ce0000047ab9 */ /* 0x000fc60000000a00 */
[----:B------:R-:W-:Y:S02]  /*13c20*/  IMAD.IADD R3, R3, 0x1, R11 ;  /* 0x0000000103037824 */ /* 0x000fe400078e020b */
[----:B------:R-:W-:Y:S02]  /*13c30*/  IMAD R11, R18, UR4, RZ ;  /* 0x00000004120b7c24 */ /* 0x000fe4000f8e02ff */
[----:B------:R-:W-:-:S04]  /*13c40*/  IMAD.WIDE.U32 R2, R8, UR4, R2 ;  /* 0x0000000408027c25 */ /* 0x000fc8000f8e0002 */
[----:B------:R-:W-:Y:S01]  /*13c50*/  IMAD R11, R8, UR5, R11 ;  /* 0x00000005080b7c24 */ /* 0x000fe2000f8e020b */
[----:B------:R-:W-:Y:S01]  /*13c60*/  ULDC.64 UR4, c[0x0][0x330] ;  /* 0x0000cc0000047ab9 */ /* 0x000fe20000000a00 */
[----:B--2---:R-:W-:Y:S02]  /*13c70*/  IMAD.SHL.U32 R25, R25, 0x10, RZ ;  /* 0x0000001019197824 */ /* 0x004fe400078e00ff */
[----:B------:R-:W-:Y:S02]  /*13c80*/  IMAD.IADD R3, R3, 0x1, R11 ;  /* 0x0000000103037824 */ /* 0x000fe400078e020b */
[----:B------:R-:W-:Y:S01]  /*13c90*/  IMAD.U32 R11, RZ, RZ, UR4 ;  /* 0x00000004ff0b7e24 */ /* 0x000fe2000f8e00ff */
[----:B------:R-:W-:Y:S01]  /*13ca0*/  UIMAD UR4, UR6, UR4, URZ ;  /* 0x00000004060472a4 */ /* 0x000fe2000f8e023f */
[----:B------:R-:W-:Y:S02]  /*13cb0*/  LOP3.LUT R25, R25, 0x10, RZ, 0xc0, !PT ;  /* 0x0000001019197812 */ /* 0x000fe400078ec0ff */
[----:B------:R-:W-:Y:S01]  /*13cc0*/  IMAD.WIDE.U32 R2, R11, UR42, R2 ;  /* 0x0000002a0b027c25 */ /* 0x000fe2000f8e0002 */
[----:B------:R-:W-:Y:S01]  /*13cd0*/  ULDC.64 UR6, c[0x0][0x318] ;  /* 0x0000c60000067ab9 */ /* 0x000fe20000000a00 */
[----:B------:R-:W-:Y:S01]  /*13ce0*/  UIMAD UR4, UR42, UR5, UR4 ;  /* 0x000000052a0472a4 */ /* 0x000fe2000f8e0204 */
[----:B---3--:R-:W-:Y:S01]  /*13cf0*/  ISETP.GE.AND P4, PT, R25, R12, PT ;  /* 0x0000000c1900720c */ /* 0x008fe20003f86270 */
        /* <DEDUP_REMOVED lines=10> */
[----:B--2---:R-:W-:-:S05]  /*13da0*/  IMAD.SHL.U32 R11, R11, 0x10, RZ ;  /* 0x000000100b0b7824 */ /* 0x004fca00078e00ff */
[----:B------:R-:W-:-:S04]  /*13db0*/  LOP3.LUT R11, R11, 0x10, RZ, 0xc0, !PT ;  /* 0x000000100b0b7812 */ /* 0x000fc800078ec0ff */
[----:B---3--:R-:W-:-:S05]  /*13dc0*/  IADD3 R2, P1, R11, R2, RZ ;  /* 0x000000020b027210 */ /* 0x008fca0007f3e0ff */
[----:B----4-:R-:W-:-:S05]  /*13dd0*/  IMAD.X R3, RZ, RZ, R3, P1 ;  /* 0x000000ffff037224 */ /* 0x010fca00008e0603 */
[----:B------:R-:W-:Y:S04]  /*13de0*/  LDGSTS.E.BYPASS.LTC128B.128 [R25+0x6400], desc[UR36][R2.64], !P4 ;  /* 0x0640000002197fae */ /* 0x000fe8000e101d64 */
[----:B------:R-:W-:Y:S04]  /*13df0*/  LDGSTS.E.BYPASS.LTC128B.128 [R25+0x7400], desc[UR36][R2.64+0x20], !P3 ;  /* 0x0740002002197fae */ /* 0x000fe8000d901d64 */
[----:B------:R2:W-:Y:S04]  /*13e00*/  LDGSTS.E.BYPASS.LTC128B.128 [R25+0x8400], desc[UR36][R2.64+0x40], !P2 ;  /* 0x0840004002197fae */ /* 0x0005e8000d101d64 */
[----:B0-2---:R2:W3:Y:S02]  /*13e10*/  SHFL.IDX PT, R2, R24, 0x1, 0x1e1f ;  /* 0x003e1f0018027f89 */ /* 0x0054e400000e0000 */
.L_x_944:
        /* <DEDUP_REMOVED lines=21> */
.L_x_881:
[----:B------:R0:W-:Y:S01]  /*13f70*/  SYNCS.ARRIVE.TRANS64.A1T0 RZ, [R5+URZ+0x17070], RZ ;  /* 0x017070ff05ff79a7 */ /* 0x0001e2000810003f */
[----:B------:R-:W-:Y:S05]  /*13f80*/  @!P2 BRA `(.L_x_882) ;  /* 0x000000000004a947 */ /* 0x000fea0003800000 */
[----:B------:R-:W-:Y:S01]  /*13f90*/  BPT.TRAP 0x1 ;  /* 0x000000040000795c */ /* 0x000fe20000300000 */
.L_x_882:
[----:B------:R-:W3:Y:S02]  /*13fa0*/  SYNCS.PHASECHK.TRANS64.TRYWAIT P1, [R5+URZ+0x17040], R10 ;  /* 0x0170400a050075a7 */ /* 0x000ee4000802017f */
[----:B---3--:R-:W-:Y:S05]  /*13fb0*/  @!P1 BRA `(.L_x_883) ;  /* 0x0000002000d09947 */ /* 0x008fea0003800000 */
.L_x_945:
[----:B--2---:R-:W2:Y:S01]  /*13fc0*/  S2R R24, SR_TID.X ;  /* 0x0000000000187919 */ /* 0x004ea20000002100 */
[----:B------:R-:W-:Y:S01]  /*13fd0*/  ULDC.64 UR4, c[0x0][0x300] ;  /* 0x0000c00000047ab9 */ /* 0x000fe20000000a00 */
[----:B------:R-:W-:Y:S01]  /*13fe0*/  R2UR UR6, R22 ;  /* 0x00000000160672ca */ /* 0x000fe200000e0000 */
[----:B------:R-:W-:Y:S01]  /*13ff0*/  IMAD R2, R9, UR4, RZ ;  /* 0x0000000409027c24 */ /* 0x000fe2000f8e02ff */
[----:B------:R-:W4:Y:S01]  /*14000*/  LDC R11, c[0x0][0x2f4] ;  /* 0x0000bd00ff0b7b82 */ /* 0x000f220000000800 */
[C---:B------:R-:W-:Y:S02]  /*14010*/  LOP3.LUT P3, RZ, R16.reuse, 0x4, RZ, 0xc0, !PT ;  /* 0x0000000410ff7812 */ /* 0x040fe4000786c0ff */
[C---:B------:R-:W-:Y:S01]  /*14020*/  IMAD R9, R7.reuse, UR5, R2 ;  /* 0x0000000507097c24 */ /* 0x040fe2000f8e0202 */
[----:B------:R-:W-:Y:S01]  /*14030*/  LOP3.LUT P2, RZ, R16, 0x2, RZ, 0xc0, !PT ;  /* 0x0000000210ff7812 */ /* 0x000fe2000784c0ff */
[----:B------:R-:W-:Y:S01]  /*14040*/  IMAD.WIDE.U32 R2, R7, UR4, RZ ;  /* 0x0000000407027c25 */ /* 0x000fe2000f8e00ff */
[----:B------:R-:W-:-:S03]  /*14050*/  ULDC.64 UR4, c[0x0][0x310] ;  /* 0x0000c40000047ab9 */ /* 0x000fc60000000a00 */
[----:B------:R-:W-:Y:S02]  /*14060*/  IMAD.IADD R3, R3, 0x1, R9 ;  /* 0x0000000103037824 */ /* 0x000fe400078e0209 */
[----:B------:R-:W-:Y:S02]  /*14070*/  IMAD R7, R18, UR4, RZ ;  /* 0x0000000412077c24 */ /* 0x000fe4000f8e02ff */
[----:B------:R-:W-:-:S04]  /*14080*/  IMAD.WIDE.U32 R2, R8, UR4, R2 ;  /* 0x0000000408027c25 */ /* 0x000fc8000f8e0002 */
[----:B------:R-:W-:Y:S01]  /*14090*/  IMAD R7, R8, UR5, R7 ;  /* 0x0000000508077c24 */ /* 0x000fe2000f8e0207 */
        /* <DEDUP_REMOVED lines=21> */
[----:B------:R1:W0:Y:S02]  /*141f0*/  SHFL.IDX PT, R14, R7, 0x1, 0x1e1f ;  /* 0x003e1f00070e7f89 */ /* 0x00022400000e0000 */
[----:B--2---:R-:W-:-:S05]  /*14200*/  IMAD.X R3, RZ, RZ, R3, P1 ;  /* 0x000000ffff037224 */ /* 0x004fca00008e0603 */
[----:B------:R1:W-:Y:S04]  /*14210*/  LDGSTS.E.BYPASS.LTC128B.128 [R8+0x10c00], desc[UR36][R2.64], !P4 ;  /* 0x10c0000002087fae */ /* 0x0003e8000e101d64 */
[----:B------:R1:W-:Y:S04]  /*14220*/  LDGSTS.E.BYPASS.LTC128B.128 [R8+0x11c00], desc[UR36][R2.64+0x20], !P3 ;  /* 0x11c0002002087fae */ /* 0x0003e8000d901d64 */
[----:B----4-:R1:W-:Y:S02]  /*14230*/  LDGSTS.E.BYPASS.LTC128B.128 [R8+0x12c00], desc[UR36][R2.64+0x40], !P2 ;  /* 0x12c0004002087fae */ /* 0x0103e4000d101d64 */
.L_x_951:
        /* <DEDUP_REMOVED lines=14> */
[----:B---3--:R-:W-:-:S05]  /*14320*/  IMAD.U32 R10, RZ, RZ, UR5 ;  /* 0x00000005ff0a7e24 */ /* 0x008fca000f8e00ff */
[----:B------:R-:W-:-:S13]  /*14330*/  ISETP.NE.AND P2, PT, R10, 0x3, PT ;  /* 0x000000030a00780c */ /* 0x000fda0003f45270 */
[----:B0-----:R-:W-:Y:S05]  /*14340*/  @!P2 BRA `(.L_x_885) ;  /* 0x000000000004a947 */ /* 0x001fea0003800000 */
[----:B------:R-:W-:Y:S01]  /*14350*/  BPT.TRAP 0x1 ;  /* 0x000000040000795c */ /* 0x000fe20000300000 */
.L_x_885:
[----:B------:R-:W-:Y:S01]  /*14360*/  IMAD.U32 R2, RZ, RZ, UR38 ;  /* 0x00000026ff027e24 */ /* 0x000fe2000f8e00ff */
[----:B------:R0:W-:Y:S04]  /*14370*/  SYNCS.ARRIVE.TRANS64.A1T0 RZ, [R5+URZ+0x17030], RZ ;  /* 0x017030ff05ff79a7 */ /* 0x0001e8000810003f */
[----:B------:R-:W-:-:S04]  /*14380*/  LOP3.LUT R2, R2, 0x1, RZ, 0xfc, !PT ;  /* 0x0000000102027812 */ /* 0x000fc800078efcff */
[----:B------:R-:W-:-:S13]  /*14390*/  ISETP.NE.AND P1, PT, R2, 0x3, PT ;  /* 0x000000030200780c */ /* 0x000fda0003f25270 */
[----:B0-----:R-:W-:Y:S05]  /*143a0*/  @!P1 BRA `(.L_x_886) ;  /* 0x0000000000049947 */ /* 0x001fea0003800000 */
[----:B------:R-:W-:Y:S01]  /*143b0*/  BPT.TRAP 0x1 ;  /* 0x000000040000795c */ /* 0x000fe20000300000 */
.L_x_886:
[----:B------:R-:W-:Y:S02]  /*143c0*/  LOP3.LUT R2, R6, 0x1, RZ, 0x3c, !PT ;  /* 0x0000000106027812 */ /* 0x000fe400078e3cff */
[----:B------:R-:W-:Y:S02]  /*143d0*/  LEA R3, R4, UR48, 0x3 ;  /* 0x0000003004037c11 */ /* 0x000fe4000f8e18ff */
[----:B------:R-:W-:-:S04]  /*143e0*/  SHF.L.U32 R2, R2, 0x1f, RZ ;  /* 0x0000001f02027819 */ /* 0x000fc800000006ff */
[----:B------:R-:W0:Y:S02]  /*143f0*/  SYNCS.PHASECHK.TRANS64.TRYWAIT P2, [R3+URZ+0x17070], R2 ;  /* 0x01707002030075a7 */ /* 0x000e24000804017f */
[----:B0-----:R-:W-:Y:S05]  /*14400*/  @!P2 BRA `(.L_x_887) ;  /* 0x000000200068a947 */ /* 0x001fea0003800000 */
.L_x_952:
[----:B------:R-:W-:-:S06]  /*14410*/  ULOP3.LUT UR4, UR38, 0x2, URZ, 0xfc, !UPT ;  /* 0x0000000226047892 */ /* 0x000fcc000f8efc3f */
[----:B------:R-:W-:-:S05]  /*14420*/  IMAD.U32 R5, RZ, RZ, UR4 ;  /* 0x00000004ff057e24 */ /* 0x000fca000f8e00ff */
[----:B------:R-:W-:-:S13]  /*14430*/  ISETP.NE.AND P2, PT, R5, 0x3, PT ;  /* 0x000000030500780c */ /* 0x000fda0003f45270 */
[----:B------:R-:W-:Y:S05]  /*14440*/  @!P2 BRA `(.L_x_888) ;  /* 0x000000000004a947 */ /* 0x000fea0003800000 */
[----:B------:R-:W-:Y:S01]  /*14450*/  BPT.TRAP 0x1 ;  /* 0x000000040000795c */ /* 0x000fe20000300000 */
.L_x_888:
[----:B0-----:R-:W-:Y:S01]  /*14460*/  SHF.L.U32 R2, R6, 0x1f, RZ ;  /* 0x0000001f06027819 */ /* 0x001fe200000006ff */
[----:B------:R-:W-:-:S03]  /*14470*/  IMAD R10, R4, 0x3000, RZ ;  /* 0x00003000040a7824 */ /* 0x000fc600078e02ff */
[----:B------:R-:W0:Y:S02]  /*14480*/  SYNCS.PHASECHK.TRANS64.TRYWAIT P2, [R3+URZ+0x17060], R2 ;  /* 0x01706002030075a7 */ /* 0x000e24000804017f */
[----:B0-----:R-:W-:Y:S05]  /*14490*/  @!P2 BRA `(.L_x_889) ;  /* 0x000000200058a947 */ /* 0x001fea0003800000 */
.L_x_953:
[----:B------:R-:W0:Y:S01]  /*144a0*/  LDL R4, [R1] ;  /* 0x0000000001047983 */ /* 0x000e220000100800 */
[----:B------:R-:W-:Y:S05]  /*144b0*/  WARPSYNC.ALL ;  /* 0x0000000000007948 */ /* 0x000fea0003800000 */
[----:B------:R-:W-:Y:S01]  /*144c0*/  LOP3.LUT R12, R10, R29, RZ, 0xfc, !PT ;  /* 0x0000001d0a0c7212 */ /* 0x000fe200078efcff */
[----:B------:R-:W1:Y:S01]  /*144d0*/  S2R R13, SR_TID.X ;  /* 0x00000000000d7919 */ /* 0x000e620000002100 */
[----:B------:R-:W-:-:S03]  /*144e0*/  ULOP3.LUT UR4, UR38, 0x2, URZ, 0xfc, !UPT ;  /* 0x0000000226047892 */ /* 0x000fc6000f8efc3f */
[----:B------:R-:W-:Y:S01]  /*144f0*/  VIADD R12, R12, UR48 ;  /* 0x000000300c0c7c36 */ /* 0x000fe20008000000 */
[----:B-1----:R-:W-:Y:S01]  /*14500*/  LOP3.LUT P2, RZ, R13, 0x4, RZ, 0xc0, !PT ;  /* 0x000000040dff7812 */ /* 0x002fe2000784c0ff */
[----:B------:R-:W-:-:S05]  /*14510*/  IMAD.MOV.U32 R13, RZ, RZ, 0x40 ;  /* 0x00000040ff0d7424 */ /* 0x000fca00078e00ff */
[----:B------:R-:W-:Y:S02]  /*14520*/  SEL R13, R13, 0xffffffc0, !P2 ;  /* 0xffffffc00d0d7807 */ /* 0x000fe40005000000 */
[----:B0-----:R-:W-:-:S05]  /*14530*/  LOP3.LUT R2, R10, R4, RZ, 0xfc, !PT ;  /* 0x000000040a027212 */ /* 0x001fca00078efcff */
        /* <DEDUP_REMOVED lines=18> */
[----:B------:R-:W1:Y:S01]  /*14660*/  LDSM.16.MT88.4 R4, [R2+UR48+0x6c00] ;  /* 0x006c00300204783b */ /* 0x000e620008004200 */
[----:B0-----:R-:W-:Y:S01]  /*14670*/  IADD3 R12, R13, 0x400, R12 ;  /* 0x000004000d0c7810 */ /* 0x001fe20007ffe00c */
[----:B------:R-:W-:-:S05]  /*14680*/  IMAD.U32 R13, RZ, RZ, UR4 ;  /* 0x00000004ff0d7e24 */ /* 0x000fca000f8e00ff */
[----:B------:R-:W-:Y:S02]  /*14690*/  ISETP.NE.AND P2, PT, R13, 0x3, PT ;  /* 0x000000030d00780c */ /* 0x000fe40003f45270 */
[C-C-:B-1----:R-:W-:Y:S02]  /*146a0*/  PRMT R8, R4.reuse, 0x6420, R5.reuse ;  /* 0x0000642004087816 */ /* 0x142fe40000000005 */
        /* <DEDUP_REMOVED lines=24> */
.L_x_890:
[----:B-1----:R1:W-:Y:S01]  /*14830*/  SYNCS.ARRIVE.TRANS64.A1T0 RZ, [R3+URZ+0x17050], RZ ;  /* 0x017050ff03ff79a7 */ /* 0x0023e2000810003f */
[----:B------:R-:W-:Y:S06]  /*14840*/  BAR.SYNC.DEFER_BLOCKING 0x2, 0x80 ;  /* 0x0082000000007b1d */ /* 0x000fec0000010000 */
[----:B------:R-:W-:Y:S05]  /*14850*/  @!P1 BRA `(.L_x_891) ;  /* 0x0000000000049947 */ /* 0x000fea0003800000 */
[----:B------:R-:W-:Y:S01]  /*14860*/  BPT.TRAP 0x1 ;  /* 0x000000040000795c */ /* 0x000fe20000300000 */
.L_x_891:
[----:B------:R-:W2:Y:S01]  /*14870*/  S2R R2, SR_CgaCtaId ;  /* 0x0000000000027919 */ /* 0x000ea20000008800 */
[----:B-1----:R-:W-:Y:S02]  /*14880*/  VIADD R3, R3, 0x17080 ;  /* 0x0001708003037836 */ /* 0x002fe40000000000 */
[----:B------:R-:W-:Y:S02]  /*14890*/  VIADD R17, R17, 0xffffff80 ;  /* 0xffffff8011117836 */ /* 0x000fe40000000000 */
[----:B------:R-:W-:Y:S02]  /*148a0*/  IMAD.MOV.U32 R4, RZ, RZ, R0 ;  /* 0x000000ffff047224 */ /* 0x000fe400078e0000 */
[----:B------:R-:W-:Y:S01]  /*148b0*/  IMAD.MOV.U32 R6, RZ, RZ, R20 ;  /* 0x000000ffff067224 */ /* 0x000fe200078e0014 */
[----:B--2---:R-:W-:-:S04]  /*148c0*/  PRMT R3, R2, 0x654, R3 ;  /* 0x0000065402037816 */ /* 0x004fc80000000003 */
[----:B------:R2:W-:Y:S01]  /*148d0*/  SYNCS.ARRIVE.TRANS64.RED.A1T0 RZ, [R3+URZ], RZ ;  /* 0x000000ff03ff79a7 */ /* 0x0005e2000810043f */
[----:B------:R-:W-:Y:S05]  /*148e0*/  @P0 BRA `(.L_x_892) ;  /* 0xfffffff000080947 */ /* 0x000fea000383ffff */
[----:B------:R-:W-:Y:S05]  /*148f0*/  BRA `(.L_x_893) ;  /* 0x0000000000047947 */ /* 0x000fea0003800000 */
.L_x_877:
[----:B0-----:R-:W-:-:S07]  /*14900*/  IMAD.MOV.U32 R0, RZ, RZ, RZ ;  /* 0x000000ffff007224 */ /* 0x001fce00078e00ff */
.L_x_893:
[----:B------:R-:W-:-:S06]  /*14910*/  ULOP3.LUT UR4, UR38, 0x1, URZ, 0xfc, !UPT ;  /* 0x0000000126047892 */ /* 0x000fcc000f8efc3f */
[----:B--2---:R-:W-:-:S05]  /*14920*/  IMAD.U32 R2, RZ, RZ, UR4 ;  /* 0x00000004ff027e24 */ /* 0x004fca000f8e00ff */
[----:B------:R-:W-:-:S13]  /*14930*/  ISETP.NE.AND P1, PT, R2, 0x3, PT ;  /* 0x000000030200780c */ /* 0x000fda0003f25270 */
[----:B------:R-:W-:Y:S05]  /*14940*/  @!P1 BRA `(.L_x_894) ;  /* 0x0000000000049947 */ /* 0x000fea0003800000 */
[----:B------:R-:W-:Y:S01]  /*14950*/  BPT.TRAP 0x1 ;  /* 0x000000040000795c */ /* 0x000fe20000300000 */
.L_x_894:
[----:B------:R-:W-:Y:S01]  /*14960*/  LOP3.LUT R2, R20, 0x1, RZ, 0x3c, !PT ;  /* 0x0000000114027812 */ /* 0x000fe200078e3cff */
[----:B------:R-:W-:Y:S01]  /*14970*/  BSSY B0, `(.L_x_895) ;  /* 0x0000005000007945 */ /* 0x000fe20003800000 */
[----:B------:R-:W-:Y:S02]  /*14980*/  LEA R3, R0, UR48, 0x3 ;  /* 0x0000003000037c11 */ /* 0x000fe4000f8e18ff */
[----:B------:R-:W-:-:S04]  /*14990*/  SHF.L.U32 R2, R2, 0x1f, RZ ;  /* 0x0000001f02027819 */ /* 0x000fc800000006ff */
[----:B------:R-:W2:Y:S02]  /*149a0*/  SYNCS.PHASECHK.TRANS64.TRYWAIT P0, [R3+URZ+0x17070], R2 ;  /* 0x01707002030075a7 */ /* 0x000ea4000800017f */
[----:B--2---:R-:W-:Y:S05]  /*149b0*/  @!P0 BRA `(.L_x_896) ;  /* 0x0000001c00248947 */ /* 0x004fea0003800000 */
.L_x_954:
[----:B------:R-:W-:Y:S05]  /*149c0*/  BSYNC B0 ;  /* 0x0000000000007941 */ /* 0x000fea0003800000 */
.L_x_895:
[----:B------:R-:W-:-:S06]  /*149d0*/  ULOP3.LUT UR4, UR38, 0x2, URZ, 0xfc, !UPT ;  /* 0x0000000226047892 */ /* 0x000fcc000f8efc3f */
[----:B------:R-:W-:-:S05]  /*149e0*/  IMAD.U32 R4, RZ, RZ, UR4 ;  /* 0x00000004ff047e24 */ /* 0x000fca000f8e00ff */
[----:B------:R-:W-:-:S13]  /*149f0*/  ISETP.NE.AND P0, PT, R4, 0x3, PT ;  /* 0x000000030400780c */ /* 0x000fda0003f05270 */
[----:B------:R-:W-:Y:S05]  /*14a00*/  @!P0 BRA `(.L_x_897) ;  /* 0x0000000000048947 */ /* 0x000fea0003800000 */
[----:B------:R-:W-:Y:S01]  /*14a10*/  BPT.TRAP 0x1 ;  /* 0x000000040000795c */ /* 0x000fe20000300000 */
.L_x_897:
[----:B--2---:R-:W2:Y:S01]  /*14a20*/  LDL.LU R2, [R1] ;  /* 0x0000000001027983 */ /* 0x004ea20000300800 */
[----:B------:R-:W-:Y:S01]  /*14a30*/  SHF.L.U32 R4, R20, 0x1f, RZ ;  /* 0x0000001f14047819 */ /* 0x000fe200000006ff */
[----:B0-----:R-:W-:-:S03]  /*14a40*/  IMAD R8, R0, 0x3000, RZ ;  /* 0x0000300000087824 */ /* 0x001fc600078e02ff */
[----:B------:R-:W0:Y:S02]  /*14a50*/  SYNCS.PHASECHK.TRANS64.TRYWAIT P0, [R3+URZ+0x17060], R4 ;  /* 0x01706004030075a7 */ /* 0x000e24000800017f */
[----:B--2---:R-:W-:Y:S01]  /*14a60*/  LOP3.LUT R2, R8, R2, RZ, 0xfc, !PT ;  /* 0x0000000208027212 */ /* 0x004fe200078efcff */
[----:B0-----:R-:W-:Y:S06]  /*14a70*/  @!P0 BRA `(.L_x_898) ;  /* 0x0000001c00088947 */ /* 0x001fec0003800000 */
.L_x_955:
[----:B------:R-:W-:Y:S05]  /*14a80*/  WARPSYNC.ALL ;  /* 0x0000000000007948 */ /* 0x000fea0003800000 */
[----:B0-----:R-:W0:Y:S01]  /*14a90*/  LDSM.16.MT88.4 R4, [R2+UR48+0x6400] ;  /* 0x006400300204783b */ /* 0x001e220008004200 */
[----:B------:R-:W-:Y:S01]  /*14aa0*/  LOP3.LUT R12, R8, R29, RZ, 0xfc, !PT ;  /* 0x0000001d080c7212 */ /* 0x000fe200078efcff */
[----:B------:R-:W-:Y:S01]  /*14ab0*/  ULOP3.LUT UR4, UR38, 0x2, URZ, 0xfc, !UPT ;  /* 0x0000000226047892 */ /* 0x000fe2000f8efc3f */
[----:B------:R-:W2:Y:S03]  /*14ac0*/  S2R R13, SR_TID.X ;  /* 0x00000000000d7919 */ /* 0x000ea60000002100 */
[----:B------:R-:W-:Y:S01]  /*14ad0*/  VIADD R12, R12, UR48 ;  /* 0x000000300c0c7c36 */ /* 0x000fe20008000000 */
[----:B--2---:R-:W-:Y:S01]  /*14ae0*/  LOP3.LUT P0, RZ, R13, 0x4, RZ, 0xc0, !PT ;  /* 0x000000040dff7812 */ /* 0x004fe2000780c0ff */
[----:B------:R-:W-:Y:S01]  /*14af0*/  IMAD.MOV.U32 R13, RZ, RZ, 0x40 ;  /* 0x00000040ff0d7424 */ /* 0x000fe200078e00ff */
[----:B0-----:R-:W-:-:S02]  /*14b00*/  PRMT R8, R4, 0x6420, R5 ;  /* 0x0000642004087816 */ /* 0x001fc40000000005 */
[----:B------:R-:W-:Y:S02]  /*14b10*/  PRMT R9, R4, 0x7531, R5 ;  /* 0x0000753104097816 */ /* 0x000fe40000000005 */
[C-C-:B------:R-:W-:Y:S02]  /*14b20*/  PRMT R10, R6.reuse, 0x6420, R7.reuse ;  /* 0x00006420060a7816 */ /* 0x140fe40000000007 */
[----:B------:R-:W-:Y:S02]  /*14b30*/  PRMT R11, R6, 0x7531, R7 ;  /* 0x00007531060b7816 */ /* 0x000fe40000000007 */
[----:B------:R-:W-:-:S03]  /*14b40*/  SEL R13, R13, 0xffffffc0, !P0 ;  /* 0xffffffc00d0d7807 */ /* 0x000fc60004000000 */
        /* <DEDUP_REMOVED lines=13> */
[----:B------:R-:W2:Y:S01]  /*14c20*/  LDSM.16.MT88.4 R4, [R2+UR48+0x6c00] ;  /* 0x006c00300204783b */ /* 0x000ea20008004200 */
[----:B0-----:R-:W-:Y:S01]  /*14c30*/  IADD3 R12, R13, 0x400, R12 ;  /* 0x000004000d0c7810 */ /* 0x001fe20007ffe00c */
[----:B------:R-:W-:-:S05]  /*14c40*/  IMAD.U32 R13, RZ, RZ, UR4 ;  /* 0x00000004ff0d7e24 */ /* 0x000fca000f8e00ff */
[----:B------:R-:W-:Y:S02]  /*14c50*/  ISETP.NE.AND P0, PT, R13, 0x3, PT ;  /* 0x000000030d00780c */ /* 0x000fe40003f05270 */
[C-C-:B--2---:R-:W-:Y:S02]  /*14c60*/  PRMT R8, R4.reuse, 0x6420, R5.reuse ;  /* 0x0000642004087816 */ /* 0x144fe40000000005 */
        /* <DEDUP_REMOVED lines=24> */
.L_x_899:
[----:B--2---:R2:W-:Y:S01]  /*14df0*/  SYNCS.ARRIVE.TRANS64.A1T0 RZ, [R3+URZ+0x17050], RZ ;  /* 0x017050ff03ff79a7 */ /* 0x0045e2000810003f */
[----:B------:R-:W-:Y:S06]  /*14e00*/  BAR.SYNC.DEFER_BLOCKING 0x2, 0x80 ;  /* 0x0082000000007b1d */ /* 0x000fec0000010000 */
[----:B------:R-:W-:Y:S05]  /*14e10*/  @!P1 BRA `(.L_x_900) ;  /* 0x0000000000049947 */ /* 0x000fea0003800000 */
[----:B------:R-:W-:Y:S01]  /*14e20*/  BPT.TRAP 0x1 ;  /* 0x000000040000795c */ /* 0x000fe20000300000 */
.L_x_900:
[----:B------:R-:W3:Y:S01]  /*14e30*/  S2R R2, SR_CgaCtaId ;  /* 0x0000000000027919 */ /* 0x000ee20000008800 */
[----:B--2---:R-:W-:Y:S02]  /*14e40*/  VIADD R3, R3, 0x17080 ;  /* 0x0001708003037836 */ /* 0x004fe40000000000 */
[----:B------:R-:W-:-:S05]  /*14e50*/  VIADD R0, R0, 0x1 ;  /* 0x0000000100007836 */ /* 0x000fca0000000000 */
[----:B------:R-:W-:-:S04]  /*14e60*/  ISETP.NE.AND P0, PT, R0, 0x2, PT ;  /* 0x000000020000780c */ /* 0x000fc80003f05270 */
[----:B------:R-:W-:Y:S02]  /*14e70*/  SEL R0, R0, RZ, P0 ;  /* 0x000000ff00007207 */ /* 0x000fe40000000000 */
[----:B---3--:R-:W-:Y:S01]  /*14e80*/  PRMT R3, R2, 0x654, R3 ;  /* 0x0000065402037816 */ /* 0x008fe20000000003 */
[----:B------:R-:W-:-:S03]  /*14e90*/  IMAD.MOV.U32 R2, RZ, RZ, RZ ;  /* 0x000000ffff027224 */ /* 0x000fc600078e00ff */
[----:B------:R2:W-:Y:S02]  /*14ea0*/  SYNCS.ARRIVE.TRANS64.RED.A1T0 RZ, [R3+URZ], RZ ;  /* 0x000000ff03ff79a7 */ /* 0x0005e4000810043f */
[----:B--2---:R-:W-:-:S04]  /*14eb0*/  SEL R3, RZ, 0x1, P0 ;  /* 0x00000001ff037807 */ /* 0x004fc80000000000 */
[----:B------:R-:W-:-:S07]  /*14ec0*/  LOP3.LUT R20, R20, R3, RZ, 0x3c, !PT ;  /* 0x0000000314147212 */ /* 0x000fce00078e3cff */
.L_x_851:
[----:B------:R-:W2:Y:S01]  /*14ed0*/  S2R R4, SR_CgaCtaId ;  /* 0x0000000000047919 */ /* 0x000ea20000008800 */
[----:B------:R-:W-:Y:S02]  /*14ee0*/  MOV R3, 0x400 ;  /* 0x0000040000037802 */ /* 0x000fe40000000f00 */
[----:B------:R-:W-:Y:S02]  /*14ef0*/  SHF.L.U32 R2, R2, 0x1f, RZ ;  /* 0x0000001f02027819 */ /* 0x000fe400000006ff */
[----:B--2---:R-:W-:-:S04]  /*14f00*/  LEA R7, R4, R3, 0x18 ;  /* 0x0000000304077211 */ /* 0x004fc800078ec0ff */
[----:B------:R-:W2:Y:S02]  /*14f10*/  SYNCS.PHASECHK.TRANS64.TRYWAIT P0, [R7+URZ+0x17020], R2 ;  /* 0x01702002070075a7 */ /* 0x000ea4000800017f */
[----:B--2---:R-:W-:Y:S05]  /*14f20*/  @!P0 BRA `(.L_x_901) ;  /* 0x0000001400f08947 */ /* 0x004fea0003800000 */
.L_x_956:
[----:B------:R-:W3:Y:S02]  /*14f30*/  S2R R3, SR_TID.X ;  /* 0x0000000000037919 */ /* 0x000ee40000002100 */
[----:B---3--:R-:W-:-:S04]  /*14f40*/  SHF.R.U32.HI R3, RZ, 0x5, R3 ;  /* 0x00000005ff037819 */ /* 0x008fc80000011603 */
[----:B------:R-:W-:-:S05]  /*14f50*/  LOP3.LUT R3, R3, 0x3, RZ, 0xc0, !PT ;  /* 0x0000000303037812 */ /* 0x000fca00078ec0ff */
[----:B--2---:R-:W2:Y:S02]  /*14f60*/  SHFL.IDX PT, R2, R3, RZ, 0x1f ;  /* 0x00001fff03027589 */ /* 0x004ea400000e0000 */
[----:B--2---:R-:W-:-:S13]  /*14f70*/  ISETP.NE.AND P0, PT, R2, RZ, PT ;  /* 0x000000ff0200720c */ /* 0x004fda0003f05270 */
[----:B------:R-:W-:Y:S05]  /*14f80*/  @P0 BRA `(.L_x_759) ;  /* 0x0000000000a00947 */ /* 0x000fea0003800000 */
[----:B------:R-:W-:-:S13]  /*14f90*/  ELECT P0, URZ, PT ;  /* 0x00000000003f782f */ /* 0x000fda0003800000 */
[----:B------:R-:W-:Y:S05]  /*14fa0*/  @!P0 BRA `(.L_x_759) ;  /* 0x0000000000988947 */ /* 0x000fea0003800000 */
[----:B------:R-:W-:-:S06]  /*14fb0*/  ULOP3.LUT UR4, UR38, 0x2, URZ, 0xfc, !UPT ;  /* 0x0000000226047892 */ /* 0x000fcc000f8efc3f */
[----:B------:R-:W-:-:S05]  /*14fc0*/  IMAD.U32 R2, RZ, RZ, UR4 ;  /* 0x00000004ff027e24 */ /* 0x000fca000f8e00ff */
[----:B------:R-:W-:-:S13]  /*14fd0*/  ISETP.NE.AND P0, PT, R2, 0x3, PT ;  /* 0x000000030200780c */ /* 0x000fda0003f05270 */
[----:B------:R-:W-:Y:S05]  /*14fe0*/  @!P0 BRA `(.L_x_902) ;  /* 0x0000000000048947 */ /* 0x000fea0003800000 */
[----:B------:R-:W-:Y:S01]  /*14ff0*/  BPT.TRAP 0x1 ;  /* 0x000000040000795c */ /* 0x000fe20000300000 */
.L_x_902:
[----:B------:R-:W-:Y:S01]  /*15000*/  IMAD R5, R0, 0x8, R7 ;  /* 0x0000000800057824 */ /* 0x000fe200078e0207 */
[----:B------:R-:W-:Y:S01]  /*15010*/  SHF.L.U32 R2, R20, 0x1f, RZ ;  /* 0x0000001f14027819 */ /* 0x000fe200000006ff */
[----:B------:R-:W-:-:S03]  /*15020*/  VIADD R0, R0, 0x1 ;  /* 0x0000000100007836 */ /* 0x000fc60000000000 */
[----:B------:R-:W2:Y:S02]  /*15030*/  SYNCS.PHASECHK.TRANS64.TRYWAIT P1, [R5+URZ+0x17040], R2 ;  /* 0x01704002050075a7 */ /* 0x000ea4000802017f */
[----:B------:R-:W-:-:S04]  /*15040*/  ISETP.NE.AND P2, PT, R0, 0x2, PT ;  /* 0x000000020000780c */ /* 0x000fc80003f45270 */
[----:B------:R-:W-:Y:S01]  /*15050*/  SEL R3, RZ, 0x1, P2 ;  /* 0x00000001ff037807 */ /* 0x000fe20001000000 */
[----:B--2---:R-:W-:Y:S08]  /*15060*/  @!P1 BRA `(.L_x_903) ;  /* 0x0000001400b49947 */ /* 0x004ff00003800000 */
.L_x_957:
[----:B------:R-:W-:Y:S02]  /*15070*/  SEL R0, R0, RZ, P2 ;  /* 0x000000ff00007207 */ /* 0x000fe40001000000 */
[----:B------:R-:W-:Y:S01]  /*15080*/  LOP3.LUT R3, R20, R3, RZ, 0x3c, !PT ;  /* 0x0000000314037212 */ /* 0x000fe200078e3cff */
[----:B------:R-:W-:Y:S06]  /*15090*/  @!P0 BRA `(.L_x_904) ;  /* 0x0000000000048947 */ /* 0x000fec0003800000 */
[----:B------:R-:W-:Y:S01]  /*150a0*/  BPT.TRAP 0x1 ;  /* 0x000000040000795c */ /* 0x000fe20000300000 */
.L_x_904:
[----:B------:R-:W-:Y:S01]  /*150b0*/  IMAD R7, R0, 0x8, R7 ;  /* 0x0000000800077824 */ /* 0x000fe200078e0207 */
[----:B------:R-:W-:-:S04]  /*150c0*/  SHF.L.U32 R0, R3, 0x1f, RZ ;  /* 0x0000001f03007819 */ /* 0x000fc800000006ff */
[----:B------:R-:W3:Y:S02]  /*150d0*/  SYNCS.PHASECHK.TRANS64.TRYWAIT P1, [R7+URZ+0x17040], R0 ;  /* 0x01704000070075a7 */ /* 0x000ee4000802017f */
[----:B---3--:R-:W-:Y:S05]  /*150e0*/  @!P1 BRA `(.L_x_905) ;  /* 0x0000001400a89947 */ /* 0x008fea0003800000 */
.L_x_958:
[----:B------:R-:W-:Y:S05]  /*150f0*/  @!P0 BRA `(.L_x_906) ;  /* 0x0000000000048947 */ /* 0x000fea0003800000 */
[----:B------:R-:W-:Y:S01]  /*15100*/  BPT.TRAP 0x1 ;  /* 0x000000040000795c */ /* 0x000fe20000300000 */
.L_x_906:
[----:B------:R-:W4:Y:S02]  /*15110*/  SYNCS.PHASECHK.TRANS64.TRYWAIT P1, [R5+URZ+0x17060], R2 ;  /* 0x01706002050075a7 */ /* 0x000f24000802017f */
[----:B----4-:R-:W-:Y:S05]  /*15120*/  @!P1 BRA `(.L_x_907) ;  /* 0x0000001400ac9947 */ /* 0x010fea0003800000 */
.L_x_959:
[----:B------:R-:W-:Y:S05]  /*15130*/  @!P0 BRA `(.L_x_908) ;  /* 0x0000000000048947 */ /* 0x000fea0003800000 */
[----:B------:R-:W-:Y:S01]  /*15140*/  BPT.TRAP 0x1 ;  /* 0x000000040000795c */ /* 0x000fe20000300000 */
.L_x_908:
[----:B------:R-:W0:Y:S02]  /*15150*/  SYNCS.PHASECHK.TRANS64.TRYWAIT P1, [R7+URZ+0x17060], R0 ;  /* 0x01706000070075a7 */ /* 0x000e24000802017f */
[----:B0-----:R-:W-:Y:S05]  /*15160*/  @!P1 BRA `(.L_x_909) ;  /* 0x0000001400b09947 */ /* 0x001fea0003800000 */
.L_x_960:
[----:B------:R-:W-:Y:S05]  /*15170*/  @!P0 BRA `(.L_x_910) ;  /* 0x0000000000048947 */ /* 0x000fea0003800000 */
[----:B------:R-:W-:Y:S01]  /*15180*/  BPT.TRAP 0x1 ;  /* 0x000000040000795c */ /* 0x000fe20000300000 */
.L_x_910:
[----:B------:R-:W0:Y:S02]  /*15190*/  SYNCS.PHASECHK.TRANS64.TRYWAIT P1, [R5+URZ+0x17080], R2 ;  /* 0x01708002050075a7 */ /* 0x000e24000802017f */
[----:B0-----:R-:W-:Y:S05]  /*151a0*/  @!P1 BRA `(.L_x_911) ;  /* 0x0000001400b49947 */ /* 0x001fea0003800000 */
.L_x_961:
[----:B------:R-:W-:Y:S05]  /*151b0*/  @!P0 BRA `(.L_x_912) ;  /* 0x0000000000048947 */ /* 0x000fea0003800000 */
[----:B------:R-:W-:Y:S01]  /*151c0*/  BPT.TRAP 0x1 ;  /* 0x000000040000795c */ /* 0x000fe20000300000 */
.L_x_912:
[----:B------:R0:W0:Y:S02]  /*151d0*/  SYNCS.PHASECHK.TRANS64.TRYWAIT P0, [R7+URZ+0x17080], R0 ;  /* 0x01708000070075a7 */ /* 0x000024000800017f */
[----:B0-----:R-:W-:Y:S05]  /*151e0*/  @!P0 NANOSLEEP.SYNCS 0x989680 ;  /* 0x009896800000895d */ /* 0x001fea0003900000 */
[----:B------:R-:W0:Y:S02]  /*151f0*/  @!P0 SYNCS.PHASECHK.TRANS64 P0, [R7+URZ+0x17080], R0 ;  /* 0x01708000070085a7 */ /* 0x000e24000800007f */
[----:B0-----:R-:W-:Y:S05]  /*15200*/  @!P0 BRA `(.L_x_912) ;  /* 0xfffffffc00f08947 */ /* 0x001fea000383ffff */
.L_x_759:
[----:B------:R-:W-:Y:S05]  /*15210*/  BSYNC B6 ;  /* 0x0000000000067941 */ /* 0x000fea0003800000 */
.L_x_756:
[----:B------:R-:W-:Y:S05]  /*15220*/  EXIT ;  /* 0x000000000000794d */ /* 0x000fea0003800000 */
.L_x_769:
[----:B0-----:R-:W-:-:S04]  /*15230*/  IMAD.U32 R3, RZ, RZ, UR44 ;  /* 0x0000002cff037e24 */ /* 0x001fc8000f8e00ff */
[----:B------:R0:W1:Y:S03]  /*15240*/  SYNCS.PHASECHK.TRANS64.TRYWAIT P0, [R3+URZ+0x17000], R8 ;  /* 0x01700008030075a7 */ /* 0x000066000800017f */
[----:B-1----:R-:W-:Y:S05]  /*15250*/  @!P0 NANOSLEEP.SYNCS 0x989680 ;  /* 0x009896800000895d */ /* 0x002fea0003900000 */
[----:B------:R-:W1:Y:S02]  /*15260*/  @!P0 SYNCS.PHASECHK.TRANS64 P0, [R3+URZ+0x17000], R8 ;  /* 0x01700008030085a7 */ /* 0x000e64000800007f */
[----:B-1----:R-:W-:Y:S05]  /*15270*/  @!P0 BRA `(.L_x_769) ;  /* 0xfffffffc00ec8947 */ /* 0x002fea000383ffff */
[----:B------:R-:W-:Y:S05]  /*15280*/  BRA `(.L_x_913) ;  /* 0xfffffec400c07947 */ /* 0x000fea000383ffff */
.L_x_773:
[----:B0-----:R-:W-:-:S04]  /*15290*/  IMAD.U32 R3, RZ, RZ, UR44 ;  /* 0x0000002cff037e24 */ /* 0x001fc8000f8e00ff */
[----:B------:R0:W2:Y:S03]  /*152a0*/  SYNCS.PHASECHK.TRANS64.TRYWAIT P1, [R3+URZ+0x17030], R8 ;  /* 0x01703008030075a7 */ /* 0x0000a6000802017f */
[----:B--2---:R-:W-:Y:S05]  /*152b0*/  @!P1 NANOSLEEP.SYNCS 0x989680 ;  /* 0x009896800000995d */ /* 0x004fea0003900000 */
[----:B------:R-:W2:Y:S02]  /*152c0*/  @!P1 SYNCS.PHASECHK.TRANS64 P1, [R3+URZ+0x17030], R8 ;  /* 0x01703008030095a7 */ /* 0x000ea4000802007f */
[----:B--2---:R-:W-:Y:S05]  /*152d0*/  @!P1 BRA `(.L_x_773) ;  /* 0xfffffffc00ec9947 */ /* 0x004fea000383ffff */
[----:B------:R-:W-:Y:S05]  /*152e0*/  BRA `(.L_x_772) ;  /* 0xfffffec400dc7947 */ /* 0x000fea000383ffff */
.L_x_790:
[----:B-1----:R-:W-:-:S04]  /*152f0*/  IMAD.U32 R12, RZ, RZ, UR28 ;  /* 0x0000001cff0c7e24 */ /* 0x002fc8000f8e00ff */
[----:B------:R1:W2:Y:S03]  /*15300*/  SYNCS.PHASECHK.TRANS64.TRYWAIT P1, [R12+URZ+0x17030], R11 ;  /* 0x0170300b0c0075a7 */ /* 0x0002a6000802017f */
[----:B--2---:R-:W-:Y:S05]  /*15310*/  @!P1 NANOSLEEP.SYNCS 0x989680 ;  /* 0x009896800000995d */ /* 0x004fea0003900000 */
[----:B------:R-:W2:Y:S02]  /*15320*/  @!P1 SYNCS.PHASECHK.TRANS64 P1, [R12+URZ+0x17030], R11 ;  /* 0x0170300b0c0095a7 */ /* 0x000ea4000802007f */
[----:B--2---:R-:W-:Y:S05]  /*15330*/  @!P1 BRA `(.L_x_790) ;  /* 0xfffffffc00ec9947 */ /* 0x004fea000383ffff */
[----:B------:R-:W-:Y:S05]  /*15340*/  BRA `(.L_x_789) ;  /* 0xffffff0400487947 */ /* 0x000fea000383ffff */
.L_x_794:
[----:B-1----:R-:W-:-:S04]  /*15350*/  IMAD.U32 R12, RZ, RZ, UR15 ;  /* 0x0000000fff0c7e24 */ /* 0x002fc8000f8e00ff */
[----:B------:R1:W2:Y:S03]  /*15360*/  SYNCS.PHASECHK.TRANS64.TRYWAIT P1, [R12+URZ+0x17050], R11 ;  /* 0x0170500b0c0075a7 */ /* 0x0002a6000802017f */
[----:B--2---:R-:W-:Y:S05]  /*15370*/  @!P1 NANOSLEEP.SYNCS 0x989680 ;  /* 0x009896800000995d */ /* 0x004fea0003900000 */
[----:B------:R-:W2:Y:S02]  /*15380*/  @!P1 SYNCS.PHASECHK.TRANS64 P1, [R12+URZ+0x17050], R11 ;  /* 0x0170500b0c0095a7 */ /* 0x000ea4000802007f */
[----:B--2---:R-:W-:Y:S05]  /*15390*/  @!P1 BRA `(.L_x_794) ;  /* 0xfffffffc00ec9947 */ /* 0x004fea000383ffff */
[----:B------:R-:W-:Y:S05]  /*153a0*/  BRA `(.L_x_793) ;  /* 0xffffff0400a07947 */ /* 0x000fea000383ffff */
.L_x_813:
[----:B-1----:R-:W-:-:S04]  /*153b0*/  IMAD.U32 R12, RZ, RZ, UR10 ;  /* 0x0000000aff0c7e24 */ /* 0x002fc8000f8e00ff */
[----:B------:R1:W2:Y:S03]  /*153c0*/  SYNCS.PHASECHK.TRANS64.TRYWAIT P1, [R12+URZ+0x17030], R11 ;  /* 0x0170300b0c0075a7 */ /* 0x0002a6000802017f */
[----:B--2---:R-:W-:Y:S05]  /*153d0*/  @!P1 NANOSLEEP.SYNCS 0x989680 ;  /* 0x009896800000995d */ /* 0x004fea0003900000 */
[----:B------:R-:W2:Y:S02]  /*153e0*/  @!P1 SYNCS.PHASECHK.TRANS64 P1, [R12+URZ+0x17030], R11 ;  /* 0x0170300b0c0095a7 */ /* 0x000ea4000802007f */
[----:B--2---:R-:W-:Y:S05]  /*153f0*/  @!P1 BRA `(.L_x_813) ;  /* 0xfffffffc00ec9947 */ /* 0x004fea000383ffff */
[----:B------:R-:W-:Y:S05]  /*15400*/  BRA `(.L_x_812) ;  /* 0xffffff3c00047947 */ /* 0x000fea000383ffff */
.L_x_817:
[----:B-1----:R-:W-:-:S04]  /*15410*/  IMAD.U32 R12, RZ, RZ, UR15 ;  /* 0x0000000fff0c7e24 */ /* 0x002fc8000f8e00ff */
[----:B------:R1:W2:Y:S03]  /*15420*/  SYNCS.PHASECHK.TRANS64.TRYWAIT P1, [R12+URZ+0x17050], R11 ;  /* 0x0170500b0c0075a7 */ /* 0x0002a6000802017f */
[----:B--2---:R-:W-:Y:S05]  /*15430*/  @!P1 NANOSLEEP.SYNCS 0x989680 ;  /* 0x009896800000995d */ /* 0x004fea0003900000 */
[----:B------:R-:W2:Y:S02]  /*15440*/  @!P1 SYNCS.PHASECHK.TRANS64 P1, [R12+URZ+0x17050], R11 ;  /* 0x0170500b0c0095a7 */ /* 0x000ea4000802007f */
[----:B--2---:R-:W-:Y:S05]  /*15450*/  @!P1 BRA `(.L_x_817) ;  /* 0xfffffffc00ec9947 */ /* 0x004fea000383ffff */
[----:B------:R-:W-:Y:S05]  /*15460*/  BRA `(.L_x_816) ;  /* 0xffffff3c005c7947 */ /* 0x000fea000383ffff */
.L_x_825:
[----:B-1----:R-:W-:-:S04]  /*15470*/  IMAD.U32 R12, RZ, RZ, UR22 ;  /* 0x00000016ff0c7e24 */ /* 0x002fc8000f8e00ff */
[----:B------:R1:W2:Y:S03]  /*15480*/  SYNCS.PHASECHK.TRANS64.TRYWAIT P1, [R12+URZ+0x17030], R11 ;  /* 0x0170300b0c0075a7 */ /* 0x0002a6000802017f */
[----:B--2---:R-:W-:Y:S05]  /*15490*/  @!P1 NANOSLEEP.SYNCS 0x989680 ;  /* 0x009896800000995d */ /* 0x004fea0003900000 */
[----:B------:R-:W2:Y:S02]  /*154a0*/  @!P1 SYNCS.PHASECHK.TRANS64 P1, [R12+URZ+0x17030], R11 ;  /* 0x0170300b0c0095a7 */ /* 0x000ea4000802007f */
[----:B--2---:R-:W-:Y:S05]  /*154b0*/  @!P1 BRA `(.L_x_825) ;  /* 0xfffffffc00ec9947 */ /* 0x004fea000383ffff */
[----:B------:R-:W-:Y:S05]  /*154c0*/  BRA `(.L_x_824) ;  /* 0xffffff5c00e87947 */ /* 0x000fea000383ffff */
.L_x_829:
[----:B-1----:R-:W-:-:S04]  /*154d0*/  IMAD.U32 R12, RZ, RZ, UR15 ;  /* 0x0000000fff0c7e24 */ /* 0x002fc8000f8e00ff */
[----:B------:R1:W2:Y:S03]  /*154e0*/  SYNCS.PHASECHK.TRANS64.TRYWAIT P1, [R12+URZ+0x17050], R11 ;  /* 0x0170500b0c0075a7 */ /* 0x0002a6000802017f */
[----:B--2---:R-:W-:Y:S05]  /*154f0*/  @!P1 NANOSLEEP.SYNCS 0x989680 ;  /* 0x009896800000995d */ /* 0x004fea0003900000 */
[----:B------:R-:W2:Y:S02]  /*15500*/  @!P1 SYNCS.PHASECHK.TRANS64 P1, [R12+URZ+0x17050], R11 ;  /* 0x0170500b0c0095a7 */ /* 0x000ea4000802007f */
[----:B--2---:R-:W-:Y:S05]  /*15510*/  @!P1 BRA `(.L_x_829) ;  /* 0xfffffffc00ec9947 */ /* 0x004fea000383ffff */
[----:B------:R-:W-:Y:S05]  /*15520*/  BRA `(.L_x_828) ;  /* 0xffffff6000407947 */ /* 0x000fea000383ffff */
.L_x_844:
[----:B-1----:R-:W-:-:S04]  /*15530*/  IMAD.U32 R5, RZ, RZ, UR11 ;  /* 0x0000000bff057e24 */ /* 0x002fc8000f8e00ff */
[----:B------:R1:W2:Y:S03]  /*15540*/  SYNCS.PHASECHK.TRANS64.TRYWAIT P1, [R5+URZ+0x17050], R0 ;  /* 0x01705000050075a7 */ /* 0x0002a6000802017f */
[----:B--2---:R-:W-:Y:S05]  /*15550*/  @!P1 NANOSLEEP.SYNCS 0x989680 ;  /* 0x009896800000995d */ /* 0x004fea0003900000 */
[----:B------:R-:W2:Y:S02]  /*15560*/  @!P1 SYNCS.PHASECHK.TRANS64 P1, [R5+URZ+0x17050], R0 ;  /* 0x01705000050095a7 */ /* 0x000ea4000802007f */
[----:B--2---:R-:W-:Y:S05]  /*15570*/  @!P1 BRA `(.L_x_844) ;  /* 0xfffffffc00ec9947 */ /* 0x004fea000383ffff */
[----:B------:R-:W-:Y:S05]  /*15580*/  BRA `(.L_x_843) ;  /* 0xffffff9000cc7947 */ /* 0x000fea000383ffff */
.L_x_863:
[----:B------:R-:W-:Y:S02]  /*15590*/  IMAD.MOV.U32 R13, RZ, RZ, R24 ;  /* 0x000000ffff0d7224 */ /* 0x000fe400078e0018 */
[----:B------:R-:W-:Y:S02]  /*155a0*/  IMAD.MOV.U32 R12, RZ, RZ, RZ ;  /* 0x000000ffff0c7224 */ /* 0x000fe400078e00ff */
[----:B------:R-:W-:Y:S02]  /*155b0*/  IMAD.MOV.U32 R11, RZ, RZ, 0x1f ;  /* 0x0000001fff0b7424 */ /* 0x000fe400078e00ff */
[----:B------:R-:W-:-:S07]  /*155c0*/  IMAD.MOV.U32 R15, RZ, RZ, -0x1 ;  /* 0xffffffffff0f7424 */ /* 0x000fce00078e00ff */
[----:B0----5:R-:W-:Y:S05]  /*155d0*/  WARPSYNC.COLLECTIVE R15, `(.L_x_914) ;  /* 0x000000000f087348 */ /* 0x021fea0003c00000 */
[----:B------:R1:W2:Y:S02]  /*155e0*/  SHFL.IDX P6, R14, R13, R12, R11 ;  /* 0x0000000c0d0e7389 */ /* 0x0002a400000c000b */
[----:B012--5:R-:W-:Y:S01]  /*155f0*/  ENDCOLLECTIVE ;  /* 0x000000000000791b */ /* 0x027fe20003800000 */
.L_x_914:
[----:B------:R-:W-:Y:S05]  /*15600*/  BRA `(.L_x_915) ;  /* 0xffffffcc00847947 */ /* 0x000fea000383ffff */
.L_x_865:
[----:B0-----:R-:W-:-:S04]  /*15610*/  IMAD.U32 R3, RZ, RZ, UR48 ;  /* 0x00000030ff037e24 */ /* 0x001fc8000f8e00ff */
[----:B------:R0:W1:Y:S03]  /*15620*/  SYNCS.PHASECHK.TRANS64.TRYWAIT P0, [R3+URZ+0x17080], R10 ;  /* 0x0170800a030075a7 */ /* 0x000066000800017f */
[----:B-1----:R-:W-:Y:S05]  /*15630*/  @!P0 NANOSLEEP.SYNCS 0x989680 ;  /* 0x009896800000895d */ /* 0x002fea0003900000 */
[----:B------:R-:W1:Y:S02]  /*15640*/  @!P0 SYNCS.PHASECHK.TRANS64 P0, [R3+URZ+0x17080], R10 ;  /* 0x0170800a030085a7 */ /* 0x000e64000800007f */
[----:B-1----:R-:W-:Y:S05]  /*15650*/  @!P0 BRA `(.L_x_865) ;  /* 0xfffffffc00ec8947 */ /* 0x002fea000383ffff */
[----:B------:R-:W-:Y:S05]  /*15660*/  BRA `(.L_x_916) ;  /* 0xffffffd000107947 */ /* 0x000fea000383ffff */
.L_x_866:
        /* <DEDUP_REMOVED lines=8> */
.L_x_918:
[----:B------:R-:W-:Y:S05]  /*156f0*/  BSYNC B0 ;  /* 0x0000000000007941 */ /* 0x000fea0003800000 */
.L_x_917:
[----:B------:R-:W-:Y:S01]  /*15700*/  IMAD.MOV.U32 R13, RZ, RZ, R8 ;  /* 0x000000ffff0d7224 */ /* 0x000fe200078e0008 */
[----:B------:R-:W0:Y:S01]  /*15710*/  LDC R21, c[0x0][0x2f4] ;  /* 0x0000bd00ff157b82 */ /* 0x000e220000000800 */
[----:B------:R-:W-:Y:S02]  /*15720*/  IMAD.MOV.U32 R12, RZ, RZ, RZ ;  /* 0x000000ffff0c7224 */ /* 0x000fe400078e00ff */
[----:B------:R-:W-:Y:S02]  /*15730*/  IMAD.MOV.U32 R11, RZ, RZ, 0x1e1f ;  /* 0x00001e1fff0b7424 */ /* 0x000fe400078e00ff */
[----:B------:R-:W-:Y:S02]  /*15740*/  IMAD.MOV.U32 R15, RZ, RZ, -0x1 ;  /* 0xffffffffff0f7424 */ /* 0x000fe400078e00ff */
[----:B------:R-:W-:Y:S02]  /*15750*/  IMAD.MOV.U32 R3, RZ, RZ, R14 ;  /* 0x000000ffff037224 */ /* 0x000fe400078e000e */
[----:B------:R-:W-:-:S07]  /*15760*/  VIADD R19, R26, UR48 ;  /* 0x000000301a137c36 */ /* 0x000fce0008000000 */
[----:B0-----:R-:W-:Y:S05]  /*15770*/  WARPSYNC.COLLECTIVE R15, `(.L_x_919) ;  /* 0x000000000f087348 */ /* 0x001fea0003c00000 */
[----:B------:R1:W2:Y:S02]  /*15780*/  SHFL.IDX P6, R14, R13, R12, R11 ;  /* 0x0000000c0d0e7389 */ /* 0x0002a400000c000b */
[----:B012---:R-:W-:Y:S01]  /*15790*/  ENDCOLLECTIVE ;  /* 0x000000000000791b */ /* 0x007fe20003800000 */
.L_x_919:
[----:B------:R-:W-:Y:S01]  /*157a0*/  IMAD.MOV.U32 R13, RZ, RZ, R9 ;  /* 0x000000ffff0d7224 */ /* 0x000fe200078e0009 */
[-C--:B------:R-:W-:Y:S01]  /*157b0*/  ISETP.GE.AND P4, PT, R20, R21.reuse, PT ;  /* 0x000000151400720c */ /* 0x080fe20003f86270 */
[----:B------:R-:W-:Y:S01]  /*157c0*/  IMAD.MOV.U32 R12, RZ, RZ, 0x1 ;  /* 0x00000001ff0c7424 */ /* 0x000fe200078e00ff */
[----:B------:R-:W-:Y:S01]  /*157d0*/  ISETP.GE.AND P3, PT, R25, R21, PT ;  /* 0x000000151900720c */ /* 0x000fe20003f66270 */
[----:B------:R-:W-:-:S12]  /*157e0*/  IMAD.MOV.U32 R2, RZ, RZ, R14 ;  /* 0x000000ffff027224 */ /* 0x000fd800078e000e */
[----:B------:R-:W-:Y:S05]  /*157f0*/  WARPSYNC.COLLECTIVE R15, `(.L_x_920) ;  /* 0x000000000f087348 */ /* 0x000fea0003c00000 */
[----:B------:R0:W1:Y:S02]  /*15800*/  SHFL.IDX P6, R14, R13, R12, R11 ;  /* 0x0000000c0d0e7389 */ /* 0x00006400000c000b */
[----:B01----:R-:W-:Y:S01]  /*15810*/  ENDCOLLECTIVE ;  /* 0x000000000000791b */ /* 0x003fe20003800000 */
.L_x_920:
        /* <DEDUP_REMOVED lines=13> */
.L_x_921:
        /* <DEDUP_REMOVED lines=10> */
.L_x_869:
[----:B0-----:R-:W-:-:S04]  /*15990*/  IMAD.U32 R3, RZ, RZ, UR48 ;  /* 0x00000030ff037e24 */ /* 0x001fc8000f8e00ff */
[----:B------:R0:W1:Y:S03]  /*159a0*/  SYNCS.PHASECHK.TRANS64.TRYWAIT P1, [R3+URZ+0x17040], R10 ;  /* 0x0170400a030075a7 */ /* 0x000066000802017f */
[----:B-1----:R-:W-:Y:S05]  /*159b0*/  @!P1 NANOSLEEP.SYNCS 0x989680 ;  /* 0x009896800000995d */ /* 0x002fea0003900000 */
[----:B------:R-:W1:Y:S02]  /*159c0*/  @!P1 SYNCS.PHASECHK.TRANS64 P1, [R3+URZ+0x17040], R10 ;  /* 0x0170400a030095a7 */ /* 0x000e64000802007f */
[----:B-1----:R-:W-:Y:S05]  /*159d0*/  @!P1 BRA `(.L_x_869) ;  /* 0xfffffffc00ec9947 */ /* 0x002fea000383ffff */
[----:B------:R-:W-:Y:S05]  /*159e0*/  BRA `(.L_x_923) ;  /* 0xffffffd0004c7947 */ /* 0x000fea000383ffff */
.L_x_870:
        /* <DEDUP_REMOVED lines=8> */
.L_x_925:
[----:B------:R-:W-:Y:S05]  /*15a70*/  BSYNC B0 ;  /* 0x0000000000007941 */ /* 0x000fea0003800000 */
.L_x_924:
        /* <DEDUP_REMOVED lines=8> */
.L_x_926:
        /* <DEDUP_REMOVED lines=8> */
.L_x_927:
[----:B------:R-:W-:Y:S01]  /*15b80*/  @!PT LDS RZ, [RZ] ;  /* 0x00000000fffff984 */ /* 0x000fe20000000800 */
[----:B------:R-:W-:Y:S01]  /*15b90*/  @!PT LDS RZ, [RZ] ;  /* 0x00000000fffff984 */ /* 0x000fe20000000800 */
[----:B------:R-:W-:Y:S01]  /*15ba0*/  @!PT LDS RZ, [RZ] ;  /* 0x00000000fffff984 */ /* 0x000fe20000000800 */
[----:B------:R0:W-:Y:S04]  /*15bb0*/  @P0 LDGSTS.E.BYPASS.LTC128B.128 [R19+0x10c00], desc[UR36][R2.64], !P5 ;  /* 0x10c0000002130fae */ /* 0x0001e8000e901d64 */
[----:B------:R0:W-:Y:S04]  /*15bc0*/  @P0 LDGSTS.E.BYPASS.LTC128B.128 [R19+0x11c00], desc[UR36][R2.64+0x20], !P4 ;  /* 0x11c0002002130fae */ /* 0x0001e8000e101d64 */
[----:B------:R0:W-:Y:S01]  /*15bd0*/  @P0 LDGSTS.E.BYPASS.LTC128B.128 [R19+0x12c00], desc[UR36][R2.64+0x40], !P3 ;  /* 0x12c0004002130fae */ /* 0x0001e2000d901d64 */
[----:B------:R-:W-:Y:S02]  /*15be0*/  IMAD.MOV.U32 R13, RZ, RZ, R0 ;  /* 0x000000ffff0d7224 */ /* 0x000fe400078e0000 */
[----:B------:R-:W-:-:S07]  /*15bf0*/  IMAD.MOV.U32 R5, RZ, RZ, R14 ;  /* 0x000000ffff057224 */ /* 0x000fce00078e000e */
[----:B0-----:R-:W-:Y:S05]  /*15c00*/  WARPSYNC.COLLECTIVE R15, `(.L_x_928) ;  /* 0x000000000f087348 */ /* 0x001fea0003c00000 */
[----:B------:R1:W2:Y:S02]  /*15c10*/  SHFL.IDX P6, R14, R13, R12, R11 ;  /* 0x0000000c0d0e7389 */ /* 0x0002a400000c000b */
[----:B012---:R-:W-:Y:S01]  /*15c20*/  ENDCOLLECTIVE ;  /* 0x000000000000791b */ /* 0x007fe20003800000 */
.L_x_928:
[----:B------:R-:W-:Y:S05]  /*15c30*/  BRA `(.L_x_929) ;  /* 0xffffffd000547947 */ /* 0x000fea000383ffff */
.L_x_873:
[----:B------:R-:W-:Y:S02]  /*15c40*/  IMAD.MOV.U32 R13, RZ, RZ, R4 ;  /* 0x000000ffff0d7224 */ /* 0x000fe400078e0004 */
[----:B------:R-:W-:Y:S02]  /*15c50*/  IMAD.MOV.U32 R12, RZ, RZ, RZ ;  /* 0x000000ffff0c7224 */ /* 0x000fe400078e00ff */
[----:B------:R-:W-:Y:S02]  /*15c60*/  IMAD.MOV.U32 R11, RZ, RZ, 0x1e1f ;  /* 0x00001e1fff0b7424 */ /* 0x000fe400078e00ff */
[----:B------:R-:W-:-:S07]  /*15c70*/  IMAD.MOV.U32 R15, RZ, RZ, -0x1 ;  /* 0xffffffffff0f7424 */ /* 0x000fce00078e00ff */
[----:B------:R-:W-:Y:S05]  /*15c80*/  WARPSYNC.COLLECTIVE R15, `(.L_x_930) ;  /* 0x000000000f087348 */ /* 0x000fea0003c00000 */
[----:B------:R0:W1:Y:S02]  /*15c90*/  SHFL.IDX P6, R14, R13, R12, R11 ;  /* 0x0000000c0d0e7389 */ /* 0x00006400000c000b */
[----:B01----:R-:W-:Y:S01]  /*15ca0*/  ENDCOLLECTIVE ;  /* 0x000000000000791b */ /* 0x003fe20003800000 */
.L_x_930:
[----:B------:R-:W-:Y:S02]  /*15cb0*/  IMAD.MOV.U32 R13, RZ, RZ, R0 ;  /* 0x000000ffff0d7224 */ /* 0x000fe400078e0000 */
[----:B------:R-:W-:-:S07]  /*15cc0*/  IMAD.MOV.U32 R2, RZ, RZ, R14 ;  /* 0x000000ffff027224 */ /* 0x000fce00078e000e */
[----:B------:R-:W-:Y:S05]  /*15cd0*/  WARPSYNC.COLLECTIVE R15, `(.L_x_931) ;  /* 0x000000000f087348 */ /* 0x000fea0003c00000 */
[----:B------:R0:W1:Y:S02]  /*15ce0*/  SHFL.IDX P6, R14, R13, R12, R11 ;  /* 0x0000000c0d0e7389 */ /* 0x00006400000c000b */
[----:B01----:R-:W-:Y:S01]  /*15cf0*/  ENDCOLLECTIVE ;  /* 0x000000000000791b */ /* 0x003fe20003800000 */
.L_x_931:
[----:B------:R-:W-:Y:S02]  /*15d00*/  ULDC UR4, c[0x0][0x288] ;  /* 0x0000a20000047ab9 */ /* 0x000fe40000000800 */
[----:B------:R-:W-:Y:S02]  /*15d10*/  IMAD R7, R8, UR4, RZ ;  /* 0x0000000408077c24 */ /* 0x000fe4000f8e02ff */
[----:B------:R-:W-:-:S05]  /*15d20*/  VIADD R8, R27, UR43 ;  /* 0x0000002b1b087c36 */ /* 0x000fca0008000000 */
[----:B------:R-:W-:Y:S01]  /*15d30*/  ISETP.GE.AND P1, PT, R8, R7, PT ;  /* 0x000000070800720c */ /* 0x000fe20003f26270 */
[----:B------:R-:W-:Y:S02]  /*15d40*/  IMAD.MOV.U32 R13, RZ, RZ, R4 ;  /* 0x000000ffff0d7224 */ /* 0x000fe400078e0004 */
[----:B------:R-:W-:-:S10]  /*15d50*/  IMAD.MOV.U32 R12, RZ, RZ, 0x1 ;  /* 0x00000001ff0c7424 */ /* 0x000fd400078e00ff */
[----:B------:R-:W-:-:S05]  /*15d60*/  @!P1 IADD3 R14, P4, R20, R14, RZ ;  /* 0x0000000e140e9210 */ /* 0x000fca0007f9e0ff */
[----:B------:R-:W-:Y:S02]  /*15d70*/  @!P1 IMAD.X R3, RZ, RZ, R2, P4 ;  /* 0x000000ffff039224 */ /* 0x000fe400020e0602 */
[----:B------:R-:W-:-:S07]  /*15d80*/  @!P1 IMAD.MOV.U32 R2, RZ, RZ, R14 ;  /* 0x000000ffff029224 */ /* 0x000fce00078e000e */
[----:B------:R-:W-:Y:S05]  /*15d90*/  WARPSYNC.COLLECTIVE R15, `(.L_x_932) ;  /* 0x000000000f087348 */ /* 0x000fea0003c00000 */
[----:B------:R0:W1:Y:S02]  /*15da0*/  SHFL.IDX P6, R14, R13, R12, R11 ;  /* 0x0000000c0d0e7389 */ /* 0x00006400000c000b */
[----:B01----:R-:W-:Y:S01]  /*15db0*/  ENDCOLLECTIVE ;  /* 0x000000000000791b */ /* 0x003fe20003800000 */
.L_x_932:
[----:B------:R-:W-:Y:S01]  /*15dc0*/  @!PT LDS RZ, [RZ] ;  /* 0x00000000fffff984 */ /* 0x000fe20000000800 */
[----:B------:R-:W-:Y:S01]  /*15dd0*/  @!PT LDS RZ, [RZ] ;  /* 0x00000000fffff984 */ /* 0x000fe20000000800 */
[----:B------:R-:W-:Y:S01]  /*15de0*/  @!PT LDS RZ, [RZ] ;  /* 0x00000000fffff984 */ /* 0x000fe20000000800 */
[----:B------:R0:W-:Y:S04]  /*15df0*/  @!P1 LDGSTS.E.BYPASS.LTC128B.128 [R19+0xc400], desc[UR36][R2.64], !P3 ;  /* 0x0c40000002139fae */ /* 0x0001e8000d901d64 */
[----:B------:R0:W-:Y:S04]  /*15e00*/  @!P1 LDGSTS.E.BYPASS.LTC128B.128 [R19+0xdc00], desc[UR36][R2.64+0x20], !P2 ;  /* 0x0dc0002002139fae */ /* 0x0001e8000d101d64 */
[----:B------:R0:W-:Y:S01]  /*15e10*/  @!P1 LDGSTS.E.BYPASS.LTC128B.128 [R19+0xf400], desc[UR36][R2.64+0x40], !P0 ;  /* 0x0f40004002139fae */ /* 0x0001e2000c101d64 */
[----:B------:R-:W-:Y:S02]  /*15e20*/  IMAD.MOV.U32 R13, RZ, RZ, R0 ;  /* 0x000000ffff0d7224 */ /* 0x000fe400078e0000 */
[----:B------:R-:W-:-:S05]  /*15e30*/  VIADD R0, R8, 0x40 ;  /* 0x0000004008007836 */ /* 0x000fca0000000000 */
[----:B------:R-:W-:Y:S01]  /*15e40*/  ISETP.GE.AND P1, PT, R0, R7, PT ;  /* 0x000000070000720c */ /* 0x000fe20003f26270 */
[----:B------:R-:W-:-:S12]  /*15e50*/  IMAD.MOV.U32 R4, RZ, RZ, R14 ;  /* 0x000000ffff047224 */ /* 0x000fd800078e000e */
[----:B0-----:R-:W-:Y:S05]  /*15e60*/  WARPSYNC.COLLECTIVE R15, `(.L_x_933) ;  /* 0x000000000f087348 */ /* 0x001fea0003c00000 */
[----:B------:R1:W2:Y:S02]  /*15e70*/  SHFL.IDX P6, R14, R13, R12, R11 ;  /* 0x0000000c0d0e7389 */ /* 0x0002a400000c000b */
[----:B012---:R-:W-:Y:S01]  /*15e80*/  ENDCOLLECTIVE ;  /* 0x000000000000791b */ /* 0x007fe20003800000 */
.L_x_933:
[----:B------:R-:W-:Y:S02]  /*15e90*/  IMAD.MOV.U32 R13, RZ, RZ, R6 ;  /* 0x000000ffff0d7224 */ /* 0x000fe400078e0006 */
[----:B------:R-:W-:Y:S01]  /*15ea0*/  IMAD.MOV.U32 R12, RZ, RZ, RZ ;  /* 0x000000ffff0c7224 */ /* 0x000fe200078e00ff */
[----:B------:R-:W-:-:S05]  /*15eb0*/  @!P1 IADD3 R14, P4, R20, R14, RZ ;  /* 0x0000000e140e9210 */ /* 0x000fca0007f9e0ff */
[----:B------:R-:W-:-:S08]  /*15ec0*/  @!P1 IMAD.MOV.U32 R2, RZ, RZ, R14 ;  /* 0x000000ffff029224 */ /* 0x000fd000078e000e */
[----:B------:R-:W-:Y:S05]  /*15ed0*/  WARPSYNC.COLLECTIVE R15, `(.L_x_934) ;  /* 0x000000000f087348 */ /* 0x000fea0003c00000 */
[----:B------:R0:W1:Y:S02]  /*15ee0*/  SHFL.IDX P6, R14, R13, R12, R11 ;  /* 0x0000000c0d0e7389 */ /* 0x00006400000c000b */
[----:B01----:R-:W-:Y:S01]  /*15ef0*/  ENDCOLLECTIVE ;  /* 0x000000000000791b */ /* 0x003fe20003800000 */
.L_x_934:
[----:B------:R-:W-:-:S04]  /*15f00*/  @!P1 IMAD.X R9, RZ, RZ, R4, P4 ;  /* 0x000000ffff099224 */ /* 0x000fc800020e0604 */
[----:B------:R-:W-:-:S05]  /*15f10*/  @!P1 IMAD.MOV.U32 R3, RZ, RZ, R9 ;  /* 0x000000ffff039224 */ /* 0x000fca00078e0009 */
[----:B------:R-:W-:Y:S01]  /*15f20*/  @!PT LDS RZ, [RZ] ;  /* 0x00000000fffff984 */ /* 0x000fe20000000800 */
[----:B------:R-:W-:Y:S01]  /*15f30*/  @!PT LDS RZ, [RZ] ;  /* 0x00000000fffff984 */ /* 0x000fe20000000800 */
[----:B------:R-:W-:Y:S01]  /*15f40*/  @!PT LDS RZ, [RZ] ;  /* 0x00000000fffff984 */ /* 0x000fe20000000800 */
[----:B------:R0:W-:Y:S01]  /*15f50*/  @!P1 LDGSTS.E.BYPASS.LTC128B.128 [R19+0xcc00], desc[UR36][R2.64], !P3 ;  /* 0x0cc0000002139fae */ /* 0x0001e2000d901d64 */
[----:B------:R-:W-:-:S03]  /*15f60*/  IMAD.MOV.U32 R13, RZ, RZ, R5 ;  /* 0x000000ffff0d7224 */ /* 0x000fc600078e0005 */
[----:B------:R0:W-:Y:S04]  /*15f70*/  @!P1 LDGSTS.E.BYPASS.LTC128B.128 [R19+0xe400], desc[UR36][R2.64+0x20], !P2 ;  /* 0x0e40002002139fae */ /* 0x0001e8000d101d64 */
[----:B------:R0:W-:Y:S01]  /*15f80*/  @!P1 LDGSTS.E.BYPASS.LTC128B.128 [R19+0xfc00], desc[UR36][R2.64+0x40], !P0 ;  /* 0x0fc0004002139fae */ /* 0x0001e2000c101d64 */
[----:B------:R-:W-:-:S07]  /*15f90*/  IMAD.MOV.U32 R6, RZ, RZ, R14 ;  /* 0x000000ffff067224 */ /* 0x000fce00078e000e */
[----:B0-----:R-:W-:Y:S05]  /*15fa0*/  WARPSYNC.COLLECTIVE R15, `(.L_x_935) ;  /* 0x000000000f087348 */ /* 0x001fea0003c00000 */
[----:B------:R1:W2:Y:S02]  /*15fb0*/  SHFL.IDX P6, R14, R13, R12, R11 ;  /* 0x0000000c0d0e7389 */ /* 0x0002a400000c000b */
[----:B012---:R-:W-:Y:S01]  /*15fc0*/  ENDCOLLECTIVE ;  /* 0x000000000000791b */ /* 0x007fe20003800000 */
.L_x_935:
[----:B------:R-:W-:Y:S05]  /*15fd0*/  BRA `(.L_x_936) ;  /* 0xffffffd400a47947 */ /* 0x000fea000383ffff */
.L_x_876:
[----:B0-2---:R-:W-:-:S04]  /*15fe0*/  IMAD.U32 R3, RZ, RZ, UR48 ;  /* 0x00000030ff037e24 */ /* 0x005fc8000f8e00ff */
[----:B------:R0:W2:Y:S03]  /*15ff0*/  SYNCS.PHASECHK.TRANS64.TRYWAIT P1, [R3+URZ+0x17020], R0 ;  /* 0x01702000030075a7 */ /* 0x0000a6000802017f */
[----:B--2---:R-:W-:Y:S05]  /*16000*/  @!P1 NANOSLEEP.SYNCS 0x989680 ;  /* 0x009896800000995d */ /* 0x004fea0003900000 */
[----:B------:R-:W2:Y:S02]  /*16010*/  @!P1 SYNCS.PHASECHK.TRANS64 P1, [R3+URZ+0x17020], R0 ;  /* 0x01702000030095a7 */ /* 0x000ea4000802007f */
[----:B--2---:R-:W-:Y:S05]  /*16020*/  @!P1 BRA `(.L_x_876) ;  /* 0xfffffffc00ec9947 */ /* 0x004fea000383ffff */
[----:B------:R-:W-:Y:S05]  /*16030*/  BRA `(.L_x_937) ;  /* 0xffffffd400ec7947 */ /* 0x000fea000383ffff */
.L_x_879:
[----:B0-----:R0:W2:Y:S02]  /*16040*/  SYNCS.PHASECHK.TRANS64.TRYWAIT P1, [R5+URZ+0x17080], R10 ;  /* 0x0170800a050075a7 */ /* 0x0010a4000802017f */
[----:B--2---:R-:W-:Y:S05]  /*16050*/  @!P1 NANOSLEEP.SYNCS 0x989680 ;  /* 0x009896800000995d */ /* 0x004fea0003900000 */
[----:B------:R-:W2:Y:S02]  /*16060*/  @!P1 SYNCS.PHASECHK.TRANS64 P1, [R5+URZ+0x17080], R10 ;  /* 0x0170800a050095a7 */ /* 0x000ea4000802007f */
[----:B--2---:R-:W-:Y:S05]  /*16070*/  @!P1 BRA `(.L_x_879) ;  /* 0xfffffffc00f09947 */ /* 0x004fea000383ffff */
[----:B------:R-:W-:Y:S05]  /*16080*/  BRA `(.L_x_938) ;  /* 0xffffffd800ac7947 */ /* 0x000fea000383ffff */
.L_x_880:
[----:B------:R-:W-:Y:S01]  /*16090*/  BSSY B0, `(.L_x_939) ;  /* 0x0000008000007945 */ /* 0x000fe20003800000 */
[----:B------:R-:W-:Y:S02]  /*160a0*/  IMAD.MOV.U32 R13, RZ, RZ, R27 ;  /* 0x000000ffff0d7224 */ /* 0x000fe400078e001b */
[----:B------:R-:W-:Y:S02]  /*160b0*/  IMAD.MOV.U32 R12, RZ, RZ, RZ ;  /* 0x000000ffff0c7224 */ /* 0x000fe400078e00ff */
[----:B------:R-:W-:Y:S02]  /*160c0*/  IMAD.MOV.U32 R11, RZ, RZ, 0x1e1f ;  /* 0x00001e1fff0b7424 */ /* 0x000fe400078e00ff */
[----:B------:R-:W-:-:S07]  /*160d0*/  IMAD.MOV.U32 R15, RZ, RZ, -0x1 ;  /* 0xffffffffff0f7424 */ /* 0x000fce00078e00ff */
[----:B01----:R-:W-:Y:S05]  /*160e0*/  WARPSYNC.COLLECTIVE R15, `(.L_x_940) ;  /* 0x000000000f087348 */ /* 0x003fea0003c00000 */
[----:B-1----:R1:W2:Y:S02]  /*160f0*/  SHFL.IDX P6, R14, R13, R12, R11 ;  /* 0x0000000c0d0e7389 */ /* 0x0022a400000c000b */
[----:B012---:R-:W-:Y:S01]  /*16100*/  ENDCOLLECTIVE ;  /* 0x000000000000791b */ /* 0x007fe20003800000 */
.L_x_940:
[----:B------:R-:W-:Y:S05]  /*16110*/  BSYNC B0 ;  /* 0x0000000000007941 */ /* 0x000fea0003800000 */
.L_x_939:
        /* <DEDUP_REMOVED lines=8> */
.L_x_941:
[----:B------:R-:W-:Y:S02]  /*161a0*/  IMAD.MOV.U32 R13, RZ, RZ, R27 ;  /* 0x000000ffff0d7224 */ /* 0x000fe400078e001b */
[----:B------:R-:W-:Y:S02]  /*161b0*/  IMAD.MOV.U32 R12, RZ, RZ, 0x1 ;  /* 0x00000001ff0c7424 */ /* 0x000fe400078e00ff */
[----:B------:R-:W-:-:S07]  /*161c0*/  IMAD.MOV.U32 R2, RZ, RZ, R14 ;  /* 0x000000ffff027224 */ /* 0x000fce00078e000e */
[----:B------:R-:W-:Y:S05]  /*161d0*/  WARPSYNC.COLLECTIVE R15, `(.L_x_942) ;  /* 0x000000000f087348 */ /* 0x000fea0003c00000 */
[----:B------:R0:W1:Y:S02]  /*161e0*/  SHFL.IDX P6, R14, R13, R12, R11 ;  /* 0x0000000c0d0e7389 */ /* 0x00006400000c000b */
[----:B01----:R-:W-:Y:S01]  /*161f0*/  ENDCOLLECTIVE ;  /* 0x000000000000791b */ /* 0x003fe20003800000 */
.L_x_942:
        /* <DEDUP_REMOVED lines=14> */
.L_x_943:
[----:B------:R-:W-:Y:S01]  /*162e0*/  IMAD.MOV.U32 R2, RZ, RZ, R14 ;  /* 0x000000ffff027224 */ /* 0x000fe200078e000e */
[----:B------:R-:W-:Y:S06]  /*162f0*/  BRA `(.L_x_944) ;  /* 0xffffffd800c87947 */ /* 0x000fec000383ffff */
.L_x_883:
[----:B---3--:R3:W4:Y:S02]  /*16300*/  SYNCS.PHASECHK.TRANS64.TRYWAIT P1, [R5+URZ+0x17040], R10 ;  /* 0x0170400a050075a7 */ /* 0x008724000802017f */
[----:B----4-:R-:W-:Y:S05]  /*16310*/  @!P1 NANOSLEEP.SYNCS 0x989680 ;  /* 0x009896800000995d */ /* 0x010fea0003900000 */
[----:B------:R-:W4:Y:S02]  /*16320*/  @!P1 SYNCS.PHASECHK.TRANS64 P1, [R5+URZ+0x17040], R10 ;  /* 0x0170400a050095a7 */ /* 0x000f24000802007f */
[----:B----4-:R-:W-:Y:S05]  /*16330*/  @!P1 BRA `(.L_x_883) ;  /* 0xfffffffc00f09947 */ /* 0x010fea000383ffff */
[----:B------:R-:W-:Y:S05]  /*16340*/  BRA `(.L_x_945) ;  /* 0xffffffdc001c7947 */ /* 0x000fea000383ffff */
.L_x_884:
[----:B------:R-:W-:Y:S01]  /*16350*/  BSSY B0, `(.L_x_946) ;  /* 0x0000008000007945 */ /* 0x000fe20003800000 */
[----:B------:R-:W-:Y:S02]  /*16360*/  IMAD.MOV.U32 R13, RZ, RZ, R9 ;  /* 0x000000ffff0d7224 */ /* 0x000fe400078e0009 */
[----:B------:R-:W-:Y:S02]  /*16370*/  IMAD.MOV.U32 R12, RZ, RZ, RZ ;  /* 0x000000ffff0c7224 */ /* 0x000fe400078e00ff */
[----:B------:R-:W-:Y:S02]  /*16380*/  IMAD.MOV.U32 R11, RZ, RZ, 0x1e1f ;  /* 0x00001e1fff0b7424 */ /* 0x000fe400078e00ff */
[----:B------:R-:W-:-:S07]  /*16390*/  IMAD.MOV.U32 R15, RZ, RZ, -0x1 ;  /* 0xffffffffff0f7424 */ /* 0x000fce00078e00ff */
[----:B01-3--:R-:W-:Y:S05]  /*163a0*/  WARPSYNC.COLLECTIVE R15, `(.L_x_947) ;  /* 0x000000000f087348 */ /* 0x00bfea0003c00000 */
[----:B-1----:R1:W2:Y:S02]  /*163b0*/  SHFL.IDX P6, R14, R13, R12, R11 ;  /* 0x0000000c0d0e7389 */ /* 0x0022a400000c000b */
[----:B0123--:R-:W-:Y:S01]  /*163c0*/  ENDCOLLECTIVE ;  /* 0x000000000000791b */ /* 0x00ffe20003800000 */
.L_x_947:
[----:B------:R-:W-:Y:S05]  /*163d0*/  BSYNC B0 ;  /* 0x0000000000007941 */ /* 0x000fea0003800000 */
.L_x_946:
[----:B------:R-:W-:Y:S02]  /*163e0*/  IMAD.MOV.U32 R13, RZ, RZ, R7 ;  /* 0x000000ffff0d7224 */ /* 0x000fe400078e0007 */
[----:B------:R-:W-:Y:S02]  /*163f0*/  IMAD.MOV.U32 R12, RZ, RZ, RZ ;  /* 0x000000ffff0c7224 */ /* 0x000fe400078e00ff */
[----:B------:R-:W-:Y:S02]  /*16400*/  IMAD.MOV.U32 R11, RZ, RZ, 0x1e1f ;  /* 0x00001e1fff0b7424 */ /* 0x000fe400078e00ff */
[----:B------:R-:W-:Y:S02]  /*16410*/  IMAD.MOV.U32 R15, RZ, RZ, -0x1 ;  /* 0xffffffffff0f7424 */ /* 0x000fe400078e00ff */
[----:B------:R-:W-:Y:S02]  /*16420*/  IMAD.MOV.U32 R3, RZ, RZ, R14 ;  /* 0x000000ffff037224 */ /* 0x000fe400078e000e */
[----:B------:R-:W-:-:S07]  /*16430*/  IMAD R8, R0, 0x3000, R26 ;  /* 0x0000300000087824 */ /* 0x000fce00078e021a */
[----:B------:R-:W-:Y:S05]  /*16440*/  WARPSYNC.COLLECTIVE R15, `(.L_x_948) ;  /* 0x000000000f087348 */ /* 0x000fea0003c00000 */
[----:B------:R0:W1:Y:S02]  /*16450*/  SHFL.IDX P6, R14, R13, R12, R11 ;  /* 0x0000000c0d0e7389 */ /* 0x00006400000c000b */
[----:B01----:R-:W-:Y:S01]  /*16460*/  ENDCOLLECTIVE ;  /* 0x000000000000791b */ /* 0x003fe20003800000 */
.L_x_948:
[----:B------:R-:W-:Y:S02]  /*16470*/  VIADD R8, R8, UR48 ;  /* 0x0000003008087c36 */ /* 0x000fe40008000000 */
[----:B------:R-:W-:Y:S02]  /*16480*/  IMAD.MOV.U32 R13, RZ, RZ, R9 ;  /* 0x000000ffff0d7224 */ /* 0x000fe400078e0009 */
[----:B------:R-:W-:Y:S01]  /*16490*/  IMAD.MOV.U32 R12, RZ, RZ, 0x1 ;  /* 0x00000001ff0c7424 */ /* 0x000fe200078e00ff */
[----:B------:R-:W-:-:S13]  /*164a0*/  IADD3 R2, P1, R24, R14, RZ ;  /* 0x0000000e18027210 */ /* 0x000fda0007f3e0ff */
[----:B------:R-:W-:Y:S05]  /*164b0*/  WARPSYNC.COLLECTIVE R15, `(.L_x_949) ;  /* 0x000000000f087348 */ /* 0x000fea0003c00000 */
[----:B------:R0:W1:Y:S02]  /*164c0*/  SHFL.IDX P6, R14, R13, R12, R11 ;  /* 0x0000000c0d0e7389 */ /* 0x00006400000c000b */
[----:B01----:R-:W-:Y:S01]  /*164d0*/  ENDCOLLECTIVE ;  /* 0x000000000000791b */ /* 0x003fe20003800000 */
.L_x_949:
        /* <DEDUP_REMOVED lines=12> */
.L_x_950:
[----:B------:R-:W-:Y:S05]  /*165a0*/  BRA `(.L_x_951) ;  /* 0xffffffdc00247947 */ /* 0x000fea000383ffff */
.L_x_887:
[----:B0-----:R0:W1:Y:S02]  /*165b0*/  SYNCS.PHASECHK.TRANS64.TRYWAIT P2, [R3+URZ+0x17070], R2 ;  /* 0x01707002030075a7 */ /* 0x001064000804017f */
[----:B-1----:R-:W-:Y:S05]  /*165c0*/  @!P2 NANOSLEEP.SYNCS 0x989680 ;  /* 0x009896800000a95d */ /* 0x002fea0003900000 */
[----:B------:R-:W1:Y:S02]  /*165d0*/  @!P2 SYNCS.PHASECHK.TRANS64 P2, [R3+URZ+0x17070], R2 ;  /* 0x017070020300a5a7 */ /* 0x000e64000804007f */
[----:B-1----:R-:W-:Y:S05]  /*165e0*/  @!P2 BRA `(.L_x_887) ;  /* 0xfffffffc00f0a947 */ /* 0x002fea000383ffff */
[----:B------:R-:W-:Y:S05]  /*165f0*/  BRA `(.L_x_952) ;  /* 0xffffffdc00847947 */ /* 0x000fea000383ffff */
.L_x_889:
[----:B0-----:R0:W1:Y:S02]  /*16600*/  SYNCS.PHASECHK.TRANS64.TRYWAIT P2, [R3+URZ+0x17060], R2 ;  /* 0x01706002030075a7 */ /* 0x001064000804017f */
[----:B-1----:R-:W-:Y:S05]  /*16610*/  @!P2 NANOSLEEP.SYNCS 0x989680 ;  /* 0x009896800000a95d */ /* 0x002fea0003900000 */
[----:B------:R-:W1:Y:S02]  /*16620*/  @!P2 SYNCS.PHASECHK.TRANS64 P2, [R3+URZ+0x17060], R2 ;  /* 0x017060020300a5a7 */ /* 0x000e64000804007f */
[----:B-1----:R-:W-:Y:S05]  /*16630*/  @!P2 BRA `(.L_x_889) ;  /* 0xfffffffc00f0a947 */ /* 0x002fea000383ffff */
[----:B------:R-:W-:Y:S05]  /*16640*/  BRA `(.L_x_953) ;  /* 0xffffffdc00947947 */ /* 0x000fea000383ffff */
.L_x_896:
[----:B--2---:R2:W3:Y:S02]  /*16650*/  SYNCS.PHASECHK.TRANS64.TRYWAIT P0, [R3+URZ+0x17070], R2 ;  /* 0x01707002030075a7 */ /* 0x0044e4000800017f */
[----:B---3--:R-:W-:Y:S05]  /*16660*/  @!P0 NANOSLEEP.SYNCS 0x989680 ;  /* 0x009896800000895d */ /* 0x008fea0003900000 */
[----:B------:R-:W3:Y:S02]  /*16670*/  @!P0 SYNCS.PHASECHK.TRANS64 P0, [R3+URZ+0x17070], R2 ;  /* 0x01707002030085a7 */ /* 0x000ee4000800007f */
[----:B---3--:R-:W-:Y:S05]  /*16680*/  @!P0 BRA `(.L_x_896) ;  /* 0xfffffffc00f08947 */ /* 0x008fea000383ffff */
[----:B------:R-:W-:Y:S05]  /*16690*/  BRA `(.L_x_954) ;  /* 0xffffffe000c87947 */ /* 0x000fea000383ffff */
.L_x_898:
[----:B0-----:R0:W2:Y:S02]  /*166a0*/  SYNCS.PHASECHK.TRANS64.TRYWAIT P0, [R3+URZ+0x17060], R4 ;  /* 0x01706004030075a7 */ /* 0x0010a4000800017f */
[----:B--2---:R-:W-:Y:S05]  /*166b0*/  @!P0 NANOSLEEP.SYNCS 0x989680 ;  /* 0x009896800000895d */ /* 0x004fea0003900000 */
[----:B------:R-:W2:Y:S02]  /*166c0*/  @!P0 SYNCS.PHASECHK.TRANS64 P0, [R3+URZ+0x17060], R4 ;  /* 0x01706004030085a7 */ /* 0x000ea4000800007f */
[----:B--2---:R-:W-:Y:S05]  /*166d0*/  @!P0 BRA `(.L_x_898) ;  /* 0xfffffffc00f08947 */ /* 0x004fea000383ffff */
[----:B------:R-:W-:Y:S05]  /*166e0*/  BRA `(.L_x_955) ;  /* 0xffffffe000e47947 */ /* 0x000fea000383ffff */
.L_x_901:
[----:B--2---:R2:W3:Y:S02]  /*166f0*/  SYNCS.PHASECHK.TRANS64.TRYWAIT P0, [R7+URZ+0x17020], R2 ;  /* 0x01702002070075a7 */ /* 0x0044e4000800017f */
[----:B---3--:R-:W-:Y:S05]  /*16700*/  @!P0 NANOSLEEP.SYNCS 0x989680 ;  /* 0x009896800000895d */ /* 0x008fea0003900000 */
[----:B------:R-:W3:Y:S02]  /*16710*/  @!P0 SYNCS.PHASECHK.TRANS64 P0, [R7+URZ+0x17020], R2 ;  /* 0x01702002070085a7 */ /* 0x000ee4000800007f */
[----:B---3--:R-:W-:Y:S05]  /*16720*/  @!P0 BRA `(.L_x_901) ;  /* 0xfffffffc00f08947 */ /* 0x008fea000383ffff */
[----:B------:R-:W-:Y:S05]  /*16730*/  BRA `(.L_x_956) ;  /* 0xffffffe400fc7947 */ /* 0x000fea000383ffff */
.L_x_903:
[----:B--2---:R2:W3:Y:S02]  /*16740*/  SYNCS.PHASECHK.TRANS64.TRYWAIT P1, [R5+URZ+0x17040], R2 ;  /* 0x01704002050075a7 */ /* 0x0044e4000802017f */
[----:B---3--:R-:W-:Y:S05]  /*16750*/  @!P1 NANOSLEEP.SYNCS 0x989680 ;  /* 0x009896800000995d */ /* 0x008fea0003900000 */
[----:B------:R-:W3:Y:S02]  /*16760*/  @!P1 SYNCS.PHASECHK.TRANS64 P1, [R5+URZ+0x17040], R2 ;  /* 0x01704002050095a7 */ /* 0x000ee4000802007f */
[----:B---3--:R-:W-:Y:S05]  /*16770*/  @!P1 BRA `(.L_x_903) ;  /* 0xfffffffc00f09947 */ /* 0x008fea000383ffff */
[----:B------:R-:W-:Y:S05]  /*16780*/  BRA `(.L_x_957) ;  /* 0xffffffe800387947 */ /* 0x000fea000383ffff */
.L_x_905:
[----:B---3--:R3:W4:Y:S02]  /*16790*/  SYNCS.PHASECHK.TRANS64.TRYWAIT P1, [R7+URZ+0x17040], R0 ;  /* 0x01704000070075a7 */ /* 0x008724000802017f */
[----:B----4-:R-:W-:Y:S05]  /*167a0*/  @!P1 NANOSLEEP.SYNCS 0x989680 ;  /* 0x009896800000995d */ /* 0x010fea0003900000 */
[----:B------:R-:W4:Y:S02]  /*167b0*/  @!P1 SYNCS.PHASECHK.TRANS64 P1, [R7+URZ+0x17040], R0 ;  /* 0x01704000070095a7 */ /* 0x000f24000802007f */
[----:B----4-:R-:W-:Y:S05]  /*167c0*/  @!P1 BRA `(.L_x_905) ;  /* 0xfffffffc00f09947 */ /* 0x010fea000383ffff */
[----:B------:R-:W-:Y:S05]  /*167d0*/  BRA `(.L_x_958) ;  /* 0xffffffe800447947 */ /* 0x000fea000383ffff */
.L_x_907:
[----:B----4-:R4:W0:Y:S02]  /*167e0*/  SYNCS.PHASECHK.TRANS64.TRYWAIT P1, [R5+URZ+0x17060], R2 ;  /* 0x01706002050075a7 */ /* 0x010824000802017f */
[----:B0-----:R-:W-:Y:S05]  /*167f0*/  @!P1 NANOSLEEP.SYNCS 0x989680 ;  /* 0x009896800000995d */ /* 0x001fea0003900000 */
[----:B------:R-:W0:Y:S02]  /*16800*/  @!P1 SYNCS.PHASECHK.TRANS64 P1, [R5+URZ+0x17060], R2 ;  /* 0x01706002050095a7 */ /* 0x000e24000802007f */
[----:B0-----:R-:W-:Y:S05]  /*16810*/  @!P1 BRA `(.L_x_907) ;  /* 0xfffffffc00f09947 */ /* 0x001fea000383ffff */
[----:B------:R-:W-:Y:S05]  /*16820*/  BRA `(.L_x_959) ;  /* 0xffffffe800407947 */ /* 0x000fea000383ffff */
.L_x_909:
[----:B------:R0:W0:Y:S02]  /*16830*/  SYNCS.PHASECHK.TRANS64.TRYWAIT P1, [R7+URZ+0x17060], R0 ;  /* 0x01706000070075a7 */ /* 0x000024000802017f */
[----:B0-----:R-:W-:Y:S05]  /*16840*/  @!P1 NANOSLEEP.SYNCS 0x989680 ;  /* 0x009896800000995d */ /* 0x001fea0003900000 */
[----:B------:R-:W0:Y:S02]  /*16850*/  @!P1 SYNCS.PHASECHK.TRANS64 P1, [R7+URZ+0x17060], R0 ;  /* 0x01706000070095a7 */ /* 0x000e24000802007f */
[----:B0-----:R-:W-:Y:S05]  /*16860*/  @!P1 BRA `(.L_x_909) ;  /* 0xfffffffc00f09947 */ /* 0x001fea000383ffff */
[----:B------:R-:W-:Y:S05]  /*16870*/  BRA `(.L_x_960) ;  /* 0xffffffe8003c7947 */ /* 0x000fea000383ffff */
.L_x_911:
[----:B------:R0:W0:Y:S02]  /*16880*/  SYNCS.PHASECHK.TRANS64.TRYWAIT P1, [R5+URZ+0x17080], R2 ;  /* 0x01708002050075a7 */ /* 0x000024000802017f */
[----:B0-----:R-:W-:Y:S05]  /*16890*/  @!P1 NANOSLEEP.SYNCS 0x989680 ;  /* 0x009896800000995d */ /* 0x001fea0003900000 */
[----:B------:R-:W0:Y:S02]  /*168a0*/  @!P1 SYNCS.PHASECHK.TRANS64 P1, [R5+URZ+0x17080], R2 ;  /* 0x01708002050095a7 */ /* 0x000e24000802007f */
[----:B0-----:R-:W-:Y:S05]  /*168b0*/  @!P1 BRA `(.L_x_911) ;  /* 0xfffffffc00f09947 */ /* 0x001fea000383ffff */
[----:B------:R-:W-:Y:S05]  /*168c0*/  BRA `(.L_x_961) ;  /* 0xffffffe800387947 */ /* 0x000fea000383ffff */
.L_x_962:
        /* <DEDUP_REMOVED lines=11> */
.L_x_2540:


//--------------------- .text._ZN7cutlass13device_kernelIN5flash11enable_sm90INS1_16FlashAttnFwdSm90INS1_25CollectiveMainloopFwdSm90ILi2EN4cute5tupleIJNS5_1CILi1EEES8_S8_EEENS6_IJNS7_ILi192EEENS7_ILi128EEENS7_ILi96EEEEEELi96ENS_12float_e4m3_tEfNS_4arch4Sm90ELb0ELb1ELb1ELb1ELb1ELb0ELb0ELb1ELb1ELb1ELb1ELb0EEENS1_21CollectiveEpilogueFwdINS6_IJSA_SC_SB_EEES9_NS_10bfloat16_tESG_Li384ELb1ELb1ELb1ELb1EEENS1_36VarlenDynamicPersistentTileSchedulerILi192ELi128ELi384ELi128ELb1ELb1ELb1ELb1ELb0ELb1EEEEEEEEEvNT_6ParamsE --------------------------
	.section	.text._ZN7cutlass13device_kernelIN5flash11enable_sm90INS1_16FlashAttnFwdSm90INS1_25CollectiveMainloopFwdSm90ILi2EN4cute5tupleIJNS5_1CILi1EEES8_S8_EEENS6_IJNS7_ILi192EEENS7_ILi128EEENS7_ILi96EEEEEELi96ENS_12float_e4m3_tEfNS_4arch4Sm90ELb0ELb1ELb1ELb1ELb1ELb0ELb0ELb1ELb1ELb1ELb1ELb0EEENS1_21CollectiveEpilogueFwdINS6_IJSA_SC_SB_EEES9_NS_10bfloat16_tESG_Li384ELb1ELb1ELb1ELb1EEENS1_36VarlenDynamicPersistentTileSchedulerILi192ELi128ELi384ELi128ELb1ELb1ELb1ELb1ELb0ELb1EEEEEEEEEvNT_6ParamsE,"ax",@progbits
	.align	128
.text._ZN7cutlass13device_kernelIN5flash11enable_sm90INS1_16FlashAttnFwdSm90INS1_25CollectiveMainloopFwdSm90ILi2EN4cute5tupleIJNS5_1CILi1EEES8_S8_EEENS6_IJNS7_ILi192EEENS7_ILi128EEENS7_ILi96EEEEEELi96ENS_12float_e4m3_tEfNS_4arch4Sm90ELb0ELb1ELb1ELb1ELb1ELb0ELb0ELb1ELb1ELb1ELb1ELb0EEENS1_21CollectiveEpilogueFwdINS6_IJSA_SC_SB_EEES9_NS_10bfloat16_tESG_Li384ELb1ELb1ELb1ELb1EEENS1_36VarlenDynamicPersistentTileSchedulerILi192ELi128ELi384ELi128ELb1ELb1ELb1ELb1ELb0ELb1EEEEEEEEEvNT_6ParamsE:
        .type           _ZN7cutlass13device_kernelIN5flash11enable_sm90INS1_16FlashAttnFwdSm90INS1_25CollectiveMainloopFwdSm90ILi2EN4cute5tupleIJNS5_1CILi1EEES8_S8_EEENS6_IJNS7_ILi192EEENS7_ILi128EEENS7_ILi96EEEEEELi96ENS_12float_e4m3_tEfNS_4arch4Sm90ELb0ELb1ELb1ELb1ELb1ELb0ELb0ELb1ELb1ELb1ELb1ELb0EEENS1_21CollectiveEpilogueFwdINS6_IJSA_SC_SB_EEES9_NS_10bfloat16_tESG_Li384ELb1ELb1ELb1ELb1EEENS1_36VarlenDynamicPersistentTileSchedulerILi192ELi128ELi384ELi128ELb1ELb1ELb1ELb1ELb0ELb1EEEEEEEEEvNT_6ParamsE,@function
        .size           _ZN7cutlass13device_kernelIN5flash11enable_sm90INS1_16FlashAttnFwdSm90INS1_25CollectiveMainloopFwdSm90ILi2EN4cute5tupleIJNS5_1CILi1EEES8_S8_EEENS6_IJNS7_ILi192EEENS7_ILi128EEENS7_ILi96EEEEEELi96ENS_12float_e4m3_tEfNS_4arch4Sm90ELb0ELb1ELb1ELb1ELb1ELb0ELb0ELb1ELb1ELb1ELb1ELb0EEENS1_21CollectiveEpilogueFwdINS6_IJSA_SC_SB_EEES9_NS_10bfloat16_tESG_Li384ELb1ELb1ELb1ELb1EEENS1_36VarlenDynamicPersistentTileSchedulerILi192ELi128ELi384ELi128ELb1ELb1ELb1ELb1ELb0ELb1EEEEEEEEEvNT_6ParamsE,(.L_x_2541 - _ZN7cutlass13device_kernelIN5flash11enable_sm90INS1_16FlashAttnFwdSm90INS1_25CollectiveMainloopFwdSm90ILi2EN4cute5tupleIJNS5_1CILi1EEES8_S8_EEENS6_IJNS7_ILi192EEENS7_ILi128EEENS7_ILi96EEEEEELi96ENS_12float_e4m3_tEfNS_4arch4Sm90ELb0ELb1ELb1ELb1ELb1ELb0ELb0ELb1ELb1ELb1ELb1ELb0EEENS1_21CollectiveEpilogueFwdINS6_IJSA_SC_SB_EEES9_NS_10bfloat16_tESG_Li384ELb1ELb1ELb1ELb1EEENS1_36VarlenDynamicPersistentTileSchedulerILi192ELi128ELi384ELi128ELb1ELb1ELb1ELb1ELb0ELb1EEEEEEEEEvNT_6ParamsE)
        .other          _ZN7cutlass13device_kernelIN5flash11enable_sm90INS1_16FlashAttnFwdSm90INS1_25CollectiveMainloopFwdSm90ILi2EN4cute5tupleIJNS5_1CILi1EEES8_S8_EEENS6_IJNS7_ILi192EEENS7_ILi128EEENS7_ILi96EEEEEELi96ENS_12float_e4m3_tEfNS_4arch4Sm90ELb0ELb1ELb1ELb1ELb1ELb0ELb0ELb1ELb1ELb1ELb1ELb0EEENS1_21CollectiveEpilogueFwdINS6_IJSA_SC_SB_EEES9_NS_10bfloat16_tESG_Li384ELb1ELb1ELb1ELb1EEENS1_36VarlenDynamicPersistentTileSchedulerILi192ELi128ELi384ELi128ELb1ELb1ELb1ELb1ELb0ELb1EEEEEEEEEvNT_6ParamsE,@"STO_CUDA_ENTRY STV_DEFAULT"
_ZN7cutlass13device_kernelIN5flash11enable_sm90INS1_16FlashAttnFwdSm90INS1_25CollectiveMainloopFwdSm90ILi2EN4cute5tupleIJNS5_1CILi1EEES8_S8_EEENS6_IJNS7_ILi192EEENS7_ILi128EEENS7_ILi96EEEEEELi96ENS_12float_e4m3_tEfNS_4arch4Sm90ELb0ELb1ELb1ELb1ELb1ELb0ELb0ELb1ELb1ELb1ELb1ELb0EEENS1_21CollectiveEpilogueFwdINS6_IJSA_SC_SB_EEES9_NS_10bfloat16_tESG_Li384ELb1ELb1ELb1ELb1EEENS1_36VarlenDynamicPersistentTileSchedulerILi192ELi128ELi384ELi128ELb1ELb1ELb1ELb1ELb0ELb1EEEEEEEEEvNT_6ParamsE:
        /* <DEDUP_REMOVED lines=45> */
.L_x_963:
        /* <DEDUP_REMOVED lines=22> */
.L_x_964:
        /* <DEDUP_REMOVED lines=18> */
.L_x_965:
        /* <DEDUP_REMOVED lines=22> */
.L_x_966:
        /* <DEDUP_REMOVED lines=24> */
.L_x_967:
        /* <DEDUP_REMOVED lines=8> */
.L_x_969:
        /* <DEDUP_REMOVED lines=19> */
[----:B------:R-:W-:Y:S01]  /*09e0*/  R2UR UR51, R11 ;  /* 0x000000000b3372ca */ /* 0x000fe200000e0000 */
        /* <DEDUP_REMOVED lines=15> */
[----:B------:R-:W-:Y:S02]  /*0ae0*/  LOP3.LUT R2, R3, 0x7fffff0, RZ, 0xc0, !PT ;  /* 0x07fffff003027812 */ /* 0x000fe400078ec0ff */
[----:B------:R-:W-:-:S02]  /*0af0*/  SHF.R.S32.HI R9, RZ, 0x2, R8 ;  /* 0x00000002ff097819 */ /* 0x000fc40000011408 */
[----:B------:R-:W-:Y:S01]  /*0b00*/  SHF.R.S32.HI R6, RZ, 0x1f, R8 ;  /* 0x0000001fff067819 */ /* 0x000fe20000011408 */
[----:B------:R-:W-:Y:S01]  /*0b10*/  IMAD.IADD R2, R13, 0x1, -R2 ;  /* 0x000000010d027824 */ /* 0x000fe200078e0a02 */
[----:B------:R-:W-:Y:S02]  /*0b20*/  LEA.HI R3, R3, R4, RZ, 0x1 ;  /* 0x0000000403037211 */ /* 0x000fe400078f08ff */
[----:B------:R-:W-:Y:S01]  /*0b30*/  LEA.HI R10, R6, R9, RZ, 0x3 ;  /* 0x00000009060a7211 */ /* 0x000fe200078f18ff */
[----:B------:R-:W-:Y:S01]  /*0b40*/  IMAD.HI R6, R14, 0x55555556, RZ ;  /* 0x555555560e067827 */ /* 0x000fe200078e02ff */
[----:B------:R-:W-:Y:S02]  /*0b50*/  LEA.HI R7, R7, R12, RZ, 0x5 ;  /* 0x0000000c07077211 */ /* 0x000fe400078f28ff */
[----:B------:R-:W-:Y:S01]  /*0b60*/  LOP3.LUT R10, R10, 0xfffffff8, RZ, 0xc0, !PT ;  /* 0xfffffff80a0a7812 */ /* 0x000fe200078ec0ff */
[----:B------:R-:W-:Y:S01]  /*0b70*/  IMAD R2, R2, 0x20, R5 ;  /* 0x0000002002027824 */ /* 0x000fe200078e0205 */
[----:B------:R-:W-:-:S02]  /*0b80*/  LOP3.LUT R3, R3, 0x1ffffffe, RZ, 0xc0, !PT ;  /* 0x1ffffffe03037812 */ /* 0x000fc400078ec0ff */
[----:B------:R-:W-:Y:S01]  /*0b90*/  LEA.HI R6, R6, R6, RZ, 0x1 ;  /* 0x0000000606067211 */ /* 0x000fe200078f08ff */
[----:B------:R-:W-:Y:S01]  /*0ba0*/  IMAD.IADD R10, R9, 0x1, -R10 ;  /* 0x00000001090a7824 */ /* 0x000fe200078e0a0a */
[----:B------:R-:W-:Y:S01]  /*0bb0*/  SHF.R.S32.HI R7, RZ, 0x5, R7 ;  /* 0x00000005ff077819 */ /* 0x000fe20000011407 */
[----:B------:R-:W-:Y:S01]  /*0bc0*/  IMAD.IADD R3, R4, 0x1, -R3 ;  /* 0x0000000104037824 */ /* 0x000fe200078e0a03 */
[----:B------:R-:W-:Y:S01]  /*0bd0*/  LEA.HI R0, R0, R13, RZ, 0x2 ;  /* 0x0000000d00007211 */ /* 0x000fe200078f10ff */
[----:B------:R-:W-:Y:S01]  /*0be0*/  IMAD R6, R6, -0x3, R14 ;  /* 0xfffffffd06067824 */ /* 0x000fe200078e020e */
[----:B------:R-:W-:Y:S01]  /*0bf0*/  LOP3.LUT R8, R8, 0x7ffffffc, RZ, 0xc0, !PT ;  /* 0x7ffffffc08087812 */ /* 0x000fe200078ec0ff */
[----:B------:R-:W-:Y:S01]  /*0c00*/  IMAD R7, R7, 0x10, R10 ;  /* 0x0000001007077824 */ /* 0x000fe200078e020a */
[----:B------:R-:W-:Y:S01]  /*0c10*/  LOP3.LUT R4, R0, 0xfffffffc, RZ, 0xc0, !PT ;  /* 0xfffffffc00047812 */ /* 0x000fe200078ec0ff */
[----:B------:R-:W-:Y:S01]  /*0c20*/  IMAD R2, R3, 0x8, R2 ;  /* 0x0000000803027824 */ /* 0x000fe200078e0202 */
[----:B------:R-:W-:Y:S01]  /*0c30*/  SHF.R.S32.HI R0, RZ, 0x2, R0 ;  /* 0x00000002ff007819 */ /* 0x000fe20000011400 */
[----:B------:R-:W-:-:S02]  /*0c40*/  IMAD R5, R6, 0x40, R7 ;  /* 0x0000004006057824 */ /* 0x000fc400078e0207 */
[----:B------:R-:W-:Y:S01]  /*0c50*/  IMAD.IADD R4, R13, 0x1, -R4 ;  /* 0x000000010d047824 */ /* 0x000fe200078e0a04 */
[----:B------:R0:W-:Y:S01]  /*0c60*/  STL [R1+0x24], R2 ;  /* 0x0000240201007387 */ /* 0x0001e20000100800 */
[----:B------:R-:W-:Y:S02]  /*0c70*/  IMAD.IADD R8, R12, 0x1, -R8 ;  /* 0x000000010c087824 */ /* 0x000fe400078e0a08 */
[----:B------:R-:W-:Y:S01]  /*0c80*/  IMAD.SHL.U32 R19, R4, 0x8, RZ ;  /* 0x0000000804137824 */ /* 0x000fe200078e00ff */
[----:B------:R1:W-:Y:S01]  /*0c90*/  STL [R1+0x20], R5 ;  /* 0x0000200501007387 */ /* 0x0003e20000100800 */
[----:B------:R-:W-:Y:S02]  /*0ca0*/  IMAD.SHL.U32 R17, R8, 0x2, RZ ;  /* 0x0000000208117824 */ /* 0x000fe400078e00ff */
[C---:B------:R-:W-:Y:S02]  /*0cb0*/  VIADD R22, R19.reuse, 0x20 ;  /* 0x0000002013167836 */ /* 0x040fe40000000000 */
[----:B------:R-:W-:Y:S01]  /*0cc0*/  VIADD R23, R19, 0x40 ;  /* 0x0000004013177836 */ /* 0x000fe20000000000 */
[----:B0-----:R-:W-:Y:S01]  /*0cd0*/  LEA.HI R2, R4, R4, RZ, 0x1 ;  /* 0x0000000404027211 */ /* 0x001fe200078f08ff */
[C---:B------:R-:W-:Y:S01]  /*0ce0*/  VIADD R157, R17.reuse, 0x30 ;  /* 0x00000030119d7836 */ /* 0x040fe20000000000 */
[----:B------:R-:W-:Y:S01]  /*0cf0*/  SHF.R.S32.HI R0, RZ, 0x1f, R17 ;  /* 0x0000001fff007819 */ /* 0x000fe20000011411 */
[C---:B------:R-:W-:Y:S01]  /*0d00*/  VIADD R0, R17.reuse, 0x28 ;  /* 0x0000002811007836 */ /* 0x040fe20000000000 */
[----:B------:R-:W-:Y:S01]  /*0d10*/  LOP3.LUT R2, R2, 0x1ffffffe, RZ, 0xc0, !PT ;  /* 0x1ffffffe02027812 */ /* 0x000fe200078ec0ff */
[C---:B------:R-:W-:Y:S01]  /*0d20*/  VIADD R156, R17.reuse, 0x38 ;  /* 0x00000038119c7836 */ /* 0x040fe20000000000 */
[----:B------:R-:W-:Y:S01]  /*0d30*/  SHF.R.S32.HI R3, RZ, 0x1f, R23 ;  /* 0x0000001fff037819 */ /* 0x000fe20000011417 */
[C---:B------:R-:W-:Y:S01]  /*0d40*/  VIADD R3, R17.reuse, 0x20 ;  /* 0x0000002011037836 */ /* 0x040fe20000000000 */
[----:B------:R-:W-:Y:S01]  /*0d50*/  SHF.R.S32.HI R0, RZ, 0x1f, R0 ;  /* 0x0000001fff007819 */ /* 0x000fe20000011400 */
[----:B------:R-:W-:Y:S01]  /*0d60*/  IMAD.IADD R2, R4, 0x1, -R2 ;  /* 0x0000000104027824 */ /* 0x000fe200078e0a02 */
[----:B------:R-:W-:Y:S01]  /*0d70*/  SHF.R.S32.HI R4, RZ, 0x1f, R22 ;  /* 0x0000001fff047819 */ /* 0x000fe20000011416 */
[C---:B------:R-:W-:Y:S01]  /*0d80*/  VIADD R4, R17.reuse, 0x18 ;  /* 0x0000001811047836 */ /* 0x040fe20000000000 */
        /* <DEDUP_REMOVED lines=11> */
[----:B------:R-:W-:Y:S01]  /*0e40*/  VIADD R152, R17, 0x58 ;  /* 0x0000005811987836 */ /* 0x000fe20000000000 */
[----:B------:R-:W-:Y:S01]  /*0e50*/  SHF.R.S32.HI R6, RZ, 0x1f, R6 ;  /* 0x0000001fff067819 */ /* 0x000fe20000011406 */
[----:B------:R-:W-:Y:S01]  /*0e60*/  IMAD R18, R2, 0x8, R5 ;  /* 0x0000000802127824 */ /* 0x000fe200078e0205 */
[----:B------:R-:W-:-:S02]  /*0e70*/  SHF.R.S32.HI R4, RZ, 0x1f, R154 ;  /* 0x0000001fff047819 */ /* 0x000fc4000001149a */
[----:B------:R-:W-:Y:S02]  /*0e80*/  SHF.R.S32.HI R3, RZ, 0x1f, R153 ;  /* 0x0000001fff037819 */ /* 0x000fe40000011499 */
[----:B-1----:R-:W-:-:S07]  /*0e90*/  SHF.R.S32.HI R0, RZ, 0x1f, R152 ;  /* 0x0000001fff007819 */ /* 0x002fce0000011498 */
.L_x_1073:
[----:B------:R-:W-:Y:S01]  /*0ea0*/  ULDC.64 UR8, c[0x0][0xa28] ;  /* 0x00028a0000087ab9 */ /* 0x000fe20000000a00 */
[----:B------:R-:W-:Y:S01]  /*0eb0*/  ULDC UR4, c[0x0][0x424] ;  /* 0x0001090000047ab9 */ /* 0x000fe20000000800 */
[----:B------:R-:W-:Y:S01]  /*0ec0*/  UISETP.NE.U32.AND UP0, UPT, UR8, URZ, UPT ;  /* 0x0000003f0800728c */ /* 0x000fe2000bf05070 */
[----:B------:R-:W-:-:S03]  /*0ed0*/  ULDC UR7, c[0x0][0x2f0] ;  /* 0x0000bc0000077ab9 */ /* 0x000fc60000000800 */
[----:B------:R-:W-:-:S03]  /*0ee0*/  UISETP.NE.AND.EX UP0, UPT, UR9, URZ, UPT, UP0 ;  /* 0x0000003f0900728c */ /* 0x000fc6000bf05300 */
[----:B------:R-:W-:Y:S02]  /*0ef0*/  ULDC.64 UR8, c[0x0][0xa18] ;  /* 0x0002860000087ab9 */ /* 0x000fe40000000a00 */
[----:B------:R-:W-:Y:S01]  /*0f00*/  UISETP.NE.U32.AND UP1, UPT, UR8, URZ, UPT ;  /* 0x0000003f0800728c */ /* 0x000fe2000bf25070 */
[----:B------:R-:W-:-:S03]  /*0f10*/  PLOP3.LUT P0, PT, PT, PT, UP0, 0x80, 0x0 ;  /* 0x000000000000781c */ /* 0x000fc60003f0f008 */
[----:B------:R-:W-:-:S03]  /*0f20*/  UISETP.NE.AND.EX UP1, UPT, UR9, URZ, UPT, UP1 ;  /* 0x0000003f0900728c */ /* 0x000fc6000bf25310 */
[----:B------:R-:W-:Y:S02]  /*0f30*/  @UP0 ULDC.64 UR8, c[0x0][0xa28] ;  /* 0x00028a0000080ab9 */ /* 0x000fe40000000a00 */
[----:B------:R-:W-:Y:S01]  /*0f40*/  @UP0 UIMAD.WIDE UR8, UR51, 0x4, UR8 ;  /* 0x00000004330808a5 */ /* 0x000fe2000f8e0208 */
[----:B------:R-:W-:-:S05]  /*0f50*/  PLOP3.LUT P2, PT, PT, PT, UP1, 0x80, 0x0 ;  /* 0x000000000000781c */ /* 0x000fca0003f4f018 */
[----:B01-34-:R-:W-:Y:S02]  /*0f60*/  IMAD.U32 R2, RZ, RZ, UR8 ;  /* 0x00000008ff027e24 */ /* 0x01bfe4000f8e00ff */
[----:B------:R-:W-:Y:S01]  /*0f70*/  IMAD.U32 R3, RZ, RZ, UR9 ;  /* 0x00000009ff037e24 */ /* 0x000fe2000f8e00ff */
[----:B------:R-:W-:Y:S02]  /*0f80*/  @UP1 ULDC.64 UR8, c[0x0][0xa18] ;  /* 0x0002860000081ab9 */ /* 0x000fe40000000a00 */
[----:B------:R-:W-:Y:S02]  /*0f90*/  @UP1 UIMAD.WIDE UR8, UR51, 0x4, UR8 ;  /* 0x00000004330818a5 */ /* 0x000fe4000f8e0208 */
[----:B--2---:R-:W2:Y:S04]  /*0fa0*/  @P0 LDG.E R2, desc[UR54][R2.64] ;  /* 0x0000003602020981 */ /* 0x004ea8000c1e1900 */
[----:B------:R-:W-:-:S02]  /*0fb0*/  IMAD.U32 R4, RZ, RZ, UR8 ;  /* 0x00000008ff047e24 */ /* 0x000fc4000f8e00ff */
[----:B------:R-:W-:Y:S01]  /*0fc0*/  IMAD.U32 R5, RZ, RZ, UR9 ;  /* 0x00000009ff057e24 */ /* 0x000fe2000f8e00ff */
[----:B------:R-:W-:-:S04]  /*0fd0*/  ULDC.64 UR8, c[0x0][0x418] ;  /* 0x0001060000087ab9 */ /* 0x000fc80000000a00 */
[----:B------:R-:W3:Y:S01]  /*0fe0*/  @P2 LDG.E R4, desc[UR54][R4.64] ;  /* 0x0000003604042981 */ /* 0x000ee2000c1e1900 */
[----:B------:R-:W-:Y:S01]  /*0ff0*/  UISETP.NE.U32.AND UP0, UPT, UR8, URZ, UPT ;  /* 0x0000003f0800728c */ /* 0x000fe2000bf05070 */
[----:B------:R-:W-:Y:S01]  /*1000*/  UMOV UR41, URZ ;  /* 0x0000003f00297c82 */ /* 0x000fe20008000000 */
[----:B------:R-:W-:Y:S02]  /*1010*/  ULOP3.LUT UR37, UR5, 0xffff, URZ, 0xc0, !UPT ;  /* 0x0000ffff05257892 */ /* 0x000fe4000f8ec03f */
[----:B------:R-:W-:-:S03]  /*1020*/  UISETP.NE.AND.EX UP0, UPT, UR9, URZ, UPT, UP0 ;  /* 0x0000003f0900728c */ /* 0x000fc6000bf05300 */
[----:B------:R-:W-:Y:S01]  /*1030*/  ULDC.64 UR8, c[0x0][0xa20] ;  /* 0x0002880000087ab9 */ /* 0x000fe20000000a00 */
[----:B------:R-:W-:Y:S01]  /*1040*/  USEL UR4, UR4, 0x1, UP0 ;  /* 0x0000000104047887 */ /* 0x000fe20008000000 */
[----:B------:R-:W-:-:S03]  /*1050*/  ISETP.NE.U32.AND P1, PT, RZ, UR8, PT ;  /* 0x00000008ff007c0c */ /* 0x000fc6000bf25070 */
[----:B------:R-:W-:Y:S01]  /*1060*/  UIMAD UR4, UR4, UR7, URZ ;  /* 0x00000007040472a4 */ /* 0x000fe2000f8e023f */
[----:B------:R-:W-:Y:S02]  /*1070*/  ISETP.NE.AND.EX P1, PT, RZ, UR9, PT, P1 ;  /* 0x00000009ff007c0c */ /* 0x000fe4000bf25310 */
[----:B--2---:R-:W-:Y:S02]  /*1080*/  @P0 R2UR UR41, R2 ;  /* 0x00000000022902ca */ /* 0x004fe400000e0000 */
[----:B---3--:R-:W-:Y:S01]  /*1090*/  @P2 R2UR UR38, R4 ;  /* 0x00000000042622ca */ /* 0x008fe200000e0000 */
[----:B-----5:R-:W-:-:S14]  /*10a0*/  @P2 BRA `(.L_x_970) ;  /* 0x0000000000382947 */ /* 0x020fdc0003800000 */
[----:B------:R-:W-:Y:S01]  /*10b0*/  ULDC.64 UR8, c[0x0][0xa00] ;  /* 0x0002800000087ab9 */ /* 0x000fe20000000a00 */
[----:B------:R-:W-:Y:S01]  /*10c0*/  ULDC UR38, c[0x0][0x288] ;  /* 0x0000a20000267ab9 */ /* 0x000fe20000000800 */
        /* <DEDUP_REMOVED lines=8> */
[----:B------:R-:W3:Y:S01]  /*1150*/  LDG.E R0, desc[UR54][R2.64+0x4] ;  /* 0x0000043602007981 */ /* 0x000ee2000c1e1900 */
[----:B--2---:R-:W-:Y:S02]  /*1160*/  R2UR UR38, R4 ;  /* 0x00000000042672ca */ /* 0x004fe400000e0000 */
[----:B---3--:R-:W-:-:S13]  /*1170*/  R2UR UR7, R0 ;  /* 0x00000000000772ca */ /* 0x008fda00000e0000 */
[----:B------:R-:W-:-:S12]  /*1180*/  UIADD3 UR38, -UR38, UR7, URZ ;  /* 0x0000000726267290 */ /* 0x000fd8000fffe13f */
.L_x_970:
[----:B------:R-:W-:Y:S01]  /*1190*/  UMOV UR39, UR51 ;  /* 0x0000003300277c82 */ /* 0x000fe20008000000 */
[----:B------:R-:W-:Y:S05]  /*11a0*/  @!P1 BRA `(.L_x_971) ;  /* 0x00000000001c9947 */ /* 0x000fea0003800000 */
[----:B------:R-:W-:Y:S02]  /*11b0*/  ULDC.64 UR8, c[0x0][0xa20] ;  /* 0x0002880000087ab9 */ /* 0x000fe40000000a00 */
[----:B------:R-:W-:-:S06]  /*11c0*/  UIMAD.WIDE UR8, UR51, 0x4, UR8 ;  /* 0x00000004330878a5 */ /* 0x000fcc000f8e0208 */
[----:B------:R-:W-:Y:S02]  /*11d0*/  IMAD.U32 R2, RZ, RZ, UR8 ;  /* 0x00000008ff027e24 */ /* 0x000fe4000f8e00ff */
[----:B------:R-:W-:-:S05]  /*11e0*/  IMAD.U32 R3, RZ, RZ, UR9 ;  /* 0x00000009ff037e24 */ /* 0x000fca000f8e00ff */
[----:B------:R-:W2:Y:S02]  /*11f0*/  LDG.E R2, desc[UR54][R2.64] ;  /* 0x0000003602027981 */ /* 0x000ea4000c1e1900 */
[----:B--2---:R-:W-:Y:S01]  /*1200*/  R2UR UR4, R2 ;  /* 0x00000000020472ca */ /* 0x004fe200000e0000 */
[----:B------:R-:W-:-:S14]  /*1210*/  BRA `(.L_x_972) ;  /* 0x0000000000347947 */ /* 0x000fdc0003800000 */
.L_x_971:
        /* <DEDUP_REMOVED lines=13> */
.L_x_972:
[----:B------:R-:W-:Y:S01]  /*12f0*/  ULDC UR7, c[0x0][0x448] ;  /* 0x0001120000077ab9 */ /* 0x000fe20000000800 */
[----:B------:R-:W-:Y:S02]  /*1300*/  UIMAD UR40, UR6, 0xc0, URZ ;  /* 0x000000c0062878a4 */ /* 0x000fe4000f8e023f */
[----:B------:R-:W-:Y:S02]  /*1310*/  UISETP.NE.AND UP0, UPT, UR7, 0x1, UPT ;  /* 0x000000010700788c */ /* 0x000fe4000bf05270 */
[----:B------:R-:W-:Y:S01]  /*1320*/  UIADD3 UR10, UR40, 0xbf, URZ ;  /* 0x000000bf280a7890 */ /* 0x000fe2000fffe03f */
[----:B------:R-:W-:Y:S01]  /*1330*/  ULDC.64 UR6, c[0x0][0x9e0] ;  /* 0x0002780000067ab9 */ /* 0x000fe20000000a00 */
[----:B------:R-:W-:Y:S02]  /*1340*/  UP2UR UR53, UPR, URZ, 0x1 ;  /* 0x000000013f357883 */ /* 0x000fe40008000000 */
[----:B------:R-:W-:-:S05]  /*1350*/  UIADD3 UR41, -UR41, UR4, URZ ;  /* 0x0000000429297290 */ /* 0x000fca000fffe13f */
[----:B------:R-:W-:Y:S01]  /*1360*/  @UP0 ULDC UR8, c[0x0][0x44c] ;  /* 0x0001130000080ab9 */ /* 0x000fe20000000800 */
[----:B------:R-:W-:Y:S01]  /*1370*/  @UP0 ULDC UR11, c[0x0][0x450] ;  /* 0x00011400000b0ab9 */ /* 0x000fe20000000800 */
[----:B------:R-:W-:Y:S02]  /*1380*/  UIMAD.WIDE.U32 UR8, UR10, UR8, URZ ;  /* 0x000000080a0872a5 */ /* 0x000fe4000f8e003f */
[----:B------:R-:W-:Y:S02]  /*1390*/  UIADD3 UR4, UR41, 0x1, -UR38 ;  /* 0x0000000129047890 */ /* 0x000fe4000fffe826 */
[----:B------:R-:W-:Y:S02]  /*13a0*/  @UP0 USHF.R.U32.HI UR10, URZ, UR11, UR9 ;  /* 0x0000000b3f0a0299 */ /* 0x000fe40008011609 */
[----:B------:R-:W-:Y:S02]  /*13b0*/  UISETP.GE.AND UP0, UPT, UR7, 0x1, UPT ;  /* 0x000000010700788c */ /* 0x000fe4000bf06270 */
[----:B------:R-:W-:-:S02]  /*13c0*/  UIADD3 UR10, UR4, UR10, URZ ;  /* 0x0000000a040a7290 */ /* 0x000fc4000fffe03f */
[----:B------:R-:W-:Y:S02]  /*13d0*/  UP2UR UR52, UPR, URZ, 0x1 ;  /* 0x000000013f347883 */ /* 0x000fe40008000000 */
[----:B------:R-:W-:Y:S01]  /*13e0*/  PLOP3.LUT P0, PT, PT, PT, UP0, 0x40, 0x0 ;  /* 0x000000000000781c */ /* 0x000fe20003f0e808 */
[----:B------:R-:W-:-:S12]  /*13f0*/  UIADD3 UR6, UR10, UR6, URZ ;  /* 0x000000060a067290 */ /* 0x000fd8000fffe03f */
[----:B------:R-:W-:Y:S05]  /*1400*/  @P0 BRA `(.L_x_973) ;  /* 0x0000000000440947 */ /* 0x000fea0003800000 */
        /* <DEDUP_REMOVED lines=10> */
.L_x_974:
[----:B------:R-:W-:-:S11]  /*14b0*/  UISETP.NE.AND UP0, UPT, UR7, 0x1, UPT ;  /* 0x000000010700788c */ /* 0x000fd6000bf05270 */
[----:B------:R-:W-:Y:S02]  /*14c0*/  @UP0 ULDC.64 UR10, c[0x0][0x9e8] ;  /* 0x00027a00000a0ab9 */ /* 0x000fe40000000a00 */
[----:B------:R-:W-:-:S04]  /*14d0*/  UIMAD.WIDE.U32 UR8, UR4, UR10, URZ ;  /* 0x0000000a040872a5 */ /* 0x000fc8000f8e003f */
[----:B------:R-:W-:-:S12]  /*14e0*/  @UP0 USHF.R.U32.HI UR4, URZ, UR11, UR9 ;  /* 0x0000000b3f040299 */ /* 0x000fd80008011609 */
.L_x_975:
[----:B------:R-:W-:-:S04]  /*14f0*/  UIMAD UR4, UR4, UR7, UR7 ;  /* 0x00000007040472a4 */ /* 0x000fc8000f8e0207 */
[----:B------:R-:W-:-:S04]  /*1500*/  UISETP.LT.AND UP0, UPT, UR6, UR4, UPT ;  /* 0x000000040600728c */ /* 0x000fc8000bf01270 */
[----:B------:R-:W-:-:S12]  /*1510*/  USEL UR6, UR6, UR4, UP0 ;  /* 0x0000000406067287 */ /* 0x000fd80008000000 */
.L_x_973:
[----:B------:R-:W-:Y:S02]  /*1520*/  UISETP.NE.AND UP0, UPT, UR53, URZ, UPT ;  /* 0x0000003f3500728c */ /* 0x000fe4000bf05270 */
[----:B------:R-:W-:Y:S02]  /*1530*/  UIADD3 UR4, UR41, 0x7f, URZ ;  /* 0x0000007f29047890 */ /* 0x000fe4000fffe03f */
[----:B------:R-:W-:Y:S02]  /*1540*/  UIADD3 UR10, UR6, 0x7f, URZ ;  /* 0x0000007f060a7890 */ /* 0x000fe4000fffe03f */
[----:B------:R-:W-:Y:S02]  /*1550*/  UISETP.GE.AND UP1, UPT, UR7, 0x1, UPT ;  /* 0x000000010700788c */ /* 0x000fe4000bf26270 */
[----:B------:R-:W-:Y:S02]  /*1560*/  USHF.R.S32.HI UR6, URZ, 0x1f, UR4 ;  /* 0x0000001f3f067899 */ /* 0x000fe40008011404 */
[----:B------:R-:W-:Y:S01]  /*1570*/  USHF.R.S32.HI UR11, URZ, 0x1f, UR10 ;  /* 0x0000001f3f0b7899 */ /* 0x000fe2000801140a */
[----:B------:R-:W-:Y:S01]  /*1580*/  @UP0 ULDC UR8, c[0x0][0x44c] ;  /* 0x0001130000080ab9 */ /* 0x000fe20000000800 */
[----:B------:R-:W-:Y:S01]  /*1590*/  ULEA.HI UR6, UR6, UR4, URZ, 0x7 ;  /* 0x0000000406067291 */ /* 0x000fe2000f8f383f */
[----:B------:R-:W-:Y:S01]  /*15a0*/  PLOP3.LUT P0, PT, PT, PT, UP1, 0x40, 0x0 ;  /* 0x000000000000781c */ /* 0x000fe20003f0e818 */
[----:B------:R-:W-:-:S02]  /*15b0*/  UIMAD.WIDE.U32 UR8, UR40, UR8, URZ ;  /* 0x00000008280872a5 */ /* 0x000fc4000f8e003f */
[----:B------:R-:W-:Y:S01]  /*15c0*/  ULEA.HI UR11, UR11, UR10, URZ, 0x7 ;  /* 0x0000000a0b0b7291 */ /* 0x000fe2000f8f383f */
[----:B------:R-:W-:Y:S01]  /*15d0*/  @UP0 ULDC UR13, c[0x0][0x450] ;  /* 0x00011400000d0ab9 */ /* 0x000fe20000000800 */
[----:B------:R-:W-:Y:S01]  /*15e0*/  UMOV UR12, UR40 ;  /* 0x00000028000c7c82 */ /* 0x000fe20008000000 */
[----:B------:R-:W-:Y:S02]  /*15f0*/  UIADD3 UR56, UR41, -UR38, URZ ;  /* 0x8000002629387290 */ /* 0x000fe4000fffe03f */
[----:B------:R-:W-:Y:S02]  /*1600*/  USHF.R.S32.HI UR6, URZ, 0x7, UR6 ;  /* 0x000000073f067899 */ /* 0x000fe40008011406 */
[----:B------:R-:W-:Y:S02]  /*1610*/  USHF.R.S32.HI UR11, URZ, 0x7, UR11 ;  /* 0x000000073f0b7899 */ /* 0x000fe4000801140b */
[----:B------:R-:W-:Y:S02]  /*1620*/  @UP0 USHF.R.U32.HI UR12, URZ, UR13, UR9 ;  /* 0x0000000d3f0c0299 */ /* 0x000fe40008011609 */
[----:B------:R-:W-:-:S02]  /*1630*/  UISETP.LT.AND UP0, UPT, UR6, UR11, UPT ;  /* 0x0000000b0600728c */ /* 0x000fc4000bf01270 */
[----:B------:R-:W-:Y:S01]  /*1640*/  UIADD3 UR4, UR56, UR12, URZ ;  /* 0x0000000c38047290 */ /* 0x000fe2000fffe03f */
[----:B------:R-:W-:Y:S01]  /*1650*/  ULDC UR10, c[0x0][0x9dc] ;  /* 0x00027700000a7ab9 */ /* 0x000fe20000000800 */
[----:B------:R-:W-:Y:S02]  /*1660*/  USEL UR6, UR6, UR11, UP0 ;  /* 0x0000000b06067287 */ /* 0x000fe40008000000 */
[----:B------:R-:W-:Y:S01]  /*1670*/  UIADD3 UR10, UR4, -UR10, URZ ;  /* 0x8000000a040a7290 */ /* 0x000fe2000fffe03f */
[----:B------:R-:W-:Y:S11]  /*1680*/  @P0 BRA `(.L_x_976) ;  /* 0x0000000000440947 */ /* 0x000ff60003800000 */
        /* <DEDUP_REMOVED lines=10> */
.L_x_977:
[----:B------:R-:W-:-:S11]  /*1730*/  UISETP.NE.AND UP0, UPT, UR7, 0x1, UPT ;  /* 0x000000010700788c */ /* 0x000fd6000bf05270 */
[----:B------:R-:W-:Y:S02]  /*1740*/  @UP0 ULDC.64 UR12, c[0x0][0x9e8] ;  /* 0x00027a00000c0ab9 */ /* 0x000fe40000000a00 */
[----:B------:R-:W-:-:S04]  /*1750*/  UIMAD.WIDE.U32 UR8, UR4, UR12, URZ ;  /* 0x0000000c040872a5 */ /* 0x000fc8000f8e003f */
[----:B------:R-:W-:-:S12]  /*1760*/  @UP0 USHF.R.U32.HI UR4, URZ, UR13, UR9 ;  /* 0x0000000d3f040299 */ /* 0x000fd80008011609 */
.L_x_978:
[----:B------:R-:W-:-:S04]  /*1770*/  UIMAD UR4, UR4, UR7, URZ ;  /* 0x00000007040472a4 */ /* 0x000fc8000f8e023f */
[----:B------:R-:W-:-:S04]  /*1780*/  UISETP.LT.AND UP0, UPT, UR10, UR4, UPT ;  /* 0x000000040a00728c */ /* 0x000fc8000bf01270 */
[----:B------:R-:W-:-:S12]  /*1790*/  USEL UR10, UR10, UR4, !UP0 ;  /* 0x000000040a0a7287 */ /* 0x000fd8000c000000 */
.L_x_976:
[----:B------:R-:W-:-:S04]  /*17a0*/  USHF.R.S32.HI UR4, URZ, 0x1f, UR10 ;  /* 0x0000001f3f047899 */ /* 0x000fc8000801140a */
[----:B------:R-:W-:-:S04]  /*17b0*/  ULEA.HI UR4, UR4, UR10, URZ, 0x7 ;  /* 0x0000000a04047291 */ /* 0x000fc8000f8f383f */
[----:B------:R-:W-:Y:S02]  /*17c0*/  USHF.R.S32.HI UR7, URZ, 0x7, UR4 ;  /* 0x000000073f077899 */ /* 0x000fe40008011404 */
[----:B------:R-:W-:Y:S02]  /*17d0*/  ULOP3.LUT UR4, UR5, 0xff000000, URZ, 0xc0, !UPT ;  /* 0xff00000005047892 */ /* 0x000fe4000f8ec03f */
[----:B------:R-:W-:Y:S02]  /*17e0*/  UISETP.LT.AND UP0, UPT, URZ, UR7, UPT ;  /* 0x000000073f00728c */ /* 0x000fe4000bf01270 */
[----:B------:R-:W-:Y:S02]  /*17f0*/  ULOP3.LUT UR5, UR5, 0xff0000, URZ, 0xc0, !UPT ;  /* 0x00ff000005057892 */ /* 0x000fe4000f8ec03f */
[----:B------:R-:W-:Y:S02]  /*1800*/  USEL UR44, URZ, UR7, !UP0 ;  /* 0x000000073f2c7287 */ /* 0x000fe4000c000000 */
[----:B------:R-:W-:-:S02]  /*1810*/  USHF.R.U32.HI UR4, URZ, 0x8, UR4 ;  /* 0x000000083f047899 */ /* 0x000fc40008011604 */
[----:B------:R-:W-:Y:S02]  /*1820*/  UISETP.GT.AND UP0, UPT, UR6, UR44, UPT ;  /* 0x0000002c0600728c */ /* 0x000fe4000bf04270 */
[----:B------:R-:W-:-:S03]  /*1830*/  ULEA.HI UR5, UR5, UR4, URZ, 0x10 ;  /* 0x0000000405057291 */ /* 0x000fc6000f8f803f */
[----:B------:R-:W-:Y:S01]  /*1840*/  UMOV UR4, URZ ;  /* 0x0000003f00047c82 */ /* 0x000fe20008000000 */
[----:B------:R-:W-:Y:S01]  /*1850*/  PLOP3.LUT P0, PT, PT, PT, UP0, 0x80, 0x0 ;  /* 0x000000000000781c */ /* 0x000fe20003f0f008 */
[----:B------:R-:W-:Y:S02]  /*1860*/  ULOP3.LUT UR42, UR5, 0xff, URZ, 0xc0, !UPT ;  /* 0x000000ff052a7892 */ /* 0x000fe4000f8ec03f */
[----:B------:R-:W-:-:S10]  /*1870*/  USHF.R.U32.HI UR43, URZ, 0x10, UR5 ;  /* 0x000000103f2b7899 */ /* 0x000fd40008011605 */
[----:B------:R-:W-:Y:S05]  /*1880*/  @!P0 BRA `(.L_x_979) ;  /* 0x0000000000948947 */ /* 0x000fea0003800000 */
[----:B------:R-:W-:Y:S01]  /*1890*/  UISETP.NE.AND UP0, UPT, UR43, URZ, UPT ;  /* 0x0000003f2b00728c */ /* 0x000fe2000bf05270 */
[----:B------:R-:W-:-:S03]  /*18a0*/  ULDC UR4, c[0x0][0x9f0] ;  /* 0x00027c0000047ab9 */ /* 0x000fc60000000800 */
[----:B------:R-:W-:-:S04]  /*18b0*/  USEL UR10, UR43, UR4, UP0 ;  /* 0x000000042b0a7287 */ /* 0x000fc80008000000 */
[----:B------:R-:W-:Y:S02]  /*18c0*/  UIADD3 UR4, UR10, -0x1, UR6 ;  /* 0xffffffff0a047890 */ /* 0x000fe4000fffe006 */
[----:B------:R-:W-:Y:S02]  /*18d0*/  IMAD.U32 R3, RZ, RZ, UR10 ;  /* 0x0000000aff037e24 */ /* 0x000fe4000f8e00ff */
[----:B------:R-:W-:-:S03]  /*18e0*/  UIADD3 UR7, -UR44, UR4, URZ ;  /* 0x000000042c077290 */ /* 0x000fc6000fffe13f */
[-C--:B------:R-:W-:Y:S01]  /*18f0*/  IABS R0, R3.reuse ;  /* 0x0000000300007213 */ /* 0x080fe20000000000 */
[----:B------:R-:W-:Y:S01]  /*1900*/  UMOV UR4, URZ ;  /* 0x0000003f00047c82 */ /* 0x000fe20008000000 */
[----:B------:R-:W-:Y:S01]  /*1910*/  IABS R5, R3 ;  /* 0x0000000300057213 */ /* 0x000fe20000000000 */
[----:B------:R-:W-:Y:S01]  /*1920*/  IMAD.U32 R4, RZ, RZ, UR7 ;  /* 0x00000007ff047e24 */ /* 0x000fe2000f8e00ff */
[----:B------:R-:W-:Y:S01]  /*1930*/  R2UR UR11, R0 ;  /* 0x00000000000b72ca */ /* 0x000fe200000e0000 */
[----:B------:R-:W-:-:S03]  /*1940*/  ULOP3.LUT UR7, UR7, UR10, URZ, 0x3c, !UPT ;  /* 0x0000000a07077292 */ /* 0x000fc6000f8e3c3f */
[----:B------:R-:W-:-:S05]  /*1950*/  IABS R4, R4 ;  /* 0x0000000400047213 */ /* 0x000fca0000000000 */
[----:B------:R-:W-:-:S04]  /*1960*/  IMAD.MOV.U32 R3, RZ, RZ, R4 ;  /* 0x000000ffff037224 */ /* 0x000fc800078e0004 */
[----:B------:R-:W0:Y:S01]  /*1970*/  I2F.RP R0, UR11 ;  /* 0x0000000b00007d06 */ /* 0x000e220008209400 */
[----:B------:R-:W-:-:S07]  /*1980*/  R2UR UR9, R3 ;  /* 0x00000000030972ca */ /* 0x000fce00000e0000 */
[----:B0-----:R-:W0:Y:S02]  /*1990*/  MUFU.RCP R0, R0 ;  /* 0x0000000000007308 */ /* 0x001e240000001000 */
[----:B0-----:R-:W-:Y:S02]  /*19a0*/  VIADD R2, R0, 0xffffffe ;  /* 0x0ffffffe00027836 */ /* 0x001fe40000000000 */
        /* <DEDUP_REMOVED lines=19> */
.L_x_979:
[----:B------:R-:W-:Y:S01]  /*1ae0*/  UIMAD UR44, UR42, UR4, UR44 ;  /* 0x000000042a2c72a4 */ /* 0x000fe2000f8e022c */
[----:B------:R-:W-:Y:S01]  /*1af0*/  IMAD.U32 R88, RZ, RZ, UR6 ;  /* 0x00000006ff587e24 */ /* 0x000fe2000f8e00ff */
[----:B------:R-:W-:Y:S01]  /*1b00*/  PLOP3.LUT P0, PT, PT, PT, PT, 0x80, 0x0 ;  /* 0x000000000000781c */ /* 0x000fe20003f0f070 */
[----:B------:R-:W-:Y:S01]  /*1b10*/  IMAD.U32 R3, RZ, RZ, UR4 ;  /* 0x00000004ff037e24 */ /* 0x000fe2000f8e00ff */
[----:B------:R-:W-:Y:S01]  /*1b20*/  CS2R R24, SRZ ;  /* 0x0000000000187805 */ /* 0x000fe2000001ff00 */
[----:B------:R-:W-:Y:S01]  /*1b30*/  IMAD.MOV.U32 R2, RZ, RZ, RZ ;  /* 0x000000ffff027224 */ /* 0x000fe200078e00ff */
[----:B------:R-:W-:Y:S01]  /*1b40*/  CS2R R38, SRZ ;  /* 0x0000000000267805 */ /* 0x000fe2000001ff00 */
[----:B------:R-:W-:Y:S01]  /*1b50*/  IMAD.MOV.U32 R0, RZ, RZ, RZ ;  /* 0x000000ffff007224 */ /* 0x000fe200078e00ff */
[----:B------:R-:W-:Y:S01]  /*1b60*/  VIADDMNMX R88, R3, UR44, R88, PT ;  /* 0x0000002c03587c46 */ /* 0x000fe2000b800158 */
[----:B------:R-:W-:Y:S01]  /*1b70*/  IMAD.MOV.U32 R15, RZ, RZ, RZ ;  /* 0x000000ffff0f7224 */ /* 0x000fe200078e00ff */
[----:B------:R-:W-:Y:S01]  /*1b80*/  CS2R R36, SRZ ;  /* 0x0000000000247805 */ /* 0x000fe2000001ff00 */
[----:B------:R-:W-:Y:S01]  /*1b90*/  IMAD.MOV.U32 R93, RZ, RZ, RZ ;  /* 0x000000ffff5d7224 */ /* 0x000fe200078e00ff */
[----:B------:R-:W-:-:S02]  /*1ba0*/  ISETP.GT.AND P1, PT, R88, UR44, PT ;  /* 0x0000002c58007c0c */ /* 0x000fc4000bf24270 */
[----:B------:R-:W-:Y:S02]  /*1bb0*/  CS2R R8, SRZ ;  /* 0x0000000000087805 */ /* 0x000fe4000001ff00 */
[----:B------:R-:W-:Y:S02]  /*1bc0*/  CS2R R10, SRZ ;  /* 0x00000000000a7805 */ /* 0x000fe4000001ff00 */
        /* <DEDUP_REMOVED lines=23> */
[----:B------:R-:W-:Y:S06]  /*1d40*/  @!P1 BRA `(.L_x_980) ;  /* 0x000000dc00c09947 */ /* 0x000fec0003800000 */
        /* <DEDUP_REMOVED lines=36> */
.L_x_981:
        /* <DEDUP_REMOVED lines=10> */
[----:B------:R-:W-:Y:S02]  /*2030*/  @UP0 USHF.R.S32.HI UR12, URZ, 0x1f, UR51 ;  /* 0x0000001f3f0c0899 */ /* 0x000fe40008011433 */
[----:B------:R-:W-:Y:S01]  /*2040*/  @UP1 USHF.R.S32.HI UR13, URZ, 0x1f, UR51 ;  /* 0x0000001f3f0d1899 */ /* 0x000fe20008011433 */
[----:B------:R-:W-:Y:S01]  /*2050*/  @UP0 ULDC.64 UR8, c[0x0][0x9a8] ;  /* 0x00026a0000080ab9 */ /* 0x000fe20000000a00 */
[----:B------:R-:W-:Y:S01]  /*2060*/  @UP1 ULDC.64 UR10, c[0x0][0x9b8] ;  /* 0x00026e00000a1ab9 */ /* 0x000fe20000000a00 */
[----:B------:R-:W-:Y:S02]  /*2070*/  @UP0 UIMAD UR12, UR12, UR8, URZ ;  /* 0x000000080c0c02a4 */ /* 0x000fe4000f8e023f */
[----:B------:R-:W-:Y:S02]  /*2080*/  @UP1 UIMAD UR13, UR13, UR10, URZ ;  /* 0x0000000a0d0d12a4 */ /* 0x000fe4000f8e023f */
[----:B------:R-:W-:Y:S02]  /*2090*/  @UP0 UIMAD.WIDE.U32 UR14, UR51, UR8, URZ ;  /* 0x00000008330e02a5 */ /* 0x000fe4000f8e003f */
[----:B------:R-:W-:-:S02]  /*20a0*/  @UP0 UIMAD UR12, UR51, UR9, UR12 ;  /* 0x00000009330c02a4 */ /* 0x000fc4000f8e020c */
[----:B------:R-:W-:Y:S02]  /*20b0*/  @UP1 UIMAD UR11, UR51, UR11, UR13 ;  /* 0x0000000b330b12a4 */ /* 0x000fe4000f8e020d */
[----:B------:R-:W-:Y:S02]  /*20c0*/  @UP1 UIMAD.WIDE.U32 UR8, UR51, UR10, URZ ;  /* 0x0000000a330812a5 */ /* 0x000fe4000f8e003f */
[----:B------:R-:W-:Y:S02]  /*20d0*/  @UP0 UIADD3 UR15, UR15, UR12, URZ ;  /* 0x0000000c0f0f0290 */ /* 0x000fe4000fffe03f */
[----:B------:R-:W-:Y:S01]  /*20e0*/  @UP1 UIADD3 UR9, UR9, UR11, URZ ;  /* 0x0000000b09091290 */ /* 0x000fe2000fffe03f */
[----:B------:R-:W-:Y:S02]  /*20f0*/  @UP1 ULDC.64 UR12, c[0x0][0x9c0] ;  /* 0x00027000000c1ab9 */ /* 0x000fe40000000a00 */
[----:B------:R-:W-:Y:S01]  /*2100*/  @UP0 ULDC.64 UR10, c[0x0][0x9b0] ;  /* 0x00026c00000a0ab9 */ /* 0x000fe20000000a00 */
[----:B------:R-:W-:-:S02]  /*2110*/  @UP1 UIMAD.WIDE.U32 UR8, UR37, UR12, UR8 ;  /* 0x0000000c250812a5 */ /* 0x000fc4000f8e0008 */
[----:B------:R-:W-:Y:S02]  /*2120*/  @UP0 UIMAD.WIDE.U32 UR14, UR37, UR10, UR14 ;  /* 0x0000000a250e02a5 */ /* 0x000fe4000f8e000e */
[----:B------:R-:W-:Y:S02]  /*2130*/  @UP1 UIMAD UR13, UR37, UR13, UR9 ;  /* 0x0000000d250d12a4 */ /* 0x000fe4000f8e0209 */
[----:B------:R-:W-:Y:S02]  /*2140*/  @UP0 UIMAD UR11, UR37, UR11, UR15 ;  /* 0x0000000b250b02a4 */ /* 0x000fe4000f8e020f */
[----:B------:R-:W-:Y:S02]  /*2150*/  @UP0 ULEA UR6, UP2, UR14, UR6, 0x2 ;  /* 0x000000060e060291 */ /* 0x000fe4000f84103f */
[----:B------:R-:W-:Y:S02]  /*2160*/  @UP1 ULEA UR4, UP3, UR8, UR4, 0x2 ;  /* 0x0000000408041291 */ /* 0x000fe4000f86103f */
[----:B------:R-:W-:-:S02]  /*2170*/  @UP0 ULEA.HI.X UR7, UR14, UR7, UR11, 0x2, UP2 ;  /* 0x000000070e070291 */ /* 0x000fc400090f140b */
[----:B------:R-:W-:Y:S01]  /*2180*/  @UP1 ULEA.HI.X UR5, UR8, UR5, UR13, 0x2, UP3 ;  /* 0x0000000508051291 */ /* 0x000fe200098f140d */
[----:B------:R-:W-:Y:S02]  /*2190*/  IMAD.U32 R2, RZ, RZ, UR6 ;  /* 0x00000006ff027e24 */ /* 0x000fe4000f8e00ff */
[----:B------:R-:W-:Y:S02]  /*21a0*/  IMAD.U32 R4, RZ, RZ, UR4 ;  /* 0x00000004ff047e24 */ /* 0x000fe4000f8e00ff */
[----:B------:R-:W-:Y:S02]  /*21b0*/  IMAD.U32 R3, RZ, RZ, UR7 ;  /* 0x00000007ff037e24 */ /* 0x000fe4000f8e00ff */
[----:B------:R-:W-:-:S03]  /*21c0*/  IMAD.U32 R5, RZ, RZ, UR5 ;  /* 0x00000005ff057e24 */ /* 0x000fc6000f8e00ff */
[----:B------:R-:W2:Y:S04]  /*21d0*/  @P0 LDG.E R7, desc[UR54][R2.64] ;  /* 0x0000003602070981 */ /* 0x000ea8000c1e1900 */
[----:B------:R-:W2:Y:S01]  /*21e0*/  @P1 LDG.E R0, desc[UR54][R4.64] ;  /* 0x0000003604001981 */ /* 0x000ea2000c1e1900 */
[----:B------:R-:W-:Y:S01]  /*21f0*/  ULEA.HI UR4, UR49, UR49, URZ, 0x1 ;  /* 0x0000003131047291 */ /* 0x000fe2000f8f083f */
[----:B------:R-:W-:-:S03]  /*2200*/  IMAD.U32 R8, RZ, RZ, UR50 ;  /* 0x00000032ff087e24 */ /* 0x000fc6000f8e00ff */
[----:B------:R-:W-:Y:S02]  /*2210*/  ULOP3.LUT UR4, UR4, 0xfffffffe, URZ, 0xc0, !UPT ;  /* 0xfffffffe04047892 */ /* 0x000fe4000f8ec03f */
[----:B------:R-:W-:Y:S02]  /*2220*/  ISETP.NE.AND P0, PT, R8, 0x3, PT ;  /* 0x000000030800780c */ /* 0x000fe40003f05270 */
[----:B------:R-:W-:-:S06]  /*2230*/  UIADD3 UR4, UR49, -UR4, URZ ;  /* 0x8000000431047290 */ /* 0x000fcc000fffe03f */
[----:B------:R-:W-:Y:S01]  /*2240*/  IMAD.U32 R6, RZ, RZ, UR4 ;  /* 0x00000004ff067e24 */ /* 0x000fe2000f8e00ff */
[----:B------:R-:W-:-:S04]  /*2250*/  ULDC UR4, c[0x0][0x9d8] ;  /* 0x0002760000047ab9 */ /* 0x000fc80000000800 */
[----:B------:R-:W-:-:S04]  /*2260*/  SHF.L.U32 R6, R6, 0x1f, RZ ;  /* 0x0000001f06067819 */ /* 0x000fc800000006ff */
[----:B------:R-:W0:Y:S01]  /*2270*/  SYNCS.PHASECHK.TRANS64.TRYWAIT P1, [UR46+0x19c00], R6 ;  /* 0x019c0006ff0075a7 */ /* 0x000e22000802016e */
[----:B--2---:R-:W-:-:S04]  /*2280*/  FMUL.FTZ R0, R7, R0 ;  /* 0x0000000007007220 */ /* 0x004fc80000410000 */
[----:B------:R-:W-:Y:S01]  /*2290*/  FMUL.FTZ R0, R0, UR4 ;  /* 0x0000000400007c20 */ /* 0x000fe20008410000 */
[----:B0-----:R-:W-:Y:S06]  /*22a0*/  @!P1 BRA `(.L_x_982) ;  /* 0x0000017800249947 */ /* 0x001fec0003800000 */
.L_x_1182:
[----:B------:R-:W-:Y:S05]  /*22b0*/  @!P0 BRA `(.L_x_983) ;  /* 0x0000000000048947 */ /* 0x000fea0003800000 */
[----:B------:R-:W-:Y:S01]  /*22c0*/  BPT.TRAP 0x1 ;  /* 0x000000040000795c */ /* 0x000fe20000300000 */
.L_x_983:
[----:B------:R-:W-:Y:S02]  /*22d0*/  IMAD.U32 R2, RZ, RZ, UR47 ;  /* 0x0000002fff027e24 */ /* 0x000fe4000f8e00ff */
[----:B0-----:R-:W-:-:S03]  /*22e0*/  IMAD.U32 R3, RZ, RZ, UR48 ;  /* 0x00000030ff037e24 */ /* 0x001fc6000f8e00ff */
[----:B------:R-:W-:Y:S02]  /*22f0*/  LEA R2, R2, UR46, 0x3 ;  /* 0x0000002e02027c11 */ /* 0x000fe4000f8e18ff */
[----:B------:R-:W-:-:S04]  /*2300*/  SHF.L.U32 R3, R3, 0x1f, RZ ;  /* 0x0000001f03037819 */ /* 0x000fc800000006ff */
[----:B------:R0:W1:Y:S01]  /*2310*/  SYNCS.PHASECHK.TRANS64.TRYWAIT P1, [R2+URZ+0x19c30], R3 ;  /* 0x019c3003020075a7 */ /* 0x000062000802017f */
[----:B------:R-:W-:Y:S05]  /*2320*/  @!P0 BRA `(.L_x_984) ;  /* 0x0000000000048947 */ /* 0x000fea0003800000 */
[----:B------:R-:W-:Y:S01]  /*2330*/  BPT.TRAP 0x1 ;  /* 0x000000040000795c */ /* 0x000fe20000300000 */
.L_x_984:
[----:B-1----:R-:W-:Y:S05]  /*2340*/  @P1 BRA `(.L_x_985) ;  /* 0x0000000000081947 */ /* 0x002fea0003800000 */
[----:B------:R-:W1:Y:S02]  /*2350*/  SYNCS.PHASECHK.TRANS64.TRYWAIT P1, [R2+URZ+0x19c30], R3 ;  /* 0x019c3003020075a7 */ /* 0x000e64000802017f */
[----:B-1----:R-:W-:Y:S05]  /*2360*/  @!P1 BRA `(.L_x_986) ;  /* 0x00000178000c9947 */ /* 0x002fea0003800000 */
.L_x_985:
[----:B------:R-:W-:Y:S05]  /*2370*/  WARPSYNC.ALL ;  /* 0x0000000000007948 */ /* 0x000fea0003800000 */
[----:B------:R-:W-:Y:S01]  /*2380*/  UIADD3 UR4, UR46, 0x13800, URZ ;  /* 0x000138002e047890 */ /* 0x000fe2000fffe03f */
[----:B------:R-:W-:Y:S01]  /*2390*/  WARPGROUP.ARRIVE ;  /* 0x00000000000079c5 */ /* 0x000fe20000000000 */
[----:B------:R-:W-:Y:S02]  /*23a0*/  ULOP3.LUT UR12, UR57, 0x10000, URZ, 0xfc, !UPT ;  /* 0x00010000390c7892 */ /* 0x000fe4000f8efc3f */
[----:B------:R-:W-:Y:S01]  /*23b0*/  USHF.R.U32.HI UR4, URZ, 0x4, UR4 ;  /* 0x000000043f047899 */ /* 0x000fe20008011604 */
[----:B------:R-:W-:Y:S01]  /*23c0*/  UMOV UR13, 0xc0000010 ;  /* 0xc0000010000d7882 */ /* 0x000fe20000000000 */
[----:B------:R-:W-:-:S02]  /*23d0*/  UMOV UR15, 0xc0000010 ;  /* 0xc0000010000f7882 */ /* 0x000fc40000000000 */
[----:B------:R-:W-:Y:S01]  /*23e0*/  ULOP3.LUT UR4, UR4, 0x3fff, URZ, 0xc0, !UPT ;  /* 0x00003fff04047892 */ /* 0x000fe2000f8ec03f */
[----:B------:R-:W-:Y:S01]  /*23f0*/  UMOV UR5, 0xc0000010 ;  /* 0xc000001000057882 */ /* 0x000fe20000000000 */
[----:B------:R-:W-:Y:S02]  /*2400*/  UMOV UR7, 0xc0000010 ;  /* 0xc000001000077882 */ /* 0x000fe40000000000 */
[----:B------:R-:W-:Y:S02]  /*2410*/  ULOP3.LUT UR16, UR4, 0x10000, URZ, 0xfc, !UPT ;  /* 0x0001000004107892 */ /* 0x000fe4000f8efc3f */
[----:B------:R-:W-:Y:S02]  /*2420*/  UIADD3 UR4, UR12, 0x180, URZ ;  /* 0x000001800c047890 */ /* 0x000fe4000fffe03f */
        /* <DEDUP_REMOVED lines=16> */
.L_x_987:
[----:B------:R-:W-:Y:S01]  /*2530*/  UISETP.NE.AND UP1, UPT, UR53, URZ, UPT ;  /* 0x0000003f3500728c */ /* 0x000fe2000bf25270 */
[C---:B------:R-:W-:Y:S01]  /*2540*/  FMUL.FTZ R90, R0.reuse, R29 ;  /* 0x0000001d005a7220 */ /* 0x040fe20000410000 */
[C---:B------:R-:W-:Y:S01]  /*2550*/  FMUL.FTZ R29, R0.reuse, R62 ;  /* 0x0000003e001d7220 */ /* 0x040fe20000410000 */
[----:B------:R-:W-:Y:S01]  /*2560*/  FMUL.FTZ R62, R0, R69 ;  /* 0x00000045003e7220 */ /* 0x000fe20000410000 */
[----:B------:R-:W-:Y:S01]  /*2570*/  VIADD R69, R18, UR40 ;  /* 0x0000002812457c36 */ /* 0x000fe20008000000 */
[----:B------:R-:W-:Y:S01]  /*2580*/  R2UR UR6, R2 ;  /* 0x00000000020672ca */ /* 0x000fe200000e0000 */
[C---:B------:R-:W-:Y:S01]  /*2590*/  FMUL.FTZ R15, R0.reuse, R46 ;  /* 0x0000002e000f7220 */ /* 0x040fe20000410000 */
[----:B------:R-:W-:Y:S01]  /*25a0*/  PLOP3.LUT P1, PT, PT, PT, UP1, 0x80, 0x0 ;  /* 0x000000000000781c */ /* 0x000fe20003f2f018 */
[----:B01----:R-:W-:Y:S01]  /*25b0*/  IMAD.MOV.U32 R3, RZ, RZ, -0x80 ;  /* 0xffffff80ff037424 */ /* 0x003fe200078e00ff */
[----:B------:R-:W-:Y:S01]  /*25c0*/  PLOP3.LUT P2, PT, PT, PT, UP1, 0x80, 0x0 ;  /* 0x000000000000781c */ /* 0x000fe20003f4f018 */
[C---:B------:R-:W-:Y:S01]  /*25d0*/  FMUL.FTZ R5, R0.reuse, R27 ;  /* 0x0000001b00057220 */ /* 0x040fe20000410000 */
[----:B------:R-:W-:Y:S01]  /*25e0*/  @UP1 ULDC UR7, c[0x0][0x44c] ;  /* 0x0001130000071ab9 */ /* 0x000fe20000000800 */
[C---:B------:R-:W-:Y:S01]  /*25f0*/  FMUL.FTZ R101, R0.reuse, R56 ;  /* 0x0000003800657220 */ /* 0x040fe20000410000 */
[----:B------:R-:W-:Y:S01]  /*2600*/  UISETP.NE.AND UP0, UPT, UR52, URZ, UPT ;  /* 0x0000003f3400728c */ /* 0x000fe2000bf05270 */
[C---:B------:R-:W-:Y:S01]  /*2610*/  FMUL.FTZ R91, R0.reuse, R28 ;  /* 0x0000001c005b7220 */ /* 0x040fe20000410000 */
[C---:B------:R-:W-:Y:S01]  /*2620*/  FMUL.FTZ R7, R0.reuse, R30 ;  /* 0x0000001e00077220 */ /* 0x040fe20000410000 */
[C---:B------:R-:W-:Y:S01]  /*2630*/  FMUL.FTZ R10, R0.reuse, R35 ;  /* 0x00000023000a7220 */ /* 0x040fe20000410000 */
[C---:B------:R-:W-:Y:S01]  /*2640*/  FMUL.FTZ R56, R0.reuse, R57 ;  /* 0x0000003900387220 */ /* 0x040fe20000410000 */
[----:B------:R-:W-:Y:S01]  /*2650*/  UIADD3 UR6, UR6, 0x19c40, URZ ;  /* 0x00019c4006067890 */ /* 0x000fe2000fffe03f */
[----:B------:R-:W-:Y:S01]  /*2660*/  FMUL.FTZ R27, R0, R58 ;  /* 0x0000003a001b7220 */ /* 0x000fe20000410000 */
        /* <DEDUP_REMOVED lines=13> */
[----:B------:R-:W-:Y:S01]  /*2740*/  UPRMT UR6, UR45, 0x654, UR6 ;  /* 0x000006542d067896 */ /* 0x000fe20008000006 */
        /* <DEDUP_REMOVED lines=19> */
[----:B------:R-:W-:-:S02]  /*2880*/  IMAD R74, R88, R3, 0x80 ;  /* 0x00000080584a7424 */ /* 0x000fc400078e0203 */
        /* <DEDUP_REMOVED lines=25> */
[----:B------:R-:W-:Y:S01]  /*2a20*/  IMAD.U32 R3, RZ, RZ, UR38 ;  /* 0x00000026ff037e24 */ /* 0x000fe2000f8e00ff */
[----:B------:R-:W-:Y:S01]  /*2a30*/  PLOP3.LUT P1, PT, PT, PT, UP0, 0x40, 0x0 ;  /* 0x000000000000781c */ /* 0x000fe20003f2e808 */
[----:B------:R-:W1:Y:S01]  /*2a40*/  MUFU.TANH R6, R6 ;  /* 0x0000000600067308 */ /* 0x000e620000002400 */
[----:B------:R-:W-:Y:S01]  /*2a50*/  IADD3 R2, -R17, 0x1, R74 ;  /* 0x0000000111027810 */ /* 0x000fe20007ffe14a */
[----:B------:R-:W-:Y:S01]  /*2a60*/  ULDC UR7, c[0x0][0x9dc] ;  /* 0x0002770000077ab9 */ /* 0x000fe20000000800 */
[----:B------:R-:W-:Y:S01]  /*2a70*/  SYNCS.ARRIVE.TRANS64.RED.A1T0 RZ, [UR6], RZ ;  /* 0x000000ffffff79a7 */ /* 0x000fe20008100406 */
[----:B------:R-:W-:Y:S01]  /*2a80*/  ULOP3.LUT UR6, URZ, UR7, URZ, 0x33, !UPT ;  /* 0x000000073f067292 */ /* 0x000fe2000f8e333f */
[----:B------:R-:W-:Y:S01]  /*2a90*/  IADD3 R2, -R3, UR41, R2 ;  /* 0x0000002903027c10 */ /* 0x000fe2000fffe102 */
[----:B------:R-:W-:Y:S01]  /*2aa0*/  ULDC UR17, c[0x0][0x9e0] ;  /* 0x0002780000117ab9 */ /* 0x000fe20000000800 */
[----:B------:R-:W-:Y:S01]  /*2ab0*/  IADD3 R76, -R17, UR41, R74 ;  /* 0x00000029114c7c10 */ /* 0x000fe2000fffe14a */
[----:B------:R-:W2:Y:S01]  /*2ac0*/  MUFU.TANH R89, R89 ;  /* 0x0000005900597308 */ /* 0x000ea20000002400 */
[----:B------:R-:W-:Y:S01]  /*2ad0*/  LEA R71, R88, 0xffffff80, 0x7 ;  /* 0xffffff8058477811 */ /* 0x000fe200078e38ff */
[----:B------:R-:W-:-:S02]  /*2ae0*/  VIADD R75, R2, UR17 ;  /* 0x00000011024b7c36 */ /* 0x000fc40008000000 */
[----:B------:R-:W-:-:S03]  /*2af0*/  VIADD R73, R2, UR6 ;  /* 0x0000000602497c36 */ /* 0x000fc60008000000 */
[----:B0-----:R-:W-:Y:S01]  /*2b00*/  VIADDMNMX R77, R46, R75, R76, PT ;  /* 0x0000004b2e4d7246 */ /* 0x001fe2000380014c */
        /* <DEDUP_REMOVED lines=64> */
[----:B------:R-:W-:Y:S01]  /*2f10*/  IMAD.U32 R3, RZ, RZ, UR38 ;  /* 0x00000026ff037e24 */ /* 0x000fe2000f8e00ff */
[----:B------:R-:W-:Y:S04]  /*2f20*/  BSSY B0, `(.L_x_989) ;  /* 0x0000013000007945 */ /* 0x000fe80003800000 */
[----:B------:R-:W-:-:S04]  /*2f30*/  IADD3 R46, -R3, UR41, R46 ;  /* 0x00000029032e7c10 */ /* 0x000fc8000fffe12e */
        /* <DEDUP_REMOVED lines=11> */
.L_x_990:
[----:B------:R-:W-:Y:S02]  /*2ff0*/  ULDC UR6, c[0x0][0x9e4] ;  /* 0x0002790000067ab9 */ /* 0x000fe40000000800 */
[----:B------:R-:W-:-:S05]  /*3000*/  IMAD.U32 R48, RZ, RZ, UR6 ;  /* 0x00000006ff307e24 */ /* 0x000fca000f8e00ff */
[----:B------:R-:W-:-:S13]  /*3010*/  ISETP.NE.AND P1, PT, R48, 0x1, PT ;  /* 0x000000013000780c */ /* 0x000fda0003f25270 */
[----:B------:R-:W1:Y:S02]  /*3020*/  @P1 LDC.64 R2, c[0x0][0x9e8] ;  /* 0x00027a00ff021b82 */ /* 0x000e640000000a00 */
[----:B-1----:R-:W-:-:S05]  /*3030*/  @P1 IMAD.HI.U32 R2, R46, R2, RZ ;  /* 0x000000022e021227 */ /* 0x002fca00078e00ff */
[----:B------:R-:W-:-:S07]  /*3040*/  @P1 SHF.R.U32.HI R46, RZ, R3, R2 ;  /* 0x00000003ff2e1219 */ /* 0x000fce0000011602 */
.L_x_991:
[----:B------:R-:W-:Y:S05]  /*3050*/  BSYNC B0 ;  /* 0x0000000000007941 */ /* 0x000fea0003800000 */
.L_x_989:
[----:B------:R-:W-:-:S04]  /*3060*/  IMAD R46, R46, R48, -R71 ;  /* 0x000000302e2e7224 */ /* 0x000fc800078e0a47 */
[----:B------:R-:W-:-:S05]  /*3070*/  IMAD.IADD R46, R46, 0x1, -R17 ;  /* 0x000000012e2e7824 */ /* 0x000fca00078e0a11 */
[----:B------:R-:W-:Y:S02]  /*3080*/  VIADDMNMX R77, R46, R48, R77, PT ;  /* 0x000000302e4d7246 */ /* 0x000fe4000380014d */
[----:B------:R-:W-:-:S07]  /*3090*/  VIMNMX R78, R78, R46, !PT ;  /* 0x0000002e4e4e7248 */ /* 0x000fce0007fe0100 */
.L_x_988:
[C---:B------:R-:W-:Y:S01]  /*30a0*/  ISETP.GE.AND P6, PT, R74.reuse, 0xa, PT ;  /* 0x0000000a4a00780c */ /* 0x040fe20003fc6270 */
[----:B------:R-:W1:Y:S01]  /*30b0*/  SHFL.IDX PT, R2, R69, 0x1, 0x1c1f ;  /* 0x003c1f0045027f89 */ /* 0x000e6200000e0000 */
[C---:B------:R-:W-:Y:S01]  /*30c0*/  ISETP.GE.AND P1, PT, R74.reuse, 0x2, PT ;  /* 0x000000024a00780c */ /* 0x040fe20003f26270 */
[----:B------:R-:W-:Y:S01]  /*30d0*/  UISETP.NE.AND UP0, UPT, UR52, URZ, UPT ;  /* 0x0000003f3400728c */ /* 0x000fe2000bf05270 */
        /* <DEDUP_REMOVED lines=161> */
[----:B------:R-:W-:-:S04]  /*3af0*/  ISETP.GE.AND P4, PT, R74, 0x72, PT ;  /* 0x000000724a00780c */ /* 0x000fc80003f86270 */
[----:B------:R-:W-:-:S04]  /*3b00*/  ISETP.GT.AND P5, PT, R78, 0x71, !P4 ;  /* 0x000000714e00780c */ /* 0x000fc800067a4270 */
[----:B------:R-:W-:-:S04]  /*3b10*/  ISETP.LT.OR P5, PT, R77, 0x72, P5 ;  /* 0x000000724d00780c */ /* 0x000fc80002fa1670 */
[----:B------:R-:W-:Y:S02]  /*3b20*/  FSEL R66, R68, -INF , !P5 ;  /* 0xff80000044427808 */ /* 0x000fe40006800000 */
[----:B------:R-:W-:Y:S02]  /*3b30*/  ISETP.GE.AND P5, PT, R74, 0x79, PT ;  /* 0x000000794a00780c */ /* 0x000fe40003fa6270 */
[----:B-1----:R-:W-:Y:S02]  /*3b40*/  VIADDMNMX R68, R2, R75, R76, PT ;  /* 0x0000004b02447246 */ /* 0x002fe4000380014c */
        /* <DEDUP_REMOVED lines=9> */
[----:B------:R-:W-:Y:S01]  /*3be0*/  ISETP.GE.AND P6, PT, R74, 0x7a, PT ;  /* 0x0000007a4a00780c */ /* 0x000fe20003fc6270 */
[----:B------:R-:W-:-:S12]  /*3bf0*/  IMAD.IADD R74, R73, 0x1, R2 ;  /* 0x00000001494a7824 */ /* 0x000fd800078e0202 */
[----:B------:R-:W-:Y:S02]  /*3c00*/  @P6 LOP3.LUT R16, R16, 0x1, RZ, 0xfc, !PT ;  /* 0x0000000110106812 */ /* 0x000fe400078efcff */
[----:B------:R-:W-:-:S04]  /*3c10*/  ISETP.GT.AND P6, PT, R78, 0x79, !P6 ;  /* 0x000000794e00780c */ /* 0x000fc800077c4270 */
[----:B------:R-:W-:-:S04]  /*3c20*/  ISETP.LT.OR P6, PT, R77, 0x7a, P6 ;  /* 0x0000007a4d00780c */ /* 0x000fc800037c1670 */
[----:B------:R-:W-:Y:S02]  /*3c30*/  FSEL R6, R72, -INF , !P6 ;  /* 0xff80000048067808 */ /* 0x000fe40007000000 */
[----:B------:R-:W-:-:S13]  /*3c40*/  PLOP3.LUT P6, PT, PT, PT, UP0, 0x40, 0x0 ;  /* 0x000000000000781c */ /* 0x000fda0003fce808 */
[----:B------:R-:W-:Y:S05]  /*3c50*/  @P6 BRA `(.L_x_992) ;  /* 0x0000000000646947 */ /* 0x000fea0003800000 */
        /* <DEDUP_REMOVED lines=14> */
.L_x_994:
[----:B------:R-:W-:Y:S02]  /*3d40*/  ULDC UR6, c[0x0][0x9e4] ;  /* 0x0002790000067ab9 */ /* 0x000fe40000000800 */
[----:B------:R-:W-:-:S05]  /*3d50*/  IMAD.U32 R72, RZ, RZ, UR6 ;  /* 0x00000006ff487e24 */ /* 0x000fca000f8e00ff */
[----:B------:R-:W-:-:S13]  /*3d60*/  ISETP.NE.AND P6, PT, R72, 0x1, PT ;  /* 0x000000014800780c */ /* 0x000fda0003fc5270 */
[----:B------:R-:W0:Y:S02]  /*3d70*/  @P6 LDC.64 R2, c[0x0][0x9e8] ;  /* 0x00027a00ff026b82 */ /* 0x000e240000000a00 */
[----:B0-----:R-:W-:-:S05]  /*3d80*/  @P6 IMAD.HI.U32 R2, R69, R2, RZ ;  /* 0x0000000245026227 */ /* 0x001fca00078e00ff */
[----:B------:R-:W-:-:S07]  /*3d90*/  @P6 SHF.R.U32.HI R69, RZ, R3, R2 ;  /* 0x00000003ff456219 */ /* 0x000fce0000011602 */
.L_x_995:
[----:B------:R-:W-:Y:S05]  /*3da0*/  BSYNC B0 ;  /* 0x0000000000007941 */ /* 0x000fea0003800000 */
.L_x_993:
[----:B------:R-:W-:-:S04]  /*3db0*/  IMAD R2, R69, R72, -R71 ;  /* 0x0000004845027224 */ /* 0x000fc800078e0a47 */
[----:B------:R-:W-:-:S05]  /*3dc0*/  IMAD.IADD R3, R2, 0x1, -R17 ;  /* 0x0000000102037824 */ /* 0x000fca00078e0a11 */
[----:B------:R-:W-:Y:S02]  /*3dd0*/  VIADDMNMX R68, R3, R72, R68, PT ;  /* 0x0000004803447246 */ /* 0x000fe40003800144 */
[----:B------:R-:W-:-:S07]  /*3de0*/  VIMNMX R74, R74, R3, !PT ;  /* 0x000000034a4a7248 */ /* 0x000fce0007fe0100 */
.L_x_992:
[----:B------:R-:W-:Y:S01]  /*3df0*/  ISETP.GT.AND P1, PT, R74, 0x1, !P1 ;  /* 0x000000014a00780c */ /* 0x000fe20004f24270 */
[----:B------:R-:W-:Y:S01]  /*3e00*/  ULDC UR6, c[0x0][0x988] ;  /* 0x0002620000067ab9 */ /* 0x000fe20000000800 */
[----:B------:R-:W-:Y:S01]  /*3e10*/  LOP3.LUT P6, RZ, R16, 0x4, RZ, 0xc0, !PT ;  /* 0x0000000410ff7812 */ /* 0x000fe200078cc0ff */
[----:B------:R-:W-:Y:S01]  /*3e20*/  IMAD.U32 R75, RZ, RZ, UR6 ;  /* 0x00000006ff4b7e24 */ /* 0x000fe2000f8e00ff */
[----:B------:R-:W-:Y:S01]  /*3e30*/  ISETP.LT.OR P1, PT, R68, 0x2, P1 ;  /* 0x000000024400780c */ /* 0x000fe20000f21670 */
[----:B------:R-:W-:Y:S01]  /*3e40*/  UISETP.NE.AND UP1, UPT, UR53, URZ, UPT ;  /* 0x0000003f3500728c */ /* 0x000fe2000bf25270 */
[C---:B------:R-:W-:Y:S01]  /*3e50*/  ISETP.GT.AND P2, PT, R74.reuse, 0x8, !P2 ;  /* 0x000000084a00780c */ /* 0x040fe20005744270 */
[----:B------:R-:W-:Y:S01]  /*3e60*/  UISETP.NE.AND UP0, UPT, UR52, URZ, UPT ;  /* 0x0000003f3400728c */ /* 0x000fe2000bf05270 */
[----:B------:R-:W-:Y:S01]  /*3e70*/  FSEL R5, R5, -INF , !P1 ;  /* 0xff80000005057808 */ /* 0x000fe20004800000 */
[----:B------:R-:W-:Y:S01]  /*3e80*/  UMOV UR14, UR40 ;  /* 0x00000028000e7c82 */ /* 0x000fe20008000000 */
        /* <DEDUP_REMOVED lines=12> */
[----:B------:R-:W-:Y:S01]  /*3f50*/  LOP3.LUT P6, RZ, R16, 0x20000, RZ, 0xc0, !PT ;  /* 0x0002000010ff7812 */ /* 0x000fe200078cc0ff */
[----:B------:R-:W-:Y:S01]  /*3f60*/  UIADD3 UR56, UR56, UR14, URZ ;  /* 0x0000000e38387290 */ /* 0x000fe2000fffe03f */
[----:B------:R-:W-:Y:S02]  /*3f70*/  ISETP.LT.OR P1, PT, R68, 0x11, P1 ;  /* 0x000000114400780c */ /* 0x000fe40000f21670 */
[----:B------:R-:W-:Y:S01]  /*3f80*/  ISETP.GT.AND P3, PT, R74, 0x70, !P3 ;  /* 0x000000704a00780c */ /* 0x000fe20005f64270 */
[----:B------:R-:W-:Y:S01]  /*3f90*/  UIADD3 UR17, UR56, UR17, URZ ;  /* 0x0000001138117290 */ /* 0x000fe2000fffe03f */
[----:B------:R-:W-:Y:S02]  /*3fa0*/  FSEL R9, R9, -INF , !P1 ;  /* 0xff80000009097808 */ /* 0x000fe40004800000 */
[----:B------:R-:W-:Y:S02]  /*3fb0*/  LOP3.LUT P1, RZ, R16, 0x10, RZ, 0xc0, !PT ;  /* 0x0000001010ff7812 */ /* 0x000fe4000782c0ff */
[----:B------:R-:W-:-:S02]  /*3fc0*/  ISETP.GT.AND P4, PT, R74, 0x71, !P4 ;  /* 0x000000714a00780c */ /* 0x000fc40006784270 */
[C---:B------:R-:W-:Y:S02]  /*3fd0*/  ISETP.GT.AND P1, PT, R74.reuse, 0x11, !P1 ;  /* 0x000000114a00780c */ /* 0x040fe40004f24270 */
[----:B------:R-:W-:Y:S02]  /*3fe0*/  ISETP.GT.AND P5, PT, R74, 0x78, !P5 ;  /* 0x000000784a00780c */ /* 0x000fe40006fa4270 */
[C---:B------:R-:W-:Y:S02]  /*3ff0*/  ISETP.LT.OR P1, PT, R68.reuse, 0x12, P1 ;  /* 0x000000124400780c */ /* 0x040fe40000f21670 */
[----:B------:R-:W-:Y:S02]  /*4000*/  ISETP.LT.OR P3, PT, R68, 0x71, P3 ;  /* 0x000000714400780c */ /* 0x000fe40001f61670 */
        /* <DEDUP_REMOVED lines=74> */
[C---:B------:R-:W-:Y:S01]  /*44b0*/  LOP3.LUT P1, RZ, R16.reuse, 0x4000, RZ, 0xc0, !PT ;  /* 0x0000400010ff7812 */ /* 0x040fe2000782c0ff */
[----:B------:R-:W0:Y:S01]  /*44c0*/  SHFL.BFLY PT, R10, R7, 0x2, 0x1f ;  /* 0x0c401f00070a7f89 */ /* 0x000e2200000e0000 */
[----:B------:R-:W-:Y:S02]  /*44d0*/  LOP3.LUT P2, RZ, R16, 0x80, RZ, 0xc0, !PT ;  /* 0x0000008010ff7812 */ /* 0x000fe4000784c0ff */
[----:B------:R-:W-:Y:S02]  /*44e0*/  ISETP.GT.AND P1, PT, R74, 0x41, !P1 ;  /* 0x000000414a00780c */ /* 0x000fe40004f24270 */
[----:B------:R-:W-:Y:S02]  /*44f0*/  LOP3.LUT P6, RZ, R16, 0x40, RZ, 0xc0, !PT ;  /* 0x0000004010ff7812 */ /* 0x000fe400078cc0ff */
[C---:B------:R-:W-:Y:S02]  /*4500*/  ISETP.LT.OR P1, PT, R68.reuse, 0x42, P1 ;  /* 0x000000424400780c */ /* 0x040fe40000f21670 */
[----:B------:R-:W-:-:S02]  /*4510*/  ISETP.LT.OR P4, PT, R68, 0x72, P4 ;  /* 0x000000724400780c */ /* 0x000fc40002781670 */
[----:B------:R-:W-:Y:S02]  /*4520*/  FSEL R28, R28, -INF , !P1 ;  /* 0xff8000001c1c7808 */ /* 0x000fe40004800000 */
[----:B------:R-:W-:Y:S02]  /*4530*/  LOP3.LUT P1, RZ, R16, 0x2000, RZ, 0xc0, !PT ;  /* 0x0000200010ff7812 */ /* 0x000fe4000782c0ff */
[----:B------:R-:W-:Y:S02]  /*4540*/  FSEL R39, R39, -INF , !P3 ;  /* 0xff80000027277808 */ /* 0x000fe40005800000 */
[----:B------:R-:W-:Y:S02]  /*4550*/  ISETP.GT.AND P1, PT, R74, 0x48, !P1 ;  /* 0x000000484a00780c */ /* 0x000fe40004f24270 */
[C---:B------:R-:W-:Y:S02]  /*4560*/  ISETP.LT.OR P5, PT, R68.reuse, 0x79, P5 ;  /* 0x000000794400780c */ /* 0x040fe40002fa1670 */
[----:B------:R-:W-:-:S02]  /*4570*/  ISETP.LT.OR P1, PT, R68, 0x49, P1 ;  /* 0x000000494400780c */ /* 0x000fc40000f21670 */
[----:B------:R-:W-:Y:S02]  /*4580*/  FSEL R40, R40, -INF , !P4 ;  /* 0xff80000028287808 */ /* 0x000fe40006000000 */
[----:B------:R-:W-:Y:S02]  /*4590*/  FSEL R29, R29, -INF , !P1 ;  /* 0xff8000001d1d7808 */ /* 0x000fe40004800000 */
[----:B------:R-:W-:Y:S02]  /*45a0*/  LOP3.LUT P1, RZ, R16, 0x1000, RZ, 0xc0, !PT ;  /* 0x0000100010ff7812 */ /* 0x000fe4000782c0ff */
[----:B0-----:R-:W-:Y:S02]  /*45b0*/  FMNMX.FTZ R69, R7, R10, !PT ;  /* 0x0000000a07457209 */ /* 0x001fe40007810000 */
[----:B------:R-:W-:Y:S02]  /*45c0*/  ISETP.GT.AND P1, PT, R74, 0x49, !P1 ;  /* 0x000000494a00780c */ /* 0x000fe40004f24270 */
[----:B------:R-:W-:Y:S01]  /*45d0*/  FSEL R41, R41, -INF , !P5 ;  /* 0xff80000029297808 */ /* 0x000fe20006800000 */
[----:B------:R-:W0:Y:S01]  /*45e0*/  SHFL.BFLY PT, R10, R69, 0x1, 0x1f ;  /* 0x0c201f00450a7f89 */ /* 0x000e2200000e0000 */
[----:B------:R-:W-:-:S04]  /*45f0*/  ISETP.LT.OR P1, PT, R68, 0x4a, P1 ;  /* 0x0000004a4400780c */ /* 0x000fc80000f21670 */
[----:B------:R-:W-:Y:S02]  /*4600*/  FSEL R30, R30, -INF , !P1 ;  /* 0xff8000001e1e7808 */ /* 0x000fe40004800000 */
[----:B------:R-:W-:-:S04]  /*4610*/  LOP3.LUT P1, RZ, R16, 0x800, RZ, 0xc0, !PT ;  /* 0x0000080010ff7812 */ /* 0x000fc8000782c0ff */
[----:B------:R-:W-:-:S04]  /*4620*/  ISETP.GT.AND P1, PT, R74, 0x50, !P1 ;  /* 0x000000504a00780c */ /* 0x000fc80004f24270 */
[----:B------:R-:W-:-:S04]  /*4630*/  ISETP.LT.OR P1, PT, R68, 0x51, P1 ;  /* 0x000000514400780c */ /* 0x000fc80000f21670 */
[----:B------:R-:W-:Y:S02]  /*4640*/  FSEL R31, R31, -INF , !P1 ;  /* 0xff8000001f1f7808 */ /* 0x000fe40004800000 */
[----:B------:R-:W-:Y:S02]  /*4650*/  LOP3.LUT P1, RZ, R16, 0x400, RZ, 0xc0, !PT ;  /* 0x0000040010ff7812 */ /* 0x000fe4000782c0ff */
[----:B0-----:R-:W-:Y:S02]  /*4660*/  FMNMX.FTZ R10, R69, R10, !PT ;  /* 0x0000000a450a7209 */ /* 0x001fe40007810000 */
[----:B------:R-:W-:-:S03]  /*4670*/  ISETP.GT.AND P1, PT, R74, 0x51, !P1 ;  /* 0x000000514a00780c */ /* 0x000fc60004f24270 */
[----:B------:R-:W-:Y:S01]  /*4680*/  FFMA.FTZ R75, R10, R75, -8 ;  /* 0xc10000000a4b7423 */ /* 0x000fe2000001004b */
        /* <DEDUP_REMOVED lines=56> */
[----:B------:R-:W-:-:S01]  /*4a10*/  FFMA.FTZ R53, R53, UR6, -R75 ;  /* 0x0000000635357c23 */ /* 0x000fc2000801084b */
[--C-:B------:R-:W-:Y:S01]  /*4a20*/  FFMA.FTZ R54, R54, UR6, -R75.reuse ;  /* 0x0000000636367c23 */ /* 0x100fe2000801084b */
[----:B------:R-:W-:Y:S01]  /*4a30*/  FMNMX.FTZ R78, R12, R7, !PT ;  /* 0x000000070c4e7209 */ /* 0x000fe20007810000 */
[----:B------:R-:W0:Y:S01]  /*4a40*/  MUFU.EX2 R71, R71 ;  /* 0x0000004700477308 */ /* 0x000e220000000800 */
[----:B------:R-:W-:-:S01]  /*4a50*/  FFMA.FTZ R55, R55, UR6, -R75 ;  /* 0x0000000637377c23 */ /* 0x000fc2000801084b */
[--C-:B------:R-:W-:Y:S01]  /*4a60*/  FFMA.FTZ R43, R43, UR6, -R75.reuse ;  /* 0x000000062b2b7c23 */ /* 0x100fe2000801084b */
        /* <DEDUP_REMOVED lines=20> */
[----:B------:R-:W-:-:S02]  /*4bb0*/  FMNMX.FTZ R78, R24, R7, !PT ;  /* 0x00000007184e7209 */ /* 0x000fc40007810000 */
[----:B0-----:R-:W-:Y:S02]  /*4bc0*/  F2FP.SATFINITE.E4M3.F32.PACK_AB_MERGE_C R148, R71, R70, RZ ;  /* 0x000000464794723e */ /* 0x001fe400048070ff */
[----:B------:R-:W-:Y:S02]  /*4bd0*/  FMNMX.FTZ R7, R25, R78, !PT ;  /* 0x0000004e19077209 */ /* 0x000fe40007810000 */
[----:B------:R-:W-:Y:S01]  /*4be0*/  F2FP.SATFINITE.E4M3.F32.PACK_AB_MERGE_C R148, R69, R4, R148 ;  /* 0x000000044594723e */ /* 0x000fe20004807094 */
[----:B------:R-:W-:Y:S01]  /*4bf0*/  MUFU.EX2 R73, R73 ;  /* 0x0000004900497308 */ /* 0x000fe20000000800 */
[----:B------:R-:W-:-:S04]  /*4c00*/  FMNMX.FTZ R78, R26, R7, !PT ;  /* 0x000000071a4e7209 */ /* 0x000fc80007810000 */
[----:B------:R-:W-:-:S03]  /*4c10*/  FMNMX.FTZ R7, R27, R78, !PT ;  /* 0x0000004e1b077209 */ /* 0x000fc60007810000 */
[----:B------:R-:W-:Y:S01]  /*4c20*/  MUFU.EX2 R46, R46 ;  /* 0x0000002e002e7308 */ /* 0x000fe20000000800 */
[----:B------:R-:W-:-:S04]  /*4c30*/  FMNMX.FTZ R78, R28, R7, !PT ;  /* 0x000000071c4e7209 */ /* 0x000fc80007810000 */
[----:B------:R-:W-:-:S03]  /*4c40*/  FMNMX.FTZ R7, R29, R78, !PT ;  /* 0x0000004e1d077209 */ /* 0x000fc60007810000 */
[----:B------:R-:W0:Y:S01]  /*4c50*/  MUFU.EX2 R47, R47 ;  /* 0x0000002f002f7308 */ /* 0x000e220000000800 */
[----:B------:R-:W-:-:S04]  /*4c60*/  FMNMX.FTZ R78, R30, R7, !PT ;  /* 0x000000071e4e7209 */ /* 0x000fc80007810000 */
[----:B------:R-:W-:-:S03]  /*4c70*/  FMNMX.FTZ R7, R31, R78, !PT ;  /* 0x0000004e1f077209 */ /* 0x000fc60007810000 */
[----:B------:R-:W-:Y:S01]  /*4c80*/  MUFU.EX2 R48, R48 ;  /* 0x0000003000307308 */ /* 0x000fe20000000800 */
[----:B------:R-:W-:-:S04]  /*4c90*/  FMNMX.FTZ R78, R32, R7, !PT ;  /* 0x00000007204e7209 */ /* 0x000fc80007810000 */
[----:B------:R-:W-:-:S03]  /*4ca0*/  FMNMX.FTZ R7, R33, R78, !PT ;  /* 0x0000004e21077209 */ /* 0x000fc60007810000 */
[----:B------:R-:W-:Y:S01]  /*4cb0*/  MUFU.EX2 R49, R49 ;  /* 0x0000003100317308 */ /* 0x000fe20000000800 */
[----:B------:R-:W-:Y:S02]  /*4cc0*/  FMNMX.FTZ R78, R34, R7, !PT ;  /* 0x00000007224e7209 */ /* 0x000fe40007810000 */
[----:B0-----:R-:W-:Y:S02]  /*4cd0*/  F2FP.SATFINITE.E4M3.F32.PACK_AB_MERGE_C R150, R47, R46, RZ ;  /* 0x0000002e2f96723e */ /* 0x001fe400048070ff */
[----:B------:R-:W-:Y:S02]  /*4ce0*/  FMNMX.FTZ R7, R35, R78, !PT ;  /* 0x0000004e23077209 */ /* 0x000fe40007810000 */
[----:B------:R-:W-:Y:S01]  /*4cf0*/  F2FP.SATFINITE.E4M3.F32.PACK_AB_MERGE_C R150, R73, R72, R150 ;  /* 0x000000484996723e */ /* 0x000fe20004807096 */
[----:B------:R-:W-:Y:S01]  /*4d00*/  MUFU.EX2 R50, R50 ;  /* 0x0000003200327308 */ /* 0x000fe20000000800 */
[----:B------:R-:W-:-:S04]  /*4d10*/  FMNMX.FTZ R74, R36, R7, !PT ;  /* 0x00000007244a7209 */ /* 0x000fc80007810000 */
[----:B------:R-:W-:-:S03]  /*4d20*/  FMNMX.FTZ R7, R37, R74, !PT ;  /* 0x0000004a25077209 */ /* 0x000fc60007810000 */
[----:B------:R-:W0:Y:S01]  /*4d30*/  MUFU.EX2 R51, R51 ;  /* 0x0000003300337308 */ /* 0x000e220000000800 */
[----:B------:R-:W-:-:S04]  /*4d40*/  FMNMX.FTZ R74, R38, R7, !PT ;  /* 0x00000007264a7209 */ /* 0x000fc80007810000 */
[----:B------:R-:W-:Y:S01]  /*4d50*/  FMNMX.FTZ R7, R39, R74, !PT ;  /* 0x0000004a27077209 */ /* 0x000fe20007810000 */
[----:B------:R-:W-:Y:S02]  /*4d60*/  IMAD.U32 R74, RZ, RZ, UR6 ;  /* 0x00000006ff4a7e24 */ /* 0x000fe4000f8e00ff */
[----:B------:R-:W-:Y:S01]  /*4d70*/  MUFU.EX2 R52, R52 ;  /* 0x0000003400347308 */ /* 0x000fe20000000800 */
[----:B------:R-:W-:-:S04]  /*4d80*/  FMNMX.FTZ R68, R40, R7, !PT ;  /* 0x0000000728447209 */ /* 0x000fc80007810000 */
[----:B------:R-:W-:-:S03]  /*4d90*/  FMNMX.FTZ R7, R41, R68, !PT ;  /* 0x0000004429077209 */ /* 0x000fc60007810000 */
[----:B------:R-:W-:Y:S01]  /*4da0*/  MUFU.EX2 R53, R53 ;  /* 0x0000003500357308 */ /* 0x000fe20000000800 */
[----:B------:R-:W-:Y:S02]  /*4db0*/  FMNMX.FTZ R7, R42, R7, !PT ;  /* 0x000000072a077209 */ /* 0x000fe40007810000 */
[----:B0-----:R-:W-:-:S03]  /*4dc0*/  F2FP.SATFINITE.E4M3.F32.PACK_AB_MERGE_C R144, R51, R50, RZ ;  /* 0x000000323390723e */ /* 0x001fc600048070ff */
[----:B------:R-:W0:Y:S01]  /*4dd0*/  SHFL.BFLY PT, R68, R7, 0x2, 0x1f ;  /* 0x0c401f0007447f89 */ /* 0x000e2200000e0000 */
[----:B------:R-:W-:Y:S01]  /*4de0*/  F2FP.SATFINITE.E4M3.F32.PACK_AB_MERGE_C R144, R49, R48, R144 ;  /* 0x000000303190723e */ /* 0x000fe20004807090 */
[----:B------:R-:W-:Y:S08]  /*4df0*/  MUFU.EX2 R54, R54 ;  /* 0x0000003600367308 */ /* 0x000ff00000000800 */
[----:B------:R-:W1:Y:S08]  /*4e00*/  MUFU.EX2 R55, R55 ;  /* 0x0000003700377308 */ /* 0x000e700000000800 */
[----:B------:R-:W-:Y:S01]  /*4e10*/  MUFU.EX2 R59, R59 ;  /* 0x0000003b003b7308 */ /* 0x000fe20000000800 */
[----:B0-----:R-:W-:-:S07]  /*4e20*/  FMNMX.FTZ R68, R7, R68, !PT ;  /* 0x0000004407447209 */ /* 0x001fce0007810000 */
[----:B------:R-:W-:Y:S01]  /*4e30*/  MUFU.EX2 R60, R60 ;  /* 0x0000003c003c7308 */ /* 0x000fe20000000800 */
[----:B-1----:R-:W-:Y:S01]  /*4e40*/  F2FP.SATFINITE.E4M3.F32.PACK_AB_MERGE_C R146, R55, R54, RZ ;  /* 0x000000363792723e */ /* 0x002fe200048070ff */
[----:B------:R-:W0:Y:S03]  /*4e50*/  SHFL.BFLY PT, R7, R68, 0x1, 0x1f ;  /* 0x0c201f0044077f89 */ /* 0x000e2600000e0000 */
[----:B------:R-:W-:-:S03]  /*4e60*/  F2FP.SATFINITE.E4M3.F32.PACK_AB_MERGE_C R146, R53, R52, R146 ;  /* 0x000000343592723e */ /* 0x000fc60004807092 */
[----:B------:R-:W-:Y:S08]  /*4e70*/  MUFU.EX2 R45, R45 ;  /* 0x0000002d002d7308 */ /* 0x000ff00000000800 */
[----:B------:R-:W1:Y:S08]  /*4e80*/  MUFU.EX2 R56, R56 ;  /* 0x0000003800387308 */ /* 0x000e700000000800 */
[----:B------:R-:W-:Y:S01]  /*4e90*/  MUFU.EX2 R43, R43 ;  /* 0x0000002b002b7308 */ /* 0x000fe20000000800 */
[----:B0-----:R-:W-:Y:S01]  /*4ea0*/  FMNMX.FTZ R7, R68, R7, !PT ;  /* 0x0000000744077209 */ /* 0x001fe20007810000 */
[----:B------:R-:W-:-:S03]  /*4eb0*/  FFMA.FTZ R68, R6, UR6, -R75 ;  /* 0x0000000606447c23 */ /* 0x000fc6000801084b */
[C---:B------:R-:W-:Y:S01]  /*4ec0*/  FSETP.NEU.FTZ.AND P1, PT, R7.reuse, -INF , PT ;  /* 0xff8000000700780b */ /* 0x040fe20003f3d000 */
[----:B------:R-:W-:-:S02]  /*4ed0*/  FFMA.FTZ R74, R7, R74, -8 ;  /* 0xc1000000074a7423 */ /* 0x000fc4000001004a */
[----:B------:R-:W-:Y:S01]  /*4ee0*/  MUFU.EX2 R57, R57 ;  /* 0x0000003900397308 */ /* 0x000fe20000000800 */
[----:B-1----:R-:W-:Y:S02]  /*4ef0*/  F2FP.SATFINITE.E4M3.F32.PACK_AB_MERGE_C R140, R56, R45, RZ ;  /* 0x0000002d388c723e */ /* 0x002fe400048070ff */
        /* <DEDUP_REMOVED lines=15> */
[----:B------:R-:W-:-:S01]  /*4ff0*/  FADD.FTZ R27, R4, R69 ;  /* 0x00000045041b7221 */ /* 0x000fc20000010000 */
[--C-:B------:R-:W-:Y:S01]  /*5000*/  FFMA.FTZ R3, R3, UR6, -R6.reuse ;  /* 0x0000000603037c23 */ /* 0x100fe20008010806 */
[----:B------:R-:W-:-:S01]  /*5010*/  FFMA.FTZ R12, R12, UR6, -R6 ;  /* 0x000000060c0c7c23 */ /* 0x000fc20008010806 */
[----:B------:R-:W-:Y:S01]  /*5020*/  FFMA.FTZ R14, R14, UR6, -R6 ;  /* 0x000000060e0e7c23 */ /* 0x000fe20008010806 */
[----:B------:R-:W-:-:S01]  /*5030*/  FADD.FTZ R76, R70, R27 ;  /* 0x0000001b464c7221 */ /* 0x000fc20000010000 */
[--C-:B------:R-:W-:Y:S01]  /*5040*/  FFMA.FTZ R27, R29, UR6, -R6.reuse ;  /* 0x000000061d1b7c23 */ /* 0x100fe20008010806 */
[----:B------:R-:W-:-:S01]  /*5050*/  FFMA.FTZ R20, R20, UR6, -R6 ;  /* 0x0000000614147c23 */ /* 0x000fc20008010806 */
[----:B------:R-:W0:Y:S01]  /*5060*/  MUFU.EX2 R5, R5 ;  /* 0x0000000500057308 */ /* 0x000e220000000800 */
[----:B------:R-:W-:-:S01]  /*5070*/  FADD.FTZ R29, R71, R76 ;  /* 0x0000004c471d7221 */ /* 0x000fc20000010000 */
[--C-:B------:R-:W-:Y:S01]  /*5080*/  FFMA.FTZ R24, R24, UR6, -R6.reuse ;  /* 0x0000000618187c23 */ /* 0x100fe20008010806 */
[----:B------:R-:W-:-:S01]  /*5090*/  FFMA.FTZ R4, R33, UR6, -R6 ;  /* 0x0000000621047c23 */ /* 0x000fc20008010806 */
[----:B------:R-:W-:Y:S01]  /*50a0*/  FFMA.FTZ R33, R34, UR6, -R6 ;  /* 0x0000000622217c23 */ /* 0x000fe20008010806 */
[----:B------:R-:W-:-:S01]  /*50b0*/  FADD.FTZ R76, R72, R29 ;  /* 0x0000001d484c7221 */ /* 0x000fc20000010000 */
[--C-:B------:R-:W-:Y:S01]  /*50c0*/  FFMA.FTZ R26, R26, UR6, -R6.reuse ;  /* 0x000000061a1a7c23 */ /* 0x100fe20008010806 */
[----:B------:R-:W-:-:S01]  /*50d0*/  FFMA.FTZ R28, R28, UR6, -R6 ;  /* 0x000000061c1c7c23 */ /* 0x000fc20008010806 */
[----:B------:R-:W1:Y:S01]  /*50e0*/  MUFU.EX2 R2, R2 ;  /* 0x0000000200027308 */ /* 0x000e620000000800 */
[----:B------:R-:W-:-:S01]  /*50f0*/  FADD.FTZ R29, R73, R76 ;  /* 0x0000004c491d7221 */ /* 0x000fc20000010000 */
[--C-:B------:R-:W-:Y:S01]  /*5100*/  FFMA.FTZ R30, R30, UR6, -R6.reuse ;  /* 0x000000061e1e7c23 */ /* 0x100fe20008010806 */
[----:B------:R-:W-:-:S01]  /*5110*/  FFMA.FTZ R32, R32, UR6, -R6 ;  /* 0x0000000620207c23 */ /* 0x000fc20008010806 */
[----:B------:R-:W-:Y:S01]  /*5120*/  FFMA.FTZ R36, R36, UR6, -R6 ;  /* 0x0000000624247c23 */ /* 0x000fe20008010806 */
[----:B------:R-:W-:-:S01]  /*5130*/  FADD.FTZ R78, R46, R29 ;  /* 0x0000001d2e4e7221 */ /* 0x000fc20000010000 */
[--C-:B------:R-:W-:Y:S01]  /*5140*/  FFMA.FTZ R29, R31, UR6, -R6.reuse ;  /* 0x000000061f1d7c23 */ /* 0x100fe20008010806 */
[----:B------:R-:W-:-:S01]  /*5150*/  FFMA.FTZ R37, R37, UR6, -R6 ;  /* 0x0000000625257c23 */ /* 0x000fc20008010806 */
[----:B------:R-:W2:Y:S01]  /*5160*/  MUFU.EX2 R75, R75 ;  /* 0x0000004b004b7308 */ /* 0x000ea20000000800 */
[----:B0-----:R-:W-:-:S01]  /*5170*/  FADD.FTZ R77, R74, R5 ;  /* 0x000000054a4d7221 */ /* 0x001fc20000010000 */
[--C-:B------:R-:W-:Y:S01]  /*5180*/  FFMA.FTZ R38, R38, UR6, -R6.reuse ;  /* 0x0000000626267c23 */ /* 0x100fe20008010806 */
[----:B------:R-:W-:-:S01]  /*5190*/  FFMA.FTZ R39, R39, UR6, -R6 ;  /* 0x0000000627277c23 */ /* 0x000fc20008010806 */
[--C-:B------:R-:W-:Y:S01]  /*51a0*/  FFMA.FTZ R40, R40, UR6, -R6.reuse ;  /* 0x0000000628287c23 */ /* 0x100fe20008010806 */
[----:B------:R-:W-:-:S03]  /*51b0*/  FFMA.FTZ R41, R41, UR6, -R6 ;  /* 0x0000000629297c23 */ /* 0x000fc60008010806 */
[----:B------:R-:W0:Y:S01]  /*51c0*/  MUFU.EX2 R8, R8 ;  /* 0x0000000800087308 */ /* 0x000e220000000800 */
[----:B-1----:R-:W-:-:S01]  /*51d0*/  FADD.FTZ R76, R2, R77 ;  /* 0x0000004d024c7221 */ /* 0x002fc20000010000 */
[----:B------:R-:W-:-:S04]  /*51e0*/  FADD.FTZ R77, R47, R78 ;  /* 0x0000004e2f4d7221 */ /* 0x000fc80000010000 */
[----:B------:R-:W-:Y:S02]  /*51f0*/  FADD.FTZ R70, R48, R77 ;  /* 0x0000004d30467221 */ /* 0x000fe40000010000 */
[----:B------:R-:W1:Y:S01]  /*5200*/  MUFU.EX2 R3, R3 ;  /* 0x0000000300037308 */ /* 0x000e620000000800 */
[----:B--2---:R-:W-:-:S01]  /*5210*/  FADD.FTZ R31, R75, R76 ;  /* 0x0000004c4b1f7221 */ /* 0x004fc20000010000 */
[----:B------:R-:W-:Y:S02]  /*5220*/  F2FP.SATFINITE.E4M3.F32.PACK_AB_MERGE_C R75, R75, R2, RZ ;  /* 0x000000024b4b723e */ /* 0x000fe400048070ff */
[----:B------:R-:W-:Y:S02]  /*5230*/  F2FP.SATFINITE.E4M3.F32.PACK_AB_MERGE_C R2, R60, R59, RZ ;  /* 0x0000003b3c02723e */ /* 0x000fe400048070ff */
[----:B------:R-:W-:Y:S02]  /*5240*/  F2FP.SATFINITE.E4M3.F32.PACK_AB_MERGE_C R149, R5, R74, R75 ;  /* 0x0000004a0595723e */ /* 0x000fe4000480704b */
[----:B------:R-:W2:Y:S01]  /*5250*/  MUFU.EX2 R9, R9 ;  /* 0x0000000900097308 */ /* 0x000ea20000000800 */
[----:B0-----:R-:W-:-:S01]  /*5260*/  FADD.FTZ R46, R8, R31 ;  /* 0x0000001f082e7221 */ /* 0x001fc20000010000 */
[----:B------:R-:W-:Y:S01]  /*5270*/  FADD.FTZ R31, R49, R70 ;  /* 0x00000046311f7221 */ /* 0x000fe20000010000 */
[----:B------:R-:W-:-:S03]  /*5280*/  F2FP.SATFINITE.E4M3.F32.PACK_AB_MERGE_C R142, R58, R57, R2 ;  /* 0x000000393a8e723e */ /* 0x000fc60004807002 */
[----:B------:R-:W-:Y:S02]  /*5290*/  FADD.FTZ R70, R50, R31 ;  /* 0x0000001f32467221 */ /* 0x000fe40000010000 */
        /* <DEDUP_REMOVED lines=15> */
[----:B-1----:R-:W-:-:S07]  /*5390*/  FADD.FTZ R31, R11, R46 ;  /* 0x0000002e0b1f7221 */ /* 0x002fce0000010000 */
[----:B------:R-:W1:Y:S01]  /*53a0*/  MUFU.EX2 R20, R20 ;  /* 0x0000001400147308 */ /* 0x000e620000000800 */
[----:B--2---:R-:W-:-:S01]  /*53b0*/  FADD.FTZ R34, R14, R31 ;  /* 0x0000001f0e227221 */ /* 0x004fc20000010000 */
[--C-:B------:R-:W-:Y:S01]  /*53c0*/  FFMA.FTZ R31, R35, UR6, -R6.reuse ;  /* 0x00000006231f7c23 */ /* 0x100fe20008010806 */
[----:B------:R-:W-:-:S05]  /*53d0*/  FFMA.FTZ R6, R42, UR6, -R6 ;  /* 0x000000062a067c23 */ /* 0x000fca0008010806 */
[----:B------:R-:W2:Y:S01]  /*53e0*/  MUFU.EX2 R15, R15 ;  /* 0x0000000f000f7308 */ /* 0x000ea20000000800 */
[----:B0-----:R-:W-:-:S07]  /*53f0*/  FADD.FTZ R35, R13, R34 ;  /* 0x000000220d237221 */ /* 0x001fce0000010000 */
[----:B------:R-:W0:Y:S01]  /*5400*/  MUFU.EX2 R24, R24 ;  /* 0x0000001800187308 */ /* 0x000e220000000800 */
[----:B-1----:R-:W-:-:S01]  /*5410*/  FADD.FTZ R34, R20, R35 ;  /* 0x0000002314227221 */ /* 0x002fc20000010000 */
[----:B------:R-:W-:-:S04]  /*5420*/  F2FP.SATFINITE.E4M3.F32.PACK_AB_MERGE_C R13, R20, R13, RZ ;  /* 0x0000000d140d723e */ /* 0x000fc800048070ff */
[----:B------:R-:W-:Y:S02]  /*5430*/  F2FP.SATFINITE.E4M3.F32.PACK_AB_MERGE_C R145, R14, R11, R13 ;  /* 0x0000000b0e91723e */ /* 0x000fe4000480700d */
[----:B------:R-:W1:Y:S01]  /*5440*/  MUFU.EX2 R21, R21 ;  /* 0x0000001500157308 */ /* 0x000e620000000800 */
[----:B--2---:R-:W-:-:S07]  /*5450*/  FADD.FTZ R35, R15, R34 ;  /* 0x000000220f237221 */ /* 0x004fce0000010000 */
[----:B------:R-:W2:Y:S01]  /*5460*/  MUFU.EX2 R26, R26 ;  /* 0x0000001a001a7308 */ /* 0x000ea20000000800 */
[----:B0-----:R-:W-:-:S07]  /*5470*/  FADD.FTZ R34, R24, R35 ;  /* 0x0000002318227221 */ /* 0x001fce0000010000 */
[----:B------:R-:W0:Y:S01]  /*5480*/  MUFU.EX2 R25, R25 ;  /* 0x0000001900197308 */ /* 0x000e220000000800 */
[----:B-1----:R-:W-:-:S07]  /*5490*/  FADD.FTZ R35, R21, R34 ;  /* 0x0000002215237221 */ /* 0x002fce0000010000 */
[----:B------:R-:W1:Y:S01]  /*54a0*/  MUFU.EX2 R44, R44 ;  /* 0x0000002c002c7308 */ /* 0x000e620000000800 */
[----:B--2---:R-:W-:-:S01]  /*54b0*/  FADD.FTZ R34, R26, R35 ;  /* 0x000000231a227221 */ /* 0x004fc20000010000 */
[----:B------:R-:W-:-:S04]  /*54c0*/  F2FP.SATFINITE.E4M3.F32.PACK_AB_MERGE_C R21, R26, R21, RZ ;  /* 0x000000151a15723e */ /* 0x000fc800048070ff */
[----:B------:R-:W-:Y:S02]  /*54d0*/  F2FP.SATFINITE.E4M3.F32.PACK_AB_MERGE_C R147, R24, R15, R21 ;  /* 0x0000000f1893723e */ /* 0x000fe40004807015 */
[----:B------:R-:W2:Y:S01]  /*54e0*/  MUFU.EX2 R28, R28 ;  /* 0x0000001c001c7308 */ /* 0x000ea20000000800 */
[----:B0-----:R-:W-:-:S07]  /*54f0*/  FADD.FTZ R35, R25, R34 ;  /* 0x0000002219237221 */ /* 0x001fce0000010000 */
[----:B------:R-:W0:Y:S01]  /*5500*/  MUFU.EX2 R27, R27 ;  /* 0x0000001b001b7308 */ /* 0x000e220000000800 */
[C---:B-1----:R-:W-:Y:S01]  /*5510*/  F2FP.SATFINITE.E4M3.F32.PACK_AB_MERGE_C R140, R44.reuse, R43, R140 ;  /* 0x0000002b2c8c723e */ /* 0x042fe2000480708c */
        /* <DEDUP_REMOVED lines=8> */
[----:B------:R-:W-:-:S04]  /*55a0*/  FADD.FTZ R58, R58, R57 ;  /* 0x000000393a3a7221 */ /* 0x000fc80000010000 */
[----:B------:R-:W-:Y:S02]  /*55b0*/  FADD.FTZ R59, R59, R58 ;  /* 0x0000003a3b3b7221 */ /* 0x000fe40000010000 */
[----:B------:R-:W0:Y:S01]  /*55c0*/  MUFU.EX2 R32, R32 ;  /* 0x0000002000207308 */ /* 0x000e220000000800 */
[----:B-1----:R-:W-:-:S01]  /*55d0*/  FADD.FTZ R2, R30, R9 ;  /* 0x000000091e027221 */ /* 0x002fc20000010000 */
[----:B------:R-:W-:Y:S01]  /*55e0*/  FADD.FTZ R60, R60, R59 ;  /* 0x0000003b3c3c7221 */ /* 0x000fe20000010000 */
[----:B------:R-:W-:-:S04]  /*55f0*/  F2FP.SATFINITE.E4M3.F32.PACK_AB_MERGE_C R27, R30, R27, RZ ;  /* 0x0000001b1e1b723e */ /* 0x000fc800048070ff */
[----:B------:R-:W-:Y:S01]  /*5600*/  F2FP.SATFINITE.E4M3.F32.PACK_AB_MERGE_C R141, R28, R25, R27 ;  /* 0x000000191c8d723e */ /* 0x000fe2000480701b */
[----:B------:R-:W1:Y:S01]  /*5610*/  MUFU.EX2 R4, R4 ;  /* 0x0000000400047308 */ /* 0x000e620000000800 */
[----:B--2---:R-:W-:-:S07]  /*5620*/  FADD.FTZ R9, R29, R2 ;  /* 0x000000021d097221 */ /* 0x004fce0000010000 */
        /* <DEDUP_REMOVED lines=8> */
[----:B-1----:R-:W-:-:S01]  /*56b0*/  FADD.FTZ R2, R33, R2 ;  /* 0x0000000221027221 */ /* 0x002fc20000010000 */
[----:B------:R-:W-:-:S04]  /*56c0*/  F2FP.SATFINITE.E4M3.F32.PACK_AB_MERGE_C R4, R33, R4, RZ ;  /* 0x000000042104723e */ /* 0x000fc800048070ff */
[----:B------:R-:W-:Y:S02]  /*56d0*/  F2FP.SATFINITE.E4M3.F32.PACK_AB_MERGE_C R143, R32, R29, R4 ;  /* 0x0000001d208f723e */ /* 0x000fe40004807004 */
[----:B------:R-:W1:Y:S08]  /*56e0*/  MUFU.EX2 R31, R31 ;  /* 0x0000001f001f7308 */ /* 0x000e700000000800 */
[----:B------:R-:W2:Y:S01]  /*56f0*/  MUFU.EX2 R36, R36 ;  /* 0x0000002400247308 */ /* 0x000ea20000000800 */
[----:B0-----:R-:W-:Y:S01]  /*5700*/  F2FP.SATFINITE.E4M3.F32.PACK_AB_MERGE_C R136, R62, R61, R20 ;  /* 0x0000003d3e88723e */ /* 0x001fe20004807014 */
[----:B------:R-:W-:-:S04]  /*5710*/  FADD.FTZ R61, R61, R60 ;  /* 0x0000003c3d3d7221 */ /* 0x000fc80000010000 */
[----:B------:R-:W-:Y:S02]  /*5720*/  FADD.FTZ R62, R62, R61 ;  /* 0x0000003d3e3e7221 */ /* 0x000fe40000010000 */
[----:B------:R-:W0:Y:S01]  /*5730*/  MUFU.EX2 R37, R37 ;  /* 0x0000002500257308 */ /* 0x000e220000000800 */
[----:B-1----:R-:W-:-:S01]  /*5740*/  FADD.FTZ R3, R31, R2 ;  /* 0x000000021f037221 */ /* 0x002fc20000010000 */
[----:B------:R-:W-:-:S04]  /*5750*/  FADD.FTZ R63, R63, R62 ;  /* 0x0000003e3f3f7221 */ /* 0x000fc80000010000 */
[----:B------:R-:W-:Y:S02]  /*5760*/  FADD.FTZ R64, R64, R63 ;  /* 0x0000003f40407221 */ /* 0x000fe40000010000 */
[----:B------:R-:W1:Y:S01]  /*5770*/  MUFU.EX2 R38, R38 ;  /* 0x0000002600267308 */ /* 0x000e620000000800 */
[----:B--2---:R-:W-:-:S07]  /*5780*/  FADD.FTZ R2, R36, R3 ;  /* 0x0000000324027221 */ /* 0x004fce0000010000 */
[----:B------:R-:W-:Y:S01]  /*5790*/  MUFU.EX2 R67, R67 ;  /* 0x0000004300437308 */ /* 0x000fe20000000800 */
[----:B0-----:R-:W-:-:S07]  /*57a0*/  FADD.FTZ R3, R37, R2 ;  /* 0x0000000225037221 */ /* 0x001fce0000010000 */
[----:B------:R-:W0:Y:S01]  /*57b0*/  MUFU.EX2 R68, R68 ;  /* 0x0000004400447308 */ /* 0x000e220000000800 */
[C---:B-1----:R-:W-:Y:S01]  /*57c0*/  F2FP.SATFINITE.E4M3.F32.PACK_AB_MERGE_C R37, R38.reuse, R37, RZ ;  /* 0x000000252625723e */ /* 0x042fe200048070ff */
[----:B------:R-:W-:-:S03]  /*57d0*/  FADD.FTZ R38, R38, R3 ;  /* 0x0000000326267221 */ /* 0x000fc60000010000 */
[----:B------:R-:W-:-:S03]  /*57e0*/  F2FP.SATFINITE.E4M3.F32.PACK_AB_MERGE_C R137, R36, R31, R37 ;  /* 0x0000001f2489723e */ /* 0x000fc60004807025 */
[----:B------:R-:W-:Y:S08]  /*57f0*/  MUFU.EX2 R65, R65 ;  /* 0x0000004100417308 */ /* 0x000ff00000000800 */
[----:B------:R-:W1:Y:S01]  /*5800*/  MUFU.EX2 R66, R66 ;  /* 0x0000004200427308 */ /* 0x000e620000000800 */
[----:B0-----:R-:W-:-:S07]  /*5810*/  F2FP.SATFINITE.E4M3.F32.PACK_AB_MERGE_C R5, R68, R67, RZ ;  /* 0x000000434405723e */ /* 0x001fce00048070ff */
[----:B------:R-:W0:Y:S08]  /*5820*/  MUFU.EX2 R39, R39 ;  /* 0x0000002700277308 */ /* 0x000e300000000800 */
[----:B------:R-:W2:Y:S01]  /*5830*/  MUFU.EX2 R40, R40 ;  /* 0x0000002800287308 */ /* 0x000ea20000000800 */
[----:B-1----:R-:W-:Y:S01]  /*5840*/  F2FP.SATFINITE.E4M3.F32.PACK_AB_MERGE_C R138, R66, R65, R5 ;  /* 0x00000041428a723e */ /* 0x002fe20004807005 */
[----:B------:R-:W-:-:S04]  /*5850*/  FADD.FTZ R65, R65, R64 ;  /* 0x0000004041417221 */ /* 0x000fc80000010000 */
[----:B------:R-:W-:Y:S02]  /*5860*/  FADD.FTZ R66, R66, R65 ;  /* 0x0000004142427221 */ /* 0x000fe40000010000 */
[----:B------:R-:W-:Y:S01]  /*5870*/  MUFU.EX2 R41, R41 ;  /* 0x0000002900297308 */ /* 0x000fe20000000800 */
[----:B0-----:R-:W-:-:S01]  /*5880*/  FADD.FTZ R3, R39, R38 ;  /* 0x0000002627037221 */ /* 0x001fc20000010000 */
[----:B------:R-:W-:-:S06]  /*5890*/  FADD.FTZ R67, R67, R66 ;  /* 0x0000004243437221 */ /* 0x000fcc0000010000 */
[----:B------:R-:W0:Y:S01]  /*58a0*/  MUFU.EX2 R6, R6 ;  /* 0x0000000600067308 */ /* 0x000e220000000800 */
[----:B--2---:R-:W-:-:S01]  /*58b0*/  FADD.FTZ R2, R40, R3 ;  /* 0x0000000328027221 */ /* 0x004fc20000010000 */
[----:B0-----:R-:W-:-:S03]  /*58c0*/  F2FP.SATFINITE.E4M3.F32.PACK_AB_MERGE_C R3, R6, R41, RZ ;  /* 0x000000290603723e */ /* 0x001fc600048070ff */
[----:B------:R-:W-:Y:S01]  /*58d0*/  FADD.FTZ R41, R41, R2 ;  /* 0x0000000229297221 */ /* 0x000fe20000010000 */
[----:B------:R-:W-:-:S03]  /*58e0*/  F2FP.SATFINITE.E4M3.F32.PACK_AB_MERGE_C R139, R40, R39, R3 ;  /* 0x00000027288b723e */ /* 0x000fc60004807003 */
[----:B------:R-:W-:Y:S01]  /*58f0*/  FADD.FTZ R2, R6, R41 ;  /* 0x0000002906027221 */ /* 0x000fe20000010000 */
[----:B------:R-:W-:-:S01]  /*5900*/  FADD.FTZ R3, R68, R67 ;  /* 0x0000004344037221 */ /* 0x000fc20000010000 */
[----:B------:R-:W-:Y:S01]  /*5910*/  VIADD R6, R88, 0xfffffffe ;  /* 0xfffffffe58067836 */ /* 0x000fe20000000000 */
        /* <DEDUP_REMOVED lines=12> */
.L_x_997:
[----:B------:R-:W-:Y:S02]  /*59e0*/  ULDC UR19, c[0x0][0x9e4] ;  /* 0x0002790000137ab9 */ /* 0x000fe40000000800 */
[----:B------:R-:W-:-:S11]  /*59f0*/  UISETP.NE.AND UP0, UPT, UR19, 0x1, UPT ;  /* 0x000000011300788c */ /* 0x000fd6000bf05270 */
[----:B------:R-:W-:Y:S02]  /*5a00*/  @UP0 ULDC.64 UR10, c[0x0][0x9e8] ;  /* 0x00027a00000a0ab9 */ /* 0x000fe40000000a00 */
[----:B------:R-:W-:-:S04]  /*5a10*/  UIMAD.WIDE.U32 UR14, UR18, UR10, URZ ;  /* 0x0000000a120e72a5 */ /* 0x000fc8000f8e003f */
[----:B------:R-:W-:-:S12]  /*5a20*/  @UP0 USHF.R.U32.HI UR18, URZ, UR11, UR15 ;  /* 0x0000000b3f120299 */ /* 0x000fd8000801160f */
.L_x_998:
[----:B------:R-:W-:-:S04]  /*5a30*/  UIMAD UR18, UR18, UR19, UR19 ;  /* 0x00000013121272a4 */ /* 0x000fc8000f8e0213 */
[----:B------:R-:W-:-:S04]  /*5a40*/  UISETP.LT.AND UP0, UPT, UR17, UR18, UPT ;  /* 0x000000121100728c */ /* 0x000fc8000bf01270 */
[----:B------:R-:W-:-:S12]  /*5a50*/  USEL UR17, UR17, UR18, UP0 ;  /* 0x0000001211117287 */ /* 0x000fd80008000000 */
.L_x_996:
[----:B------:R-:W-:Y:S01]  /*5a60*/  USHF.R.S32.HI UR10, URZ, 0x1f, UR17 ;  /* 0x0000001f3f0a7899 */ /* 0x000fe20008011411 */
[----:B------:R-:W-:Y:S02]  /*5a70*/  CS2R R88, SRZ ;  /* 0x0000000000587805 */ /* 0x000fe4000001ff00 */
[----:B------:R-:W-:Y:S02]  /*5a80*/  CS2R R90, SRZ ;  /* 0x00000000005a7805 */ /* 0x000fe4000001ff00 */
        /* <DEDUP_REMOVED lines=15> */
[----:B------:R-:W-:Y:S02]  /*5b80*/  CS2R R114, SRZ ;  /* 0x0000000000727805 */ /* 0x000fe4000001ff00 */
[----:B------:R-:W-:Y:S02]  /*5b90*/  CS2R R116, SRZ ;  /* 0x0000000000747805 */ /* 0x000fe4000001ff00 */
[----:B------:R-:W-:Y:S02]  /*5ba0*/  CS2R R118, SRZ ;  /* 0x0000000000767805 */ /* 0x000fe4000001ff00 */
[----:B------:R-:W-:Y:S02]  /*5bb0*/  CS2R R120, SRZ ;  /* 0x0000000000787805 */ /* 0x000fe4000001ff00 */
[----:B------:R-:W-:Y:S02]  /*5bc0*/  ISETP.GE.AND P1, PT, R6, UR17, PT ;  /* 0x0000001106007c0c */ /* 0x000fe4000bf26270 */
[----:B------:R-:W-:-:S02]  /*5bd0*/  CS2R R122, SRZ ;  /* 0x00000000007a7805 */ /* 0x000fc4000001ff00 */
[----:B------:R-:W-:Y:S02]  /*5be0*/  CS2R R124, SRZ ;  /* 0x00000000007c7805 */ /* 0x000fe4000001ff00 */
[----:B------:R-:W-:Y:S02]  /*5bf0*/  CS2R R126, SRZ ;  /* 0x00000000007e7805 */ /* 0x000fe4000001ff00 */
[----:B------:R-:W-:Y:S02]  /*5c00*/  CS2R R128, SRZ ;  /* 0x0000000000807805 */ /* 0x000fe4000001ff00 */
[----:B------:R-:W-:Y:S02]  /*5c10*/  CS2R R130, SRZ ;  /* 0x0000000000827805 */ /* 0x000fe4000001ff00 */
[----:B------:R-:W-:Y:S02]  /*5c20*/  CS2R R132, SRZ ;  /* 0x0000000000847805 */ /* 0x000fe4000001ff00 */
[----:B------:R-:W-:Y:S01]  /*5c30*/  CS2R R134, SRZ ;  /* 0x0000000000867805 */ /* 0x000fe2000001ff00 */
        /* <DEDUP_REMOVED lines=29> */
[----:B------:R-:W-:Y:S01]  /*5e10*/  ULDC UR24, c[0x0][0x9e4] ;  /* 0x0002790000187ab9 */ /* 0x000fe20000000800 */
[----:B------:R-:W-:Y:S01]  /*5e20*/  ULDC UR18, c[0x0][0x9dc] ;  /* 0x0002770000127ab9 */ /* 0x000fe20000000800 */
[----:B------:R-:W-:Y:S01]  /*5e30*/  ULDC UR19, c[0x0][0x988] ;  /* 0x0002620000137ab9 */ /* 0x000fe20000000800 */
[----:B------:R-:W-:-:S05]  /*5e40*/  ULDC UR23, c[0x0][0x9e0] ;  /* 0x0002780000177ab9 */ /* 0x000fca0000000800 */
.L_x_1018:
[----:B------:R-:W-:-:S04]  /*5e50*/  UISETP.NE.AND UP0, UPT, UR21, 0x1, UPT ;  /* 0x000000011500788c */ /* 0x000fc8000bf05270 */
[----:B------:R-:W-:-:S04]  /*5e60*/  USEL UR48, URZ, 0x1, UP0 ;  /* 0x000000013f307887 */ /* 0x000fc80008000000 */
[----:B------:R-:W-:Y:S01]  /*5e70*/  ULOP3.LUT UR48, UR22, UR48, URZ, 0x3c, !UPT ;  /* 0x0000003016307292 */ /* 0x000fe2000f8e3c3f */
[----:B------:R-:W-:Y:S11]  /*5e80*/  @!P0 BRA `(.L_x_1000) ;  /* 0x0000000000048947 */ /* 0x000ff60003800000 */
[----:B------:R-:W-:Y:S01]  /*5e90*/  BPT.TRAP 0x1 ;  /* 0x000000040000795c */ /* 0x000fe20000300000 */
.L_x_1000:
        /* <DEDUP_REMOVED lines=9> */
.L_x_1001:
[----:B-1----:R-:W-:Y:S05]  /*5f30*/  @P1 BRA `(.L_x_1002) ;  /* 0x0000000000081947 */ /* 0x002fea0003800000 */
[----:B------:R-:W1:Y:S02]  /*5f40*/  SYNCS.PHASECHK.TRANS64.TRYWAIT P1, [UR20+0x19c30], R7 ;  /* 0x019c3007ff0075a7 */ /* 0x000e640008020154 */
[----:B-1----:R-:W-:Y:S05]  /*5f50*/  @!P1 BRA `(.L_x_1003) ;  /* 0x0000013c00249947 */ /* 0x002fea0003800000 */
.L_x_1002:
        /* <DEDUP_REMOVED lines=17> */
.L_x_1004:
[----:B------:R-:W-:Y:S01]  /*6070*/  ULEA UR10, UR21, UR46, 0x3 ;  /* 0x0000002e150a7291 */ /* 0x000fe2000f8e183f */
[----:B01----:R-:W-:-:S05]  /*6080*/  IMAD.U32 R7, RZ, RZ, UR22 ;  /* 0x00000016ff077e24 */ /* 0x003fca000f8e00ff */
[----:B------:R-:W-:-:S04]  /*6090*/  SHF.L.U32 R7, R7, 0x1f, RZ ;  /* 0x0000001f07077819 */ /* 0x000fc800000006ff */
[----:B------:R0:W1:Y:S01]  /*60a0*/  SYNCS.PHASECHK.TRANS64.TRYWAIT P1, [UR10+0x19c50], R7 ;  /* 0x019c5007ff0075a7 */ /* 0x000062000802014a */
[----:B------:R-:W-:Y:S05]  /*60b0*/  @!P0 BRA `(.L_x_1005) ;  /* 0x0000000000048947 */ /* 0x000fea0003800000 */
[----:B------:R-:W-:Y:S01]  /*60c0*/  BPT.TRAP 0x1 ;  /* 0x000000040000795c */ /* 0x000fe20000300000 */
.L_x_1005:
[----:B-1----:R-:W-:Y:S05]  /*60d0*/  @P1 BRA `(.L_x_1006) ;  /* 0x0000000000081947 */ /* 0x002fea0003800000 */
[----:B------:R-:W1:Y:S02]  /*60e0*/  SYNCS.PHASECHK.TRANS64.TRYWAIT P1, [UR10+0x19c50], R7 ;  /* 0x019c5007ff0075a7 */ /* 0x000e64000802014a */
[----:B-1----:R-:W-:Y:S05]  /*60f0*/  @!P1 BRA `(.L_x_1007) ;  /* 0x0000013800d49947 */ /* 0x002fea0003800000 */
.L_x_1006:
        /* <DEDUP_REMOVED lines=27> */
.L_x_1008:
[----:B------:R-:W-:Y:S01]  /*62b0*/  UISETP.NE.AND UP1, UPT, UR53, URZ, UPT ;  /* 0x0000003f3500728c */ /* 0x000fe2000bf25270 */
[C---:B------:R-:W-:Y:S01]  /*62c0*/  FMUL.FTZ R10, R0.reuse, R27 ;  /* 0x0000001b000a7220 */ /* 0x040fe20000410000 */
[C---:B------:R-:W-:Y:S01]  /*62d0*/  FMUL.FTZ R27, R0.reuse, R38 ;  /* 0x00000026001b7220 */ /* 0x040fe20000410000 */
[C---:B------:R-:W-:Y:S01]  /*62e0*/  FMUL.FTZ R38, R0.reuse, R47 ;  /* 0x0000002f00267220 */ /* 0x040fe20000410000 */
[C---:B------:R-:W-:Y:S01]  /*62f0*/  FMUL.FTZ R47, R0.reuse, R56 ;  /* 0x00000038002f7220 */ /* 0x040fe20000410000 */
[C---:B------:R-:W-:Y:S01]  /*6300*/  FMUL.FTZ R56, R0.reuse, R67 ;  /* 0x0000004300387220 */ /* 0x040fe20000410000 */
[----:B------:R-:W-:Y:S01]  /*6310*/  PLOP3.LUT P1, PT, PT, PT, UP1, 0x80, 0x0 ;  /* 0x000000000000781c */ /* 0x000fe20003f2f018 */
[----:B------:R-:W-:Y:S01]  /*6320*/  FMUL.FTZ R67, R0, R78 ;  /* 0x0000004e00437220 */ /* 0x000fe20000410000 */
[----:B------:R-:W-:Y:S01]  /*6330*/  PLOP3.LUT P2, PT, PT, PT, UP1, 0x80, 0x0 ;  /* 0x000000000000781c */ /* 0x000fe20003f4f018 */
[----:B------:R-:W-:Y:S02]  /*6340*/  VIADD R78, R18, UR40 ;  /* 0x00000028124e7c36 */ /* 0x000fe40008000000 */
[C---:B------:R-:W-:Y:S01]  /*6350*/  FMUL.FTZ R21, R0.reuse, R34 ;  /* 0x0000002200157220 */ /* 0x040fe20000410000 */
[----:B------:R-:W-:Y:S01]  /*6360*/  @UP1 ULDC UR6, c[0x0][0x44c] ;  /* 0x0001130000061ab9 */ /* 0x000fe20000000800 */
[C---:B-1----:R-:W-:Y:S01]  /*6370*/  FMUL.FTZ R8, R0.reuse, R25 ;  /* 0x0000001900087220 */ /* 0x042fe20000410000 */
[C---:B------:R-:W-:Y:S01]  /*6380*/  FMUL.FTZ R25, R0.reuse, R36 ;  /* 0x0000002400197220 */ /* 0x040fe20000410000 */
[C---:B------:R-:W-:Y:S01]  /*6390*/  FMUL.FTZ R36, R0.reuse, R45 ;  /* 0x0000002d00247220 */ /* 0x040fe20000410000 */
[C---:B------:R-:W-:Y:S01]  /*63a0*/  FMUL.FTZ R45, R0.reuse, R54 ;  /* 0x00000036002d7220 */ /* 0x040fe20000410000 */
[C---:B------:R-:W-:Y:S01]  /*63b0*/  FMUL.FTZ R54, R0.reuse, R63 ;  /* 0x0000003f00367220 */ /* 0x040fe20000410000 */
[C---:B------:R-:W-:Y:S01]  /*63c0*/  FMUL.FTZ R63, R0.reuse, R74 ;  /* 0x0000004a003f7220 */ /* 0x040fe20000410000 */
        /* <DEDUP_REMOVED lines=42> */
[C---:B0-----:R-:W-:Y:S01]  /*6670*/  FMUL.FTZ R7, R0.reuse, R24 ;  /* 0x0000001800077220 */ /* 0x041fe20000410000 */
[C---:B------:R-:W-:Y:S01]  /*6680*/  FMUL.FTZ R60, R0.reuse, R71 ;  /* 0x00000047003c7220 */ /* 0x040fe20000410000 */
[C---:B------:R-:W-:Y:S01]  /*6690*/  FMUL.FTZ R65, R0.reuse, R72 ;  /* 0x0000004800417220 */ /* 0x040fe20000410000 */
[C---:B------:R-:W-:Y:S01]  /*66a0*/  FMUL.FTZ R64, R0.reuse, R75 ;  /* 0x0000004b00407220 */ /* 0x040fe20000410000 */
[C---:B------:R-:W-:Y:S01]  /*66b0*/  FMUL.FTZ R69, R0.reuse, R76 ;  /* 0x0000004c00457220 */ /* 0x040fe20000410000 */
[C---:B------:R-:W-:Y:S01]  /*66c0*/  FMUL.FTZ R70, R0.reuse, R77 ;  /* 0x0000004d00467220 */ /* 0x040fe20000410000 */
[----:B------:R-:W-:Y:S01]  /*66d0*/  FMUL.FTZ R68, R0, R79 ;  /* 0x0000004f00447220 */ /* 0x000fe20000410000 */
[----:B------:R-:W-:-:S02]  /*66e0*/  IMAD.SHL.U32 R73, R6, 0x80, RZ ;  /* 0x0000008006497824 */ /* 0x000fc400078e00ff */
        /* <DEDUP_REMOVED lines=8> */
[----:B------:R-:W-:Y:S01]  /*6770*/  IMAD.U32 R82, RZ, RZ, UR38 ;  /* 0x00000026ff527e24 */ /* 0x000fe2000f8e00ff */
[----:B------:R-:W-:Y:S01]  /*6780*/  PLOP3.LUT P1, PT, PT, PT, UP0, 0x40, 0x0 ;  /* 0x000000000000781c */ /* 0x000fe20003f2e808 */
[----:B------:R-:W0:Y:S01]  /*6790*/  MUFU.TANH R7, R7 ;  /* 0x0000000700077308 */ /* 0x000e220000002400 */
[----:B------:R-:W-:Y:S01]  /*67a0*/  IADD3 R34, -R17, 0x1, -R73 ;  /* 0x0000000111227810 */ /* 0x000fe20007ffe949 */
[----:B------:R-:W-:Y:S01]  /*67b0*/  UPRMT UR20, UR45, 0x654, UR20 ;  /* 0x000006542d147896 */ /* 0x000fe20008000014 */
[----:B------:R-:W-:-:S02]  /*67c0*/  UMOV UR7, UR18 ;  /* 0x0000001200077c82 */ /* 0x000fc40008000000 */
[----:B------:R-:W-:Y:S01]  /*67d0*/  IADD3 R82, -R82, UR41, R34 ;  /* 0x0000002952527c10 */ /* 0x000fe2000fffe122 */
[----:B------:R-:W-:Y:S02]  /*67e0*/  ULOP3.LUT UR6, URZ, UR7, URZ, 0x33, !UPT ;  /* 0x000000073f067292 */ /* 0x000fe4000f8e333f */
[----:B------:R-:W2:Y:S02]  /*67f0*/  MUFU.TANH R8, R8 ;  /* 0x0000000800087308 */ /* 0x000ea40000002400 */
        /* <DEDUP_REMOVED lines=81> */
.L_x_1011:
[----:B------:R-:W-:-:S05]  /*6d10*/  IMAD.U32 R86, RZ, RZ, UR24 ;  /* 0x00000018ff567e24 */ /* 0x000fca000f8e00ff */
[----:B------:R-:W-:-:S13]  /*6d20*/  ISETP.NE.AND P1, PT, R86, 0x1, PT ;  /* 0x000000015600780c */ /* 0x000fda0003f25270 */
[----:B------:R-:W1:Y:S02]  /*6d30*/  @P1 LDC.64 R34, c[0x0][0x9e8] ;  /* 0x00027a00ff221b82 */ /* 0x000e640000000a00 */
[----:B-1----:R-:W-:-:S05]  /*6d40*/  @P1 IMAD.HI.U32 R34, R85, R34, RZ ;  /* 0x0000002255221227 */ /* 0x002fca00078e00ff */
[----:B------:R-:W-:-:S07]  /*6d50*/  @P1 SHF.R.U32.HI R85, RZ, R35, R34 ;  /* 0x00000023ff551219 */ /* 0x000fce0000011622 */
.L_x_1012:
[----:B------:R-:W-:Y:S05]  /*6d60*/  BSYNC B0 ;  /* 0x0000000000007941 */ /* 0x000fea0003800000 */
.L_x_1010:
[----:B------:R-:W-:-:S04]  /*6d70*/  IMAD R85, R85, R86, -R73 ;  /* 0x0000005655557224 */ /* 0x000fc800078e0a49 */
[----:B------:R-:W-:-:S05]  /*6d80*/  IMAD.IADD R85, R85, 0x1, -R17 ;  /* 0x0000000155557824 */ /* 0x000fca00078e0a11 */
[----:B------:R-:W-:Y:S02]  /*6d90*/  VIMNMX R84, R84, R85, !PT ;  /* 0x0000005554547248 */ /* 0x000fe40007fe0100 */
[----:B------:R-:W-:-:S07]  /*6da0*/  VIADDMNMX R83, R85, R86, R83, PT ;  /* 0x0000005655537246 */ /* 0x000fce0003800153 */
.L_x_1009:
        /* <DEDUP_REMOVED lines=12> */
[----:B0-----:R-:W-:-:S02]  /*6e70*/  FSEL R7, R7, -INF , !P6 ;  /* 0xff80000007077808 */ /* 0x001fc40007000000 */
[----:B------:R-:W-:Y:S01]  /*6e80*/  FSEL R8, R8, -INF , !P2 ;  /* 0xff80000008087808 */ /* 0x000fe20005000000 */
        /* <DEDUP_REMOVED lines=102> */
.L_x_1015:
[----:B------:R-:W-:-:S05]  /*74f0*/  IMAD.U32 R83, RZ, RZ, UR24 ;  /* 0x00000018ff537e24 */ /* 0x000fca000f8e00ff */
[----:B------:R-:W-:-:S13]  /*7500*/  ISETP.NE.AND P2, PT, R83, 0x1, PT ;  /* 0x000000015300780c */ /* 0x000fda0003f45270 */
[----:B------:R-:W0:Y:S02]  /*7510*/  @P2 LDC.64 R34, c[0x0][0x9e8] ;  /* 0x00027a00ff222b82 */ /* 0x000e240000000a00 */
[----:B0-----:R-:W-:-:S05]  /*7520*/  @P2 IMAD.HI.U32 R34, R78, R34, RZ ;  /* 0x000000224e222227 */ /* 0x001fca00078e00ff */
[----:B------:R-:W-:-:S07]  /*7530*/  @P2 SHF.R.U32.HI R78, RZ, R35, R34 ;  /* 0x00000023ff4e2219 */ /* 0x000fce0000011622 */
.L_x_1016:
[----:B------:R-:W-:Y:S05]  /*7540*/  BSYNC B0 ;  /* 0x0000000000007941 */ /* 0x000fea0003800000 */
.L_x_1014:
[----:B------:R-:W-:-:S04]  /*7550*/  IMAD R73, R78, R83, -R73 ;  /* 0x000000534e497224 */ /* 0x000fc800078e0a49 */
[----:B------:R-:W-:-:S05]  /*7560*/  IMAD.IADD R73, R73, 0x1, -R17 ;  /* 0x0000000149497824 */ /* 0x000fca00078e0a11 */
[----:B------:R-:W-:Y:S02]  /*7570*/  VIMNMX R82, R82, R73, !PT ;  /* 0x0000004952527248 */ /* 0x000fe40007fe0100 */
[----:B------:R-:W-:-:S07]  /*7580*/  VIADDMNMX R81, R73, R83, R81, PT ;  /* 0x0000005349517246 */ /* 0x000fce0003800151 */
.L_x_1013:
[----:B------:R-:W-:Y:S01]  /*7590*/  ISETP.GT.AND P4, PT, R82, 0x1, P1 ;  /* 0x000000015200780c */ /* 0x000fe20000f84270 */
[----:B------:R-:W-:Y:S01]  /*75a0*/  UMOV UR6, UR19 ;  /* 0x0000001300067c82 */ /* 0x000fe20008000000 */
[----:B------:R-:W-:Y:S02]  /*75b0*/  LOP3.LUT R16, R16, 0xf7ffffff, RZ, 0xc0, !PT ;  /* 0xf7ffffff10107812 */ /* 0x000fe400078ec0ff */
[----:B------:R-:W-:Y:S02]  /*75c0*/  ISETP.LT.OR P4, PT, R81, 0x2, P4 ;  /* 0x000000025100780c */ /* 0x000fe40002781670 */
[----:B------:R-:W-:Y:S02]  /*75d0*/  @P0 LOP3.LUT R16, R16, 0x8000000, RZ, 0xfc, !PT ;  /* 0x0800000010100812 */ /* 0x000fe400078efcff */
[----:B------:R-:W-:Y:S02]  /*75e0*/  FSEL R34, R10, -INF , !P4 ;  /* 0xff8000000a227808 */ /* 0x000fe40006000000 */
[----:B------:R-:W-:-:S02]  /*75f0*/  FMNMX.FTZ R10, R7, R5, !PT ;  /* 0x00000005070a7209 */ /* 0x000fc40007810000 */
[----:B------:R-:W-:Y:S02]  /*7600*/  ISETP.GT.AND P0, PT, R82, 0x59, P1 ;  /* 0x000000595200780c */ /* 0x000fe40000f04270 */
[----:B------:R-:W-:Y:S02]  /*7610*/  FMNMX.FTZ R10, R8, R10, !PT ;  /* 0x0000000a080a7209 */ /* 0x000fe40007810000 */
[----:B------:R-:W-:Y:S02]  /*7620*/  ISETP.GT.AND P5, PT, R82, 0x8, P1 ;  /* 0x000000085200780c */ /* 0x000fe40000fa4270 */
[----:B------:R-:W-:Y:S02]  /*7630*/  FMNMX.FTZ R10, R11, R10, !PT ;  /* 0x0000000a0b0a7209 */ /* 0x000fe40007810000 */
[----:B------:R-:W-:Y:S02]  /*7640*/  LOP3.LUT R16, R16, 0xbfffffff, RZ, 0xc0, !PT ;  /* 0xbfffffff10107812 */ /* 0x000fe400078ec0ff */
[----:B------:R-:W-:-:S02]  /*7650*/  FMNMX.FTZ R10, R12, R10, !PT ;  /* 0x0000000a0c0a7209 */ /* 0x000fc40007810000 */
[----:B------:R-:W-:Y:S02]  /*7660*/  ISETP.LT.OR P5, PT, R81, 0x9, P5 ;  /* 0x000000095100780c */ /* 0x000fe40002fa1670 */
[----:B------:R-:W-:Y:S02]  /*7670*/  FMNMX.FTZ R10, R15, R10, !PT ;  /* 0x0000000a0f0a7209 */ /* 0x000fe40007810000 */
[----:B------:R-:W-:Y:S02]  /*7680*/  @P0 LOP3.LUT R16, R16, 0x40000000, RZ, 0xfc, !PT ;  /* 0x4000000010100812 */ /* 0x000fe400078efcff */
[----:B------:R-:W-:Y:S02]  /*7690*/  FMNMX.FTZ R10, R20, R10, !PT ;  /* 0x0000000a140a7209 */ /* 0x000fe40007810000 */
[----:B------:R-:W-:Y:S02]  /*76a0*/  ISETP.GT.AND P0, PT, R82, 0x71, P1 ;  /* 0x000000715200780c */ /* 0x000fe40000f04270 */
[----:B------:R-:W-:-:S02]  /*76b0*/  FMNMX.FTZ R10, R25, R10, !PT ;  /* 0x0000000a190a7209 */ /* 0x000fc40007810000 */
[----:B------:R-:W-:Y:S02]  /*76c0*/  FSEL R13, R13, -INF , !P5 ;  /* 0xff8000000d0d7808 */ /* 0x000fe40006800000 */
[C---:B------:R-:W-:Y:S02]  /*76d0*/  ISETP.GT.AND P6, PT, R82.reuse, 0x9, P1 ;  /* 0x000000095200780c */ /* 0x040fe40000fc4270 */
[C---:B------:R-:W-:Y:S02]  /*76e0*/  ISETP.GT.AND P2, PT, R82.reuse, 0x10, P1 ;  /* 0x000000105200780c */ /* 0x040fe40000f44270 */
[C---:B------:R-:W-:Y:S02]  /*76f0*/  ISETP.GT.AND P3, PT, R82.reuse, 0x11, P1 ;  /* 0x000000115200780c */ /* 0x040fe40000f64270 */
[C---:B------:R-:W-:Y:S02]  /*7700*/  ISETP.GT.AND P4, PT, R82.reuse, 0x18, P1 ;  /* 0x000000185200780c */ /* 0x040fe40000f84270 */
[----:B------:R-:W-:-:S02]  /*7710*/  ISETP.GT.AND P5, PT, R82, 0x19, P1 ;  /* 0x000000195200780c */ /* 0x000fc40000fa4270 */
[----:B------:R-:W-:Y:S02]  /*7720*/  FMNMX.FTZ R10, R26, R10, !PT ;  /* 0x0000000a1a0a7209 */ /* 0x000fe40007810000 */
[C---:B------:R-:W-:Y:S02]  /*7730*/  ISETP.LT.OR P6, PT, R81.reuse, 0xa, P6 ;  /* 0x0000000a5100780c */ /* 0x040fe400037c1670 */
[C---:B------:R-:W-:Y:S02]  /*7740*/  ISETP.LT.OR P2, PT, R81.reuse, 0x11, P2 ;  /* 0x000000115100780c */ /* 0x040fe40001741670 */
[C---:B------:R-:W-:Y:S02]  /*7750*/  ISETP.LT.OR P3, PT, R81.reuse, 0x12, P3 ;  /* 0x000000125100780c */ /* 0x040fe40001f61670 */
[C---:B------:R-:W-:Y:S02]  /*7760*/  ISETP.LT.OR P4, PT, R81.reuse, 0x19, P4 ;  /* 0x000000195100780c */ /* 0x040fe40002781670 */
[----:B------:R-:W-:-:S02]  /*7770*/  ISETP.LT.OR P5, PT, R81, 0x1a, P5 ;  /* 0x0000001a5100780c */ /* 0x000fc40002fa1670 */
[----:B------:R-:W-:Y:S02]  /*7780*/  LOP3.LUT R16, R16, 0xfffffffd, RZ, 0xc0, !PT ;  /* 0xfffffffd10107812 */ /* 0x000fe400078ec0ff */
[----:B------:R-:W-:Y:S02]  /*7790*/  FMNMX.FTZ R10, R29, R10, !PT ;  /* 0x0000000a1d0a7209 */ /* 0x000fe40007810000 */
[----:B------:R-:W-:Y:S02]  /*77a0*/  FSEL R14, R14, -INF , !P6 ;  /* 0xff8000000e0e7808 */ /* 0x000fe40007000000 */
[----:B------:R-:W-:Y:S02]  /*77b0*/  FSEL R21, R21, -INF , !P2 ;  /* 0xff80000015157808 */ /* 0x000fe40005000000 */
[----:B------:R-:W-:Y:S02]  /*77c0*/  FSEL R24, R24, -INF , !P3 ;  /* 0xff80000018187808 */ /* 0x000fe40005800000 */
[----:B------:R-:W-:-:S02]  /*77d0*/  FSEL R27, R27, -INF , !P4 ;  /* 0xff8000001b1b7808 */ /* 0x000fc40006000000 */
[----:B------:R-:W-:Y:S02]  /*77e0*/  FSEL R28, R28, -INF , !P5 ;  /* 0xff8000001c1c7808 */ /* 0x000fe40006800000 */
[C---:B------:R-:W-:Y:S02]  /*77f0*/  ISETP.GT.AND P6, PT, R82.reuse, 0x20, P1 ;  /* 0x000000205200780c */ /* 0x040fe40000fc4270 */
[C---:B------:R-:W-:Y:S02]  /*7800*/  ISETP.GT.AND P2, PT, R82.reuse, 0x21, P1 ;  /* 0x000000215200780c */ /* 0x040fe40000f44270 */
[C---:B------:R-:W-:Y:S02]  /*7810*/  ISETP.GT.AND P3, PT, R82.reuse, 0x28, P1 ;  /* 0x000000285200780c */ /* 0x040fe40000f64270 */
[C---:B------:R-:W-:Y:S02]  /*7820*/  ISETP.GT.AND P4, PT, R82.reuse, 0x29, P1 ;  /* 0x000000295200780c */ /* 0x040fe40000f84270 */
[----:B------:R-:W-:-:S02]  /*7830*/  ISETP.GT.AND P5, PT, R82, 0x30, P1 ;  /* 0x000000305200780c */ /* 0x000fc40000fa4270 */
[----:B------:R-:W-:Y:S02]  /*7840*/  @P0 LOP3.LUT R16, R16, 0x2, RZ, 0xfc, !PT ;  /* 0x0000000210100812 */ /* 0x000fe400078efcff */
[----:B------:R-:W-:Y:S02]  /*7850*/  FMNMX.FTZ R10, R30, R10, !PT ;  /* 0x0000000a1e0a7209 */ /* 0x000fe40007810000 */
[----:B------:R-:W-:Y:S02]  /*7860*/  ISETP.GT.AND P0, PT, R82, 0x78, P1 ;  /* 0x000000785200780c */ /* 0x000fe40000f04270 */
[C---:B------:R-:W-:Y:S02]  /*7870*/  ISETP.LT.OR P6, PT, R81.reuse, 0x21, P6 ;  /* 0x000000215100780c */ /* 0x040fe400037c1670 */
[C---:B------:R-:W-:Y:S02]  /*7880*/  ISETP.LT.OR P2, PT, R81.reuse, 0x22, P2 ;  /* 0x000000225100780c */ /* 0x040fe40001741670 */
[----:B------:R-:W-:-:S02]  /*7890*/  ISETP.LT.OR P3, PT, R81, 0x29, P3 ;  /* 0x000000295100780c */ /* 0x000fc40001f61670 */
[C---:B------:R-:W-:Y:S02]  /*78a0*/  ISETP.LT.OR P4, PT, R81.reuse, 0x2a, P4 ;  /* 0x0000002a5100780c */ /* 0x040fe40002781670 */
[----:B------:R-:W-:Y:S02]  /*78b0*/  ISETP.LT.OR P5, PT, R81, 0x31, P5 ;  /* 0x000000315100780c */ /* 0x000fe40002fa1670 */
[----:B------:R-:W-:Y:S02]  /*78c0*/  FMNMX.FTZ R10, R33, R10, !PT ;  /* 0x0000000a210a7209 */ /* 0x000fe40007810000 */
[----:B------:R-:W-:Y:S02]  /*78d0*/  FSEL R31, R31, -INF , !P6 ;  /* 0xff8000001f1f7808 */ /* 0x000fe40007000000 */
[----:B------:R-:W-:Y:S02]  /*78e0*/  FSEL R32, R32, -INF , !P2 ;  /* 0xff80000020207808 */ /* 0x000fe40005000000 */
[----:B------:R-:W-:-:S02]  /*78f0*/  FSEL R37, R37, -INF , !P3 ;  /* 0xff80000025257808 */ /* 0x000fc40005800000 */
[----:B------:R-:W-:Y:S02]  /*7900*/  FSEL R38, R38, -INF , !P4 ;  /* 0xff80000026267808 */ /* 0x000fe40006000000 */
[----:B------:R-:W-:Y:S02]  /*7910*/  FSEL R41, R41, -INF , !P5 ;  /* 0xff80000029297808 */ /* 0x000fe40006800000 */
[C---:B------:R-:W-:Y:S02]  /*7920*/  ISETP.GT.AND P6, PT, R82.reuse, 0x31, P1 ;  /* 0x000000315200780c */ /* 0x040fe40000fc4270 */
[C---:B------:R-:W-:Y:S02]  /*7930*/  ISETP.GT.AND P2, PT, R82.reuse, 0x38, P1 ;  /* 0x000000385200780c */ /* 0x040fe40000f44270 */
[C---:B------:R-:W-:Y:S02]  /*7940*/  ISETP.GT.AND P3, PT, R82.reuse, 0x39, P1 ;  /* 0x000000395200780c */ /* 0x040fe40000f64270 */
[----:B------:R-:W-:-:S02]  /*7950*/  ISETP.GT.AND P4, PT, R82, 0x40, P1 ;  /* 0x000000405200780c */ /* 0x000fc40000f84270 */
[----:B------:R-:W-:Y:S02]  /*7960*/  ISETP.GT.AND P5, PT, R82, 0x41, P1 ;  /* 0x000000415200780c */ /* 0x000fe40000fa4270 */
[----:B------:R-:W-:Y:S02]  /*7970*/  FMNMX.FTZ R10, R36, R10, !PT ;  /* 0x0000000a240a7209 */ /* 0x000fe40007810000 */
[----:B------:R-:W-:Y:S02]  /*7980*/  LOP3.LUT R16, R16, 0xfffffff7, RZ, 0xc0, !PT ;  /* 0xfffffff710107812 */ /* 0x000fe400078ec0ff */
[C---:B------:R-:W-:Y:S02]  /*7990*/  ISETP.LT.OR P6, PT, R81.reuse, 0x32, P6 ;  /* 0x000000325100780c */ /* 0x040fe400037c1670 */
[C---:B------:R-:W-:Y:S02]  /*79a0*/  ISETP.LT.OR P2, PT, R81.reuse, 0x39, P2 ;  /* 0x000000395100780c */ /* 0x040fe40001741670 */
[----:B------:R-:W-:-:S02]  /*79b0*/  ISETP.LT.OR P3, PT, R81, 0x3a, P3 ;  /* 0x0000003a5100780c */ /* 0x000fc40001f61670 */
[C---:B------:R-:W-:Y:S02]  /*79c0*/  ISETP.LT.OR P4, PT, R81.reuse, 0x41, P4 ;  /* 0x000000415100780c */ /* 0x040fe40002781670 */
[----:B------:R-:W-:Y:S02]  /*79d0*/  ISETP.LT.OR P5, PT, R81, 0x42, P5 ;  /* 0x000000425100780c */ /* 0x000fe40002fa1670 */
[----:B------:R-:W-:Y:S02]  /*79e0*/  FMNMX.FTZ R10, R39, R10, !PT ;  /* 0x0000000a270a7209 */ /* 0x000fe40007810000 */
[----:B------:R-:W-:Y:S02]  /*79f0*/  @P0 LOP3.LUT R16, R16, 0x8, RZ, 0xfc, !PT ;  /* 0x0000000810100812 */ /* 0x000fe400078efcff */
[----:B------:R-:W-:Y:S02]  /*7a00*/  ISETP.GT.AND P0, PT, R82, RZ, P1 ;  /* 0x000000ff5200720c */ /* 0x000fe40000f04270 */
[----:B------:R-:W-:-:S02]  /*7a10*/  FSEL R42, R42, -INF , !P6 ;  /* 0xff8000002a2a7808 */ /* 0x000fc40007000000 */
[----:B------:R-:W-:Y:S02]  /*7a20*/  FSEL R45, R45, -INF , !P2 ;  /* 0xff8000002d2d7808 */ /* 0x000fe40005000000 */
[----:B------:R-:W-:Y:S02]  /*7a30*/  FSEL R46, R46, -INF , !P3 ;  /* 0xff8000002e2e7808 */ /* 0x000fe40005800000 */
[----:B------:R-:W-:Y:S02]  /*7a40*/  FSEL R49, R49, -INF , !P4 ;  /* 0xff80000031317808 */ /* 0x000fe40006000000 */
[----:B------:R-:W-:Y:S02]  /*7a50*/  FSEL R50, R50, -INF , !P5 ;  /* 0xff80000032327808 */ /* 0x000fe40006800000 */
[----:B------:R-:W-:Y:S02]  /*7a60*/  FMNMX.FTZ R10, R40, R10, !PT ;  /* 0x0000000a280a7209 */ /* 0x000fe40007810000 */
[----:B------:R-:W-:-:S02]  /*7a70*/  ISETP.GT.AND P6, PT, R82, 0x48, P1 ;  /* 0x000000485200780c */ /* 0x000fc40000fc4270 */
[C---:B------:R-:W-:Y:S02]  /*7a80*/  ISETP.GT.AND P2, PT, R82.reuse, 0x49, P1 ;  /* 0x000000495200780c */ /* 0x040fe40000f44270 */
[C---:B------:R-:W-:Y:S02]  /*7a90*/  ISETP.GT.AND P3, PT, R82.reuse, 0x50, P1 ;  /* 0x000000505200780c */ /* 0x040fe40000f64270 */
[C---:B------:R-:W-:Y:S02]  /*7aa0*/  ISETP.GT.AND P4, PT, R82.reuse, 0x51, P1 ;  /* 0x000000515200780c */ /* 0x040fe40000f84270 */
[----:B------:R-:W-:Y:S02]  /*7ab0*/  ISETP.GT.AND P5, PT, R82, 0x58, P1 ;  /* 0x000000585200780c */ /* 0x000fe40000fa4270 */
[----:B------:R-:W-:Y:S02]  /*7ac0*/  FMNMX.FTZ R10, R43, R10, !PT ;  /* 0x0000000a2b0a7209 */ /* 0x000fe40007810000 */
[----:B------:R-:W-:-:S02]  /*7ad0*/  ISETP.LT.OR P6, PT, R81, 0x49, P6 ;  /* 0x000000495100780c */ /* 0x000fc400037c1670 */
[C---:B------:R-:W-:Y:S02]  /*7ae0*/  ISETP.LT.OR P2, PT, R81.reuse, 0x4a, P2 ;  /* 0x0000004a5100780c */ /* 0x040fe40001741670 */
[C---:B------:R-:W-:Y:S02]  /*7af0*/  ISETP.LT.OR P3, PT, R81.reuse, 0x51, P3 ;  /* 0x000000515100780c */ /* 0x040fe40001f61670 */
[C---:B------:R-:W-:Y:S02]  /*7b00*/  ISETP.LT.OR P4, PT, R81.reuse, 0x52, P4 ;  /* 0x000000525100780c */ /* 0x040fe40002781670 */
[----:B------:R-:W-:Y:S02]  /*7b10*/  ISETP.LT.OR P5, PT, R81, 0x59, P5 ;  /* 0x000000595100780c */ /* 0x000fe40002fa1670 */
[----:B------:R-:W-:Y:S02]  /*7b20*/  LOP3.LUT R16, R16, 0xffffff7f, RZ, 0xc0, !PT ;  /* 0xffffff7f10107812 */ /* 0x000fe400078ec0ff */
[----:B------:R-:W-:-:S02]  /*7b30*/  FMNMX.FTZ R10, R44, R10, !PT ;  /* 0x0000000a2c0a7209 */ /* 0x000fc40007810000 */
[----:B------:R-:W-:Y:S02]  /*7b40*/  FSEL R53, R53, -INF , !P6 ;  /* 0xff80000035357808 */ /* 0x000fe40007000000 */
[----:B------:R-:W-:Y:S02]  /*7b50*/  FSEL R54, R54, -INF , !P2 ;  /* 0xff80000036367808 */ /* 0x000fe40005000000 */
[----:B------:R-:W-:Y:S02]  /*7b60*/  FSEL R55, R55, -INF , !P3 ;  /* 0xff80000037377808 */ /* 0x000fe40005800000 */
[----:B------:R-:W-:Y:S02]  /*7b70*/  FSEL R56, R56, -INF , !P4 ;  /* 0xff80000038387808 */ /* 0x000fe40006000000 */
[----:B------:R-:W-:Y:S02]  /*7b80*/  FSEL R59, R59, -INF , !P5 ;  /* 0xff8000003b3b7808 */ /* 0x000fe40006800000 */
[----:B------:R-:W-:-:S02]  /*7b90*/  ISETP.GT.AND P2, PT, R82, 0x60, P1 ;  /* 0x000000605200780c */ /* 0x000fc40000f44270 */
[C---:B------:R-:W-:Y:S02]  /*7ba0*/  ISETP.GT.AND P3, PT, R82.reuse, 0x61, P1 ;  /* 0x000000615200780c */ /* 0x040fe40000f64270 */
[C---:B------:R-:W-:Y:S02]  /*7bb0*/  ISETP.GT.AND P4, PT, R82.reuse, 0x68, P1 ;  /* 0x000000685200780c */ /* 0x040fe40000f84270 */
[C---:B------:R-:W-:Y:S02]  /*7bc0*/  ISETP.GT.AND P5, PT, R82.reuse, 0x69, P1 ;  /* 0x000000695200780c */ /* 0x040fe40000fa4270 */
[C---:B------:R-:W-:Y:S02]  /*7bd0*/  ISETP.GT.AND P6, PT, R82.reuse, 0x70, P1 ;  /* 0x000000705200780c */ /* 0x040fe40000fc4270 */
[----:B------:R-:W-:Y:S02]  /*7be0*/  ISETP.GT.AND P1, PT, R82, 0x79, P1 ;  /* 0x000000795200780c */ /* 0x000fe40000f24270 */
[----:B------:R-:W-:-:S02]  /*7bf0*/  @P0 LOP3.LUT R16, R16, 0x80, RZ, 0xfc, !PT ;  /* 0x0000008010100812 */ /* 0x000fc400078efcff */
[----:B------:R-:W-:Y:S02]  /*7c00*/  FMNMX.FTZ R10, R47, R10, !PT ;  /* 0x0000000a2f0a7209 */ /* 0x000fe40007810000 */
[----:B------:R-:W-:Y:S02]  /*7c10*/  LOP3.LUT P0, RZ, R16, 0x40000000, RZ, 0xc0, !PT ;  /* 0x4000000010ff7812 */ /* 0x000fe4000780c0ff */
[----:B------:R-:W-:Y:S02]  /*7c20*/  FMNMX.FTZ R10, R48, R10, !PT ;  /* 0x0000000a300a7209 */ /* 0x000fe40007810000 */
[----:B------:R-:W-:Y:S02]  /*7c30*/  LOP3.LUT R16, R16, 0xffffffdf, RZ, 0xc0, !PT ;  /* 0xffffffdf10107812 */ /* 0x000fe400078ec0ff */
[----:B------:R-:W-:Y:S02]  /*7c40*/  ISETP.LT.OR P0, PT, R81, 0x5a, P0 ;  /* 0x0000005a5100780c */ /* 0x000fe40000701670 */
[----:B------:R-:W-:-:S02]  /*7c50*/  FMNMX.FTZ R10, R51, R10, !PT ;  /* 0x0000000a330a7209 */ /* 0x000fc40007810000 */
[----:B------:R-:W-:Y:S02]  /*7c60*/  @P1 LOP3.LUT R16, R16, 0x20, RZ, 0xfc, !PT ;  /* 0x0000002010101812 */ /* 0x000fe400078efcff */
[----:B------:R-:W-:Y:S02]  /*7c70*/  FMNMX.FTZ R10, R52, R10, !PT ;  /* 0x0000000a340a7209 */ /* 0x000fe40007810000 */
[C---:B------:R-:W-:Y:S02]  /*7c80*/  LOP3.LUT P1, RZ, R16.reuse, 0x2, RZ, 0xc0, !PT ;  /* 0x0000000210ff7812 */ /* 0x040fe4000782c0ff */
[----:B------:R-:W-:Y:S02]  /*7c90*/  FMNMX.FTZ R10, R57, R10, !PT ;  /* 0x0000000a390a7209 */ /* 0x000fe40007810000 */
[----:B------:R-:W-:Y:S02]  /*7ca0*/  LOP3.LUT R16, R16, 0xfffffeff, RZ, 0xc0, !PT ;  /* 0xfffffeff10107812 */ /* 0x000fe400078ec0ff */
[----:B------:R-:W-:-:S02]  /*7cb0*/  FMNMX.FTZ R10, R58, R10, !PT ;  /* 0x0000000a3a0a7209 */ /* 0x000fc40007810000 */
[----:B------:R-:W-:Y:S02]  /*7cc0*/  @P0 LOP3.LUT R16, R16, 0x100, RZ, 0xfc, !PT ;  /* 0x0000010010100812 */ /* 0x000fe400078efcff */
[----:B------:R-:W-:Y:S02]  /*7cd0*/  ISETP.LT.OR P0, PT, R81, 0x61, P2 ;  /* 0x000000615100780c */ /* 0x000fe40001701670 */
[----:B------:R-:W-:Y:S02]  /*7ce0*/  FMNMX.FTZ R10, R61, R10, !PT ;  /* 0x0000000a3d0a7209 */ /* 0x000fe40007810000 */
[----:B------:R-:W-:Y:S02]  /*7cf0*/  LOP3.LUT P2, RZ, R16, 0x8, RZ, 0xc0, !PT ;  /* 0x0000000810ff7812 */ /* 0x000fe4000784c0ff */
[----:B------:R-:W-:Y:S02]  /*7d00*/  FMNMX.FTZ R10, R62, R10, !PT ;  /* 0x0000000a3e0a7209 */ /* 0x000fe40007810000 */
[----:B------:R-:W-:-:S02]  /*7d10*/  LOP3.LUT R16, R16, 0xffffffbf, RZ, 0xc0, !PT ;  /* 0xffffffbf10107812 */ /* 0x000fc400078ec0ff */
[----:B------:R-:W-:Y:S02]  /*7d20*/  FMNMX.FTZ R10, R65, R10, !PT ;  /* 0x0000000a410a7209 */ /* 0x000fe40007810000 */
[C---:B------:R-:W-:Y:S02]  /*7d30*/  ISETP.LT.OR P6, PT, R81.reuse, 0x71, P6 ;  /* 0x000000715100780c */ /* 0x040fe400037c1670 */
[----:B------:R-:W-:Y:S02]  /*7d40*/  @P0 LOP3.LUT R16, R16, 0x40, RZ, 0xfc, !PT ;  /* 0x0000004010100812 */ /* 0x000fe400078efcff */
[----:B------:R-:W-:Y:S02]  /*7d50*/  FMNMX.FTZ R10, R66, R10, !PT ;  /* 0x0000000a420a7209 */ /* 0x000fe40007810000 */
[----:B------:R-:W-:Y:S02]  /*7d60*/  ISETP.LT.OR P0, PT, R81, 0x62, P3 ;  /* 0x000000625100780c */ /* 0x000fe40001f01670 */
[----:B------:R-:W-:-:S02]  /*7d70*/  LOP3.LUT P3, RZ, R16, 0x80, RZ, 0xc0, !PT ;  /* 0x0000008010ff7812 */ /* 0x000fc4000786c0ff */
[----:B------:R-:W-:Y:S02]  /*7d80*/  FMNMX.FTZ R10, R69, R10, !PT ;  /* 0x0000000a450a7209 */ /* 0x000fe40007810000 */
[----:B------:R-:W-:Y:S02]  /*7d90*/  ISETP.LT.OR P3, PT, R81, 0x1, P3 ;  /* 0x000000015100780c */ /* 0x000fe40001f61670 */
[----:B------:R-:W-:Y:S02]  /*7da0*/  FMNMX.FTZ R10, R70, R10, !PT ;  /* 0x0000000a460a7209 */ /* 0x000fe40007810000 */
[----:B------:R-:W-:Y:S02]  /*7db0*/  FSEL R9, R9, -INF , !P3 ;  /* 0xff80000009097808 */ /* 0x000fe40005800000 */
[----:B------:R-:W-:Y:S02]  /*7dc0*/  FMNMX.FTZ R10, R74, R10, !PT ;  /* 0x0000000a4a0a7209 */ /* 0x000fe40007810000 */
[----:B------:R-:W-:-:S02]  /*7dd0*/  FMNMX.FTZ R73, R9, R4, !PT ;  /* 0x0000000409497209 */ /* 0x000fc40007810000 */
[----:B------:R-:W-:Y:S02]  /*7de0*/  FMNMX.FTZ R10, R75, R10, !PT ;  /* 0x0000000a4b0a7209 */ /* 0x000fe40007810000 */
[----:B------:R-:W-:Y:S02]  /*7df0*/  FMNMX.FTZ R73, R34, R73, !PT ;  /* 0x0000004922497209 */ /* 0x000fe40007810000 */
[----:B------:R-:W-:Y:S02]  /*7e00*/  FMNMX.FTZ R10, R79, R10, !PT ;  /* 0x0000000a4f0a7209 */ /* 0x000fe40007810000 */
[----:B------:R-:W-:Y:S02]  /*7e10*/  FMNMX.FTZ R73, R13, R73, !PT ;  /* 0x000000490d497209 */ /* 0x000fe40007810000 */
[----:B------:R-:W-:Y:S02]  /*7e20*/  FMNMX.FTZ R10, R80, R10, !PT ;  /* 0x0000000a500a7209 */ /* 0x000fe40007810000 */
[----:B------:R-:W-:-:S02]  /*7e30*/  FMNMX.FTZ R73, R14, R73, !PT ;  /* 0x000000490e497209 */ /* 0x000fc40007810000 */
[----:B------:R-:W-:Y:S01]  /*7e40*/  LOP3.LUT R16, R16, 0xffffffef, RZ, 0xc0, !PT ;  /* 0xffffffef10107812 */ /* 0x000fe200078ec0ff */
[----:B------:R-:W0:Y:S01]  /*7e50*/  SHFL.BFLY PT, R35, R10, 0x2, 0x1f ;  /* 0x0c401f000a237f89 */ /* 0x000e2200000e0000 */
[----:B------:R-:W-:Y:S02]  /*7e60*/  FMNMX.FTZ R73, R21, R73, !PT ;  /* 0x0000004915497209 */ /* 0x000fe40007810000 */
[----:B------:R-:W-:Y:S02]  /*7e70*/  @P0 LOP3.LUT R16, R16, 0x10, RZ, 0xfc, !PT ;  /* 0x0000001010100812 */ /* 0x000fe400078efcff */
[----:B------:R-:W-:Y:S02]  /*7e80*/  FMNMX.FTZ R73, R24, R73, !PT ;  /* 0x0000004918497209 */ /* 0x000fe40007810000 */
[----:B------:R-:W-:Y:S02]  /*7e90*/  ISETP.LT.OR P0, PT, R81, 0x69, P4 ;  /* 0x000000695100780c */ /* 0x000fe40002701670 */
[----:B------:R-:W-:-:S02]  /*7ea0*/  FMNMX.FTZ R73, R27, R73, !PT ;  /* 0x000000491b497209 */ /* 0x000fc40007810000 */
[----:B------:R-:W-:Y:S02]  /*7eb0*/  LOP3.LUT P4, RZ, R16, 0x20, RZ, 0xc0, !PT ;  /* 0x0000002010ff7812 */ /* 0x000fe4000788c0ff */
[----:B------:R-:W-:Y:S02]  /*7ec0*/  FMNMX.FTZ R73, R28, R73, !PT ;  /* 0x000000491c497209 */ /* 0x000fe40007810000 */
[----:B------:R-:W-:Y:S02]  /*7ed0*/  LOP3.LUT R16, R16, 0xfffffffb, RZ, 0xc0, !PT ;  /* 0xfffffffb10107812 */ /* 0x000fe400078ec0ff */
[----:B------:R-:W-:Y:S02]  /*7ee0*/  FMNMX.FTZ R73, R31, R73, !PT ;  /* 0x000000491f497209 */ /* 0x000fe40007810000 */
[----:B------:R-:W-:Y:S02]  /*7ef0*/  ISETP.LT.OR P1, PT, R81, 0x72, P1 ;  /* 0x000000725100780c */ /* 0x000fe40000f21670 */
[----:B------:R-:W-:-:S02]  /*7f00*/  FMNMX.FTZ R73, R32, R73, !PT ;  /* 0x0000004920497209 */ /* 0x000fc40007810000 */
[----:B------:R-:W-:Y:S02]  /*7f10*/  @P0 LOP3.LUT R16, R16, 0x4, RZ, 0xfc, !PT ;  /* 0x0000000410100812 */ /* 0x000fe400078efcff */
[----:B0-----:R-:W-:Y:S02]  /*7f20*/  FMNMX.FTZ R10, R10, R35, !PT ;  /* 0x000000230a0a7209 */ /* 0x001fe40007810000 */
[----:B------:R-:W-:Y:S02]  /*7f30*/  FMNMX.FTZ R73, R37, R73, !PT ;  /* 0x0000004925497209 */ /* 0x000fe40007810000 */
[----:B------:R-:W-:Y:S01]  /*7f40*/  ISETP.LT.OR P0, PT, R81, 0x6a, P5 ;  /* 0x0000006a5100780c */ /* 0x000fe20002f01670 */
[----:B------:R-:W0:Y:S01]  /*7f50*/  SHFL.BFLY PT, R35, R10, 0x1, 0x1f ;  /* 0x0c201f000a237f89 */ /* 0x000e2200000e0000 */
[----:B------:R-:W-:Y:S02]  /*7f60*/  FMNMX.FTZ R73, R38, R73, !PT ;  /* 0x0000004926497209 */ /* 0x000fe40007810000 */
[----:B------:R-:W-:-:S02]  /*7f70*/  LOP3.LUT R16, R16, 0xefffffff, RZ, 0xc0, !PT ;  /* 0xefffffff10107812 */ /* 0x000fc400078ec0ff */
[----:B------:R-:W-:Y:S02]  /*7f80*/  FMNMX.FTZ R73, R41, R73, !PT ;  /* 0x0000004929497209 */ /* 0x000fe40007810000 */
[----:B------:R-:W-:Y:S02]  /*7f90*/  ISETP.LT.OR P2, PT, R81, 0x79, P2 ;  /* 0x000000795100780c */ /* 0x000fe40001741670 */
[----:B------:R-:W-:Y:S02]  /*7fa0*/  FMNMX.FTZ R73, R42, R73, !PT ;  /* 0x000000492a497209 */ /* 0x000fe40007810000 */
[----:B------:R-:W-:Y:S02]  /*7fb0*/  FSEL R72, R72, -INF , !P1 ;  /* 0xff80000048487808 */ /* 0x000fe40004800000 */
[----:B------:R-:W-:Y:S02]  /*7fc0*/  FMNMX.FTZ R73, R45, R73, !PT ;  /* 0x000000492d497209 */ /* 0x000fe40007810000 */
[----:B------:R-:W-:-:S02]  /*7fd0*/  @P0 LOP3.LUT R16, R16, 0x10000000, RZ, 0xfc, !PT ;  /* 0x1000000010100812 */ /* 0x000fc400078efcff */
[----:B------:R-:W-:Y:S02]  /*7fe0*/  FMNMX.FTZ R73, R46, R73, !PT ;  /* 0x000000492e497209 */ /* 0x000fe40007810000 */
[----:B------:R-:W-:Y:S02]  /*7ff0*/  LOP3.LUT R16, R16, 0xdfffffff, RZ, 0xc0, !PT ;  /* 0xdfffffff10107812 */ /* 0x000fe400078ec0ff */
[----:B------:R-:W-:Y:S02]  /*8000*/  FMNMX.FTZ R73, R49, R73, !PT ;  /* 0x0000004931497209 */ /* 0x000fe40007810000 */
[----:B------:R-:W-:Y:S02]  /*8010*/  @P6 LOP3.LUT R16, R16, 0x20000000, RZ, 0xfc, !PT ;  /* 0x2000000010106812 */ /* 0x000fe400078efcff */
[----:B0-----:R-:W-:Y:S02]  /*8020*/  FMNMX.FTZ R10, R10, R35, !PT ;  /* 0x000000230a0a7209 */ /* 0x001fe40007810000 */
[----:B------:R-:W-:-:S02]  /*8030*/  FMNMX.FTZ R73, R50, R73, !PT ;  /* 0x0000004932497209 */ /* 0x000fc40007810000 */
[C---:B------:R-:W-:Y:S02]  /*8040*/  FSETP.NEU.FTZ.AND P5, PT, R10.reuse, -INF , PT ;  /* 0xff8000000a00780b */ /* 0x040fe40003fbd000 */
[----:B------:R-:W-:Y:S02]  /*8050*/  FMNMX.FTZ R73, R53, R73, !PT ;  /* 0x0000004935497209 */ /* 0x000fe40007810000 */
[----:B------:R-:W-:Y:S02]  /*8060*/  FSEL R35, R10, RZ, P5 ;  /* 0x000000ff0a237208 */ /* 0x000fe40002800000 */
[----:B------:R-:W-:Y:S02]  /*8070*/  FMNMX.FTZ R73, R54, R73, !PT ;  /* 0x0000004936497209 */ /* 0x000fe40007810000 */
[----:B------:R-:W-:Y:S01]  /*8080*/  LOP3.LUT P6, RZ, R16, 0x100, RZ, 0xc0, !PT ;  /* 0x0000010010ff7812 */ /* 0x000fe200078cc0ff */
[----:B------:R-:W-:-:S01]  /*8090*/  FADD.FTZ R5, -R35, R5 ;  /* 0x0000000523057221 */ /* 0x000fc20000010100 */
[----:B------:R-:W-:Y:S01]  /*80a0*/  FMNMX.FTZ R73, R55, R73, !PT ;  /* 0x0000004937497209 */ /* 0x000fe20007810000 */
[----:B------:R-:W-:Y:S01]  /*80b0*/  IMAD.U32 R35, RZ, RZ, UR6 ;  /* 0x00000006ff237e24 */ /* 0x000fe2000f8e00ff */
[----:B------:R-:W-:Y:S01]  /*80c0*/  LOP3.LUT P0, RZ, R16, 0x40, RZ, 0xc0, !PT ;  /* 0x0000004010ff7812 */ /* 0x000fe2000780c0ff */
[----:B------:R-:W-:Y:S01]  /*80d0*/  FMUL.FTZ R5, R5, UR6 ;  /* 0x0000000605057c20 */ /* 0x000fe20008410000 */
[----:B------:R-:W-:Y:S01]  /*80e0*/  FMNMX.FTZ R73, R56, R73, !PT ;  /* 0x0000004938497209 */ /* 0x000fe20007810000 */
[----:B------:R-:W-:-:S01]  /*80f0*/  FFMA.FTZ R35, R10, R35, -8 ;  /* 0xc10000000a237423 */ /* 0x000fc20000010023 */
[----:B------:R-:W-:-:S02]  /*8100*/  FSEL R60, R60, -INF , !P6 ;  /* 0xff8000003c3c7808 */ /* 0x000fc40007000000 */
[----:B------:R-:W-:Y:S01]  /*8110*/  FMNMX.FTZ R73, R59, R73, !PT ;  /* 0x000000493b497209 */ /* 0x000fe20007810000 */
[----:B------:R-:W-:Y:S01]  /*8120*/  MUFU.EX2 R5, R5 ;  /* 0x0000000500057308 */ /* 0x000fe20000000800 */
[----:B------:R-:W-:Y:S02]  /*8130*/  FSEL R35, R35, RZ, P5 ;  /* 0x000000ff23237208 */ /* 0x000fe40002800000 */
[----:B------:R-:W-:Y:S02]  /*8140*/  LOP3.LUT P5, RZ, R16, 0x10, RZ, 0xc0, !PT ;  /* 0x0000001010ff7812 */ /* 0x000fe400078ac0ff */
[----:B------:R-:W-:Y:S01]  /*8150*/  FSEL R63, R63, -INF , !P0 ;  /* 0xff8000003f3f7808 */ /* 0x000fe20004000000 */
[--C-:B------:R-:W-:Y:S01]  /*8160*/  FFMA.FTZ R7, R7, UR6, -R35.reuse ;  /* 0x0000000607077c23 */ /* 0x100fe20008010823 */
[----:B------:R-:W-:Y:S01]  /*8170*/  FMNMX.FTZ R73, R60, R73, !PT ;  /* 0x000000493c497209 */ /* 0x000fe20007810000 */
[--C-:B------:R-:W-:Y:S01]  /*8180*/  FFMA.FTZ R8, R8, UR6, -R35.reuse ;  /* 0x0000000608087c23 */ /* 0x100fe20008010823 */
[----:B------:R-:W-:Y:S01]  /*8190*/  FSEL R64, R64, -INF , !P5 ;  /* 0xff80000040407808 */ /* 0x000fe20006800000 */
[--C-:B------:R-:W-:Y:S01]  /*81a0*/  FFMA.FTZ R11, R11, UR6, -R35.reuse ;  /* 0x000000060b0b7c23 */ /* 0x100fe20008010823 */
[----:B------:R-:W-:Y:S01]  /*81b0*/  LOP3.LUT P5, RZ, R16, 0x4, RZ, 0xc0, !PT ;  /* 0x0000000410ff7812 */ /* 0x000fe200078ac0ff */
[--C-:B------:R-:W-:Y:S01]  /*81c0*/  FFMA.FTZ R12, R12, UR6, -R35.reuse ;  /* 0x000000060c0c7c23 */ /* 0x100fe20008010823 */
[----:B------:R-:W-:Y:S01]  /*81d0*/  FMNMX.FTZ R73, R63, R73, !PT ;  /* 0x000000493f497209 */ /* 0x000fe20007810000 */
[--C-:B------:R-:W-:Y:S01]  /*81e0*/  FFMA.FTZ R15, R15, UR6, -R35.reuse ;  /* 0x000000060f0f7c23 */ /* 0x100fe20008010823 */
[----:B------:R-:W-:Y:S01]  /*81f0*/  LOP3.LUT P0, RZ, R16, 0x10000000, RZ, 0xc0, !PT ;  /* 0x1000000010ff7812 */ /* 0x000fe2000780c0ff */
[--C-:B------:R-:W-:Y:S01]  /*8200*/  FFMA.FTZ R20, R20, UR6, -R35.reuse ;  /* 0x0000000614147c23 */ /* 0x100fe20008010823 */
[----:B------:R-:W-:Y:S01]  /*8210*/  FSEL R67, R67, -INF , !P5 ;  /* 0xff80000043437808 */ /* 0x000fe20006800000 */
        /* <DEDUP_REMOVED lines=38> */
[----:B------:R-:W-:Y:S01]  /*8480*/  FFMA.FTZ R35, R80, UR6, -R35 ;  /* 0x0000000650237c23 */ /* 0x000fe20008010823 */
[----:B------:R-:W0:Y:S01]  /*8490*/  MUFU.EX2 R73, R7 ;  /* 0x0000000700497308 */ /* 0x000e220000000800 */
[----:B------:R-:W1:Y:S01]  /*84a0*/  SHFL.BFLY PT, R80, R78, 0x2, 0x1f ;  /* 0x0c401f004e507f89 */ /* 0x000e6200000e0000 */
[----:B------:R-:W-:-:S06]  /*84b0*/  LOP3.LUT P0, RZ, R16, 0x8000000, RZ, 0xc0, !PT ;  /* 0x0800000010ff7812 */ /* 0x000fcc000780c0ff */
[----:B------:R-:W2:Y:S08]  /*84c0*/  MUFU.EX2 R8, R8 ;  /* 0x0000000800087308 */ /* 0x000eb00000000800 */
[----:B------:R-:W-:Y:S01]  /*84d0*/  MUFU.EX2 R11, R11 ;  /* 0x0000000b000b7308 */ /* 0x000fe20000000800 */
[----:B0-----:R-:W-:-:S07]  /*84e0*/  FFMA.FTZ R3, R5, R3, R73 ;  /* 0x0000000305037223 */ /* 0x001fce0000010049 */
[----:B------:R-:W-:Y:S01]  /*84f0*/  MUFU.EX2 R12, R12 ;  /* 0x0000000c000c7308 */ /* 0x000fe20000000800 */
[----:B-1----:R-:W-:Y:S01]  /*8500*/  FMNMX.FTZ R80, R78, R80, !PT ;  /* 0x000000504e507209 */ /* 0x002fe20007810000 */
[----:B--2---:R-:W-:-:S04]  /*8510*/  FADD.FTZ R3, R8, R3 ;  /* 0x0000000308037221 */ /* 0x004fc80000010000 */
[----:B------:R-:W0:Y:S02]  /*8520*/  SHFL.BFLY PT, R7, R80, 0x1, 0x1f ;  /* 0x0c201f0050077f89 */ /* 0x000e2400000e0000 */
[----:B------:R-:W-:Y:S08]  /*8530*/  MUFU.EX2 R15, R15 ;  /* 0x0000000f000f7308 */ /* 0x000ff00000000800 */
[----:B------:R-:W-:Y:S08]  /*8540*/  MUFU.EX2 R20, R20 ;  /* 0x0000001400147308 */ /* 0x000ff00000000800 */
[----:B------:R-:W-:Y:S01]  /*8550*/  MUFU.EX2 R25, R25 ;  /* 0x0000001900197308 */ /* 0x000fe20000000800 */
[----:B0-----:R-:W-:-:S07]  /*8560*/  FMNMX.FTZ R7, R80, R7, !PT ;  /* 0x0000000750077209 */ /* 0x001fce0007810000 */
[----:B------:R-:W-:Y:S01]  /*8570*/  MUFU.EX2 R26, R26 ;  /* 0x0000001a001a7308 */ /* 0x000fe20000000800 */
[----:B------:R-:W-:-:S04]  /*8580*/  FSETP.NEU.FTZ.AND P1, PT, R7, -INF , PT ;  /* 0xff8000000700780b */ /* 0x000fc80003f3d000 */
[----:B------:R-:W-:-:S03]  /*8590*/  FSEL R78, R7, RZ, P1 ;  /* 0x000000ff074e7208 */ /* 0x000fc60000800000 */
[----:B------:R-:W-:Y:S02]  /*85a0*/  MUFU.EX2 R29, R29 ;  /* 0x0000001d001d7308 */ /* 0x000fe40000000800 */
[----:B------:R-:W-:-:S01]  /*85b0*/  FADD.FTZ R4, -R78, R4 ;  /* 0x000000044e047221 */ /* 0x000fc20000010100 */
[----:B------:R-:W-:-:S03]  /*85c0*/  IMAD.U32 R78, RZ, RZ, UR6 ;  /* 0x00000006ff4e7e24 */ /* 0x000fc6000f8e00ff */
[----:B------:R-:W-:Y:S01]  /*85d0*/  FMUL.FTZ R4, R4, UR6 ;  /* 0x0000000604047c20 */ /* 0x000fe20008410000 */
[----:B------:R-:W-:-:S01]  /*85e0*/  FFMA.FTZ R78, R7, R78, -8 ;  /* 0xc1000000074e7423 */ /* 0x000fc2000001004e */
[----:B------:R-:W-:Y:S04]  /*85f0*/  MUFU.EX2 R30, R30 ;  /* 0x0000001e001e7308 */ /* 0x000fe80000000800 */
[----:B------:R-:W-:-:S04]  /*8600*/  FSEL R78, R78, RZ, P1 ;  /* 0x000000ff4e4e7208 */ /* 0x000fc80000800000 */
        /* <DEDUP_REMOVED lines=38> */
[----:B-1----:R-:W-:Y:S01]  /*8870*/  FADD.FTZ R78, R34, R2 ;  /* 0x00000002224e7221 */ /* 0x002fe20000010000 */
[----:B------:R-:W-:-:S01]  /*8880*/  FADD.FTZ R2, R11, R3 ;  /* 0x000000030b027221 */ /* 0x000fc20000010000 */
[----:B------:R-:W1:Y:S02]  /*8890*/  MUFU.EX2 R21, R21 ;  /* 0x0000001500157308 */ /* 0x000e640000000800 */
[----:B--2---:R-:W-:-:S01]  /*88a0*/  FADD.FTZ R3, R13, R78 ;  /* 0x0000004e0d037221 */ /* 0x004fc20000010000 */
[----:B------:R-:W-:-:S04]  /*88b0*/  FADD.FTZ R2, R12, R2 ;  /* 0x000000020c027221 */ /* 0x000fc80000010000 */
[----:B------:R-:W-:Y:S01]  /*88c0*/  FADD.FTZ R2, R15, R2 ;  /* 0x000000020f027221 */ /* 0x000fe20000010000 */
[----:B------:R-:W2:Y:S01]  /*88d0*/  MUFU.EX2 R24, R24 ;  /* 0x0000001800187308 */ /* 0x000ea20000000800 */
[----:B0-----:R-:W-:-:S02]  /*88e0*/  FADD.FTZ R3, R14, R3 ;  /* 0x000000030e037221 */ /* 0x001fc40000010000 */
[----:B------:R-:W-:-:S04]  /*88f0*/  FADD.FTZ R2, R20, R2 ;  /* 0x0000000214027221 */ /* 0x000fc80000010000 */
[----:B------:R-:W-:Y:S01]  /*8900*/  FADD.FTZ R2, R25, R2 ;  /* 0x0000000219027221 */ /* 0x000fe20000010000 */
[----:B------:R-:W0:Y:S01]  /*8910*/  MUFU.EX2 R27, R27 ;  /* 0x0000001b001b7308 */ /* 0x000e220000000800 */
[----:B-1----:R-:W-:-:S02]  /*8920*/  FADD.FTZ R3, R21, R3 ;  /* 0x0000000315037221 */ /* 0x002fc40000010000 */
[----:B------:R-:W-:-:S04]  /*8930*/  FADD.FTZ R2, R26, R2 ;  /* 0x000000021a027221 */ /* 0x000fc80000010000 */
[----:B------:R-:W-:Y:S01]  /*8940*/  FADD.FTZ R2, R29, R2 ;  /* 0x000000021d027221 */ /* 0x000fe20000010000 */
[----:B------:R-:W1:Y:S01]  /*8950*/  MUFU.EX2 R28, R28 ;  /* 0x0000001c001c7308 */ /* 0x000e620000000800 */
[----:B--2---:R-:W-:-:S02]  /*8960*/  FADD.FTZ R3, R24, R3 ;  /* 0x0000000318037221 */ /* 0x004fc40000010000 */
[----:B------:R-:W-:-:S05]  /*8970*/  FADD.FTZ R2, R30, R2 ;  /* 0x000000021e027221 */ /* 0x000fca0000010000 */
        /* <DEDUP_REMOVED lines=96> */
.L_x_1017:
[----:B------:R-:W-:Y:S01]  /*8f80*/  UIADD3 UR10, UR10, 0x19c60, URZ ;  /* 0x00019c600a0a7890 */ /* 0x000fe2000fffe03f */
[----:B------:R-:W-:Y:S01]  /*8f90*/  ISETP.GT.AND P1, PT, R6, UR17, PT ;  /* 0x0000001106007c0c */ /* 0x000fe2000bf24270 */
[----:B------:R-:W-:Y:S01]  /*8fa0*/  UMOV UR22, UR48 ;  /* 0x0000003000167c82 */ /* 0x000fe20008000000 */
[----:B------:R-:W-:Y:S01]  /*8fb0*/  F2FP.SATFINITE.E4M3.F32.PACK_AB_MERGE_C R11, R12, R11, RZ ;  /* 0x0000000b0c0b723e */ /* 0x000fe200048070ff */
[----:B------:R-:W-:Y:S01]  /*8fc0*/  UPRMT UR10, UR45, 0x654, UR10 ;  /* 0x000006542d0a7896 */ /* 0x000fe2000800000a */
[----:B------:R-:W-:Y:S01]  /*8fd0*/  F2FP.SATFINITE.E4M3.F32.PACK_AB_MERGE_C R13, R14, R13, RZ ;  /* 0x0000000d0e0d723e */ /* 0x000fe200048070ff */
[----:B------:R-:W-:Y:S01]  /*8fe0*/  UMOV UR21, UR47 ;  /* 0x0000002f00157c82 */ /* 0x000fe20008000000 */
[----:B------:R-:W-:Y:S01]  /*8ff0*/  F2FP.SATFINITE.E4M3.F32.PACK_AB_MERGE_C R11, R8, R73, R11 ;  /* 0x00000049080b723e */ /* 0x000fe2000480700b */
        /* <DEDUP_REMOVED lines=81> */
[----:B------:R-:W-:Y:S01]  /*9510*/  F2FP.SATFINITE.E4M3.F32.PACK_AB_MERGE_C R139, R72, R71, R76 ;  /* 0x00000047488b723e */ /* 0x000fe2000480704c */
[----:B------:R-:W-:Y:S06]  /*9520*/  @P1 BRA `(.L_x_1018) ;  /* 0xffffffc800481947 */ /* 0x000fec000383ffff */
.L_x_999:
[----:B------:R-:W-:Y:S02]  /*9530*/  UISETP.NE.AND UP1, UPT, UR53, URZ, UPT ;  /* 0x0000003f3500728c */ /* 0x000fe4000bf25270 */
[----:B------:R-:W-:Y:S02]  /*9540*/  UISETP.NE.AND UP0, UPT, UR52, URZ, UPT ;  /* 0x0000003f3400728c */ /* 0x000fe4000bf05270 */
[----:B------:R-:W-:Y:S02]  /*9550*/  UIADD3 UR14, UR40, 0xbf, URZ ;  /* 0x000000bf280e7890 */ /* 0x000fe4000fffe03f */
[----:B------:R-:W-:Y:S02]  /*9560*/  UIADD3 UR15, UR41, 0x1, -UR38 ;  /* 0x00000001290f7890 */ /* 0x000fe4000fffe826 */
[----:B------:R-:W-:-:S03]  /*9570*/  PLOP3.LUT P1, PT, PT, PT, UP0, 0x40, 0x0 ;  /* 0x000000000000781c */ /* 0x000fc60003f2e808 */
[----:B------:R-:W-:Y:S01]  /*9580*/  @UP1 ULDC UR10, c[0x0][0x44c] ;  /* 0x00011300000a1ab9 */ /* 0x000fe20000000800 */
[----:B------:R-:W-:Y:S01]  /*9590*/  @UP1 ULDC UR17, c[0x0][0x450] ;  /* 0x0001140000111ab9 */ /* 0x000fe20000000800 */
[----:B------:R-:W-:-:S04]  /*95a0*/  UIMAD.WIDE.U32 UR10, UR14, UR10, URZ ;  /* 0x0000000a0e0a72a5 */ /* 0x000fc8000f8e003f */
[----:B------:R-:W-:-:S04]  /*95b0*/  @UP1 USHF.R.U32.HI UR14, URZ, UR17, UR11 ;  /* 0x000000113f0e1299 */ /* 0x000fc8000801160b */
[----:B------:R-:W-:-:S04]  /*95c0*/  UIADD3 UR14, UR15, UR14, URZ ;  /* 0x0000000e0f0e7290 */ /* 0x000fc8000fffe03f */
[----:B------:R-:W-:Y:S01]  /*95d0*/  UIADD3 UR17, UR14, -UR7, URZ ;  /* 0x800000070e117290 */ /* 0x000fe2000fffe03f */
[----:B------:R-:W-:Y:S11]  /*95e0*/  @P1 BRA `(.L_x_1019) ;  /* 0x0000000000501947 */ /* 0x000ff60003800000 */
[----:B------:R-:W-:Y:S02]  /*95f0*/  UMOV UR7, UR14 ;  /* 0x0000000e00077c82 */ /* 0x000fe40008000000 */
        /* <DEDUP_REMOVED lines=11> */
.L_x_1020:
[----:B------:R-:W-:Y:S02]  /*96b0*/  ULDC UR18, c[0x0][0x9e4] ;  /* 0x0002790000127ab9 */ /* 0x000fe40000000800 */
[----:B------:R-:W-:-:S11]  /*96c0*/  UISETP.NE.AND UP0, UPT, UR18, 0x1, UPT ;  /* 0x000000011200788c */ /* 0x000fd6000bf05270 */
[----:B------:R-:W-:Y:S02]  /*96d0*/  @UP0 ULDC.64 UR10, c[0x0][0x9e8] ;  /* 0x00027a00000a0ab9 */ /* 0x000fe40000000a00 */
[----:B------:R-:W-:-:S04]  /*96e0*/  UIMAD.WIDE.U32 UR14, UR7, UR10, URZ ;  /* 0x0000000a070e72a5 */ /* 0x000fc8000f8e003f */
[----:B------:R-:W-:-:S12]  /*96f0*/  @UP0 USHF.R.U32.HI UR7, URZ, UR11, UR15 ;  /* 0x0000000b3f070299 */ /* 0x000fd8000801160f */
.L_x_1021:
[----:B------:R-:W-:-:S04]  /*9700*/  UIMAD UR7, UR7, UR18, URZ ;  /* 0x00000012070772a4 */ /* 0x000fc8000f8e023f */
[----:B------:R-:W-:-:S04]  /*9710*/  UISETP.LT.AND UP0, UPT, UR17, UR7, UPT ;  /* 0x000000071100728c */ /* 0x000fc8000bf01270 */
[----:B------:R-:W-:-:S12]  /*9720*/  USEL UR17, UR17, UR7, !UP0 ;  /* 0x0000000711117287 */ /* 0x000fd8000c000000 */
.L_x_1019:
        /* <DEDUP_REMOVED lines=13> */
.L_x_1033:
[----:B------:R-:W-:-:S04]  /*9800*/  UIADD3 UR47, UR20, 0x1, URZ ;  /* 0x00000001142f7890 */ /* 0x000fc8000fffe03f */
[----:B------:R-:W-:-:S04]  /*9810*/  UISETP.NE.AND UP0, UPT, UR47, 0x2, UPT ;  /* 0x000000022f00788c */ /* 0x000fc8000bf05270 */
[----:B------:R-:W-:Y:S02]  /*9820*/  USEL UR48, URZ, 0x1, UP0 ;  /* 0x000000013f307887 */ /* 0x000fe40008000000 */
[----:B------:R-:W-:Y:S02]  /*9830*/  USEL UR47, UR47, URZ, UP0 ;  /* 0x0000003f2f2f7287 */ /* 0x000fe40008000000 */
[----:B------:R-:W-:Y:S01]  /*9840*/  ULOP3.LUT UR48, UR19, UR48, URZ, 0x3c, !UPT ;  /* 0x0000003013307292 */ /* 0x000fe2000f8e3c3f */
[----:B------:R-:W-:Y:S11]  /*9850*/  @!P0 BRA `(.L_x_1023) ;  /* 0x0000000000048947 */ /* 0x000ff60003800000 */
[----:B------:R-:W-:Y:S01]  /*9860*/  BPT.TRAP 0x1 ;  /* 0x000000040000795c */ /* 0x000fe20000300000 */
.L_x_1023:
[----:B------:R-:W-:Y:S01]  /*9870*/  ULEA UR6, UR47, UR46, 0x3 ;  /* 0x0000002e2f067291 */ /* 0x000fe2000f8e183f */
[----:B------:R-:W-:-:S05]  /*9880*/  IMAD.U32 R7, RZ, RZ, UR48 ;  /* 0x00000030ff077e24 */ /* 0x000fca000f8e00ff */
[----:B------:R-:W-:-:S04]  /*9890*/  SHF.L.U32 R7, R7, 0x1f, RZ ;  /* 0x0000001f07077819 */ /* 0x000fc800000006ff */
[----:B------:R0:W1:Y:S01]  /*98a0*/  SYNCS.PHASECHK.TRANS64.TRYWAIT P1, [UR6+0x19c30], R7 ;  /* 0x019c3007ff0075a7 */ /* 0x0000620008020146 */
[----:B------:R-:W-:Y:S05]  /*98b0*/  @!P0 BRA `(.L_x_1024) ;  /* 0x0000000000048947 */ /* 0x000fea0003800000 */
[----:B------:R-:W-:Y:S01]  /*98c0*/  BPT.TRAP 0x1 ;  /* 0x000000040000795c */ /* 0x000fe20000300000 */
.L_x_1024:
[----:B-1----:R-:W-:Y:S05]  /*98d0*/  @P1 BRA `(.L_x_1025) ;  /* 0x0000000000081947 */ /* 0x002fea0003800000 */
[----:B------:R-:W1:Y:S02]  /*98e0*/  SYNCS.PHASECHK.TRANS64.TRYWAIT P1, [UR6+0x19c30], R7 ;  /* 0x019c3007ff0075a7 */ /* 0x000e640008020146 */
[----:B-1----:R-:W-:Y:S05]  /*98f0*/  @!P1 BRA `(.L_x_1026) ;  /* 0x0000010000ec9947 */ /* 0x002fea0003800000 */
.L_x_1025:
        /* <DEDUP_REMOVED lines=17> */
.L_x_1027:
[----:B------:R-:W-:Y:S01]  /*9a10*/  ULEA UR11, UR20, UR46, 0x3 ;  /* 0x0000002e140b7291 */ /* 0x000fe2000f8e183f */
[----:B01----:R-:W-:-:S05]  /*9a20*/  IMAD.U32 R7, RZ, RZ, UR19 ;  /* 0x00000013ff077e24 */ /* 0x003fca000f8e00ff */
[----:B------:R-:W-:-:S04]  /*9a30*/  SHF.L.U32 R7, R7, 0x1f, RZ ;  /* 0x0000001f07077819 */ /* 0x000fc800000006ff */
[----:B------:R0:W1:Y:S01]  /*9a40*/  SYNCS.PHASECHK.TRANS64.TRYWAIT P1, [UR11+0x19c50], R7 ;  /* 0x019c5007ff0075a7 */ /* 0x000062000802014b */
[----:B------:R-:W-:Y:S05]  /*9a50*/  @!P0 BRA `(.L_x_1028) ;  /* 0x0000000000048947 */ /* 0x000fea0003800000 */
[----:B------:R-:W-:Y:S01]  /*9a60*/  BPT.TRAP 0x1 ;  /* 0x000000040000795c */ /* 0x000fe20000300000 */
.L_x_1028:
[----:B-1----:R-:W-:Y:S05]  /*9a70*/  @P1 BRA `(.L_x_1029) ;  /* 0x0000000000081947 */ /* 0x002fea0003800000 */
[----:B------:R-:W1:Y:S02]  /*9a80*/  SYNCS.PHASECHK.TRANS64.TRYWAIT P1, [UR11+0x19c50], R7 ;  /* 0x019c5007ff0075a7 */ /* 0x000e64000802014b */
[----:B-1----:R-:W-:Y:S05]  /*9a90*/  @!P1 BRA `(.L_x_1030) ;  /* 0x00000100009c9947 */ /* 0x002fea0003800000 */
.L_x_1029:
        /* <DEDUP_REMOVED lines=27> */
.L_x_1031:
[C---:B-1----:R-:W-:Y:S01]  /*9c50*/  FMUL.FTZ R8, R0.reuse, R24 ;  /* 0x0000001800087220 */ /* 0x042fe20000410000 */
        /* <DEDUP_REMOVED lines=80> */
[----:B------:R-:W-:Y:S01]  /*a160*/  FMUL.FTZ R79, R0, R87 ;  /* 0x00000057004f7220 */ /* 0x000fe20000410000 */
[----:B------:R-:W-:Y:S01]  /*a170*/  UMOV UR6, UR18 ;  /* 0x0000001200067c82 */ /* 0x000fe20008000000 */
[----:B------:R-:W-:-:S03]  /*a180*/  ULEA UR7, UR47, UR46, 0x3 ;  /* 0x0000002e2f077291 */ /* 0x000fc6000f8e183f */
[----:B------:R-:W1:Y:S01]  /*a190*/  MUFU.TANH R31, R31 ;  /* 0x0000001f001f7308 */ /* 0x000e620000002400 */
[----:B--2---:R-:W-:Y:S01]  /*a1a0*/  FMNMX.FTZ R7, R29, R7, !PT ;  /* 0x000000071d077209 */ /* 0x004fe20007810000 */
[----:B------:R-:W-:-:S04]  /*a1b0*/  UIADD3 UR7, UR7, 0x19c40, URZ ;  /* 0x00019c4007077890 */ /* 0x000fc8000fffe03f */
[----:B------:R-:W-:Y:S02]  /*a1c0*/  UPRMT UR7, UR45, 0x654, UR7 ;  /* 0x000006542d077896 */ /* 0x000fe40008000007 */
[----:B------:R-:W2:Y:S01]  /*a1d0*/  MUFU.TANH R32, R32 ;  /* 0x0000002000207308 */ /* 0x000ea20000002400 */
[----:B0-----:R-:W-:-:S06]  /*a1e0*/  FMNMX.FTZ R7, R30, R7, !PT ;  /* 0x000000071e077209 */ /* 0x001fcc0007810000 */
[----:B------:R-:W-:Y:S01]  /*a1f0*/  SYNCS.ARRIVE.TRANS64.RED.A1T0 RZ, [UR7], RZ ;  /* 0x000000ffffff79a7 */ /* 0x000fe20008100407 */
        /* <DEDUP_REMOVED lines=43> */
[----:B-1----:R-:W-:-:S05]  /*a4b0*/  FMNMX.FTZ R10, R68, R7, !PT ;  /* 0x00000007440a7209 */ /* 0x002fca0007810000 */
        /* <DEDUP_REMOVED lines=24> */
[----:B------:R-:W-:-:S04]  /*a640*/  FMNMX.FTZ R7, R39, R7, !PT ;  /* 0x0000000727077209 */ /* 0x000fc80007810000 */
[----:B------:R-:W-:-:S03]  /*a650*/  FMNMX.FTZ R7, R42, R7, !PT ;  /* 0x000000072a077209 */ /* 0x000fc60007810000 */
[----:B------:R-:W4:Y:S01]  /*a660*/  MUFU.TANH R51, R51 ;  /* 0x0000003300337308 */ /* 0x000f220000002400 */
[----:B--2---:R-:W-:-:S04]  /*a670*/  FMNMX.FTZ R7, R43, R7, !PT ;  /* 0x000000072b077209 */ /* 0x004fc80007810000 */
[----:B0-----:R-:W-:-:S03]  /*a680*/  FMNMX.FTZ R7, R46, R7, !PT ;  /* 0x000000072e077209 */ /* 0x001fc60007810000 */
[----:B------:R-:W0:Y:S01]  /*a690*/  MUFU.TANH R54, R54 ;  /* 0x0000003600367308 */ /* 0x000e220000002400 */
[----:B---3--:R-:W-:-:S04]  /*a6a0*/  FMNMX.FTZ R7, R47, R7, !PT ;  /* 0x000000072f077209 */ /* 0x008fc80007810000 */
[----:B-1----:R-:W-:-:S03]  /*a6b0*/  FMNMX.FTZ R7, R50, R7, !PT ;  /* 0x0000000732077209 */ /* 0x002fc60007810000 */
[----:B------:R-:W1:Y:S01]  /*a6c0*/  MUFU.TANH R55, R55 ;  /* 0x0000003700377308 */ /* 0x000e620000002400 */
[----:B----4-:R-:W-:-:S07]  /*a6d0*/  FMNMX.FTZ R7, R51, R7, !PT ;  /* 0x0000000733077209 */ /* 0x010fce0007810000 */
        /* <DEDUP_REMOVED lines=32> */
[----:B------:R-:W-:Y:S01]  /*a8e0*/  MUFU.EX2 R4, R4 ;  /* 0x0000000400047308 */ /* 0x000fe20000000800 */
[----:B-1----:R-:W-:-:S04]  /*a8f0*/  FMNMX.FTZ R7, R77, R7, !PT ;  /* 0x000000074d077209 */ /* 0x002fc80007810000 */
[----:B--2---:R-:W-:-:S05]  /*a900*/  FMNMX.FTZ R7, R79, R7, !PT ;  /* 0x000000074f077209 */ /* 0x004fca0007810000 */
[----:B------:R-:W0:Y:S02]  /*a910*/  SHFL.BFLY PT, R78, R7, 0x2, 0x1f ;  /* 0x0c401f00074e7f89 */ /* 0x000e2400000e0000 */
[----:B0-----:R-:W-:-:S05]  /*a920*/  FMNMX.FTZ R7, R7, R78, !PT ;  /* 0x0000004e07077209 */ /* 0x001fca0007810000 */
[----:B------:R-:W0:Y:S02]  /*a930*/  SHFL.BFLY PT, R78, R7, 0x1, 0x1f ;  /* 0x0c201f00074e7f89 */ /* 0x000e2400000e0000 */
[----:B0-----:R-:W-:Y:S01]  /*a940*/  FMNMX.FTZ R7, R7, R78, !PT ;  /* 0x0000004e07077209 */ /* 0x001fe20007810000 */
[----:B------:R-:W-:-:S04]  /*a950*/  IMAD.U32 R78, RZ, RZ, UR6 ;  /* 0x00000006ff4e7e24 */ /* 0x000fc8000f8e00ff */
[----:B------:R-:W-:Y:S01]  /*a960*/  FFMA.FTZ R78, R10, R78, -8 ;  /* 0xc10000000a4e7423 */ /* 0x000fe2000001004e */
        /* <DEDUP_REMOVED lines=33> */
[----:B------:R-:W-:-:S02]  /*ab80*/  IMAD.U32 R78, RZ, RZ, UR6 ;  /* 0x00000006ff4e7e24 */ /* 0x000fc4000f8e00ff */
[----:B------:R-:W-:Y:S01]  /*ab90*/  FMUL.FTZ R5, R5, UR6 ;  /* 0x0000000605057c20 */ /* 0x000fe20008410000 */
[----:B------:R-:W0:Y:S01]  /*aba0*/  MUFU.EX2 R8, R8 ;  /* 0x0000000800087308 */ /* 0x000e220000000800 */
[----:B------:R-:W-:-:S04]  /*abb0*/  FFMA.FTZ R78, R7, R78, -8 ;  /* 0xc1000000074e7423 */ /* 0x000fc8000001004e */
[--C-:B------:R-:W-:Y:S01]  /*abc0*/  FFMA.FTZ R11, R11, UR6, -R78.reuse ;  /* 0x000000060b0b7c23 */ /* 0x100fe2000801084e */
[----:B------:R-:W-:-:S02]  /*abd0*/  FFMA.FTZ R12, R12, UR6, -R78 ;  /* 0x000000060c0c7c23 */ /* 0x000fc4000801084e */
        /* <DEDUP_REMOVED lines=25> */
[----:B-1----:R-:W-:-:S01]  /*ad70*/  FFMA.FTZ R2, R5, R2, R11 ;  /* 0x0000000205027223 */ /* 0x002fc2000001000b */
        /* <DEDUP_REMOVED lines=10> */
[----:B------:R-:W-:Y:S01]  /*ae20*/  FFMA.FTZ R78, R79, UR6, -R78 ;  /* 0x000000064f4e7c23 */ /* 0x000fe2000801084e */
[----:B0-----:R-:W-:-:S03]  /*ae30*/  FADD.FTZ R3, R9, R3 ;  /* 0x0000000309037221 */ /* 0x001fc60000010000 */
        /* <DEDUP_REMOVED lines=122> */
.L_x_1032:
        /* <DEDUP_REMOVED lines=91> */
.L_x_1022:
        /* <DEDUP_REMOVED lines=9> */
[----:B------:R-:W-:-:S05]  /*bc20*/  ULDC UR22, c[0x0][0x9e0] ;  /* 0x0002780000167ab9 */ /* 0x000fca0000000800 */
.L_x_1053:
[----:B------:R-:W-:-:S04]  /*bc30*/  UIADD3 UR47, UR19, 0x1, URZ ;  /* 0x00000001132f7890 */ /* 0x000fc8000fffe03f */
[----:B------:R-:W-:-:S04]  /*bc40*/  UISETP.NE.AND UP0, UPT, UR47, 0x2, UPT ;  /* 0x000000022f00788c */ /* 0x000fc8000bf05270 */
[----:B------:R-:W-:Y:S02]  /*bc50*/  USEL UR48, URZ, 0x1, UP0 ;  /* 0x000000013f307887 */ /* 0x000fe40008000000 */
[----:B------:R-:W-:Y:S02]  /*bc60*/  USEL UR47, UR47, URZ, UP0 ;  /* 0x0000003f2f2f7287 */ /* 0x000fe40008000000 */
[----:B------:R-:W-:Y:S01]  /*bc70*/  ULOP3.LUT UR48, UR18, UR48, URZ, 0x3c, !UPT ;  /* 0x0000003012307292 */ /* 0x000fe2000f8e3c3f */
[----:B------:R-:W-:Y:S11]  /*bc80*/  @!P0 BRA `(.L_x_1035) ;  /* 0x0000000000048947 */ /* 0x000ff60003800000 */
[----:B------:R-:W-:Y:S01]  /*bc90*/  BPT.TRAP 0x1 ;  /* 0x000000040000795c */ /* 0x000fe20000300000 */
.L_x_1035:
[----:B------:R-:W-:Y:S01]  /*bca0*/  ULEA UR6, UR47, UR46, 0x3 ;  /* 0x0000002e2f067291 */ /* 0x000fe2000f8e183f */
[----:B------:R-:W-:-:S05]  /*bcb0*/  IMAD.U32 R7, RZ, RZ, UR48 ;  /* 0x00000030ff077e24 */ /* 0x000fca000f8e00ff */
[----:B------:R-:W-:-:S04]  /*bcc0*/  SHF.L.U32 R7, R7, 0x1f, RZ ;  /* 0x0000001f07077819 */ /* 0x000fc800000006ff */
[----:B------:R0:W1:Y:S01]  /*bcd0*/  SYNCS.PHASECHK.TRANS64.TRYWAIT P1, [UR6+0x19c30], R7 ;  /* 0x019c3007ff0075a7 */ /* 0x0000620008020146 */
[----:B------:R-:W-:Y:S05]  /*bce0*/  @!P0 BRA `(.L_x_1036) ;  /* 0x0000000000048947 */ /* 0x000fea0003800000 */
[----:B------:R-:W-:Y:S01]  /*bcf0*/  BPT.TRAP 0x1 ;  /* 0x000000040000795c */ /* 0x000fe20000300000 */
.L_x_1036:
[----:B-1----:R-:W-:Y:S05]  /*bd00*/  @P1 BRA `(.L_x_1037) ;  /* 0x0000000000081947 */ /* 0x002fea0003800000 */
[----:B------:R-:W1:Y:S02]  /*bd10*/  SYNCS.PHASECHK.TRANS64.TRYWAIT P1, [UR6+0x19c30], R7 ;  /* 0x019c3007ff0075a7 */ /* 0x000e640008020146 */
[----:B-1----:R-:W-:Y:S05]  /*bd20*/  @!P1 BRA `(.L_x_1038) ;  /* 0x000000e000109947 */ /* 0x002fea0003800000 */
.L_x_1037:
        /* <DEDUP_REMOVED lines=17> */
.L_x_1039:
[----:B------:R-:W-:Y:S01]  /*be40*/  ULEA UR11, UR19, UR46, 0x3 ;  /* 0x0000002e130b7291 */ /* 0x000fe2000f8e183f */
[----:B01----:R-:W-:-:S05]  /*be50*/  IMAD.U32 R7, RZ, RZ, UR18 ;  /* 0x00000012ff077e24 */ /* 0x003fca000f8e00ff */
[----:B------:R-:W-:-:S04]  /*be60*/  SHF.L.U32 R7, R7, 0x1f, RZ ;  /* 0x0000001f07077819 */ /* 0x000fc800000006ff */
[----:B------:R0:W1:Y:S01]  /*be70*/  SYNCS.PHASECHK.TRANS64.TRYWAIT P1, [UR11+0x19c50], R7 ;  /* 0x019c5007ff0075a7 */ /* 0x000062000802014b */
[----:B------:R-:W-:Y:S05]  /*be80*/  @!P0 BRA `(.L_x_1040) ;  /* 0x0000000000048947 */ /* 0x000fea0003800000 */
[----:B------:R-:W-:Y:S01]  /*be90*/  BPT.TRAP 0x1 ;  /* 0x000000040000795c */ /* 0x000fe20000300000 */
.L_x_1040:
[----:B-1----:R-:W-:Y:S05]  /*bea0*/  @P1 BRA `(.L_x_1041) ;  /* 0x0000000000081947 */ /* 0x002fea0003800000 */
[----:B------:R-:W1:Y:S02]  /*beb0*/  SYNCS.PHASECHK.TRANS64.TRYWAIT P1, [UR11+0x19c50], R7 ;  /* 0x019c5007ff0075a7 */ /* 0x000e64000802014b */
[----:B-1----:R-:W-:Y:S05]  /*bec0*/  @!P1 BRA `(.L_x_1042) ;  /* 0x000000dc00c09947 */ /* 0x002fea0003800000 */
.L_x_1041:
        /* <DEDUP_REMOVED lines=27> */
.L_x_1043:
        /* <DEDUP_REMOVED lines=12> */
[C---:B------:R-:W-:Y:S01]  /*c140*/  FMUL.FTZ R15, R0.reuse, R32 ;  /* 0x00000020000f7220 */ /* 0x040fe20000410000 */
[C---:B------:R-:W-:Y:S01]  /*c150*/  FMUL.FTZ R32, R0.reuse, R43 ;  /* 0x0000002b00207220 */ /* 0x040fe20000410000 */
[C---:B------:R-:W-:Y:S01]  /*c160*/  FMUL.FTZ R43, R0.reuse, R52 ;  /* 0x00000034002b7220 */ /* 0x040fe20000410000 */
[C---:B------:R-:W-:Y:S01]  /*c170*/  FMUL.FTZ R52, R0.reuse, R61 ;  /* 0x0000003d00347220 */ /* 0x040fe20000410000 */
[C---:B------:R-:W-:Y:S01]  /*c180*/  FMUL.FTZ R61, R0.reuse, R68 ;  /* 0x00000044003d7220 */ /* 0x040fe20000410000 */
[C---:B------:R-:W-:Y:S01]  /*c190*/  FMUL.FTZ R68, R0.reuse, R79 ;  /* 0x0000004f00447220 */ /* 0x040fe20000410000 */
[----:B-1----:R-:W-:Y:S01]  /*c1a0*/  FMUL.FTZ R8, R0, R25 ;  /* 0x0000001900087220 */ /* 0x002fe20000410000 */
[----:B------:R-:W-:Y:S01]  /*c1b0*/  @P1 IMAD.HI.U32 R34, R78, UR6, RZ ;  /* 0x000000064e221c27 */ /* 0x000fe2000f8e00ff */
[----:B------:R-:W-:-:S03]  /*c1c0*/  @UP1 ULDC UR6, c[0x0][0x450] ;  /* 0x0001140000061ab9 */ /* 0x000fc60000000800 */
[C---:B------:R-:W-:Y:S01]  /*c1d0*/  FMUL.FTZ R9, R0.reuse, R26 ;  /* 0x0000001a00097220 */ /* 0x040fe20000410000 */
[C---:B------:R-:W-:Y:S01]  /*c1e0*/  FMUL.FTZ R79, R0.reuse, R85 ;  /* 0x00000055004f7220 */ /* 0x040fe20000410000 */
[C---:B------:R-:W-:Y:S01]  /*c1f0*/  FMUL.FTZ R11, R0.reuse, R28 ;  /* 0x0000001c000b7220 */ /* 0x040fe20000410000 */
[----:B------:R-:W-:Y:S01]  /*c200*/  @P2 SHF.R.U32.HI R78, RZ, UR6, R34 ;  /* 0x00000006ff4e2c19 */ /* 0x000fe20008011622 */
[----:B------:R-:W-:Y:S01]  /*c210*/  ULEA UR6, UR47, UR46, 0x3 ;  /* 0x0000002e2f067291 */ /* 0x000fe2000f8e183f */
[C---:B------:R-:W-:Y:S01]  /*c220*/  FMUL.FTZ R12, R0.reuse, R29 ;  /* 0x0000001d000c7220 */ /* 0x040fe20000410000 */
[C---:B------:R-:W-:Y:S01]  /*c230*/  FMUL.FTZ R13, R0.reuse, R30 ;  /* 0x0000001e000d7220 */ /* 0x040fe20000410000 */
[C---:B------:R-:W-:Y:S01]  /*c240*/  FMUL.FTZ R20, R0.reuse, R33 ;  /* 0x0000002100147220 */ /* 0x040fe20000410000 */
[C---:B------:R-:W-:Y:S01]  /*c250*/  FMUL.FTZ R25, R0.reuse, R36 ;  /* 0x0000002400197220 */ /* 0x040fe20000410000 */
[C---:B------:R-:W-:Y:S01]  /*c260*/  FMUL.FTZ R26, R0.reuse, R37 ;  /* 0x00000025001a7220 */ /* 0x040fe20000410000 */
[----:B------:R-:W-:Y:S01]  /*c270*/  UIADD3 UR6, UR6, 0x19c40, URZ ;  /* 0x00019c4006067890 */ /* 0x000fe2000fffe03f */
        /* <DEDUP_REMOVED lines=30> */
[----:B------:R-:W-:Y:S01]  /*c460*/  UPRMT UR6, UR45, 0x654, UR6 ;  /* 0x000006542d067896 */ /* 0x000fe20008000006 */
        /* <DEDUP_REMOVED lines=17> */
[----:B------:R-:W0:Y:S01]  /*c580*/  MUFU.TANH R7, R7 ;  /* 0x0000000700077308 */ /* 0x000e220000002400 */
[----:B------:R-:W-:Y:S01]  /*c590*/  IADD3 R34, -R17, 0x1, -R74 ;  /* 0x0000000111227810 */ /* 0x000fe20007ffe94a */
[----:B------:R-:W-:Y:S01]  /*c5a0*/  SYNCS.ARRIVE.TRANS64.RED.A1T0 RZ, [UR6], RZ ;  /* 0x000000ffffff79a7 */ /* 0x000fe20008100406 */
[----:B------:R-:W-:-:S02]  /*c5b0*/  ULOP3.LUT UR6, URZ, UR21, URZ, 0x33, !UPT ;  /* 0x000000153f067292 */ /* 0x000fc4000f8e333f */
[----:B------:R-:W-:-:S03]  /*c5c0*/  IADD3 R82, -R82, UR41, R34 ;  /* 0x0000002952527c10 */ /* 0x000fc6000fffe122 */
[----:B------:R-:W2:Y:S02]  /*c5d0*/  MUFU.TANH R8, R8 ;  /* 0x0000000800087308 */ /* 0x000ea40000002400 */
[C---:B------:R-:W-:Y:S02]  /*c5e0*/  VIADD R81, R82.reuse, UR22 ;  /* 0x0000001652517c36 */ /* 0x040fe40008000000 */
        /* <DEDUP_REMOVED lines=79> */
.L_x_1046:
[----:B------:R-:W-:-:S05]  /*cae0*/  IMAD.U32 R86, RZ, RZ, UR20 ;  /* 0x00000014ff567e24 */ /* 0x000fca000f8e00ff */
[----:B------:R-:W-:-:S13]  /*caf0*/  ISETP.NE.AND P1, PT, R86, 0x1, PT ;  /* 0x000000015600780c */ /* 0x000fda0003f25270 */
[----:B------:R-:W1:Y:S02]  /*cb00*/  @P1 LDC.64 R34, c[0x0][0x9e8] ;  /* 0x00027a00ff221b82 */ /* 0x000e640000000a00 */
[----:B-1----:R-:W-:-:S05]  /*cb10*/  @P1 IMAD.HI.U32 R34, R85, R34, RZ ;  /* 0x0000002255221227 */ /* 0x002fca00078e00ff */
[----:B------:R-:W-:-:S07]  /*cb20*/  @P1 SHF.R.U32.HI R85, RZ, R35, R34 ;  /* 0x00000023ff551219 */ /* 0x000fce0000011622 */
.L_x_1047:
[----:B------:R-:W-:Y:S05]  /*cb30*/  BSYNC B0 ;  /* 0x0000000000007941 */ /* 0x000fea0003800000 */
.L_x_1045:
[----:B------:R-:W-:-:S04]  /*cb40*/  IMAD R85, R85, R86, -R74 ;  /* 0x0000005655557224 */ /* 0x000fc800078e0a4a */
[----:B------:R-:W-:-:S05]  /*cb50*/  IMAD.IADD R85, R85, 0x1, -R17 ;  /* 0x0000000155557824 */ /* 0x000fca00078e0a11 */
[----:B------:R-:W-:Y:S02]  /*cb60*/  VIMNMX R84, R84, R85, !PT ;  /* 0x0000005554547248 */ /* 0x000fe40007fe0100 */
[----:B------:R-:W-:-:S07]  /*cb70*/  VIADDMNMX R83, R85, R86, R83, PT ;  /* 0x0000005655537246 */ /* 0x000fce0003800153 */
.L_x_1044:
        /* <DEDUP_REMOVED lines=116> */
.L_x_1050:
[----:B------:R-:W-:-:S05]  /*d2c0*/  IMAD.U32 R83, RZ, RZ, UR20 ;  /* 0x00000014ff537e24 */ /* 0x000fca000f8e00ff */
[----:B------:R-:W-:-:S13]  /*d2d0*/  ISETP.NE.AND P2, PT, R83, 0x1, PT ;  /* 0x000000015300780c */ /* 0x000fda0003f45270 */
[----:B------:R-:W0:Y:S02]  /*d2e0*/  @P2 LDC.64 R34, c[0x0][0x9e8] ;  /* 0x00027a00ff222b82 */ /* 0x000e240000000a00 */
[----:B0-----:R-:W-:-:S05]  /*d2f0*/  @P2 IMAD.HI.U32 R34, R78, R34, RZ ;  /* 0x000000224e222227 */ /* 0x001fca00078e00ff */
[----:B------:R-:W-:-:S07]  /*d300*/  @P2 SHF.R.U32.HI R78, RZ, R35, R34 ;  /* 0x00000023ff4e2219 */ /* 0x000fce0000011622 */
.L_x_1051:
[----:B------:R-:W-:Y:S05]  /*d310*/  BSYNC B0 ;  /* 0x0000000000007941 */ /* 0x000fea0003800000 */
.L_x_1049:
[----:B------:R-:W-:-:S04]  /*d320*/  IMAD R74, R78, R83, -R74 ;  /* 0x000000534e4a7224 */ /* 0x000fc800078e0a4a */
[----:B------:R-:W-:-:S05]  /*d330*/  IMAD.IADD R74, R74, 0x1, -R17 ;  /* 0x000000014a4a7824 */ /* 0x000fca00078e0a11 */
[----:B------:R-:W-:Y:S02]  /*d340*/  VIMNMX R82, R82, R74, !PT ;  /* 0x0000004a52527248 */ /* 0x000fe40007fe0100 */
[----:B------:R-:W-:-:S07]  /*d350*/  VIADDMNMX R81, R74, R83, R81, PT ;  /* 0x000000534a517246 */ /* 0x000fce0003800151 */
.L_x_1048:
        /* <DEDUP_REMOVED lines=20> */
[----:B------:R-:W-:Y:S02]  /*d4a0*/  FMNMX.FTZ R10, R26, R10, !PT ;  /* 0x0000000a1a0a7209 */ /* 0x000fe40007810000 */
[C---:B------:R-:W-:Y:S02]  /*d4b0*/  ISETP.GT.AND P6, PT, R82.reuse, 0x9, P1 ;  /* 0x000000095200780c */ /* 0x040fe40000fc4270 */
[----:B------:R-:W-:Y:S02]  /*d4c0*/  FMNMX.FTZ R10, R29, R10, !PT ;  /* 0x0000000a1d0a7209 */ /* 0x000fe40007810000 */
[----:B------:R-:W-:Y:S02]  /*d4d0*/  ISETP.GT.AND P2, PT, R82, 0x10, P1 ;  /* 0x000000105200780c */ /* 0x000fe40000f44270 */
[----:B------:R-:W-:-:S02]  /*d4e0*/  FMNMX.FTZ R10, R30, R10, !PT ;  /* 0x0000000a1e0a7209 */ /* 0x000fc40007810000 */
[C---:B------:R-:W-:Y:S02]  /*d4f0*/  ISETP.GT.AND P3, PT, R82.reuse, 0x11, P1 ;  /* 0x000000115200780c */ /* 0x040fe40000f64270 */
[----:B------:R-:W-:Y:S02]  /*d500*/  FMNMX.FTZ R10, R33, R10, !PT ;  /* 0x0000000a210a7209 */ /* 0x000fe40007810000 */
[----:B------:R-:W-:Y:S02]  /*d510*/  ISETP.GT.AND P4, PT, R82, 0x18, P1 ;  /* 0x000000185200780c */ /* 0x000fe40000f84270 */
[----:B------:R-:W-:Y:S02]  /*d520*/  FMNMX.FTZ R10, R36, R10, !PT ;  /* 0x0000000a240a7209 */ /* 0x000fe40007810000 */
[----:B------:R-:W-:Y:S02]  /*d530*/  ISETP.GT.AND P5, PT, R82, 0x19, P1 ;  /* 0x000000195200780c */ /* 0x000fe40000fa4270 */
[----:B------:R-:W-:-:S02]  /*d540*/  FMNMX.FTZ R10, R39, R10, !PT ;  /* 0x0000000a270a7209 */ /* 0x000fc40007810000 */
[C---:B------:R-:W-:Y:S02]  /*d550*/  ISETP.LT.OR P6, PT, R81.reuse, 0xa, P6 ;  /* 0x0000000a5100780c */ /* 0x040fe400037c1670 */
[----:B------:R-:W-:Y:S02]  /*d560*/  FMNMX.FTZ R10, R40, R10, !PT ;  /* 0x0000000a280a7209 */ /* 0x000fe40007810000 */
[----:B------:R-:W-:Y:S02]  /*d570*/  ISETP.LT.OR P2, PT, R81, 0x11, P2 ;  /* 0x000000115100780c */ /* 0x000fe40001741670 */
[----:B------:R-:W-:Y:S02]  /*d580*/  FMNMX.FTZ R10, R43, R10, !PT ;  /* 0x0000000a2b0a7209 */ /* 0x000fe40007810000 */
[----:B------:R-:W-:Y:S02]  /*d590*/  ISETP.LT.OR P3, PT, R81, 0x12, P3 ;  /* 0x000000125100780c */ /* 0x000fe40001f61670 */
[----:B------:R-:W-:-:S02]  /*d5a0*/  FMNMX.FTZ R10, R44, R10, !PT ;  /* 0x0000000a2c0a7209 */ /* 0x000fc40007810000 */
[----:B------:R-:W-:Y:S02]  /*d5b0*/  ISETP.LT.OR P4, PT, R81, 0x19, P4 ;  /* 0x000000195100780c */ /* 0x000fe40002781670 */
[----:B------:R-:W-:Y:S02]  /*d5c0*/  FMNMX.FTZ R10, R47, R10, !PT ;  /* 0x0000000a2f0a7209 */ /* 0x000fe40007810000 */
[----:B------:R-:W-:Y:S02]  /*d5d0*/  ISETP.LT.OR P5, PT, R81, 0x1a, P5 ;  /* 0x0000001a5100780c */ /* 0x000fe40002fa1670 */
[----:B------:R-:W-:Y:S02]  /*d5e0*/  FMNMX.FTZ R10, R48, R10, !PT ;  /* 0x0000000a300a7209 */ /* 0x000fe40007810000 */
[----:B------:R-:W-:Y:S02]  /*d5f0*/  LOP3.LUT R16, R16, 0xfffffffd, RZ, 0xc0, !PT ;  /* 0xfffffffd10107812 */ /* 0x000fe400078ec0ff */
[----:B------:R-:W-:-:S02]  /*d600*/  FMNMX.FTZ R10, R51, R10, !PT ;  /* 0x0000000a330a7209 */ /* 0x000fc40007810000 */
[----:B------:R-:W-:Y:S02]  /*d610*/  FSEL R14, R14, -INF , !P6 ;  /* 0xff8000000e0e7808 */ /* 0x000fe40007000000 */
[----:B------:R-:W-:Y:S02]  /*d620*/  FMNMX.FTZ R10, R52, R10, !PT ;  /* 0x0000000a340a7209 */ /* 0x000fe40007810000 */
[----:B------:R-:W-:Y:S02]  /*d630*/  FSEL R21, R21, -INF , !P2 ;  /* 0xff80000015157808 */ /* 0x000fe40005000000 */
[----:B------:R-:W-:Y:S02]  /*d640*/  FMNMX.FTZ R10, R57, R10, !PT ;  /* 0x0000000a390a7209 */ /* 0x000fe40007810000 */
[----:B------:R-:W-:Y:S02]  /*d650*/  FSEL R24, R24, -INF , !P3 ;  /* 0xff80000018187808 */ /* 0x000fe40005800000 */
[----:B------:R-:W-:-:S02]  /*d660*/  FMNMX.FTZ R10, R58, R10, !PT ;  /* 0x0000000a3a0a7209 */ /* 0x000fc40007810000 */
[----:B------:R-:W-:Y:S02]  /*d670*/  FSEL R27, R27, -INF , !P4 ;  /* 0xff8000001b1b7808 */ /* 0x000fe40006000000 */
[----:B------:R-:W-:Y:S02]  /*d680*/  FMNMX.FTZ R10, R61, R10, !PT ;  /* 0x0000000a3d0a7209 */ /* 0x000fe40007810000 */
[----:B------:R-:W-:Y:S02]  /*d690*/  FSEL R28, R28, -INF , !P5 ;  /* 0xff8000001c1c7808 */ /* 0x000fe40006800000 */
[C---:B------:R-:W-:Y:S02]  /*d6a0*/  ISETP.GT.AND P6, PT, R82.reuse, 0x20, P1 ;  /* 0x000000205200780c */ /* 0x040fe40000fc4270 */
[C---:B------:R-:W-:Y:S02]  /*d6b0*/  ISETP.GT.AND P2, PT, R82.reuse, 0x21, P1 ;  /* 0x000000215200780c */ /* 0x040fe40000f44270 */
[----:B------:R-:W-:-:S02]  /*d6c0*/  ISETP.GT.AND P3, PT, R82, 0x28, P1 ;  /* 0x000000285200780c */ /* 0x000fc40000f64270 */
[C---:B------:R-:W-:Y:S02]  /*d6d0*/  ISETP.GT.AND P4, PT, R82.reuse, 0x29, P1 ;  /* 0x000000295200780c */ /* 0x040fe40000f84270 */
[----:B------:R-:W-:Y:S02]  /*d6e0*/  ISETP.GT.AND P5, PT, R82, 0x30, P1 ;  /* 0x000000305200780c */ /* 0x000fe40000fa4270 */
[----:B------:R-:W-:Y:S02]  /*d6f0*/  FMNMX.FTZ R10, R62, R10, !PT ;  /* 0x0000000a3e0a7209 */ /* 0x000fe40007810000 */
[----:B------:R-:W-:Y:S02]  /*d700*/  @P0 LOP3.LUT R16, R16, 0x2, RZ, 0xfc, !PT ;  /* 0x0000000210100812 */ /* 0x000fe400078efcff */
[----:B------:R-:W-:Y:S02]  /*d710*/  ISETP.GT.AND P0, PT, R82, 0x78, P1 ;  /* 0x000000785200780c */ /* 0x000fe40000f04270 */
[----:B------:R-:W-:-:S02]  /*d720*/  ISETP.LT.OR P6, PT, R81, 0x21, P6 ;  /* 0x000000215100780c */ /* 0x000fc400037c1670 */
[C---:B------:R-:W-:Y:S02]  /*d730*/  ISETP.LT.OR P2, PT, R81.reuse, 0x22, P2 ;  /* 0x000000225100780c */ /* 0x040fe40001741670 */
[C---:B------:R-:W-:Y:S02]  /*d740*/  ISETP.LT.OR P3, PT, R81.reuse, 0x29, P3 ;  /* 0x000000295100780c */ /* 0x040fe40001f61670 */
[C---:B------:R-:W-:Y:S02]  /*d750*/  ISETP.LT.OR P4, PT, R81.reuse, 0x2a, P4 ;  /* 0x0000002a5100780c */ /* 0x040fe40002781670 */
[----:B------:R-:W-:Y:S02]  /*d760*/  ISETP.LT.OR P5, PT, R81, 0x31, P5 ;  /* 0x000000315100780c */ /* 0x000fe40002fa1670 */
[----:B------:R-:W-:Y:S02]  /*d770*/  FMNMX.FTZ R10, R65, R10, !PT ;  /* 0x0000000a410a7209 */ /* 0x000fe40007810000 */
        /* <DEDUP_REMOVED lines=11> */
[----:B------:R-:W-:Y:S02]  /*d830*/  LOP3.LUT R16, R16, 0xfffffff7, RZ, 0xc0, !PT ;  /* 0xfffffff710107812 */ /* 0x000fe400078ec0ff */
[----:B------:R-:W-:-:S02]  /*d840*/  FMNMX.FTZ R10, R69, R10, !PT ;  /* 0x0000000a450a7209 */ /* 0x000fc40007810000 */
[C---:B------:R-:W-:Y:S02]  /*d850*/  ISETP.LT.OR P6, PT, R81.reuse, 0x32, P6 ;  /* 0x000000325100780c */ /* 0x040fe400037c1670 */
[C---:B------:R-:W-:Y:S02]  /*d860*/  ISETP.LT.OR P2, PT, R81.reuse, 0x39, P2 ;  /* 0x000000395100780c */ /* 0x040fe40001741670 */
[C---:B------:R-:W-:Y:S02]  /*d870*/  ISETP.LT.OR P3, PT, R81.reuse, 0x3a, P3 ;  /* 0x0000003a5100780c */ /* 0x040fe40001f61670 */
[C---:B------:R-:W-:Y:S02]  /*d880*/  ISETP.LT.OR P4, PT, R81.reuse, 0x41, P4 ;  /* 0x000000415100780c */ /* 0x040fe40002781670 */
[----:B------:R-:W-:Y:S02]  /*d890*/  ISETP.LT.OR P5, PT, R81, 0x42, P5 ;  /* 0x000000425100780c */ /* 0x000fe40002fa1670 */
[----:B------:R-:W-:-:S02]  /*d8a0*/  @P0 LOP3.LUT R16, R16, 0x8, RZ, 0xfc, !PT ;  /* 0x0000000810100812 */ /* 0x000fc400078efcff */
[----:B------:R-:W-:Y:S02]  /*d8b0*/  ISETP.GT.AND P0, PT, R82, RZ, P1 ;  /* 0x000000ff5200720c */ /* 0x000fe40000f04270 */
        /* <DEDUP_REMOVED lines=17> */
[----:B------:R-:W-:Y:S02]  /*d9d0*/  FMNMX.FTZ R10, R75, R10, !PT ;  /* 0x0000000a4b0a7209 */ /* 0x000fe40007810000 */
[----:B------:R-:W-:Y:S02]  /*d9e0*/  LOP3.LUT R16, R16, 0xffffff7f, RZ, 0xc0, !PT ;  /* 0xffffff7f10107812 */ /* 0x000fe400078ec0ff */
        /* <DEDUP_REMOVED lines=10> */
[----:B------:R-:W-:Y:S02]  /*da90*/  ISETP.GT.AND P1, PT, R82, 0x79, P1 ;  /* 0x000000795200780c */ /* 0x000fe40000f24270 */
[----:B------:R-:W-:Y:S02]  /*daa0*/  FMNMX.FTZ R10, R80, R10, !PT ;  /* 0x0000000a500a7209 */ /* 0x000fe40007810000 */
[----:B------:R-:W-:Y:S02]  /*dab0*/  @P0 LOP3.LUT R16, R16, 0x80, RZ, 0xfc, !PT ;  /* 0x0000008010100812 */ /* 0x000fe400078efcff */
[----:B------:R-:W-:Y:S02]  /*dac0*/  FMNMX.FTZ R10, R79, R10, !PT ;  /* 0x0000000a4f0a7209 */ /* 0x000fe40007810000 */
[C---:B------:R-:W-:Y:S02]  /*dad0*/  LOP3.LUT P0, RZ, R16.reuse, 0x40000000, RZ, 0xc0, !PT ;  /* 0x4000000010ff7812 */ /* 0x040fe4000780c0ff */
[----:B------:R-:W-:Y:S01]  /*dae0*/  LOP3.LUT R16, R16, 0xffffffdf, RZ, 0xc0, !PT ;  /* 0xffffffdf10107812 */ /* 0x000fe200078ec0ff */
[----:B------:R-:W0:Y:S01]  /*daf0*/  SHFL.BFLY PT, R35, R10, 0x2, 0x1f ;  /* 0x0c401f000a237f89 */ /* 0x000e2200000e0000 */
[----:B------:R-:W-:-:S02]  /*db00*/  ISETP.LT.OR P0, PT, R81, 0x5a, P0 ;  /* 0x0000005a5100780c */ /* 0x000fc40000701670 */
[----:B------:R-:W-:Y:S02]  /*db10*/  @P1 LOP3.LUT R16, R16, 0x20, RZ, 0xfc, !PT ;  /* 0x0000002010101812 */ /* 0x000fe400078efcff */
[C---:B------:R-:W-:Y:S02]  /*db20*/  ISETP.LT.OR P6, PT, R81.reuse, 0x71, P6 ;  /* 0x000000715100780c */ /* 0x040fe400037c1670 */
[C---:B------:R-:W-:Y:S02]  /*db30*/  LOP3.LUT P1, RZ, R16.reuse, 0x2, RZ, 0xc0, !PT ;  /* 0x0000000210ff7812 */ /* 0x040fe4000782c0ff */
[----:B------:R-:W-:Y:S02]  /*db40*/  LOP3.LUT R16, R16, 0xfffffeff, RZ, 0xc0, !PT ;  /* 0xfffffeff10107812 */ /* 0x000fe400078ec0ff */
[----:B------:R-:W-:-:S03]  /*db50*/  ISETP.LT.OR P1, PT, R81, 0x72, P1 ;  /* 0x000000725100780c */ /* 0x000fc60000f21670 */
[----:B------:R-:W-:Y:S02]  /*db60*/  @P0 LOP3.LUT R16, R16, 0x100, RZ, 0xfc, !PT ;  /* 0x0000010010100812 */ /* 0x000fe400078efcff */
[C---:B------:R-:W-:Y:S02]  /*db70*/  ISETP.LT.OR P0, PT, R81.reuse, 0x61, P2 ;  /* 0x000000615100780c */ /* 0x040fe40001701670 */
[C---:B------:R-:W-:Y:S02]  /*db80*/  LOP3.LUT P2, RZ, R16.reuse, 0x8, RZ, 0xc0, !PT ;  /* 0x0000000810ff7812 */ /* 0x040fe4000784c0ff */
[----:B------:R-:W-:Y:S02]  /*db90*/  LOP3.LUT R16, R16, 0xffffffbf, RZ, 0xc0, !PT ;  /* 0xffffffbf10107812 */ /* 0x000fe400078ec0ff */
[----:B------:R-:W-:Y:S02]  /*dba0*/  ISETP.LT.OR P2, PT, R81, 0x79, P2 ;  /* 0x000000795100780c */ /* 0x000fe40001741670 */
[----:B0-----:R-:W-:-:S02]  /*dbb0*/  FMNMX.FTZ R10, R10, R35, !PT ;  /* 0x000000230a0a7209 */ /* 0x001fc40007810000 */
[----:B------:R-:W-:Y:S02]  /*dbc0*/  FSEL R72, R72, -INF , !P1 ;  /* 0xff80000048487808 */ /* 0x000fe40004800000 */
[----:B------:R-:W-:Y:S01]  /*dbd0*/  FSEL R76, R76, -INF , !P2 ;  /* 0xff8000004c4c7808 */ /* 0x000fe20005000000 */
[----:B------:R-:W0:Y:S01]  /*dbe0*/  SHFL.BFLY PT, R35, R10, 0x1, 0x1f ;  /* 0x0c201f000a237f89 */ /* 0x000e2200000e0000 */
[----:B------:R-:W-:Y:S02]  /*dbf0*/  @P0 LOP3.LUT R16, R16, 0x40, RZ, 0xfc, !PT ;  /* 0x0000004010100812 */ /* 0x000fe400078efcff */
[----:B------:R-:W-:Y:S02]  /*dc00*/  ISETP.LT.OR P0, PT, R81, 0x62, P3 ;  /* 0x000000625100780c */ /* 0x000fe40001f01670 */
[C---:B------:R-:W-:Y:S02]  /*dc10*/  LOP3.LUT P3, RZ, R16.reuse, 0x80, RZ, 0xc0, !PT ;  /* 0x0000008010ff7812 */ /* 0x040fe4000786c0ff */
[----:B------:R-:W-:-:S02]  /*dc20*/  LOP3.LUT R16, R16, 0xffffffef, RZ, 0xc0, !PT ;  /* 0xffffffef10107812 */ /* 0x000fc400078ec0ff */
[----:B------:R-:W-:-:S04]  /*dc30*/  ISETP.LT.OR P3, PT, R81, 0x1, P3 ;  /* 0x000000015100780c */ /* 0x000fc80001f61670 */
[----:B------:R-:W-:-:S03]  /*dc40*/  FSEL R9, R9, -INF , !P3 ;  /* 0xff80000009097808 */ /* 0x000fc60005800000 */
[----:B------:R-:W-:Y:S02]  /*dc50*/  @P0 LOP3.LUT R16, R16, 0x10, RZ, 0xfc, !PT ;  /* 0x0000001010100812 */ /* 0x000fe400078efcff */
[C---:B------:R-:W-:Y:S02]  /*dc60*/  ISETP.LT.OR P0, PT, R81.reuse, 0x69, P4 ;  /* 0x000000695100780c */ /* 0x040fe40002701670 */
[C---:B------:R-:W-:Y:S02]  /*dc70*/  LOP3.LUT P4, RZ, R16.reuse, 0x20, RZ, 0xc0, !PT ;  /* 0x0000002010ff7812 */ /* 0x040fe4000788c0ff */
[----:B------:R-:W-:Y:S02]  /*dc80*/  LOP3.LUT R16, R16, 0xfffffffb, RZ, 0xc0, !PT ;  /* 0xfffffffb10107812 */ /* 0x000fe400078ec0ff */
[----:B0-----:R-:W-:Y:S02]  /*dc90*/  FMNMX.FTZ R10, R10, R35, !PT ;  /* 0x000000230a0a7209 */ /* 0x001fe40007810000 */
[----:B------:R-:W-:-:S04]  /*dca0*/  ISETP.LT.OR P4, PT, R81, 0x7a, P4 ;  /* 0x0000007a5100780c */ /* 0x000fc80002781670 */
[----:B------:R-:W-:Y:S02]  /*dcb0*/  FSEL R77, R77, -INF , !P4 ;  /* 0xff8000004d4d7808 */ /* 0x000fe40006000000 */
[----:B------:R-:W-:Y:S02]  /*dcc0*/  @P0 LOP3.LUT R16, R16, 0x4, RZ, 0xfc, !PT ;  /* 0x0000000410100812 */ /* 0x000fe400078efcff */
[----:B------:R-:W-:Y:S02]  /*dcd0*/  ISETP.LT.OR P0, PT, R81, 0x6a, P5 ;  /* 0x0000006a5100780c */ /* 0x000fe40002f01670 */
[----:B------:R-:W-:Y:S02]  /*dce0*/  FSETP.NEU.FTZ.AND P5, PT, R10, -INF , PT ;  /* 0xff8000000a00780b */ /* 0x000fe40003fbd000 */
[----:B------:R-:W-:Y:S02]  /*dcf0*/  LOP3.LUT R16, R16, 0xefffffff, RZ, 0xc0, !PT ;  /* 0xefffffff10107812 */ /* 0x000fe400078ec0ff */
[----:B------:R-:W-:-:S05]  /*dd00*/  FSEL R35, R10, RZ, P5 ;  /* 0x000000ff0a237208 */ /* 0x000fca0002800000 */
[----:B------:R-:W-:Y:S01]  /*dd10*/  FADD.FTZ R5, -R35, R5 ;  /* 0x0000000523057221 */ /* 0x000fe20000010100 */
[----:B------:R-:W-:Y:S01]  /*dd20*/  IMAD.U32 R35, RZ, RZ, UR6 ;  /* 0x00000006ff237e24 */ /* 0x000fe2000f8e00ff */
[----:B------:R-:W-:Y:S02]  /*dd30*/  @P0 LOP3.LUT R16, R16, 0x10000000, RZ, 0xfc, !PT ;  /* 0x1000000010100812 */ /* 0x000fe400078efcff */
[----:B------:R-:W-:Y:S01]  /*dd40*/  FMUL.FTZ R5, R5, UR6 ;  /* 0x0000000605057c20 */ /* 0x000fe20008410000 */
[----:B------:R-:W-:Y:S01]  /*dd50*/  FFMA.FTZ R35, R10, R35, -8 ;  /* 0xc10000000a237423 */ /* 0x000fe20000010023 */
[----:B------:R-:W-:-:S04]  /*dd60*/  LOP3.LUT R16, R16, 0xdfffffff, RZ, 0xc0, !PT ;  /* 0xdfffffff10107812 */ /* 0x000fc800078ec0ff */
[----:B------:R-:W-:Y:S01]  /*dd70*/  FSEL R74, R35, RZ, P5 ;  /* 0x000000ff234a7208 */ /* 0x000fe20002800000 */
[----:B------:R-:W-:Y:S01]  /*dd80*/  MUFU.EX2 R5, R5 ;  /* 0x0000000500057308 */ /* 0x000fe20000000800 */
[----:B------:R-:W-:Y:S02]  /*dd90*/  FMNMX.FTZ R35, R9, R4, !PT ;  /* 0x0000000409237209 */ /* 0x000fe40007810000 */
[----:B------:R-:W-:Y:S01]  /*dda0*/  @P6 LOP3.LUT R16, R16, 0x20000000, RZ, 0xfc, !PT ;  /* 0x2000000010106812 */ /* 0x000fe200078efcff */
[----:B------:R-:W-:-:S01]  /*ddb0*/  FFMA.FTZ R7, R7, UR6, -R74 ;  /* 0x0000000607077c23 */ /* 0x000fc2000801084a */
[----:B------:R-:W-:Y:S01]  /*ddc0*/  FMNMX.FTZ R35, R34, R35, !PT ;  /* 0x0000002322237209 */ /* 0x000fe20007810000 */
[----:B------:R-:W-:-:S01]  /*ddd0*/  FFMA.FTZ R8, R8, UR6, -R74 ;  /* 0x0000000608087c23 */ /* 0x000fc2000801084a */
[----:B------:R-:W-:Y:S01]  /*dde0*/  LOP3.LUT P6, RZ, R16, 0x100, RZ, 0xc0, !PT ;  /* 0x0000010010ff7812 */ /* 0x000fe200078cc0ff */
[----:B------:R-:W-:-:S01]  /*ddf0*/  FFMA.FTZ R11, R11, UR6, -R74 ;  /* 0x000000060b0b7c23 */ /* 0x000fc2000801084a */
[----:B------:R-:W-:Y:S01]  /*de00*/  FMNMX.FTZ R35, R13, R35, !PT ;  /* 0x000000230d237209 */ /* 0x000fe20007810000 */
[----:B------:R-:W-:-:S01]  /*de10*/  FFMA.FTZ R12, R12, UR6, -R74 ;  /* 0x000000060c0c7c23 */ /* 0x000fc2000801084a */
[----:B------:R-:W-:Y:S01]  /*de20*/  LOP3.LUT P0, RZ, R16, 0x40, RZ, 0xc0, !PT ;  /* 0x0000004010ff7812 */ /* 0x000fe2000780c0ff */
[----:B------:R-:W-:-:S01]  /*de30*/  FFMA.FTZ R15, R15, UR6, -R74 ;  /* 0x000000060f0f7c23 */ /* 0x000fc2000801084a */
[----:B------:R-:W-:Y:S01]  /*de40*/  FMNMX.FTZ R35, R14, R35, !PT ;  /* 0x000000230e237209 */ /* 0x000fe20007810000 */
[----:B------:R-:W-:-:S01]  /*de50*/  FFMA.FTZ R20, R20, UR6, -R74 ;  /* 0x0000000614147c23 */ /* 0x000fc2000801084a */
[----:B------:R-:W-:Y:S01]  /*de60*/  FSEL R60, R60, -INF , !P6 ;  /* 0xff8000003c3c7808 */ /* 0x000fe20007000000 */
        /* <DEDUP_REMOVED lines=44> */
[----:B------:R-:W-:-:S01]  /*e130*/  FFMA.FTZ R80, R80, UR6, -R74 ;  /* 0x0000000650507c23 */ /* 0x000fc2000801084a */
[----:B------:R-:W-:Y:S01]  /*e140*/  FMNMX.FTZ R35, R46, R35, !PT ;  /* 0x000000232e237209 */ /* 0x000fe20007810000 */
[----:B------:R-:W-:-:S01]  /*e150*/  FFMA.FTZ R74, R79, UR6, -R74 ;  /* 0x000000064f4a7c23 */ /* 0x000fc2000801084a */
[----:B------:R-:W-:Y:S01]  /*e160*/  MUFU.EX2 R8, R8 ;  /* 0x0000000800087308 */ /* 0x000fe20000000800 */
[----:B------:R-:W-:-:S02]  /*e170*/  LOP3.LUT P0, RZ, R16, 0x8000000, RZ, 0xc0, !PT ;  /* 0x0800000010ff7812 */ /* 0x000fc4000780c0ff */
[----:B------:R-:W-:-:S04]  /*e180*/  FMNMX.FTZ R35, R49, R35, !PT ;  /* 0x0000002331237209 */ /* 0x000fc80007810000 */
[----:B------:R-:W-:Y:S01]  /*e190*/  FMNMX.FTZ R35, R50, R35, !PT ;  /* 0x0000002332237209 */ /* 0x000fe20007810000 */
[----:B------:R-:W-:Y:S03]  /*e1a0*/  MUFU.EX2 R11, R11 ;  /* 0x0000000b000b7308 */ /* 0x000fe60000000800 */
        /* <DEDUP_REMOVED lines=20> */
[----:B------:R-:W-:Y:S04]  /*e2f0*/  MUFU.EX2 R30, R30 ;  /* 0x0000001e001e7308 */ /* 0x000fe80000000800 */
[----:B------:R-:W0:Y:S04]  /*e300*/  SHFL.BFLY PT, R79, R78, 0x2, 0x1f ;  /* 0x0c401f004e4f7f89 */ /* 0x000e2800000e0000 */
[----:B------:R-:W1:Y:S08]  /*e310*/  MUFU.EX2 R35, R7 ;  /* 0x0000000700237308 */ /* 0x000e700000000800 */
[----:B------:R-:W-:Y:S08]  /*e320*/  MUFU.EX2 R33, R33 ;  /* 0x0000002100217308 */ /* 0x000ff00000000800 */
[----:B------:R-:W-:Y:S01]  /*e330*/  MUFU.EX2 R36, R36 ;  /* 0x0000002400247308 */ /* 0x000fe20000000800 */
[----:B-1----:R-:W-:-:S01]  /*e340*/  FFMA.FTZ R3, R5, R3, R35 ;  /* 0x0000000305037223 */ /* 0x002fc20000010023 */
[----:B0-----:R-:W-:-:S03]  /*e350*/  FMNMX.FTZ R79, R78, R79, !PT ;  /* 0x0000004f4e4f7209 */ /* 0x001fc60007810000 */
[----:B------:R-:W-:-:S03]  /*e360*/  FADD.FTZ R3, R8, R3 ;  /* 0x0000000308037221 */ /* 0x000fc60000010000 */
[----:B------:R-:W-:Y:S01]  /*e370*/  MUFU.EX2 R39, R39 ;  /* 0x0000002700277308 */ /* 0x000fe20000000800 */
[----:B------:R-:W0:Y:S07]  /*e380*/  SHFL.BFLY PT, R7, R79, 0x1, 0x1f ;  /* 0x0c201f004f077f89 */ /* 0x000e2e00000e0000 */
[----:B------:R-:W-:Y:S08]  /*e390*/  MUFU.EX2 R40, R40 ;  /* 0x0000002800287308 */ /* 0x000ff00000000800 */
[----:B------:R-:W-:Y:S08]  /*e3a0*/  MUFU.EX2 R43, R43 ;  /* 0x0000002b002b7308 */ /* 0x000ff00000000800 */
[----:B------:R-:W-:Y:S01]  /*e3b0*/  MUFU.EX2 R44, R44 ;  /* 0x0000002c002c7308 */ /* 0x000fe20000000800 */
[----:B0-----:R-:W-:-:S04]  /*e3c0*/  FMNMX.FTZ R7, R79, R7, !PT ;  /* 0x000000074f077209 */ /* 0x001fc80007810000 */
[----:B------:R-:W-:-:S03]  /*e3d0*/  FSETP.NEU.FTZ.AND P1, PT, R7, -INF , PT ;  /* 0xff8000000700780b */ /* 0x000fc60003f3d000 */
[----:B------:R-:W-:Y:S01]  /*e3e0*/  MUFU.EX2 R47, R47 ;  /* 0x0000002f002f7308 */ /* 0x000fe20000000800 */
[----:B------:R-:W-:-:S05]  /*e3f0*/  FSEL R78, R7, RZ, P1 ;  /* 0x000000ff074e7208 */ /* 0x000fca0000800000 */
[----:B------:R-:W-:Y:S01]  /*e400*/  FADD.FTZ R4, -R78, R4 ;  /* 0x000000044e047221 */ /* 0x000fe20000010100 */
[----:B------:R-:W-:Y:S01]  /*e410*/  IMAD.U32 R78, RZ, RZ, UR6 ;  /* 0x00000006ff4e7e24 */ /* 0x000fe2000f8e00ff */
[----:B------:R-:W-:Y:S02]  /*e420*/  MUFU.EX2 R48, R48 ;  /* 0x0000003000307308 */ /* 0x000fe40000000800 */
[----:B------:R-:W-:Y:S01]  /*e430*/  FMUL.FTZ R4, R4, UR6 ;  /* 0x0000000604047c20 */ /* 0x000fe20008410000 */
[----:B------:R-:W-:-:S05]  /*e440*/  FFMA.FTZ R78, R7, R78, -8 ;  /* 0xc1000000074e7423 */ /* 0x000fca000001004e */
[----:B------:R-:W-:Y:S01]  /*e450*/  FSEL R78, R78, RZ, P1 ;  /* 0x000000ff4e4e7208 */ /* 0x000fe20000800000 */
[----:B------:R-:W-:Y:S04]  /*e460*/  MUFU.EX2 R4, R4 ;  /* 0x0000000400047308 */ /* 0x000fe80000000800 */
[----:B------:R-:W-:-:S01]  /*e470*/  FFMA.FTZ R9, R9, UR6, -R78 ;  /* 0x0000000609097c23 */ /* 0x000fc2000801084e */
[--C-:B------:R-:W-:Y:S01]  /*e480*/  FFMA.FTZ R34, R34, UR6, -R78.reuse ;  /* 0x0000000622227c23 */ /* 0x100fe2000801084e */
[----:B------:R-:W-:-:S01]  /*e490*/  FFMA.FTZ R13, R13, UR6, -R78 ;  /* 0x000000060d0d7c23 */ /* 0x000fc2000801084e */
[--C-:B------:R-:W-:Y:S01]  /*e4a0*/  FFMA.FTZ R14, R14, UR6, -R78.reuse ;  /* 0x000000060e0e7c23 */ /* 0x100fe2000801084e */
[----:B------:R-:W-:-:S01]  /*e4b0*/  FFMA.FTZ R21, R21, UR6, -R78 ;  /* 0x0000000615157c23 */ /* 0x000fc2000801084e */
[--C-:B------:R-:W-:Y:S01]  /*e4c0*/  FFMA.FTZ R24, R24, UR6, -R78.reuse ;  /* 0x0000000618187c23 */ /* 0x100fe2000801084e */
        /* <DEDUP_REMOVED lines=30> */
[----:B------:R-:W-:Y:S01]  /*e6b0*/  FFMA.FTZ R77, R77, UR6, -R78 ;  /* 0x000000064d4d7c23 */ /* 0x000fe2000801084e */
[----:B-1----:R-:W-:-:S01]  /*e6c0*/  FADD.FTZ R78, R34, R2 ;  /* 0x00000002224e7221 */ /* 0x002fc20000010000 */
[----:B------:R-:W1:Y:S01]  /*e6d0*/  MUFU.EX2 R21, R21 ;  /* 0x0000001500157308 */ /* 0x000e620000000800 */
[----:B------:R-:W-:-:S02]  /*e6e0*/  FADD.FTZ R2, R11, R3 ;  /* 0x000000030b027221 */ /* 0x000fc40000010000 */
[----:B--2---:R-:W-:Y:S02]  /*e6f0*/  FADD.FTZ R3, R13, R78 ;  /* 0x0000004e0d037221 */ /* 0x004fe40000010000 */
[----:B------:R-:W-:-:S03]  /*e700*/  FADD.FTZ R2, R12, R2 ;  /* 0x000000020c027221 */ /* 0x000fc60000010000 */
[----:B------:R-:W2:Y:S01]  /*e710*/  MUFU.EX2 R24, R24 ;  /* 0x0000001800187308 */ /* 0x000ea20000000800 */
[----:B0-----:R-:W-:-:S01]  /*e720*/  FADD.FTZ R3, R14, R3 ;  /* 0x000000030e037221 */ /* 0x001fc20000010000 */
[----:B------:R-:W-:-:S04]  /*e730*/  FADD.FTZ R2, R15, R2 ;  /* 0x000000020f027221 */ /* 0x000fc80000010000 */
        /* <DEDUP_REMOVED lines=97> */
.L_x_1052:
        /* <DEDUP_REMOVED lines=91> */
.L_x_1034:
[----:B------:R-:W-:Y:S06]  /*f300*/  BAR.ARV 0x8, 0x200 ;  /* 0x0208000000007b1d */ /* 0x000fec0000002000 */
[----:B------:R-:W-:Y:S05]  /*f310*/  @!P0 BRA `(.L_x_1054) ;  /* 0x0000000000048947 */ /* 0x000fea0003800000 */
[----:B------:R-:W-:Y:S01]  /*f320*/  BPT.TRAP 0x1 ;  /* 0x000000040000795c */ /* 0x000fe20000300000 */
.L_x_1054:
[----:B------:R-:W-:Y:S01]  /*f330*/  ULEA UR14, UR47, UR46, 0x3 ;  /* 0x0000002e2f0e7291 */ /* 0x000fe2000f8e183f */
[----:B------:R-:W-:-:S05]  /*f340*/  IMAD.U32 R0, RZ, RZ, UR48 ;  /* 0x00000030ff007e24 */ /* 0x000fca000f8e00ff */
[----:B------:R-:W-:-:S04]  /*f350*/  SHF.L.U32 R0, R0, 0x1f, RZ ;  /* 0x0000001f00007819 */ /* 0x000fc800000006ff */
[----:B------:R0:W1:Y:S01]  /*f360*/  SYNCS.PHASECHK.TRANS64.TRYWAIT P1, [UR14+0x19c50], R0 ;  /* 0x019c5000ff0075a7 */ /* 0x000062000802014e */
[----:B------:R-:W-:Y:S05]  /*f370*/  @!P0 BRA `(.L_x_1055) ;  /* 0x0000000000048947 */ /* 0x000fea0003800000 */
[----:B------:R-:W-:Y:S01]  /*f380*/  BPT.TRAP 0x1 ;  /* 0x000000040000795c */ /* 0x000fe20000300000 */
.L_x_1055:
[----:B-1----:R-:W-:Y:S05]  /*f390*/  @P1 BRA `(.L_x_1056) ;  /* 0x0000000000081947 */ /* 0x002fea0003800000 */
[----:B------:R-:W1:Y:S02]  /*f3a0*/  SYNCS.PHASECHK.TRANS64.TRYWAIT P1, [UR14+0x19c50], R0 ;  /* 0x019c5000ff0075a7 */ /* 0x000e64000802014e */
[----:B-1----:R-:W-:Y:S05]  /*f3b0*/  @!P1 BRA `(.L_x_1057) ;  /* 0x000000a8009c9947 */ /* 0x002fea0003800000 */
.L_x_1056:
[----:B------:R-:W-:Y:S01]  /*f3c0*/  ULDC.64 UR4, c[0x0][0x9a0] ;  /* 0x0002680000047ab9 */ /* 0x000fe20000000a00 */
[----:B------:R-:W-:Y:S01]  /*f3d0*/  UIADD3 UR46, UR46, 0x3000, URZ ;  /* 0x000030002e2e7890 */ /* 0x000fe2000fffe03f */
[----:B------:R-:W-:Y:S01]  /*f3e0*/  WARPGROUP.ARRIVE ;  /* 0x00000000000079c5 */ /* 0x000fe20000000000 */
[----:B------:R-:W-:Y:S01]  /*f3f0*/  UISETP.NE.U32.AND UP0, UPT, UR4, URZ, UPT ;  /* 0x0000003f0400728c */ /* 0x000fe2000bf05070 */
[----:B------:R-:W-:Y:S01]  /*f400*/  IMAD.MOV.U32 R6, RZ, RZ, 0x3f800000 ;  /* 0x3f800000ff067424 */ /* 0x000fe200078e00ff */
[----:B------:R-:W-:Y:S02]  /*f410*/  USHF.R.U32.HI UR46, URZ, 0x4, UR46 ;  /* 0x000000043f2e7899 */ /* 0x000fe4000801162e */
[----:B------:R-:W-:Y:S02]  /*f420*/  UISETP.NE.AND.EX UP0, UPT, UR5, URZ, UPT, UP0 ;  /* 0x0000003f0500728c */ /* 0x000fe4000bf05300 */
[----:B------:R-:W-:-:S04]  /*f430*/  ULOP3.LUT UR46, UR46, 0x3fff, URZ, 0xc0, !UPT ;  /* 0x00003fff2e2e7892 */ /* 0x000fc8000f8ec03f */
[----:B------:R-:W-:Y:S01]  /*f440*/  ULOP3.LUT UR46, UR46, 0x10000, URZ, 0xfc, !UPT ;  /* 0x000100002e2e7892 */ /* 0x000fe2000f8efc3f */
[----:B------:R-:W-:-:S04]  /*f450*/  PLOP3.LUT P1, PT, PT, PT, UP0, 0x80, 0x0 ;  /* 0x000000000000781c */ /* 0x000fc80003f2f008 */
[----:B------:R-:W-:Y:S01]  /*f460*/  @UP0 USHF.R.S32.HI UR7, URZ, 0x1f, UR51 ;  /* 0x0000001f3f070899 */ /* 0x000fe20008011433 */
[----:B------:R-:W-:Y:S01]  /*f470*/  @UP0 ULDC.64 UR10, c[0x0][0x9c8] ;  /* 0x00027200000a0ab9 */ /* 0x000fe20000000a00 */
[----:B------:R-:W-:Y:S02]  /*f480*/  @UP0 ULDC.64 UR12, c[0x0][0x9d0] ;  /* 0x00027400000c0ab9 */ /* 0x000fe40000000a00 */
[----:B------:R-:W-:Y:S02]  /*f490*/  @UP0 UIMAD UR7, UR7, UR10, URZ ;  /* 0x0000000a070702a4 */ /* 0x000fe4000f8e023f */
[----:B------:R-:W-:Y:S02]  /*f4a0*/  @UP0 UIMAD.WIDE.U32 UR8, UR51, UR10, URZ ;  /* 0x0000000a330802a5 */ /* 0x000fe4000f8e003f */
[----:B------:R-:W-:Y:S02]  /*f4b0*/  @UP0 UIMAD UR10, UR51, UR11, UR7 ;  /* 0x0000000b330a02a4 */ /* 0x000fe4000f8e0207 */
[----:B------:R-:W-:-:S02]  /*f4c0*/  UIMAD UR7, UR47, 0x300, UR46 ;  /* 0x000003002f0778a4 */ /* 0x000fc4000f8e022e */
[----:B------:R-:W-:Y:S01]  /*f4d0*/  @UP0 UIADD3 UR9, UR9, UR10, URZ ;  /* 0x0000000a09090290 */ /* 0x000fe2000fffe03f */
[----:B------:R-:W-:-:S03]  /*f4e0*/  UMOV UR11, 0x40000040 ;  /* 0x40000040000b7882 */ /* 0x000fc60000000000 */
[----:B------:R-:W-:Y:S01]  /*f4f0*/  @UP0 UIMAD.WIDE.U32 UR8, UR37, UR12, UR8 ;  /* 0x0000000c250802a5 */ /* 0x000fe2000f8e0008 */
[----:B------:R-:W-:-:S08]  /*f500*/  UMOV UR10, UR7 ;  /* 0x00000007000a7c82 */ /* 0x000fd00008000000 */
[----:B------:R-:W-:Y:S01]  /*f510*/  QGMMA.64x96x32.F32.E4M3.E4M3 R88, R148, gdesc[UR8], R88, gsb0 ;  /* 0x0160000894587df3 */ /* 0x000fe20008000858 */
[----:B------:R-:W-:Y:S02]  /*f520*/  @UP0 UIMAD UR9, UR37, UR13, UR9 ;  /* 0x0000000d250902a4 */ /* 0x000fe4000f8e0209 */
[----:B------:R-:W-:-:S04]  /*f530*/  @UP0 ULEA UR4, UP1, UR8, UR4, 0x2 ;  /* 0x0000000408040291 */ /* 0x000fc8000f82103f */
[----:B------:R-:W-:Y:S02]  /*f540*/  @UP0 ULEA.HI.X UR5, UR8, UR5, UR9, 0x2, UP1 ;  /* 0x0000000508050291 */ /* 0x000fe400088f1409 */
[----:B------:R-:W-:-:S04]  /*f550*/  IMAD.U32 R4, RZ, RZ, UR4 ;  /* 0x00000004ff047e24 */ /* 0x000fc8000f8e00ff */
[----:B-1----:R-:W-:-:S05]  /*f560*/  IMAD.U32 R5, RZ, RZ, UR5 ;  /* 0x00000005ff057e24 */ /* 0x002fca000f8e00ff */
        /* <DEDUP_REMOVED lines=8> */
[----:B0-----:R-:W0:Y:S01]  /*f5f0*/  SHFL.BFLY PT, R0, R3, 0x2, 0x1f ;  /* 0x0c401f0003007f89 */ /* 0x001e2200000e0000 */
[----:B------:R-:W-:-:S03]  /*f600*/  UIADD3 UR4, UR7, 0x6, URZ ;  /* 0x0000000607047890 */ /* 0x000fc6000fffe03f */
[----:B------:R-:W3:Y:S01]  /*f610*/  SHFL.BFLY PT, R9, R2, 0x2, 0x1f ;  /* 0x0c401f0002097f89 */ /* 0x000ee200000e0000 */
[----:B------:R-:W-:Y:S02]  /*f620*/  WARPGROUP.DEPBAR.LE gsb0, 0x0 ;  /* 0x00008000000079c5 */ /* 0x000fe40000010000 */
[----:B------:R-:W-:-:S06]  /*f630*/  WARPGROUP.ARRIVE ;  /* 0x00000000000079c5 */ /* 0x000fcc0000000000 */
[----:B------:R-:W-:Y:S01]  /*f640*/  QGMMA.64x96x32.F32.E4M3.E4M3 R88, R140, gdesc[UR8], R88, gsb0 ;  /* 0x016000088c587df3 */ /* 0x000fe20008000858 */
[----:B------:R-:W-:Y:S01]  /*f650*/  UMOV UR10, UR4 ;  /* 0x00000004000a7c82 */ /* 0x000fe20008000000 */
[----:B------:R-:W-:Y:S01]  /*f660*/  UMOV UR11, 0x40000040 ;  /* 0x40000040000b7882 */ /* 0x000fe20000000000 */
[----:B0-----:R-:W-:-:S01]  /*f670*/  FADD.FTZ R0, R0, R3 ;  /* 0x0000000300007221 */ /* 0x001fc20000010000 */
[----:B---3--:R-:W-:-:S04]  /*f680*/  FADD.FTZ R9, R9, R2 ;  /* 0x0000000209097221 */ /* 0x008fc80000010000 */
[----:B-1----:R-:W0:Y:S04]  /*f690*/  SHFL.BFLY PT, R5, R0, 0x1, 0x1f ;  /* 0x0c201f0000057f89 */ /* 0x002e2800000e0000 */
[----:B------:R-:W1:Y:S01]  /*f6a0*/  SHFL.BFLY PT, R4, R9, 0x1, 0x1f ;  /* 0x0c201f0009047f89 */ /* 0x000e6200000e0000 */
        /* <DEDUP_REMOVED lines=24> */
[----:B--2---:R-:W-:Y:S01]  /*f830*/  FMUL.FTZ R3, R3, R6 ;  /* 0x0000000603037220 */ /* 0x004fe20000410000 */
[----:B------:R-:W-:Y:S02]  /*f840*/  IMAD.MOV.U32 R2, RZ, RZ, -0x800000 ;  /* 0xff800000ff027424 */ /* 0x000fe400078e00ff */
[----:B------:R-:W-:Y:S01]  /*f850*/  @P2 FFMA.FTZ R0, R5, R10, R4 ;  /* 0x0000000a05002223 */ /* 0x000fe20000010004 */
[----:B------:R-:W-:-:S01]  /*f860*/  @P3 FFMA.FTZ R2, R15, R7, R8 ;  /* 0x000000070f023223 */ /* 0x000fc20000010008 */
[----:B---3--:R-:W-:Y:S01]  /*f870*/  FMUL.FTZ R6, R9, R6 ;  /* 0x0000000609067220 */ /* 0x008fe20000410000 */
[----:B------:R-:W-:-:S02]  /*f880*/  WARPGROUP.DEPBAR.LE gsb0, 0x0 ;  /* 0x00008000000079c5 */ /* 0x000fc40000010000 */
[----:B------:R-:W-:Y:S05]  /*f890*/  @!P0 BRA `(.L_x_1058) ;  /* 0x0000000000048947 */ /* 0x000fea0003800000 */
[----:B------:R-:W-:Y:S01]  /*f8a0*/  BPT.TRAP 0x1 ;  /* 0x000000040000795c */ /* 0x000fe20000300000 */
.L_x_1058:
        /* <DEDUP_REMOVED lines=14> */
[----:B------:R-:W-:Y:S01]  /*f990*/  USEL UR4, URZ, 0x1, UP0 ;  /* 0x000000013f047887 */ /* 0x000fe20008000000 */
        /* <DEDUP_REMOVED lines=39> */
[----:B------:R-:W-:Y:S01]  /*fc10*/  FMUL.FTZ R131, R131, R6 ;  /* 0x0000000683837220 */ /* 0x000fe20000410000 */
[----:B------:R-:W-:-:S02]  /*fc20*/  UIADD3 UR49, UR49, 0x1, URZ ;  /* 0x0000000131317890 */ /* 0x000fc4000fffe03f */
[----:B------:R-:W-:Y:S02]  /*fc30*/  USEL UR47, UR47, URZ, UP0 ;  /* 0x0000003f2f2f7287 */ /* 0x000fe40008000000 */
[----:B------:R-:W-:-:S12]  /*fc40*/  ULOP3.LUT UR48, UR48, UR4, URZ, 0x3c, !UPT ;  /* 0x0000000430307292 */ /* 0x000fd8000f8e3c3f */
.L_x_980:
        /* <DEDUP_REMOVED lines=9> */
[----:B------:R-:W-:Y:S02]  /*fce0*/  R2UR UR5, R6 ;  /* 0x00000000060572ca */ /* 0x000fe400000e0000 */
[----:B------:R-:W-:Y:S01]  /*fcf0*/  R2UR UR51, R7 ;  /* 0x00000000073372ca */ /* 0x000fe200000e0000 */
[----:B------:R-:W-:Y:S06]  /*fd00*/  BAR.ARV 0x4, 0x200 ;  /* 0x0108000000007b1d */ /* 0x000fec0000002000 */
[----:B------:R-:W-:Y:S08]  /*fd10*/  @P0 BRA `(.L_x_1060) ;  /* 0x0000002400f00947 */ /* 0x000ff00003800000 */
[----:B------:R-:W0:Y:S01]  /*fd20*/  S2R R31, SR_TID.X ;  /* 0x00000000001f7919 */ /* 0x000e220000002100 */
[----:B------:R-:W-:Y:S01]  /*fd30*/  ULDC.64 UR8, c[0x4][0x38] ;  /* 0x01000e0000087ab9 */ /* 0x000fe20000000a00 */
[----:B------:R-:W-:Y:S01]  /*fd40*/  ULDC.64 UR10, c[0x0][0xc00] ;  /* 0x00030000000a7ab9 */ /* 0x000fe20000000a00 */
[----:B0-----:R-:W-:-:S05]  /*fd50*/  IMAD.SHL.U32 R4, R31, 0x4, RZ ;  /* 0x000000041f047824 */ /* 0x001fca00078e00ff */
[----:B------:R-:W-:Y:S01]  /*fd60*/  LOP3.LUT R4, R4, 0xc, RZ, 0xc0, !PT ;  /* 0x0000000c04047812 */ /* 0x000fe200078ec0ff */
[----:B------:R-:W-:Y:S03]  /*fd70*/  BAR.SYNC.DEFER_BLOCKING 0x1, 0x180 ;  /* 0x0046000000007b1d */ /* 0x000fe60000010000 */
[----:B------:R-:W-:-:S05]  /*fd80*/  IADD3 R4, P0, R4, UR8, RZ ;  /* 0x0000000804047c10 */ /* 0x000fca000ff1e0ff */
[----:B------:R-:W-:Y:S01]  /*fd90*/  IMAD.X R5, RZ, RZ, UR9, P0 ;  /* 0x00000009ff057e24 */ /* 0x000fe200080e06ff */
[----:B------:R-:W-:-:S04]  /*fda0*/  ULDC.64 UR8, c[0x0][0xc00] ;  /* 0x0003000000087ab9 */ /* 0x000fc80000000a00 */
[----:B------:R0:W2:Y:S01]  /*fdb0*/  LDG.E.CONSTANT R14, desc[UR54][R4.64] ;  /* 0x00000036040e7981 */ /* 0x0000a2000c1e9900 */
[----:B------:R-:W-:-:S03]  /*fdc0*/  LOP3.LUT P0, R6, R31, 0x3, RZ, 0xc0, !PT ;  /* 0x000000031f067812 */ /* 0x000fc6000780c0ff */
[----:B------:R-:W3:Y:S01]  /*fdd0*/  LDL R5, [R1+0x24] ;  /* 0x0000240001057983 */ /* 0x000ee20000100800 */
[----:B------:R-:W-:Y:S01]  /*fde0*/  ISETP.EQ.OR P0, PT, R6, 0x3, !P0 ;  /* 0x000000030600780c */ /* 0x000fe20004702670 */
[----:B------:R-:W-:Y:S01]  /*fdf0*/  UIMAD.WIDE UR8, UR39, 0x4, UR8 ;  /* 0x00000004270878a5 */ /* 0x000fe2000f8e0208 */
[----:B0-----:R-:W0:Y:S02]  /*fe00*/  S2R R4, SR_SWINHI ;  /* 0x0000000000047919 */ /* 0x001e240000002f00 */
        /* <DEDUP_REMOVED lines=17> */
[----:B0-----:R-:W-:Y:S02]  /*ff20*/  MOV R21, R4 ;  /* 0x0000000400157202 */ /* 0x001fe40000000f00 */
        /* <DEDUP_REMOVED lines=31> */
[----:B------:R-:W-:Y:S01]  /*10120*/  SEL R130, R131, R130, P0 ;  /* 0x0000008283827207 */ /* 0x000fe20000000000 */
[----:B--2---:R-:W-:Y:S04]  /*10130*/  SHFL.IDX PT, R50, R47, R14, 0x1c1f ;  /* 0x001c1f0e2f327589 */ /* 0x004fe800000e0000 */
[----:B------:R-:W-:Y:S04]  /*10140*/  SHFL.IDX PT, R63, R63, R14, 0x1c1f ;  /* 0x001c1f0e3f3f7589 */ /* 0x000fe800000e0000 */
[----:B------:R-:W-:Y:S01]  /*10150*/  SHFL.IDX PT, R65, R65, R14, 0x1c1f ;  /* 0x001c1f0e41417589 */ /* 0x000fe200000e0000 */
[----:B---3--:R-:W-:-:S03]  /*10160*/  IMAD.WIDE R10, R5, 0x2, R20 ;  /* 0x00000002050a7825 */ /* 0x008fc600078e0214 */
[----:B------:R-:W-:Y:S01]  /*10170*/  SHFL.IDX PT, R56, R67, R14, 0x1c1f ;  /* 0x001c1f0e43387589 */ /* 0x000fe200000e0000 */
[----:B------:R-:W-:-:S03]  /*10180*/  IADD3 R77, P5, R10, 0x20, RZ ;  /* 0x000000200a4d7810 */ /* 0x000fc60007fbe0ff */
[----:B------:R-:W-:Y:S01]  /*10190*/  SHFL.IDX PT, R43, R43, R14, 0x1c1f ;  /* 0x001c1f0e2b2b7589 */ /* 0x000fe200000e0000 */
[C---:B------:R-:W-:Y:S02]  /*101a0*/  IADD3 R91, P4, R10.reuse, 0x3000, RZ ;  /* 0x000030000a5b7810 */ /* 0x040fe40007f9e0ff */
[----:B------:R-:W-:Y:S01]  /*101b0*/  LOP3.LUT R4, R77, 0x180, RZ, 0xc0, !PT ;  /* 0x000001804d047812 */ /* 0x000fe200078ec0ff */
[--C-:B------:R-:W-:Y:S01]  /*101c0*/  IMAD.X R13, RZ, RZ, R11.reuse, P5 ;  /* 0x000000ffff0d7224 */ /* 0x100fe200028e060b */
[----:B------:R-:W-:Y:S01]  /*101d0*/  IADD3 R93, P3, R10, 0x3020, RZ ;  /* 0x000030200a5d7810 */ /* 0x000fe20007f7e0ff */
[--C-:B------:R-:W-:Y:S01]  /*101e0*/  IMAD.X R9, RZ, RZ, R11.reuse, P4 ;  /* 0x000000ffff097224 */ /* 0x100fe200020e060b */
[----:B------:R-:W-:Y:S01]  /*101f0*/  SHF.R.U64 R4, R4, 0x3, RZ ;  /* 0x0000000304047819 */ /* 0x000fe200000012ff */
[----:B------:R-:W-:Y:S01]  /*10200*/  SHFL.IDX PT, R58, R51, R14, 0x1c1f ;  /* 0x001c1f0e333a7589 */ /* 0x000fe200000e0000 */
[C---:B------:R-:W-:Y:S01]  /*10210*/  IADD3 R95, P2, R10.reuse, 0x6000, RZ ;  /* 0x000060000a5f7810 */ /* 0x040fe20007f5e0ff */
[--C-:B------:R-:W-:Y:S01]  /*10220*/  IMAD.X R7, RZ, RZ, R11.reuse, P3 ;  /* 0x000000ffff077224 */ /* 0x100fe200018e060b */
[----:B------:R-:W-:Y:S01]  /*10230*/  IADD3 R97, P1, R10, 0x6020, RZ ;  /* 0x000060200a617810 */ /* 0x000fe20007f3e0ff */
[----:B------:R-:W-:Y:S01]  /*10240*/  SHFL.IDX PT, R66, R55, R14, 0x1c1f ;  /* 0x001c1f0e37427589 */ /* 0x000fe200000e0000 */
[----:B------:R-:W-:Y:S01]  /*10250*/  LOP3.LUT R12, R4, R77, RZ, 0x3c, !PT ;  /* 0x0000004d040c7212 */ /* 0x000fe200078e3cff */
[----:B------:R-:W-:Y:S01]  /*10260*/  IMAD.X R79, RZ, RZ, R11, P2 ;  /* 0x000000ffff4f7224 */ /* 0x000fe200010e060b */
[----:B------:R-:W-:Y:S01]  /*10270*/  LOP3.LUT R5, R10, 0x180, RZ, 0xc0, !PT ;  /* 0x000001800a057812 */ /* 0x000fe200078ec0ff */
[----:B------:R-:W-:Y:S01]  /*10280*/  SHFL.IDX PT, R74, R59, R14, 0x1c1f ;  /* 0x001c1f0e3b4a7589 */ /* 0x000fe200000e0000 */
[----:B------:R-:W-:-:S02]  /*10290*/  LOP3.LUT R4, R91, 0x180, RZ, 0xc0, !PT ;  /* 0x000001805b047812 */ /* 0x000fc400078ec0ff */
[----:B------:R-:W-:Y:S01]  /*102a0*/  LOP3.LUT R6, R93, 0x180, RZ, 0xc0, !PT ;  /* 0x000001805d067812 */ /* 0x000fe200078ec0ff */
[----:B------:R-:W-:Y:S01]  /*102b0*/  SHFL.IDX PT, R69, R69, R14, 0x1c1f ;  /* 0x001c1f0e45457589 */ /* 0x000fe200000e0000 */
[----:B------:R-:W-:Y:S02]  /*102c0*/  LOP3.LUT R44, R95, 0x180, RZ, 0xc0, !PT ;  /* 0x000001805f2c7812 */ /* 0x000fe400078ec0ff */
[----:B------:R-:W-:Y:S01]  /*102d0*/  LOP3.LUT R46, R97, 0x180, RZ, 0xc0, !PT ;  /* 0x00000180612e7812 */ /* 0x000fe200078ec0ff */
[----:B------:R-:W-:Y:S01]  /*102e0*/  SHFL.IDX PT, R71, R71, R14, 0x1c1f ;  /* 0x001c1f0e47477589 */ /* 0x000fe200000e0000 */
[----:B------:R-:W-:Y:S02]  /*102f0*/  SHF.R.U64 R5, R5, 0x3, RZ ;  /* 0x0000000305057819 */ /* 0x000fe400000012ff */
[----:B------:R-:W-:Y:S01]  /*10300*/  SHF.R.U64 R4, R4, 0x3, RZ ;  /* 0x0000000304047819 */ /* 0x000fe200000012ff */
[----:B------:R-:W-:Y:S01]  /*10310*/  SHFL.IDX PT, R62, R75, R14, 0x1c1f ;  /* 0x001c1f0e4b3e7589 */ /* 0x000fe200000e0000 */
[----:B------:R-:W-:-:S02]  /*10320*/  SHF.R.U64 R6, R6, 0x3, RZ ;  /* 0x0000000306067819 */ /* 0x000fc400000012ff */
[----:B------:R-:W-:Y:S01]  /*10330*/  SHF.R.U64 R44, R44, 0x3, RZ ;  /* 0x000000032c2c7819 */ /* 0x000fe200000012ff */
[----:B------:R-:W-:Y:S01]  /*10340*/  SHFL.IDX PT, R70, R83, R14, 0x1c1f ;  /* 0x001c1f0e53467589 */ /* 0x000fe200000e0000 */
[----:B------:R-:W-:Y:S02]  /*10350*/  SHF.R.U64 R46, R46, 0x3, RZ ;  /* 0x000000032e2e7819 */ /* 0x000fe400000012ff */
[----:B------:R-:W-:Y:S02]  /*10360*/  MOV R80, R12 ;  /* 0x0000000c00507202 */ /* 0x000fe40000000f00 */
[----:B------:R0:W-:Y:S01]  /*10370*/  SHFL.IDX PT, R12, R45, R14, 0x1c1f ;  /* 0x001c1f0e2d0c7589 */ /* 0x0001e200000e0000 */
[----:B------:R-:W-:Y:S01]  /*10380*/  LOP3.LUT R10, R5, R10, RZ, 0x3c, !PT ;  /* 0x0000000a050a7212 */ /* 0x000fe200078e3cff */
[----:B------:R-:W-:Y:S01]  /*10390*/  IMAD.X R5, RZ, RZ, R11, P1 ;  /* 0x000000ffff057224 */ /* 0x000fe200008e060b */
[----:B------:R-:W-:Y:S01]  /*103a0*/  LOP3.LUT R8, R4, R91, RZ, 0x3c, !PT ;  /* 0x0000005b04087212 */ /* 0x000fe200078e3cff */
[----:B------:R-:W-:Y:S01]  /*103b0*/  SHFL.IDX PT, R13, R73, R14, 0x1c1f ;  /* 0x001c1f0e490d7589 */ /* 0x000fe200000e0000 */
[----:B------:R-:W-:-:S02]  /*103c0*/  LOP3.LUT R6, R6, R93, RZ, 0x3c, !PT ;  /* 0x0000005d06067212 */ /* 0x000fc400078e3cff */
[----:B------:R-:W-:Y:S02]  /*103d0*/  LOP3.LUT R78, R44, R95, RZ, 0x3c, !PT ;  /* 0x0000005f2c4e7212 */ /* 0x000fe400078e3cff */
[----:B------:R-:W-:Y:S01]  /*103e0*/  LOP3.LUT R4, R46, R97, RZ, 0x3c, !PT ;  /* 0x000000612e047212 */ /* 0x000fe200078e3cff */
[----:B------:R-:W-:Y:S01]  /*103f0*/  SHFL.IDX PT, R44, R33, R14, 0x1c1f ;  /* 0x001c1f0e212c7589 */ /* 0x000fe200000e0000 */
[----:B0-----:R-:W-:Y:S02]  /*10400*/  LOP3.LUT R45, R14, 0x2, RZ, 0x3c, !PT ;  /* 0x000000020e2d7812 */ /* 0x001fe400078e3cff */
[----:B------:R-:W-:Y:S01]  /*10410*/  MOV R10, R10 ;  /* 0x0000000a000a7202 */ /* 0x000fe20000000f00 */
[----:B------:R-:W-:Y:S01]  /*10420*/  SHFL.IDX PT, R46, R31, R14, 0x1c1f ;  /* 0x001c1f0e1f2e7589 */ /* 0x000fe200000e0000 */
[----:B------:R-:W-:Y:S02]  /*10430*/  MOV R77, R8 ;  /* 0x00000008004d7202 */ /* 0x000fe40000000f00 */
[----:B------:R-:W-:Y:S01]  /*10440*/  MOV R78, R78 ;  /* 0x0000004e004e7202 */ /* 0x000fe20000000f00 */
[----:B------:R-:W-:Y:S01]  /*10450*/  SHFL.IDX PT, R54, R37, R45, 0x1c1f ;  /* 0x001c1f2d25367589 */ /* 0x000fe200000e0000 */
[----:B------:R-:W-:-:S02]  /*10460*/  MOV R76, R6 ;  /* 0x00000006004c7202 */ /* 0x000fc40000000f00 */
[----:B------:R-:W-:Y:S01]  /*10470*/  MOV R79, R4 ;  /* 0x00000004004f7202 */ /* 0x000fe20000000f00 */
[----:B------:R0:W-:Y:S04]  /*10480*/  SHFL.IDX PT, R11, R81, R14, 0x1c1f ;  /* 0x001c1f0e510b7589 */ /* 0x0001e800000e0000 */
[----:B------:R-:W1:Y:S04]  /*10490*/  SHFL.IDX PT, R47, R24, R45, 0x1c1f ;  /* 0x001c1f2d182f7589 */ /* 0x000e6800000e0000 */
[----:B------:R-:W-:Y:S01]  /*104a0*/  SHFL.IDX PT, R15, R15, R45, 0x1c1f ;  /* 0x001c1f2d0f0f7589 */ /* 0x000fe200000e0000 */
[----:B0-----:R-:W-:-:S03]  /*104b0*/  IMAD.U32 R81, RZ, RZ, UR9 ;  /* 0x00000009ff517e24 */ /* 0x001fc6000f8e00ff */
[----:B------:R-:W0:Y:S04]  /*104c0*/  SHFL.IDX PT, R52, R39, R45, 0x1c1f ;  /* 0x001c1f2d27347589 */ /* 0x000e2800000e0000 */
[----:B------:R-:W-:Y:S04]  /*104d0*/  SHFL.IDX PT, R64, R42, R45, 0x1c1f ;  /* 0x001c1f2d2a407589 */ /* 0x000fe800000e0000 */
[----:B------:R-:W-:Y:S04]  /*104e0*/  SHFL.IDX PT, R9, R49, R14, 0x1c1f ;  /* 0x001c1f0e31097589 */ /* 0x000fe800000e0000 */
[----:B------:R-:W2:Y:S04]  /*104f0*/  SHFL.IDX PT, R48, R25, R45, 0x1c1f ;  /* 0x001c1f2d19307589 */ /* 0x000ea800000e0000 */
[----:B------:R3:W-:Y:S01]  /*10500*/  SHFL.IDX PT, R67, R32, R45, 0x1c1f ;  /* 0x001c1f2d20437589 */ /* 0x0007e200000e0000 */
[----:B-1----:R-:W-:-:S03]  /*10510*/  SEL R33, R44, R47, P0 ;  /* 0x0000002f2c217207 */ /* 0x002fc60000000000 */
[----:B------:R-:W-:Y:S04]  /*10520*/  SHFL.IDX PT, R6, R53, R14, 0x1c1f ;  /* 0x001c1f0e35067589 */ /* 0x000fe800000e0000 */
[----:B------:R-:W-:Y:S01]  /*10530*/  SHFL.IDX PT, R5, R57, R14, 0x1c1f ;  /* 0x001c1f0e39057589 */ /* 0x000fe200000e0000 */
[----:B0-----:R-:W-:Y:S02]  /*10540*/  SEL R37, R65, R52, P0 ;  /* 0x0000003441257207 */ /* 0x001fe40000000000 */
[----:B---3--:R-:W-:Y:S01]  /*10550*/  SEL R32, R46, R15, P0 ;  /* 0x0000000f2e207207 */ /* 0x008fe20000000000 */
[----:B------:R0:W-:Y:S01]  /*10560*/  SHFL.IDX PT, R4, R61, R14, 0x1c1f ;  /* 0x001c1f0e3d047589 */ /* 0x0001e200000e0000 */
[----:B------:R-:W-:-:S03]  /*10570*/  SEL R39, R52, R65, P0 ;  /* 0x0000004134277207 */ /* 0x000fc60000000000 */
[----:B------:R-:W-:Y:S04]  /*10580*/  SHFL.IDX PT, R8, R87, R14, 0x1c1f ;  /* 0x001c1f0e57087589 */ /* 0x000fe800000e0000 */
[----:B------:R-:W-:Y:S01]  /*10590*/  SHFL.IDX PT, R31, R89, R14, 0x1c1f ;  /* 0x001c1f0e591f7589 */ /* 0x000fe200000e0000 */
[----:B--2---:R-:W-:Y:S02]  /*105a0*/  SEL R42, R48, R43, P0 ;  /* 0x0000002b302a7207 */ /* 0x004fe40000000000 */
[----:B0-----:R-:W-:Y:S01]  /*105b0*/  SEL R61, R11, R64, P0 ;  /* 0x000000400b3d7207 */ /* 0x001fe20000000000 */
[----:B------:R-:W-:Y:S04]  /*105c0*/  SHFL.IDX PT, R7, R85, R14, 0x1c1f ;  /* 0x001c1f0e55077589 */ /* 0x000fe800000e0000 */
[----:B------:R-:W-:Y:S04]  /*105d0*/  SHFL.IDX PT, R49, R26, R45, 0x1c1f ;  /* 0x001c1f2d1a317589 */ /* 0x000fe800000e0000 */
[----:B------:R0:W1:Y:S04]  /*105e0*/  SHFL.IDX PT, R51, R35, R45, 0x1c1f ;  /* 0x001c1f2d23337589 */ /* 0x00006800000e0000 */
[----:B------:R2:W3:Y:S04]  /*105f0*/  SHFL.IDX PT, R24, R36, R45, 0x1c1f ;  /* 0x001c1f2d24187589 */ /* 0x0004e800000e0000 */
[----:B------:R-:W-:Y:S01]  /*10600*/  SHFL.IDX PT, R57, R29, R45, 0x1c1f ;  /* 0x001c1f2d1d397589 */ /* 0x000fe200000e0000 */
[----:B0-----:R-:W-:-:S03]  /*10610*/  SEL R35, R47, R44, P0 ;  /* 0x0000002c2f237207 */ /* 0x001fc60000000000 */
[----:B------:R0:W-:Y:S01]  /*10620*/  SHFL.IDX PT, R14, R34, R45, 0x1c1f ;  /* 0x001c1f2d220e7589 */ /* 0x0001e200000e0000 */
[----:B--2---:R-:W-:-:S03]  /*10630*/  SEL R36, R63, R54, P0 ;  /* 0x000000363f247207 */ /* 0x004fc60000000000 */
[----:B------:R2:W-:Y:S04]  /*10640*/  SHFL.IDX PT, R26, R40, R45, 0x1c1f ;  /* 0x001c1f2d281a7589 */ /* 0x0005e800000e0000 */
[----:B------:R4:W3:Y:S01]  /*10650*/  SHFL.IDX PT, R60, R38, R45, 0x1c1f ;  /* 0x001c1f2d263c7589 */ /* 0x0008e200000e0000 */
[----:B0-----:R-:W-:-:S03]  /*10660*/  SEL R34, R15, R46, P0 ;  /* 0x0000002e0f227207 */ /* 0x001fc60000000000 */
[----:B------:R-:W0:Y:S01]  /*10670*/  SHFL.IDX PT, R68, R68, R45, 0x1c1f ;  /* 0x001c1f2d44447589 */ /* 0x000e2200000e0000 */
[----:B-1----:R-:W-:Y:S02]  /*10680*/  SEL R44, R56, R51, P0 ;  /* 0x00000033382c7207 */ /* 0x002fe40000000000 */
[----:B--2---:R-:W-:Y:S01]  /*10690*/  SEL R40, R43, R48, P0 ;  /* 0x000000302b287207 */ /* 0x004fe20000000000 */
[----:B------:R-:W1:Y:S01]  /*106a0*/  SHFL.IDX PT, R27, R27, R45, 0x1c1f ;  /* 0x001c1f2d1b1b7589 */ /* 0x000e6200000e0000 */
[----:B------:R-:W-:Y:S02]  /*106b0*/  SEL R43, R49, R12, P0 ;  /* 0x0000000c312b7207 */ /* 0x000fe40000000000 */
[----:B----4-:R-:W-:Y:S01]  /*106c0*/  SEL R38, R54, R63, P0 ;  /* 0x0000003f36267207 */ /* 0x010fe20000000000 */
[----:B------:R2:W4:Y:S01]  /*106d0*/  SHFL.IDX PT, R25, R41, R45, 0x1c1f ;  /* 0x001c1f2d29197589 */ /* 0x00052200000e0000 */
[----:B------:R-:W-:Y:S02]  /*106e0*/  SEL R63, R64, R11, P0 ;  /* 0x0000000b403f7207 */ /* 0x000fe40000000000 */
[----:B------:R-:W-:Y:S01]  /*106f0*/  SEL R64, R66, R67, P0 ;  /* 0x0000004342407207 */ /* 0x000fe20000000000 */
[----:B------:R-:W4:Y:S01]  /*10700*/  SHFL.IDX PT, R28, R28, R45, 0x1c1f ;  /* 0x001c1f2d1c1c7589 */ /* 0x000f2200000e0000 */
[----:B------:R-:W-:-:S02]  /*10710*/  SEL R46, R51, R56, P0 ;  /* 0x00000038332e7207 */ /* 0x000fc40000000000 */
[----:B---3--:R-:W-:Y:S01]  /*10720*/  SEL R47, R24, R69, P0 ;  /* 0x00000045182f7207 */ /* 0x008fe20000000000 */
[----:B------:R-:W3:Y:S01]  /*10730*/  SHFL.IDX PT, R59, R30, R45, 0x1c1f ;  /* 0x001c1f2d1e3b7589 */ /* 0x000ee200000e0000 */
[----:B------:R-:W-:Y:S02]  /*10740*/  SEL R66, R67, R66, P0 ;  /* 0x0000004243427207 */ /* 0x000fe40000000000 */
[----:B--2---:R-:W-:Y:S01]  /*10750*/  SEL R41, R12, R49, P0 ;  /* 0x000000310c297207 */ /* 0x004fe20000000000 */
[----:B------:R-:W-:Y:S01]  /*10760*/  SHFL.IDX PT, R75, R128, R45, 0x1c1f ;  /* 0x001c1f2d804b7589 */ /* 0x000fe200000e0000 */
[----:B------:R-:W-:Y:S02]  /*10770*/  SEL R52, R71, R60, P0 ;  /* 0x0000003c47347207 */ /* 0x000fe40000000000 */
[----:B------:R-:W-:Y:S01]  /*10780*/  SEL R54, R60, R71, P0 ;  /* 0x000000473c367207 */ /* 0x000fe20000000000 */
[----:B------:R-:W2:Y:S01]  /*10790*/  SHFL.IDX PT, R73, R122, R45, 0x1c1f ;  /* 0x001c1f2d7a497589 */ /* 0x000ea200000e0000 */
[----:B------:R-:W-:-:S02]  /*107a0*/  SEL R53, R13, R26, P0 ;  /* 0x0000001a0d357207 */ /* 0x000fc40000000000 */
[----:B------:R-:W-:Y:S01]  /*107b0*/  SEL R55, R26, R13, P0 ;  /* 0x0000000d1a377207 */ /* 0x000fe20000000000 */
[----:B------:R-:W2:Y:S01]  /*107c0*/  SHFL.IDX PT, R127, R127, R45, 0x1c1f ;  /* 0x001c1f2d7f7f7589 */ /* 0x000ea200000e0000 */
[----:B------:R-:W-:Y:S02]  /*107d0*/  SEL R56, R58, R57, P0 ;  /* 0x000000393a387207 */ /* 0x000fe40000000000 */
[----:B------:R-:W-:Y:S01]  /*107e0*/  SEL R65, R5, R14, P0 ;  /* 0x0000000e05417207 */ /* 0x000fe20000000000 */
[----:B------:R-:W2:Y:S01]  /*107f0*/  SHFL.IDX PT, R133, R133, R45, 0x1c1f ;  /* 0x001c1f2d85857589 */ /* 0x000ea200000e0000 */
[----:B------:R-:W-:Y:S02]  /*10800*/  SEL R67, R14, R5, P0 ;  /* 0x000000050e437207 */ /* 0x000fe40000000000 */
[----:B0-----:R-:W-:Y:S01]  /*10810*/  SEL R29, R31, R68, P0 ;  /* 0x000000441f1d7207 */ /* 0x001fe20000000000 */
[----:B------:R0:W2:Y:S01]  /*10820*/  SHFL.IDX PT, R130, R130, R45, 0x1c1f ;  /* 0x001c1f2d82827589 */ /* 0x0000a200000e0000 */
[----:B-1----:R-:W-:-:S02]  /*10830*/  SEL R48, R50, R27, P0 ;  /* 0x0000001b32307207 */ /* 0x002fc40000000000 */
[----:B------:R-:W-:Y:S02]  /*10840*/  SEL R58, R57, R58, P0 ;  /* 0x0000003a393a7207 */ /* 0x000fe40000000000 */
[----:B----4-:R-:W-:Y:S02]  /*10850*/  SEL R60, R62, R25, P0 ;  /* 0x000000193e3c7207 */ /* 0x010fe40000000000 */
[----:B------:R-:W-:Y:S02]  /*10860*/  F2FP.BF16.F32.PACK_AB R12, R33, R32 ;  /* 0x00000020210c723e */ /* 0x000fe400000010ff */
[----:B------:R-:W-:Y:S02]  /*10870*/  F2FP.BF16.F32.PACK_AB R13, R37, R36 ;  /* 0x00000024250d723e */ /* 0x000fe400000010ff */
[----:B0-----:R-:W-:Y:S02]  /*10880*/  SEL R45, R69, R24, P0 ;  /* 0x00000018452d7207 */ /* 0x001fe40000000000 */
[----:B------:R-:W-:-:S02]  /*10890*/  F2FP.BF16.F32.PACK_AB R14, R35, R34 ;  /* 0x00000022230e723e */ /* 0x000fc400000010ff */
[----:B------:R-:W-:Y:S02]  /*108a0*/  F2FP.BF16.F32.PACK_AB R15, R39, R38 ;  /* 0x00000026270f723e */ /* 0x000fe400000010ff */
[----:B------:R-:W-:Y:S02]  /*108b0*/  SEL R31, R68, R31, P0 ;  /* 0x0000001f441f7207 */ /* 0x000fe40000000000 */
[----:B------:R-:W-:Y:S01]  /*108c0*/  SEL R50, R27, R50, P0 ;  /* 0x000000321b327207 */ /* 0x000fe20000000000 */
[----:B------:R-:W-:Y:S01]  /*108d0*/  STSM.16.M88.4 [R10], R12 ;  /* 0x0000000c0a007844 */ /* 0x000fe20000000200 */
[----:B------:R-:W-:Y:S02]  /*108e0*/  SEL R49, R9, R28, P0 ;  /* 0x0000001c09317207 */ /* 0x000fe40000000000 */
[----:B------:R-:W-:Y:S02]  /*108f0*/  SEL R51, R28, R9, P0 ;  /* 0x000000091c337207 */ /* 0x000fe40000000000 */
[----:B---3--:R-:W-:-:S02]  /*10900*/  SEL R57, R6, R59, P0 ;  /* 0x0000003b06397207 */ /* 0x008fc40000000000 */
[----:B------:R-:W-:Y:S02]  /*10910*/  SEL R62, R25, R62, P0 ;  /* 0x0000003e193e7207 */ /* 0x000fe40000000000 */
[----:B------:R-:W-:Y:S02]  /*10920*/  SEL R59, R59, R6, P0 ;  /* 0x000000063b3b7207 */ /* 0x000fe40000000000 */
[----:B--2---:R-:W-:Y:S02]  /*10930*/  SEL R68, R70, R73, P0 ;  /* 0x0000004946447207 */ /* 0x004fe40000000000 */
[----:B------:R-:W-:Y:S02]  /*10940*/  SEL R72, R74, R75, P0 ;  /* 0x0000004b4a487207 */ /* 0x000fe40000000000 */
[----:B------:R-:W-:Y:S02]  /*10950*/  F2FP.BF16.F32.PACK_AB R24, R41, R40 ;  /* 0x000000282918723e */ /* 0x000fe400000010ff */
[----:B------:R-:W-:-:S02]  /*10960*/  F2FP.BF16.F32.PACK_AB R25, R45, R44 ;  /* 0x0000002c2d19723e */ /* 0x000fc400000010ff */
[----:B------:R-:W-:Y:S02]  /*10970*/  F2FP.BF16.F32.PACK_AB R26, R43, R42 ;  /* 0x0000002a2b1a723e */ /* 0x000fe400000010ff */
[----:B------:R-:W-:Y:S02]  /*10980*/  F2FP.BF16.F32.PACK_AB R27, R47, R46 ;  /* 0x0000002e2f1b723e */ /* 0x000fe400000010ff */
[----:B------:R-:W-:Y:S02]  /*10990*/  SEL R70, R73, R70, P0 ;  /* 0x0000004649467207 */ /* 0x000fe40000000000 */
[----:B------:R-:W-:Y:S01]  /*109a0*/  SEL R69, R8, R127, P0 ;  /* 0x0000007f08457207 */ /* 0x000fe20000000000 */
[----:B------:R0:W-:Y:S01]  /*109b0*/  STSM.16.M88.4 [R80], R24 ;  /* 0x0000001850007844 */ /* 0x0001e20000000200 */
[----:B------:R-:W-:Y:S02]  /*109c0*/  SEL R71, R127, R8, P0 ;  /* 0x000000087f477207 */ /* 0x000fe40000000000 */
[----:B------:R-:W-:-:S02]  /*109d0*/  SEL R74, R75, R74, P0 ;  /* 0x0000004a4b4a7207 */ /* 0x000fc40000000000 */
[----:B------:R-:W-:Y:S02]  /*109e0*/  SEL R73, R4, R133, P0 ;  /* 0x0000008504497207 */ /* 0x000fe40000000000 */
[----:B------:R-:W-:Y:S02]  /*109f0*/  SEL R75, R133, R4, P0 ;  /* 0x00000004854b7207 */ /* 0x000fe40000000000 */
[----:B------:R-:W-:Y:S02]  /*10a00*/  SEL R28, R7, R130, P0 ;  /* 0x00000082071c7207 */ /* 0x000fe40000000000 */
[----:B------:R-:W-:Y:S02]  /*10a10*/  SEL R30, R130, R7, P0 ;  /* 0x00000007821e7207 */ /* 0x000fe40000000000 */
[----:B------:R-:W-:Y:S02]  /*10a20*/  F2FP.BF16.F32.PACK_AB R4, R49, R48 ;  /* 0x000000303104723e */ /* 0x000fe400000010ff */
[----:B------:R-:W-:Y:S01]  /*10a30*/  F2FP.BF16.F32.PACK_AB R5, R53, R52 ;  /* 0x000000343505723e */ /* 0x000fe200000010ff */
[----:B0-----:R-:W-:Y:S01]  /*10a40*/  IMAD.U32 R80, RZ, RZ, UR8 ;  /* 0x00000008ff507e24 */ /* 0x001fe2000f8e00ff */
[----:B------:R-:W-:Y:S01]  /*10a50*/  F2FP.BF16.F32.PACK_AB R6, R51, R50 ;  /* 0x000000323306723e */ /* 0x000fe200000010ff */
[----:B------:R-:W-:Y:S01]  /*10a60*/  ULDC.64 UR8, c[0x0][0xc08] ;  /* 0x0003020000087ab9 */ /* 0x000fe20000000a00 */
[----:B------:R-:W-:-:S02]  /*10a70*/  F2FP.BF16.F32.PACK_AB R7, R55, R54 ;  /* 0x000000363707723e */ /* 0x000fc400000010ff */
[----:B------:R-:W-:Y:S02]  /*10a80*/  F2FP.BF16.F32.PACK_AB R8, R57, R56 ;  /* 0x000000383908723e */ /* 0x000fe400000010ff */
[----:B------:R-:W-:Y:S01]  /*10a90*/  F2FP.BF16.F32.PACK_AB R9, R61, R60 ;  /* 0x0000003c3d09723e */ /* 0x000fe200000010ff */
[----:B------:R0:W-:Y:S01]  /*10aa0*/  STSM.16.M88.4 [R77], R4 ;  /* 0x000000044d007844 */ /* 0x0001e20000000200 */
[----:B------:R-:W-:Y:S02]  /*10ab0*/  F2FP.BF16.F32.PACK_AB R10, R59, R58 ;  /* 0x0000003a3b0a723e */ /* 0x000fe400000010ff */
[----:B------:R-:W-:Y:S02]  /*10ac0*/  F2FP.BF16.F32.PACK_AB R11, R63, R62 ;  /* 0x0000003e3f0b723e */ /* 0x000fe400000010ff */
[----:B------:R-:W-:Y:S02]  /*10ad0*/  F2FP.BF16.F32.PACK_AB R12, R65, R64 ;  /* 0x00000040410c723e */ /* 0x000fe400000010ff */
[----:B------:R-:W-:Y:S01]  /*10ae0*/  F2FP.BF16.F32.PACK_AB R13, R69, R68 ;  /* 0x00000044450d723e */ /* 0x000fe200000010ff */
[----:B------:R1:W-:Y:S01]  /*10af0*/  STSM.16.M88.4 [R76], R8 ;  /* 0x000000084c007844 */ /* 0x0003e20000000200 */
[----:B------:R-:W-:-:S02]  /*10b00*/  F2FP.BF16.F32.PACK_AB R14, R67, R66 ;  /* 0x00000042430e723e */ /* 0x000fc400000010ff */
[----:B------:R-:W-:Y:S02]  /*10b10*/  F2FP.BF16.F32.PACK_AB R15, R71, R70 ;  /* 0x00000046470f723e */ /* 0x000fe400000010ff */
[----:B------:R-:W-:Y:S02]  /*10b20*/  F2FP.BF16.F32.PACK_AB R24, R73, R72 ;  /* 0x000000484918723e */ /* 0x000fe400000010ff */
[----:B------:R-:W-:Y:S01]  /*10b30*/  F2FP.BF16.F32.PACK_AB R25, R29, R28 ;  /* 0x0000001c1d19723e */ /* 0x000fe200000010ff */
[----:B------:R2:W-:Y:S01]  /*10b40*/  STSM.16.M88.4 [R78], R12 ;  /* 0x0000000c4e007844 */ /* 0x0005e20000000200 */
[----:B------:R-:W-:Y:S01]  /*10b50*/  F2FP.BF16.F32.PACK_AB R26, R75, R74 ;  /* 0x0000004a4b1a723e */ /* 0x000fe200000010ff */
[----:B0-----:R-:W0:Y:S01]  /*10b60*/  LDC R77, c[0x0][0xbe8] ;  /* 0x0002fa00ff4d7b82 */ /* 0x001e220000000800 */
[----:B------:R-:W-:Y:S02]  /*10b70*/  F2FP.BF16.F32.PACK_AB R27, R31, R30 ;  /* 0x0000001e1f1b723e */ /* 0x000fe400000010ff */
[----:B------:R-:W-:-:S03]  /*10b80*/  ISETP.NE.U32.AND P0, PT, RZ, UR10, PT ;  /* 0x0000000aff007c0c */ /* 0x000fc6000bf05070 */
[----:B------:R3:W-:Y:S01]  /*10b90*/  STSM.16.M88.4 [R79], R24 ;  /* 0x000000184f007844 */ /* 0x0007e20000000200 */
[----:B------:R-:W-:Y:S01]  /*10ba0*/  ISETP.NE.AND.EX P0, PT, RZ, UR11, PT, P0 ;  /* 0x0000000bff007c0c */ /* 0x000fe2000bf05300 */
[----:B------:R-:W-:-:S12]  /*10bb0*/  BAR.SYNC.DEFER_BLOCKING 0x1, 0x180 ;  /* 0x0046000000007b1d */ /* 0x000fd80000010000 */
[----:B------:R-:W4:Y:S01]  /*10bc0*/  @P0 LDG.E R82, desc[UR54][R80.64] ;  /* 0x0000003650520981 */ /* 0x000f22000c1e1900 */
[----:B0-----:R-:W-:Y:S01]  /*10bd0*/  ISETP.NE.AND P1, PT, R77, 0x1, PT ;  /* 0x000000014d00780c */ /* 0x001fe20003f25270 */
[----:B------:R-:W-:Y:S02]  /*10be0*/  UISETP.NE.U32.AND UP0, UPT, UR8, URZ, UPT ;  /* 0x0000003f0800728c */ /* 0x000fe4000bf05070 */
[----:B------:R-:W-:Y:S02]  /*10bf0*/  UISETP.GT.AND UP1, UPT, UR43, 0x1, UPT ;  /* 0x000000012b00788c */ /* 0x000fe4000bf24270 */
[----:B------:R-:W-:Y:S01]  /*10c00*/  UISETP.NE.AND.EX UP0, UPT, UR9, URZ, UPT, UP0 ;  /* 0x0000003f0900728c */ /* 0x000fe2000bf05300 */
[----:B------:R-:W-:Y:S01]  /*10c10*/  UMOV UR18, 0x9b8 ;  /* 0x000009b800127882 */ /* 0x000fe20000000000 */
[----:B------:R-:W-:-:S06]  /*10c20*/  ULDC UR4, c[0x0][0xa88] ;  /* 0x0002a20000047ab9 */ /* 0x000fcc0000000800 */
[----:B------:R-:W0:Y:S01]  /*10c30*/  @P1 LDC R6, c[0x0][0xbec] ;  /* 0x0002fb00ff061b82 */ /* 0x000e220000000800 */
[----:B------:R-:W-:Y:S01]  /*10c40*/  USEL UR18, UR18, 0x978, UP1 ;  /* 0x0000097812127887 */ /* 0x000fe20008800000 */
[----:B------:R-:W-:Y:S01]  /*10c50*/  PLOP3.LUT P4, PT, PT, PT, UP0, 0x80, 0x0 ;  /* 0x000000000000781c */ /* 0x000fe20003f8f008 */
[----:B------:R-:W-:Y:S01]  /*10c60*/  @UP0 ULDC.64 UR8, c[0x0][0xc08] ;  /* 0x0003020000080ab9 */ /* 0x000fe20000000a00 */
[----:B-1----:R-:W-:Y:S01]  /*10c70*/  IMAD.U32 R76, RZ, RZ, UR4 ;  /* 0x00000004ff4c7e24 */ /* 0x002fe2000f8e00ff */
[----:B------:R-:W-:-:S03]  /*10c80*/  @UP0 UIMAD.WIDE UR8, UR39, 0x4, UR8 ;  /* 0x00000004270808a5 */ /* 0x000fc6000f8e0208 */
[----:B------:R-:W1:Y:S01]  /*10c90*/  @P1 LDC R9, c[0x0][0xbf0] ;  /* 0x0002fc00ff091b82 */ /* 0x000e620000000800 */
[----:B------:R-:W-:Y:S02]  /*10ca0*/  UISETP.NE.U32.AND UP0, UPT, UR10, URZ, UPT ;  /* 0x0000003f0a00728c */ /* 0x000fe4000bf05070 */
[----:B------:R-:W-:Y:S01]  /*10cb0*/  IMAD.U32 R4, RZ, RZ, UR8 ;  /* 0x00000008ff047e24 */ /* 0x000fe2000f8e00ff */
[----:B------:R-:W-:Y:S01]  /*10cc0*/  USEL UR16, UR42, URZ, UP1 ;  /* 0x0000003f2a107287 */ /* 0x000fe20008800000 */
[----:B------:R-:W-:Y:S01]  /*10cd0*/  IMAD.U32 R5, RZ, RZ, UR9 ;  /* 0x00000009ff057e24 */ /* 0x000fe2000f8e00ff */
[----:B------:R-:W-:Y:S01]  /*10ce0*/  UISETP.NE.AND.EX UP0, UPT, UR11, URZ, UPT, UP0 ;  /* 0x0000003f0b00728c */ /* 0x000fe2000bf05300 */
[----:B------:R-:W-:Y:S01]  /*10cf0*/  ULDC.64 UR12, c[0x0][UR18+0x218] ;  /* 0x00008600120c7abb */ /* 0x000fe20008000a00 */
[----:B------:R-:W-:Y:S01]  /*10d00*/  UMOV UR4, URZ ;  /* 0x0000003f00047c82 */ /* 0x000fe20008000000 */
[----:B------:R-:W-:Y:S01]  /*10d10*/  UIMAD.WIDE.U32 UR8, UR12, UR37, URZ ;  /* 0x000000250c0872a5 */ /* 0x000fe2000f8e003f */
[----:B--2---:R-:W-:Y:S01]  /*10d20*/  VIADD R13, R18, UR40 ;  /* 0x00000028120d7c36 */ /* 0x004fe20008000000 */
[----:B------:R-:W-:Y:S01]  /*10d30*/  ULDC.64 UR14, c[0x0][UR18+0x228] ;  /* 0x00008a00120e7abb */ /* 0x000fe20008000a00 */
[----:B------:R-:W-:Y:S01]  /*10d40*/  UIMAD UR12, UR13, UR37, URZ ;  /* 0x000000250d0c72a4 */ /* 0x000fe2000f8e023f */
[----:B------:R0:W5:Y:S01]  /*10d50*/  @P4 LDG.E R76, desc[UR54][R4.64] ;  /* 0x00000036044c4981 */ /* 0x000162000c1e1900 */
[----:B------:R-:W-:Y:S01]  /*10d60*/  USHF.R.S32.HI UR17, URZ, 0x1f, UR39 ;  /* 0x0000001f3f117899 */ /* 0x000fe20008011427 */
[----:B------:R-:W-:Y:S01]  /*10d70*/  IMAD.MOV.U32 R7, RZ, RZ, R13 ;  /* 0x000000ffff077224 */ /* 0x000fe200078e000d */
[----:B------:R-:W-:-:S02]  /*10d80*/  USEL UR7, UR39, URZ, !UP0 ;  /* 0x0000003f27077287 */ /* 0x000fc4000c000000 */
[----:B------:R-:W-:Y:S01]  /*10d90*/  UIMAD.WIDE.U32 UR20, UR14, UR16, URZ ;  /* 0x000000100e1472a5 */ /* 0x000fe2000f8e003f */
[----:B------:R-:W-:Y:S01]  /*10da0*/  ULDC.64 UR10, c[0x0][UR18+0x220] ;  /* 0x00008800120a7abb */ /* 0x000fe20008000a00 */
[----:B------:R-:W-:Y:S02]  /*10db0*/  UIMAD UR14, UR15, UR16, URZ ;  /* 0x000000100f0e72a4 */ /* 0x000fe4000f8e023f */
[----:B------:R-:W-:Y:S01]  /*10dc0*/  UIADD3 UR15, UR9, UR12, URZ ;  /* 0x0000000c090f7290 */ /* 0x000fe2000fffe03f */
[----:B0-----:R-:W-:Y:S01]  /*10dd0*/  @P1 IMAD.HI.U32 R4, R13, R6, RZ ;  /* 0x000000060d041227 */ /* 0x001fe200078e00ff */
[----:B------:R-:W-:Y:S02]  /*10de0*/  USEL UR17, UR17, URZ, !UP0 ;  /* 0x0000003f11117287 */ /* 0x000fe4000c000000 */
[----:B------:R-:W-:Y:S01]  /*10df0*/  UIMAD UR9, UR11, UR7, URZ ;  /* 0x000000070b0972a4 */ /* 0x000fe2000f8e023f */
[----:B------:R-:W-:Y:S01]  /*10e00*/  IMAD.U32 R5, RZ, RZ, UR21 ;  /* 0x00000015ff057e24 */ /* 0x000fe2000f8e00ff */
[----:B------:R-:W-:Y:S01]  /*10e10*/  UIMAD.WIDE.U32 UR12, UR10, UR7, URZ ;  /* 0x000000070a0c72a5 */ /* 0x000fe2000f8e003f */
[----:B-1----:R-:W-:Y:S01]  /*10e20*/  @P1 SHF.R.U32.HI R7, RZ, R9, R4 ;  /* 0x00000009ff071219 */ /* 0x002fe20000011604 */
[----:B------:R-:W-:Y:S01]  /*10e30*/  UIMAD UR9, UR10, UR17, UR9 ;  /* 0x000000110a0972a4 */ /* 0x000fe2000f8e0209 */
[----:B------:R-:W-:Y:S01]  /*10e40*/  IMAD.U32 R4, RZ, RZ, UR20 ;  /* 0x00000014ff047e24 */ /* 0x000fe2000f8e00ff */
[----:B------:R-:W-:Y:S01]  /*10e50*/  UIADD3 UR14, UR21, UR14, URZ ;  /* 0x0000000e150e7290 */ /* 0x000fe2000fffe03f */
[--C-:B------:R-:W-:Y:S01]  /*10e60*/  SHF.R.S32.HI R5, RZ, 0x1f, R7.reuse ;  /* 0x0000001fff057819 */ /* 0x100fe20000011407 */
[----:B------:R-:W-:Y:S01]  /*10e70*/  UIADD3 UR9, UR13, UR9, URZ ;  /* 0x000000090d097290 */ /* 0x000fe2000fffe03f */
[----:B------:R-:W-:-:S03]  /*10e80*/  IMAD.MOV R6, RZ, RZ, -R7 ;  /* 0x000000ffff067224 */ /* 0x000fc600078e0a07 */
[----:B------:R-:W-:Y:S02]  /*10e90*/  IMAD.U32 R8, RZ, RZ, UR14 ;  /* 0x0000000eff087e24 */ /* 0x000fe4000f8e00ff */
[----:B------:R-:W-:-:S05]  /*10ea0*/  IMAD R9, R77, R6, R13 ;  /* 0x000000064d097224 */ /* 0x000fca00078e020d */
[----:B------:R-:W-:Y:S02]  /*10eb0*/  SHF.R.S32.HI R6, RZ, 0x1f, R9 ;  /* 0x0000001fff067819 */ /* 0x000fe40000011409 */
[----:B----4-:R-:W-:-:S13]  /*10ec0*/  @P0 R2UR UR4, R82 ;  /* 0x00000000520402ca */ /* 0x010fda00000e0000 */
        /* <DEDUP_REMOVED lines=15> */
[----:B---3--:R-:W-:Y:S08]  /*10fc0*/  @P4 BRA `(.L_x_1061) ;  /* 0x0000000000104947 */ /* 0x008ff00003800000 */
[----:B------:R-:W-:Y:S05]  /*10fd0*/  @!P0 BRA `(.L_x_1061) ;  /* 0x00000000000c8947 */ /* 0x000fea0003800000 */
[----:B------:R-:W2:Y:S04]  /*10fe0*/  LDG.E R5, desc[UR54][R80.64] ;  /* 0x0000003650057981 */ /* 0x000ea8000c1e1900 */
[----:B-----5:R-:W2:Y:S02]  /*10ff0*/  LDG.E R76, desc[UR54][R80.64+0x4] ;  /* 0x00000436504c7981 */ /* 0x020ea4000c1e1900 */
[----:B--2---:R-:W-:-:S07]  /*11000*/  IMAD.IADD R76, R76, 0x1, -R5 ;  /* 0x000000014c4c7824 */ /* 0x004fce00078e0a05 */
.L_x_1061:
        /* <DEDUP_REMOVED lines=14> */
[----:B--2---:R-:W-:-:S04]  /*110f0*/  VIADD R11, R11, UR40 ;  /* 0x000000280b0b7c36 */ /* 0x004fc80008000000 */
        /* <DEDUP_REMOVED lines=21> */
[C---:B------:R-:W-:Y:S02]  /*11250*/  LOP3.LUT R7, R20.reuse, 0x180, RZ, 0xc0, !PT ;  /* 0x0000018014077812 */ /* 0x040fe400078ec0ff */
[----:B------:R-:W-:-:S02]  /*11260*/  IADD3 R5, P5, R20, 0x7800, RZ ;  /* 0x0000780014057810 */ /* 0x000fc40007fbe0ff */
[----:B------:R-:W-:Y:S02]  /*11270*/  LOP3.LUT R8, R9, 0x180, RZ, 0xc0, !PT ;  /* 0x0000018009087812 */ /* 0x000fe400078ec0ff */
[----:B------:R-:W-:Y:S01]  /*11280*/  LOP3.LUT R12, R13, 0x180, RZ, 0xc0, !PT ;  /* 0x000001800d0c7812 */ /* 0x000fe200078ec0ff */
[----:B------:R-:W-:Y:S01]  /*11290*/  IMAD.X R33, RZ, RZ, R21, P5 ;  /* 0x000000ffff217224 */ /* 0x000fe200028e0615 */
[----:B------:R-:W-:Y:S02]  /*112a0*/  LOP3.LUT R24, R25, 0x180, RZ, 0xc0, !PT ;  /* 0x0000018019187812 */ /* 0x000fe400078ec0ff */
[----:B------:R-:W-:Y:S02]  /*112b0*/  LOP3.LUT R28, R29, 0x180, RZ, 0xc0, !PT ;  /* 0x000001801d1c7812 */ /* 0x000fe400078ec0ff */
[----:B------:R-:W-:Y:S02]  /*112c0*/  SHF.R.U64 R7, R7, 0x3, RZ ;  /* 0x0000000307077819 */ /* 0x000fe400000012ff */
[----:B------:R-:W-:-:S02]  /*112d0*/  LOP3.LUT R0, R5, 0x180, RZ, 0xc0, !PT ;  /* 0x0000018005007812 */ /* 0x000fc400078ec0ff */
[----:B------:R-:W-:Y:S02]  /*112e0*/  SHF.R.U64 R8, R8, 0x3, RZ ;  /* 0x0000000308087819 */ /* 0x000fe400000012ff */
[----:B------:R-:W-:Y:S02]  /*112f0*/  SHF.R.U64 R12, R12, 0x3, RZ ;  /* 0x000000030c0c7819 */ /* 0x000fe400000012ff */
[----:B------:R-:W-:Y:S02]  /*11300*/  SHF.R.U64 R24, R24, 0x3, RZ ;  /* 0x0000000318187819 */ /* 0x000fe400000012ff */
[----:B------:R-:W-:Y:S02]  /*11310*/  SHF.R.U64 R28, R28, 0x3, RZ ;  /* 0x000000031c1c7819 */ /* 0x000fe400000012ff */
[----:B------:R-:W-:Y:S02]  /*11320*/  LOP3.LUT R20, R7, R20, RZ, 0x3c, !PT ;  /* 0x0000001407147212 */ /* 0x000fe400078e3cff */
[----:B------:R-:W-:-:S02]  /*11330*/  SHF.R.U64 R0, R0, 0x3, RZ ;  /* 0x0000000300007819 */ /* 0x000fc400000012ff */
[----:B------:R-:W-:Y:S02]  /*11340*/  SHF.R.S32.HI R2, RZ, 0x1f, R79 ;  /* 0x0000001fff027819 */ /* 0x000fe4000001144f */
        /* <DEDUP_REMOVED lines=8> */
[----:B------:R-:W-:Y:S01]  /*113d0*/  LOP3.LUT R32, R0, R5, RZ, 0x3c, !PT ;  /* 0x0000000500207212 */ /* 0x000fe200078e3cff */
[----:B------:R-:W-:Y:S01]  /*113e0*/  UIMAD UR10, UR11, UR12, URZ ;  /* 0x0000000c0b0a72a4 */ /* 0x000fe2000f8e023f */
[----:B------:R-:W-:Y:S01]  /*113f0*/  LEA.HI R2, R2, R79, RZ, 0x2 ;  /* 0x0000004f02027211 */ /* 0x000fe200078f10ff */
[----:B------:R0:W5:Y:S03]  /*11400*/  LD.E.128 R4, desc[UR54][R20.64] ;  /* 0x0000003614047980 */ /* 0x000166000c101d00 */
[----:B------:R-:W-:Y:S01]  /*11410*/  LOP3.LUT R2, R2, 0xfffffffc, RZ, 0xc0, !PT ;  /* 0xfffffffc02027812 */ /* 0x000fe200078ec0ff */
[----:B------:R-:W-:Y:S01]  /*11420*/  UIMAD UR10, UR4, UR13, UR10 ;  /* 0x0000000d040a72a4 */ /* 0x000fe2000f8e020a */
[----:B------:R-:W5:Y:S01]  /*11430*/  LD.E.128 R8, desc[UR54][R8.64] ;  /* 0x0000003608087980 */ /* 0x000f62000c101d00 */
[----:B------:R-:W-:-:S03]  /*11440*/  UIMAD.WIDE.U32 UR8, UR4, UR12, URZ ;  /* 0x0000000c040872a5 */ /* 0x000fc6000f8e003f */
[----:B------:R-:W5:Y:S01]  /*11450*/  LD.E.128 R12, desc[UR54][R12.64] ;  /* 0x000000360c0c7980 */ /* 0x000f62000c101d00 */
[----:B0-----:R-:W0:Y:S01]  /*11460*/  @P1 LDC R21, c[0x0][0xbf0] ;  /* 0x0002fc00ff151b82 */ /* 0x001e220000000800 */
[----:B------:R-:W-:Y:S01]  /*11470*/  IMAD.IADD R2, R79, 0x1, -R2 ;  /* 0x000000014f027824 */ /* 0x000fe200078e0a02 */
[----:B------:R-:W-:Y:S01]  /*11480*/  UIADD3 UR9, UR9, UR10, URZ ;  /* 0x0000000a09097290 */ /* 0x000fe2000fffe03f */
[----:B------:R-:W5:Y:S02]  /*11490*/  LD.E.128 R24, desc[UR54][R24.64] ;  /* 0x0000003618187980 */ /* 0x000f64000c101d00 */
[----:B------:R-:W-:Y:S01]  /*114a0*/  IMAD R0, R2, 0x60, R78 ;  /* 0x0000006002007824 */ /* 0x000fe200078e024e */
[----:B------:R-:W-:Y:S01]  /*114b0*/  ULDC.64 UR10, c[0x0][0xae8] ;  /* 0x0002ba00000a7ab9 */ /* 0x000fe20000000a00 */
[----:B------:R-:W5:Y:S01]  /*114c0*/  LD.E.128 R28, desc[UR54][R28.64] ;  /* 0x000000361c1c7980 */ /* 0x000f62000c101d00 */
[----:B------:R-:W-:Y:S01]  /*114d0*/  UIMAD.WIDE.U32 UR8, UR37, UR10, UR8 ;  /* 0x0000000a250872a5 */ /* 0x000fe2000f8e0008 */
[----:B------:R-:W-:Y:S01]  /*114e0*/  VIADD R36, R0, UR40 ;  /* 0x0000002800247c36 */ /* 0x000fe20008000000 */
[----:B------:R-:W-:Y:S01]  /*114f0*/  USHF.R.S32.HI UR4, URZ, 0x1f, UR7 ;  /* 0x0000001f3f047899 */ /* 0x000fe20008011407 */
[----:B------:R-:W5:Y:S01]  /*11500*/  LD.E.128 R32, desc[UR54][R32.64] ;  /* 0x0000003620207980 */ /* 0x000f62000c101d00 */
[----:B------:R-:W-:Y:S01]  /*11510*/  UIMAD UR9, UR37, UR11, UR9 ;  /* 0x0000000b250972a4 */ /* 0x000fe2000f8e0209 */
[----:B--2---:R-:W-:Y:S01]  /*11520*/  @P1 IMAD.HI.U32 R0, R36, R39, RZ ;  /* 0x0000002724001227 */ /* 0x004fe200078e00ff */
[----:B------:R-:W-:Y:S01]  /*11530*/  BSSY B1, `(.L_x_1063) ;  /* 0x0000038000017945 */ /* 0x000fe20003800000 */
[----:B------:R-:W-:Y:S01]  /*11540*/  ULDC.64 UR10, c[0x0][0xaf0] ;  /* 0x0002bc00000a7ab9 */ /* 0x000fe20000000a00 */
[----:B------:R-:W-:Y:S01]  /*11550*/  @!PT LDS RZ, [RZ] ;  /* 0x00000000fffff984 */ /* 0x000fe20000000800 */
[----:B------:R-:W-:Y:S01]  /*11560*/  @!PT LDS RZ, [RZ] ;  /* 0x00000000fffff984 */ /* 0x000fe20000000800 */
[----:B------:R-:W-:Y:S01]  /*11570*/  @!PT LDS RZ, [RZ] ;  /* 0x00000000fffff984 */ /* 0x000fe20000000800 */
[----:B------:R-:W-:Y:S01]  /*11580*/  @!PT LDS RZ, [RZ] ;  /* 0x00000000fffff984 */ /* 0x000fe20000000800 */
[----:B------:R1:W-:Y:S06]  /*11590*/  MEMBAR.ALL.CTA ;  /* 0x0000000000007992 */ /* 0x0003ec0000008000 */
[----:B-1----:R-:W1:Y:S01]  /*115a0*/  FENCE.VIEW.ASYNC.S ;  /* 0x00000000000073c6 */ /* 0x002e620000000000 */
[----:B------:R-:W-:Y:S01]  /*115b0*/  UIMAD UR4, UR4, UR10, URZ ;  /* 0x0000000a040472a4 */ /* 0x000fe2000f8e023f */
[----:B------:R-:W-:Y:S01]  /*115c0*/  IMAD.MOV.U32 R37, RZ, RZ, R36 ;  /* 0x000000ffff257224 */ /* 0x000fe200078e0024 */
[----:B------:R-:W-:Y:S01]  /*115d0*/  UIMAD.WIDE.U32 UR8, UR7, UR10, UR8 ;  /* 0x0000000a070872a5 */ /* 0x000fe2000f8e0008 */
[----:B------:R-:W-:Y:S01]  /*115e0*/  VIADD R41, R78, UR40 ;  /* 0x000000284e297c36 */ /* 0x000fe20008000000 */
[----:B------:R-:W-:Y:S01]  /*115f0*/  UIMAD UR4, UR7, UR11, UR4 ;  /* 0x0000000b070472a4 */ /* 0x000fe2000f8e0204 */
[----:B------:R-:W-:Y:S01]  /*11600*/  VIADD R3, R3, 0x19c20 ;  /* 0x00019c2003037836 */ /* 0x000fe20000000000 */
[----:B------:R-:W-:Y:S01]  /*11610*/  SHF.R.S32.HI R42, RZ, 0x1f, R23 ;  /* 0x0000001fff2a7819 */ /* 0x000fe20000011417 */
[----:B------:R-:W-:Y:S01]  /*11620*/  ULDC.64 UR10, c[0x0][0xae0] ;  /* 0x0002b800000a7ab9 */ /* 0x000fe20000000a00 */
[----:B0-----:R-:W-:Y:S01]  /*11630*/  @P1 SHF.R.U32.HI R37, RZ, R21, R0 ;  /* 0x00000015ff251219 */ /* 0x001fe20000011600 */
[----:B------:R-:W-:-:S02]  /*11640*/  UIADD3 UR4, UR9, UR4, URZ ;  /* 0x0000000409047290 */ /* 0x000fc4000fffe03f */
[----:B------:R-:W-:Y:S01]  /*11650*/  IMAD.U32 R21, RZ, RZ, UR9 ;  /* 0x00000009ff157e24 */ /* 0x000fe2000f8e00ff */
[----:B------:R-:W-:Y:S01]  /*11660*/  ISETP.GE.AND P0, PT, R41, R76, PT ;  /* 0x0000004c2900720c */ /* 0x000fe20003f06270 */
[----:B------:R-:W-:Y:S01]  /*11670*/  IMAD.U32 R20, RZ, RZ, UR8 ;  /* 0x00000008ff147e24 */ /* 0x000fe2000f8e00ff */
[--C-:B------:R-:W-:Y:S01]  /*11680*/  SHF.R.S32.HI R0, RZ, 0x1f, R37.reuse ;  /* 0x0000001fff007819 */ /* 0x100fe20000011425 */
[----:B------:R-:W-:Y:S01]  /*11690*/  IMAD.MOV R2, RZ, RZ, -R37 ;  /* 0x000000ffff027224 */ /* 0x000fe200078e0a25 */
[----:B------:R-:W-:Y:S01]  /*116a0*/  ULDC.64 UR8, c[0x0][0xad8] ;  /* 0x0002b60000087ab9 */ /* 0x000fe20000000a00 */
[----:B------:R-:W-:Y:S01]  /*116b0*/  IMAD.U32 R21, RZ, RZ, UR4 ;  /* 0x00000004ff157e24 */ /* 0x000fe2000f8e00ff */
[----:B------:R-:W-:Y:S01]  /*116c0*/  PRMT R3, RZ, 0x654, R3 ;  /* 0x00000654ff037816 */ /* 0x000fe20000000003 */
[----:B------:R-:W-:Y:S01]  /*116d0*/  IMAD R0, R0, UR10, RZ ;  /* 0x0000000a00007c24 */ /* 0x000fe2000f8e02ff */
[----:B------:R-:W-:Y:S01]  /*116e0*/  SHF.R.S32.HI R43, RZ, 0x1f, R22 ;  /* 0x0000001fff2b7819 */ /* 0x000fe20000011416 */
[----:B------:R-:W-:-:S02]  /*116f0*/  IMAD R77, R77, R2, R36 ;  /* 0x000000024d4d7224 */ /* 0x000fc400078e0224 */
[C---:B------:R-:W-:Y:S01]  /*11700*/  IMAD R39, R37.reuse, UR11, R0 ;  /* 0x0000000b25277c24 */ /* 0x040fe2000f8e0200 */
[----:B-1----:R0:W-:Y:S01]  /*11710*/  SYNCS.ARRIVE.TRANS64.RED.A1T0 RZ, [R3+URZ], RZ ;  /* 0x000000ff03ff79a7 */ /* 0x0021e2000810043f */
[----:B------:R-:W-:Y:S01]  /*11720*/  IMAD.WIDE.U32 R20, R37, UR10, R20 ;  /* 0x0000000a25147c25 */ /* 0x000fe2000f8e0014 */
[----:B------:R-:W-:-:S03]  /*11730*/  SHF.R.S32.HI R0, RZ, 0x1f, R77 ;  /* 0x0000001fff007819 */ /* 0x000fc6000001144d */
[----:B------:R-:W-:Y:S02]  /*11740*/  IMAD.IADD R21, R21, 0x1, R39 ;  /* 0x0000000115157824 */ /* 0x000fe400078e0227 */
[----:B------:R-:W-:Y:S02]  /*11750*/  IMAD R0, R0, UR8, RZ ;  /* 0x0000000800007c24 */ /* 0x000fe4000f8e02ff */
[----:B------:R-:W-:-:S04]  /*11760*/  IMAD.WIDE.U32 R20, R77, UR8, R20 ;  /* 0x000000084d147c25 */ /* 0x000fc8000f8e0014 */
[----:B------:R-:W-:Y:S01]  /*11770*/  IMAD R37, R77, UR9, R0 ;  /* 0x000000094d257c24 */ /* 0x000fe2000f8e0200 */
[----:B------:R-:W-:Y:S02]  /*11780*/  ULDC.64 UR8, c[0x0][0xa80] ;  /* 0x0002a00000087ab9 */ /* 0x000fe40000000a00 */
[----:B------:R-:W-:Y:S01]  /*11790*/  LEA R0, P1, R20, UR8, 0x1 ;  /* 0x0000000814007c11 */ /* 0x000fe2000f8208ff */
[----:B------:R-:W-:-:S05]  /*117a0*/  IMAD.IADD R21, R21, 0x1, R37 ;  /* 0x0000000115157824 */ /* 0x000fca00078e0225 */
        /* <DEDUP_REMOVED lines=8> */
[CC--:B-1----:R-:W-:Y:S02]  /*11830*/  @!P1 LEA R36, P3, R22.reuse, R20.reuse, 0x1 ;  /* 0x0000001416249211 */ /* 0x0c2fe400078608ff */
[----:B------:R-:W-:Y:S02]  /*11840*/  @!P2 LEA R38, P4, R23, R20, 0x1 ;  /* 0x000000141726a211 */ /* 0x000fe400078808ff */
[----:B0-2---:R-:W-:Y:S01]  /*11850*/  @!P0 IMAD.WIDE R2, R19, 0x2, R20 ;  /* 0x0000000213028825 */ /* 0x005fe200078e0214 */
[-C--:B------:R-:W-:Y:S02]  /*11860*/  @!P1 LEA.HI.X R37, R22, R21.reuse, R43, 0x1, P3 ;  /* 0x0000001516259211 */ /* 0x080fe400018f0c2b */
[----:B------:R-:W-:Y:S02]  /*11870*/  @!P2 LEA.HI.X R39, R23, R21, R42, 0x1, P4 ;  /* 0x000000151727a211 */ /* 0x000fe400020f0c2a */
[----:B-----5:R3:W-:Y:S04]  /*11880*/  @!P0 ST.E.128 desc[UR54][R2.64], R4 ;  /* 0x0000000402008985 */ /* 0x0207e8000c101d36 */
[----:B------:R3:W-:Y:S04]  /*11890*/  @!P1 ST.E.128 desc[UR54][R36.64], R12 ;  /* 0x0000000c24009985 */ /* 0x0007e8000c101d36 */
[----:B------:R3:W-:Y:S02]  /*118a0*/  @!P2 ST.E.128 desc[UR54][R38.64], R28 ;  /* 0x0000001c2600a985 */ /* 0x0007e4000c101d36 */
.L_x_1064:
[----:B------:R-:W-:Y:S05]  /*118b0*/  BSYNC B1 ;  /* 0x0000000000017941 */ /* 0x000fea0003800000 */
.L_x_1063:
[----:B0--3--:R-:W-:Y:S01]  /*118c0*/  VIADD R3, R41, 0x60 ;  /* 0x0000006029037836 */ /* 0x009fe20000000000 */
[----:B-----5:R0:W3:Y:S04]  /*118d0*/  SHFL.IDX PT, R5, R40, 0x1, 0x1c1f ;  /* 0x003c1f0028057f89 */ /* 0x0200e800000e0000 */
        /* <DEDUP_REMOVED lines=17> */
.L_x_1062:
[----:B------:R-:W-:Y:S01]  /*119f0*/  ULDC.64 UR12, c[0x0][0xb08] ;  /* 0x0002c200000c7ab9 */ /* 0x000fe20000000a00 */
[----:B0-----:R-:W0:Y:S01]  /*11a00*/  @P1 LDC R0, c[0x0][0xbec] ;  /* 0x0002fb00ff001b82 */ /* 0x001e220000000800 */
[----:B------:R-:W-:Y:S01]  /*11a10*/  UIMAD UR10, UR11, UR12, URZ ;  /* 0x0000000c0b0a72a4 */ /* 0x000fe2000f8e023f */
[----:B------:R-:W-:Y:S01]  /*11a20*/  IMAD.MOV.U32 R7, RZ, RZ, R13 ;  /* 0x000000ffff077224 */ /* 0x000fe200078e000d */
[----:B------:R-:W-:Y:S01]  /*11a30*/  UIMAD.WIDE.U32 UR8, UR4, UR12, URZ ;  /* 0x0000000c040872a5 */ /* 0x000fe2000f8e003f */
[C---:B------:R-:W-:Y:S01]  /*11a40*/  VIADD R78, R17.reuse, 0x28 ;  /* 0x00000028114e7836 */ /* 0x040fe20000000000 */
[----:B------:R-:W-:Y:S01]  /*11a50*/  UIMAD UR10, UR4, UR13, UR10 ;  /* 0x0000000d040a72a4 */ /* 0x000fe2000f8e020a */
[C---:B------:R-:W-:Y:S01]  /*11a60*/  VIADD R80, R17.reuse, 0x20 ;  /* 0x0000002011507836 */ /* 0x040fe20000000000 */
[----:B------:R-:W-:Y:S01]  /*11a70*/  USHF.R.S32.HI UR4, URZ, 0x1f, UR7 ;  /* 0x0000001f3f047899 */ /* 0x000fe20008011407 */
[----:B------:R-:W1:Y:S01]  /*11a80*/  @P1 LDC R5, c[0x0][0xbf0] ;  /* 0x0002fc00ff051b82 */ /* 0x000e620000000800 */
[----:B------:R-:W-:Y:S01]  /*11a90*/  UIADD3 UR9, UR9, UR10, URZ ;  /* 0x0000000a09097290 */ /* 0x000fe2000fffe03f */
[C---:B------:R-:W-:Y:S01]  /*11aa0*/  VIADD R82, R17.reuse, 0x18 ;  /* 0x0000001811527836 */ /* 0x040fe20000000000 */
[----:B------:R-:W-:Y:S01]  /*11ab0*/  BSSY B1, `(.L_x_1066) ;  /* 0x000006c000017945 */ /* 0x000fe20003800000 */
[----:B------:R-:W-:Y:S01]  /*11ac0*/  ULDC.64 UR10, c[0x0][0xb38] ;  /* 0x0002ce00000a7ab9 */ /* 0x000fe20000000a00 */
[C---:B------:R-:W-:Y:S01]  /*11ad0*/  VIADD R84, R17.reuse, 0x10 ;  /* 0x0000001011547836 */ /* 0x040fe20000000000 */
[----:B------:R-:W-:Y:S01]  /*11ae0*/  UIMAD.WIDE.U32 UR8, UR37, UR10, UR8 ;  /* 0x0000000a250872a5 */ /* 0x000fe2000f8e0008 */
[C---:B------:R-:W-:Y:S01]  /*11af0*/  VIADD R86, R17.reuse, 0x8 ;  /* 0x0000000811567836 */ /* 0x040fe20000000000 */
[----:B------:R-:W-:Y:S01]  /*11b00*/  SHF.R.S32.HI R15, RZ, 0x1f, R152 ;  /* 0x0000001fff0f7819 */ /* 0x000fe20000011498 */
[C---:B------:R-:W-:Y:S01]  /*11b10*/  VIADD R76, R17.reuse, 0x28 ;  /* 0x00000028114c7836 */ /* 0x040fe20000000000 */
[----:B------:R-:W-:Y:S01]  /*11b20*/  UIMAD UR9, UR37, UR11, UR9 ;  /* 0x0000000b250972a4 */ /* 0x000fe2000f8e0209 */
[----:B------:R-:W-:Y:S01]  /*11b30*/  SHF.R.S32.HI R21, RZ, 0x1f, R153 ;  /* 0x0000001fff157819 */ /* 0x000fe20000011499 */
[----:B------:R-:W-:Y:S01]  /*11b40*/  VIADD R79, R17, 0x20 ;  /* 0x00000020114f7836 */ /* 0x000fe20000000000 */
[----:B------:R-:W-:Y:S01]  /*11b50*/  ULDC.64 UR10, c[0x0][0xb40] ;  /* 0x0002d000000a7ab9 */ /* 0x000fe20000000a00 */
[----:B------:R-:W-:Y:S01]  /*11b60*/  SHF.R.S32.HI R24, RZ, 0x1f, R154 ;  /* 0x0000001fff187819 */ /* 0x000fe2000001149a */
[----:B------:R-:W-:Y:S01]  /*11b70*/  UIMAD UR4, UR4, UR10, URZ ;  /* 0x0000000a040472a4 */ /* 0x000fe2000f8e023f */
[----:B0-----:R-:W-:Y:S01]  /*11b80*/  @P1 IMAD.HI.U32 R0, R13, R0, RZ ;  /* 0x000000000d001227 */ /* 0x001fe200078e00ff */
[----:B------:R-:W-:Y:S01]  /*11b90*/  UIMAD.WIDE.U32 UR8, UR7, UR10, UR8 ;  /* 0x0000000a070872a5 */ /* 0x000fe2000f8e0008 */
[----:B------:R-:W-:Y:S01]  /*11ba0*/  SHF.R.S32.HI R25, RZ, 0x1f, R155 ;  /* 0x0000001fff197819 */ /* 0x000fe2000001149b */
[----:B------:R-:W-:Y:S01]  /*11bb0*/  UIMAD UR4, UR7, UR11, UR4 ;  /* 0x0000000b070472a4 */ /* 0x000fe2000f8e0204 */
[----:B------:R-:W-:Y:S01]  /*11bc0*/  SHF.R.S32.HI R26, RZ, 0x1f, R156 ;  /* 0x0000001fff1a7819 */ /* 0x000fe2000001149c */
[C---:B------:R-:W-:Y:S01]  /*11bd0*/  VIADD R81, R17.reuse, 0x18 ;  /* 0x0000001811517836 */ /* 0x040fe20000000000 */
[----:B------:R-:W-:Y:S01]  /*11be0*/  ULDC.64 UR10, c[0x0][0xb48] ;  /* 0x0002d200000a7ab9 */ /* 0x000fe20000000a00 */
[----:B------:R-:W-:Y:S01]  /*11bf0*/  UIADD3 UR9, UR9, UR4, URZ ;  /* 0x0000000409097290 */ /* 0x000fe2000fffe03f */
[----:B-1----:R-:W-:Y:S01]  /*11c00*/  @P1 SHF.R.U32.HI R7, RZ, R5, R0 ;  /* 0x00000005ff071219 */ /* 0x002fe20000011600 */
[----:B------:R-:W-:Y:S01]  /*11c10*/  VIADD R83, R17, 0x10 ;  /* 0x0000001011537836 */ /* 0x000fe20000000000 */
[----:B------:R-:W-:Y:S01]  /*11c20*/  SHF.R.S32.HI R27, RZ, 0x1f, R157 ;  /* 0x0000001fff1b7819 */ /* 0x000fe2000001149d */
[----:B------:R-:W-:Y:S01]  /*11c30*/  UIMAD.WIDE.U32 UR8, UR42, UR10, UR8 ;  /* 0x0000000a2a0872a5 */ /* 0x000fe2000f8e0008 */
[--C-:B------:R-:W-:Y:S01]  /*11c40*/  SHF.R.S32.HI R0, RZ, 0x1f, R7.reuse ;  /* 0x0000001fff007819 */ /* 0x100fe20000011407 */
[----:B------:R-:W-:Y:S01]  /*11c50*/  IMAD.MOV R2, RZ, RZ, -R7 ;  /* 0x000000ffff027224 */ /* 0x000fe200078e0a07 */
[----:B------:R-:W-:Y:S01]  /*11c60*/  SHF.R.S32.HI R78, RZ, 0x1f, R78 ;  /* 0x0000001fff4e7819 */ /* 0x000fe2000001144e */
[----:B------:R-:W-:Y:S01]  /*11c70*/  UIMAD UR42, UR42, UR11, UR9 ;  /* 0x0000000b2a2a72a4 */ /* 0x000fe2000f8e0209 */
[----:B------:R-:W-:Y:S01]  /*11c80*/  SHF.R.S32.HI R80, RZ, 0x1f, R80 ;  /* 0x0000001fff507819 */ /* 0x000fe20000011450 */
[----:B------:R-:W-:Y:S01]  /*11c90*/  IMAD R77, R77, R2, R13 ;  /* 0x000000024d4d7224 */ /* 0x000fe200078e020d */
[----:B------:R-:W-:Y:S01]  /*11ca0*/  ULDC.64 UR10, c[0x0][0xb30] ;  /* 0x0002cc00000a7ab9 */ /* 0x000fe20000000a00 */
[----:B------:R-:W-:Y:S01]  /*11cb0*/  IMAD.U32 R5, RZ, RZ, UR9 ;  /* 0x00000009ff057e24 */ /* 0x000fe2000f8e00ff */
[----:B------:R-:W-:Y:S01]  /*11cc0*/  SHF.R.S32.HI R82, RZ, 0x1f, R82 ;  /* 0x0000001fff527819 */ /* 0x000fe20000011452 */
[----:B------:R-:W-:Y:S01]  /*11cd0*/  IMAD R0, R0, UR10, RZ ;  /* 0x0000000a00007c24 */ /* 0x000fe2000f8e02ff */
[----:B------:R-:W-:Y:S01]  /*11ce0*/  SHF.R.S32.HI R84, RZ, 0x1f, R84 ;  /* 0x0000001fff547819 */ /* 0x000fe20000011454 */
[----:B------:R-:W-:Y:S01]  /*11cf0*/  IMAD.U32 R4, RZ, RZ, UR8 ;  /* 0x00000008ff047e24 */ /* 0x000fe2000f8e00ff */
[----:B------:R-:W-:Y:S01]  /*11d00*/  ULDC.64 UR8, c[0x0][0xb28] ;  /* 0x0002ca0000087ab9 */ /* 0x000fe20000000a00 */
[----:B------:R-:W-:Y:S01]  /*11d10*/  IMAD.U32 R5, RZ, RZ, UR42 ;  /* 0x0000002aff057e24 */ /* 0x000fe2000f8e00ff */
[----:B------:R-:W-:Y:S01]  /*11d20*/  SHF.R.S32.HI R86, RZ, 0x1f, R86 ;  /* 0x0000001fff567819 */ /* 0x000fe20000011456 */
[C---:B------:R-:W-:Y:S01]  /*11d30*/  IMAD R9, R7.reuse, UR11, R0 ;  /* 0x0000000b07097c24 */ /* 0x040fe2000f8e0200 */
[----:B------:R-:W-:Y:S01]  /*11d40*/  SHF.R.S32.HI R0, RZ, 0x1f, R77 ;  /* 0x0000001fff007819 */ /* 0x000fe2000001144d */
[----:B------:R-:W-:Y:S01]  /*11d50*/  IMAD.WIDE.U32 R4, R7, UR10, R4 ;  /* 0x0000000a07047c25 */ /* 0x000fe2000f8e0004 */
[----:B------:R-:W-:-:S03]  /*11d60*/  SHF.R.S32.HI R87, RZ, 0x1f, R17 ;  /* 0x0000001fff577819 */ /* 0x000fc60000011411 */
[----:B------:R-:W-:Y:S02]  /*11d70*/  IMAD R0, R0, UR8, RZ ;  /* 0x0000000800007c24 */ /* 0x000fe4000f8e02ff */
[----:B------:R-:W-:Y:S02]  /*11d80*/  IMAD.IADD R5, R5, 0x1, R9 ;  /* 0x0000000105057824 */ /* 0x000fe400078e0209 */
[C---:B------:R-:W-:Y:S02]  /*11d90*/  IMAD R7, R77.reuse, UR9, R0 ;  /* 0x000000094d077c24 */ /* 0x040fe4000f8e0200 */
[----:B------:R-:W-:Y:S01]  /*11da0*/  IMAD.WIDE.U32 R4, R77, UR8, R4 ;  /* 0x000000084d047c25 */ /* 0x000fe2000f8e0004 */
[----:B------:R-:W-:-:S03]  /*11db0*/  ULDC.64 UR8, c[0x0][0xb00] ;  /* 0x0002c00000087ab9 */ /* 0x000fc60000000a00 */
[----:B------:R-:W-:Y:S01]  /*11dc0*/  VIADD R2, R3, 0x19c20 ;  /* 0x00019c2003027836 */ /* 0x000fe20000000000 */
[C---:B------:R-:W-:Y:S01]  /*11dd0*/  LEA R0, P1, R4.reuse, UR8, 0x2 ;  /* 0x0000000804007c11 */ /* 0x040fe2000f8210ff */
[----:B------:R-:W-:Y:S02]  /*11de0*/  IMAD.IADD R3, R5, 0x1, R7 ;  /* 0x0000000105037824 */ /* 0x000fe400078e0207 */
[----:B------:R-:W-:Y:S01]  /*11df0*/  VIADD R85, R17, 0x8 ;  /* 0x0000000811557836 */ /* 0x000fe20000000000 */
[----:B------:R-:W-:Y:S01]  /*11e00*/  PRMT R2, RZ, 0x654, R2 ;  /* 0x00000654ff027816 */ /* 0x000fe20000000002 */
[----:B------:R0:W1:Y:S01]  /*11e10*/  SHFL.IDX PT, R12, R0, RZ, 0x1c1f ;  /* 0x001c1fff000c7589 */ /* 0x00006200000e0000 */
[----:B------:R-:W-:Y:S02]  /*11e20*/  LEA.HI.X R14, R4, UR9, R3, 0x2, P1 ;  /* 0x00000009040e7c11 */ /* 0x000fe400088f1403 */
[----:B------:R0:W-:Y:S03]  /*11e30*/  SYNCS.ARRIVE.TRANS64.RED.A1T0 RZ, [R2+URZ], RZ ;  /* 0x000000ff02ff79a7 */ /* 0x0001e6000810043f */
[----:B------:R0:W2:Y:S01]  /*11e40*/  SHFL.IDX PT, R20, R14, RZ, 0x1c1f ;  /* 0x001c1fff0e147589 */ /* 0x0000a200000e0000 */
[----:B------:R-:W-:Y:S05]  /*11e50*/  @P2 BRA `(.L_x_1067) ;  /* 0x0000000000c42947 */ /* 0x000fea0003800000 */
[----:B------:R-:W-:Y:S02]  /*11e60*/  ULDC UR4, c[0x0][0xac8] ;  /* 0x0002b20000047ab9 */ /* 0x000fe40000000800 */
[----:B------:R-:W-:Y:S02]  /*11e70*/  ISETP.GE.AND P1, PT, R17, UR4, PT ;  /* 0x0000000411007c0c */ /* 0x000fe4000bf26270 */
[----:B------:R-:W-:Y:S02]  /*11e80*/  ISETP.GE.AND P2, PT, R85, UR4, PT ;  /* 0x0000000455007c0c */ /* 0x000fe4000bf46270 */
[----:B------:R-:W-:Y:S02]  /*11e90*/  ISETP.GE.AND P5, PT, R83, UR4, PT ;  /* 0x0000000453007c0c */ /* 0x000fe4000bfa6270 */
[----:B------:R-:W-:-:S07]  /*11ea0*/  ISETP.GE.AND P4, PT, R81, UR4, PT ;  /* 0x0000000451007c0c */ /* 0x000fce000bf86270 */
[-C--:B01----:R-:W-:Y:S02]  /*11eb0*/  @!P1 LEA R2, P3, R17, R12.reuse, 0x2 ;  /* 0x0000000c11029211 */ /* 0x083fe400078610ff */
[----:B------:R-:W-:Y:S02]  /*11ec0*/  @!P2 LEA R4, P6, R85, R12, 0x2 ;  /* 0x0000000c5504a211 */ /* 0x000fe400078c10ff */
[-C--:B--2---:R-:W-:Y:S02]  /*11ed0*/  @!P1 LEA.HI.X R3, R17, R20.reuse, R87, 0x2, P3 ;  /* 0x0000001411039211 */ /* 0x084fe400018f1457 */
[----:B------:R-:W-:Y:S02]  /*11ee0*/  @!P2 LEA.HI.X R5, R85, R20, R86, 0x2, P6 ;  /* 0x000000145505a211 */ /* 0x000fe400030f1456 */
[----:B------:R-:W-:Y:S01]  /*11ef0*/  @!P5 LEA R6, P3, R83, R12, 0x2 ;  /* 0x0000000c5306d211 */ /* 0x000fe200078610ff */
[----:B------:R0:W-:Y:S01]  /*11f00*/  @!P1 ST.E.64 desc[UR54][R2.64], R32 ;  /* 0x0000002002009985 */ /* 0x0001e2000c101b36 */
[----:B------:R-:W-:-:S02]  /*11f10*/  ISETP.GE.AND P1, PT, R79, UR4, PT ;  /* 0x000000044f007c0c */ /* 0x000fc4000bf26270 */
[----:B------:R-:W-:Y:S01]  /*11f20*/  @!P5 LEA.HI.X R7, R83, R20, R84, 0x2, P3 ;  /* 0x000000145307d211 */ /* 0x000fe200018f1454 */
[----:B------:R1:W-:Y:S01]  /*11f30*/  @!P2 ST.E.64 desc[UR54][R4.64], R34 ;  /* 0x000000220400a985 */ /* 0x0003e2000c101b36 */
[----:B------:R-:W-:Y:S02]  /*11f40*/  ISETP.GE.AND P2, PT, R76, UR4, PT ;  /* 0x000000044c007c0c */ /* 0x000fe4000bf46270 */
[----:B------:R-:W-:Y:S01]  /*11f50*/  @!P4 LEA R8, P6, R81, R12, 0x2 ;  /* 0x0000000c5108c211 */ /* 0x000fe200078c10ff */
[----:B------:R2:W-:Y:S01]  /*11f60*/  @!P5 ST.E.64 desc[UR54][R6.64], R40 ;  /* 0x000000280600d985 */ /* 0x0005e2000c101b36 */
[----:B------:R-:W-:Y:S02]  /*11f70*/  ISETP.GE.AND P3, PT, R157, UR4, PT ;  /* 0x000000049d007c0c */ /* 0x000fe4000bf66270 */
[----:B------:R-:W-:-:S03]  /*11f80*/  @!P4 LEA.HI.X R9, R81, R20, R82, 0x2, P6 ;  /* 0x000000145109c211 */ /* 0x000fc600030f1452 */
[C---:B------:R-:W-:Y:S02]  /*11f90*/  @!P1 LEA R10, P5, R79.reuse, R12, 0x2 ;  /* 0x0000000c4f0a9211 */ /* 0x040fe400078a10ff */
[----:B------:R3:W-:Y:S01]  /*11fa0*/  @!P4 ST.E.64 desc[UR54][R8.64], R42 ;  /* 0x0000002a0800c985 */ /* 0x0007e2000c101b36 */
[----:B------:R-:W-:Y:S02]  /*11fb0*/  ISETP.GE.AND P4, PT, R156, UR4, PT ;  /* 0x000000049c007c0c */ /* 0x000fe4000bf86270 */
[----:B------:R-:W-:Y:S02]  /*11fc0*/  @!P1 LEA.HI.X R11, R79, R20, R80, 0x2, P5 ;  /* 0x000000144f0b9211 */ /* 0x000fe400028f1450 */
[-C--:B0-----:R-:W-:Y:S02]  /*11fd0*/  @!P2 LEA R2, P6, R76, R12.reuse, 0x2 ;  /* 0x0000000c4c02a211 */ /* 0x081fe400078c10ff */
[----:B-1----:R-:W-:Y:S01]  /*11fe0*/  @!P3 LEA R4, P5, R157, R12, 0x2 ;  /* 0x0000000c9d04b211 */ /* 0x002fe200078a10ff */
[----:B------:R0:W-:Y:S01]  /*11ff0*/  @!P1 ST.E.64 desc[UR54][R10.64], R48 ;  /* 0x000000300a009985 */ /* 0x0001e2000c101b36 */
[----:B------:R-:W-:-:S02]  /*12000*/  ISETP.GE.AND P1, PT, R155, UR4, PT ;  /* 0x000000049b007c0c */ /* 0x000fc4000bf26270 */
[-C--:B------:R-:W-:Y:S02]  /*12010*/  @!P2 LEA.HI.X R3, R76, R20.reuse, R78, 0x2, P6 ;  /* 0x000000144c03a211 */ /* 0x080fe400030f144e */
[----:B------:R-:W-:Y:S02]  /*12020*/  @!P3 LEA.HI.X R5, R157, R20, R27, 0x2, P5 ;  /* 0x000000149d05b211 */ /* 0x000fe400028f141b */
[----:B------:R-:W-:Y:S01]  /*12030*/  ISETP.GE.AND P5, PT, R154, UR4, PT ;  /* 0x000000049a007c0c */ /* 0x000fe2000bfa6270 */
[----:B------:R1:W-:Y:S01]  /*12040*/  @!P2 ST.E.64 desc[UR54][R2.64], R50 ;  /* 0x000000320200a985 */ /* 0x0003e2000c101b36 */
[----:B--2---:R-:W-:Y:S02]  /*12050*/  @!P4 LEA R6, P2, R156, R12, 0x2 ;  /* 0x0000000c9c06c211 */ /* 0x004fe400078410ff */
[----:B------:R-:W-:Y:S01]  /*12060*/  ISETP.GE.AND P6, PT, R153, UR4, PT ;  /* 0x0000000499007c0c */ /* 0x000fe2000bfc6270 */
[----:B------:R4:W-:Y:S01]  /*12070*/  @!P3 ST.E.64 desc[UR54][R4.64], R56 ;  /* 0x000000380400b985 */ /* 0x0009e2000c101b36 */
[----:B------:R-:W-:-:S02]  /*12080*/  ISETP.GE.AND P3, PT, R152, UR4, PT ;  /* 0x0000000498007c0c */ /* 0x000fc4000bf66270 */
[----:B------:R-:W-:Y:S02]  /*12090*/  @!P4 LEA.HI.X R7, R156, R20, R26, 0x2, P2 ;  /* 0x000000149c07c211 */ /* 0x000fe400010f141a */
[----:B---3--:R-:W-:-:S03]  /*120a0*/  @!P1 LEA R8, P2, R155, R12, 0x2 ;  /* 0x0000000c9b089211 */ /* 0x008fc600078410ff */
[----:B------:R4:W-:Y:S01]  /*120b0*/  @!P4 ST.E.64 desc[UR54][R6.64], R58 ;  /* 0x0000003a0600c985 */ /* 0x0009e2000c101b36 */
[----:B------:R-:W-:Y:S02]  /*120c0*/  @!P1 LEA.HI.X R9, R155, R20, R25, 0x2, P2 ;  /* 0x000000149b099211 */ /* 0x000fe400010f1419 */
[----:B0-----:R-:W-:-:S03]  /*120d0*/  @!P5 LEA R10, P2, R154, R12, 0x2 ;  /* 0x0000000c9a0ad211 */ /* 0x001fc600078410ff */
[----:B------:R4:W-:Y:S01]  /*120e0*/  @!P1 ST.E.64 desc[UR54][R8.64], R64 ;  /* 0x0000004008009985 */ /* 0x0009e2000c101b36 */
[CC--:B-1----:R-:W-:Y:S02]  /*120f0*/  @!P6 LEA R2, P1, R153.reuse, R12.reuse, 0x2 ;  /* 0x0000000c9902e211 */ /* 0x0c2fe400078210ff */
[----:B------:R-:W-:Y:S02]  /*12100*/  @!P3 LEA R12, P4, R152, R12, 0x2 ;  /* 0x0000000c980cb211 */ /* 0x000fe400078810ff */
[-C--:B------:R-:W-:Y:S02]  /*12110*/  @!P5 LEA.HI.X R11, R154, R20.reuse, R24, 0x2, P2 ;  /* 0x000000149a0bd211 */ /* 0x080fe400010f1418 */
[-C--:B------:R-:W-:Y:S02]  /*12120*/  @!P6 LEA.HI.X R3, R153, R20.reuse, R21, 0x2, P1 ;  /* 0x000000149903e211 */ /* 0x080fe400008f1415 */
[----:B------:R-:W-:Y:S01]  /*12130*/  @!P3 LEA.HI.X R13, R152, R20, R15, 0x2, P4 ;  /* 0x00000014980db211 */ /* 0x000fe200020f140f */
[----:B------:R4:W-:Y:S04]  /*12140*/  @!P5 ST.E.64 desc[UR54][R10.64], R66 ;  /* 0x000000420a00d985 */ /* 0x0009e8000c101b36 */
[----:B------:R4:W-:Y:S04]  /*12150*/  @!P6 ST.E.64 desc[UR54][R2.64], R72 ;  /* 0x000000480200e985 */ /* 0x0009e8000c101b36 */
[----:B------:R4:W-:Y:S02]  /*12160*/  @!P3 ST.E.64 desc[UR54][R12.64], R74 ;  /* 0x0000004a0c00b985 */ /* 0x0009e4000c101b36 */
.L_x_1067:
[----:B------:R-:W-:Y:S05]  /*12170*/  BSYNC B1 ;  /* 0x0000000000017941 */ /* 0x000fea0003800000 */
.L_x_1066:
[----:B0-----:R-:W0:Y:S04]  /*12180*/  SHFL.IDX PT, R14, R14, 0x1, 0x1c1f ;  /* 0x003c1f000e0e7f89 */ /* 0x001e2800000e0000 */
[----:B------:R-:W3:Y:S01]  /*12190*/  SHFL.IDX PT, R0, R0, 0x1, 0x1c1f ;  /* 0x003c1f0000007f89 */ /* 0x000ee200000e0000 */
[----:B------:R-:W-:Y:S05]  /*121a0*/  @P0 BRA `(.L_x_1065) ;  /* 0x0000000c009c0947 */ /* 0x000fea0003800000 */
[----:B------:R-:W-:Y:S02]  /*121b0*/  ULDC UR4, c[0x0][0xac8] ;  /* 0x0002b20000047ab9 */ /* 0x000fe40000000800 */
[----:B------:R-:W-:Y:S02]  /*121c0*/  ISETP.GE.AND P6, PT, R17, UR4, PT ;  /* 0x0000000411007c0c */ /* 0x000fe4000bfc6270 */
[----:B------:R-:W-:Y:S02]  /*121d0*/  ISETP.GE.AND P0, PT, R85, UR4, PT ;  /* 0x0000000455007c0c */ /* 0x000fe4000bf06270 */
[----:B------:R-:W-:Y:S02]  /*121e0*/  ISETP.GE.AND P2, PT, R83, UR4, PT ;  /* 0x0000000453007c0c */ /* 0x000fe4000bf46270 */
[----:B------:R-:W-:Y:S02]  /*121f0*/  ISETP.GE.AND P4, PT, R81, UR4, PT ;  /* 0x0000000451007c0c */ /* 0x000fe4000bf86270 */
[----:B------:R-:W-:-:S05]  /*12200*/  ISETP.GE.AND P3, PT, R79, UR4, PT ;  /* 0x000000044f007c0c */ /* 0x000fca000bf66270 */
[-C--:B---34-:R-:W-:Y:S02]  /*12210*/  @!P6 LEA R2, P1, R17, R0.reuse, 0x2 ;  /* 0x000000001102e211 */ /* 0x098fe400078210ff */
[----:B------:R-:W-:Y:S02]  /*12220*/  @!P0 LEA R4, P5, R85, R0, 0x2 ;  /* 0x0000000055048211 */ /* 0x000fe400078a10ff */
[-C--:B0-----:R-:W-:Y:S02]  /*12230*/  @!P6 LEA.HI.X R3, R17, R14.reuse, R87, 0x2, P1 ;  /* 0x0000000e1103e211 */ /* 0x081fe400008f1457 */
[----:B------:R-:W-:Y:S02]  /*12240*/  @!P0 LEA.HI.X R5, R85, R14, R86, 0x2, P5 ;  /* 0x0000000e55058211 */ /* 0x000fe400028f1456 */
[-C--:B------:R-:W-:Y:S01]  /*12250*/  @!P2 LEA R6, P1, R83, R0.reuse, 0x2 ;  /* 0x000000005306a211 */ /* 0x080fe200078210ff */
[----:B------:R0:W-:Y:S01]  /*12260*/  @!P6 ST.E.64 desc[UR54][R2.64], R36 ;  /* 0x000000240200e985 */ /* 0x0001e2000c101b36 */
[----:B------:R-:W-:-:S02]  /*12270*/  @!P4 LEA R8, P5, R81, R0, 0x2 ;  /* 0x000000005108c211 */ /* 0x000fc400078a10ff */
[-C--:B------:R-:W-:Y:S01]  /*12280*/  @!P2 LEA.HI.X R7, R83, R14.reuse, R84, 0x2, P1 ;  /* 0x0000000e5307a211 */ /* 0x080fe200008f1454 */
[----:B------:R3:W-:Y:S01]  /*12290*/  @!P0 ST.E.64 desc[UR54][R4.64], R38 ;  /* 0x0000002604008985 */ /* 0x0007e2000c101b36 */
[----:B------:R-:W-:Y:S02]  /*122a0*/  ISETP.GE.AND P0, PT, R76, UR4, PT ;  /* 0x000000044c007c0c */ /* 0x000fe4000bf06270 */
[----:B------:R-:W-:Y:S01]  /*122b0*/  @!P4 LEA.HI.X R9, R81, R14, R82, 0x2, P5 ;  /* 0x0000000e5109c211 */ /* 0x000fe200028f1452 */
[----:B------:R-:W-:Y:S01]  /*122c0*/  @!P2 ST.E.64 desc[UR54][R6.64], R44 ;  /* 0x0000002c0600a985 */ /* 0x000fe2000c101b36 */
[----:B------:R-:W-:Y:S02]  /*122d0*/  ISETP.GE.AND P1, PT, R157, UR4, PT ;  /* 0x000000049d007c0c */ /* 0x000fe4000bf26270 */
[----:B------:R-:W-:Y:S01]  /*122e0*/  @!P3 LEA R10, P6, R79, R0, 0x2 ;  /* 0x000000004f0ab211 */ /* 0x000fe200078c10ff */
[----:B------:R4:W-:Y:S01]  /*122f0*/  @!P4 ST.E.64 desc[UR54][R8.64], R46 ;  /* 0x0000002e0800c985 */ /* 0x0009e2000c101b36 */
[----:B------:R-:W-:-:S02]  /*12300*/  ISETP.GE.AND P2, PT, R156, UR4, PT ;  /* 0x000000049c007c0c */ /* 0x000fc4000bf46270 */
[----:B------:R-:W-:Y:S02]  /*12310*/  @!P3 LEA.HI.X R11, R79, R14, R80, 0x2, P6 ;  /* 0x0000000e4f0bb211 */ /* 0x000fe400030f1450 */
[----:B------:R-:W-:Y:S02]  /*12320*/  ISETP.GE.AND P5, PT, R155, UR4, PT ;  /* 0x000000049b007c0c */ /* 0x000fe4000bfa6270 */
[C---:B0-----:R-:W-:Y:S01]  /*12330*/  @!P0 LEA R2, P4, R76.reuse, R0, 0x2 ;  /* 0x000000004c028211 */ /* 0x041fe200078810ff */
[----:B------:R0:W-:Y:S01]  /*12340*/  @!P3 ST.E.64 desc[UR54][R10.64], R52 ;  /* 0x000000340a00b985 */ /* 0x0001e2000c101b36 */
[----:B------:R-:W-:Y:S02]  /*12350*/  ISETP.GE.AND P3, PT, R153, UR4, PT ;  /* 0x0000000499007c0c */ /* 0x000fe4000bf66270 */
[----:B------:R-:W-:Y:S02]  /*12360*/  @!P0 LEA.HI.X R3, R76, R14, R78, 0x2, P4 ;  /* 0x0000000e4c038211 */ /* 0x000fe400020f144e */
[----:B------:R-:W-:-:S02]  /*12370*/  ISETP.GE.AND P4, PT, R154, UR4, PT ;  /* 0x000000049a007c0c */ /* 0x000fc4000bf86270 */
[-C--:B---3--:R-:W-:Y:S01]  /*12380*/  @!P1 LEA R4, P6, R157, R0.reuse, 0x2 ;  /* 0x000000009d049211 */ /* 0x088fe200078c10ff */
[----:B------:R3:W-:Y:S02]  /*12390*/  @!P0 ST.E.64 desc[UR54][R2.64], R54 ;  /* 0x0000003602008985 */ /* 0x0007e4000c101b36 */
[----:B----4-:R-:W-:Y:S02]  /*123a0*/  @!P5 LEA R8, P0, R155, R0, 0x2 ;  /* 0x000000009b08d211 */ /* 0x010fe400078010ff */
[----:B------:R-:W-:Y:S02]  /*123b0*/  @!P1 LEA.HI.X R5, R157, R14, R27, 0x2, P6 ;  /* 0x0000000e9d059211 */ /* 0x000fe400030f141b */
[C---:B------:R-:W-:Y:S02]  /*123c0*/  @!P2 LEA R6, P6, R156.reuse, R0, 0x2 ;  /* 0x000000009c06a211 */ /* 0x040fe400078c10ff */
[-C--:B------:R-:W-:Y:S01]  /*123d0*/  @!P5 LEA.HI.X R9, R155, R14.reuse, R25, 0x2, P0 ;  /* 0x0000000e9b09d211 */ /* 0x080fe200000f1419 */
[----:B------:R3:W-:Y:S01]  /*123e0*/  @!P1 ST.E.64 desc[UR54][R4.64], R60 ;  /* 0x0000003c04009985 */ /* 0x0007e2000c101b36 */
[----:B------:R-:W-:-:S02]  /*123f0*/  @!P2 LEA.HI.X R7, R156, R14, R26, 0x2, P6 ;  /* 0x0000000e9c07a211 */ /* 0x000fc400030f141a */
[CC--:B0-----:R-:W-:Y:S02]  /*12400*/  @!P4 LEA R10, P1, R154.reuse, R0.reuse, 0x2 ;  /* 0x000000009a0ac211 */ /* 0x0c1fe400078210ff */
[C---:B-1----:R-:W-:Y:S01]  /*12410*/  @!P3 LEA R12, P6, R153.reuse, R0, 0x2 ;  /* 0x00000000990cb211 */ /* 0x042fe200078c10ff */
[----:B------:R3:W-:Y:S01]  /*12420*/  @!P2 ST.E.64 desc[UR54][R6.64], R62 ;  /* 0x0000003e0600a985 */ /* 0x0007e2000c101b36 */
[-C--:B------:R-:W-:Y:S02]  /*12430*/  @!P4 LEA.HI.X R11, R154, R14.reuse, R24, 0x2, P1 ;  /* 0x0000000e9a0bc211 */ /* 0x080fe400008f1418 */
[----:B------:R-:W-:Y:S01]  /*12440*/  @!P3 LEA.HI.X R13, R153, R14, R21, 0x2, P6 ;  /* 0x0000000e990db211 */ /* 0x000fe200030f1415 */
[----:B------:R3:W-:Y:S01]  /*12450*/  @!P5 ST.E.64 desc[UR54][R8.64], R68 ;  /* 0x000000440800d985 */ /* 0x0007e2000c101b36 */
[----:B------:R-:W-:-:S03]  /*12460*/  ISETP.GE.AND P0, PT, R152, UR4, PT ;  /* 0x0000000498007c0c */ /* 0x000fc6000bf06270 */
[----:B------:R3:W-:Y:S04]  /*12470*/  @!P4 ST.E.64 desc[UR54][R10.64], R70 ;  /* 0x000000460a00c985 */ /* 0x0007e8000c101b36 */
[----:B------:R3:W-:Y:S06]  /*12480*/  @!P3 ST.E.64 desc[UR54][R12.64], R28 ;  /* 0x0000001c0c00b985 */ /* 0x0007ec000c101b36 */
[----:B------:R-:W-:Y:S05]  /*12490*/  @P0 BRA `(.L_x_1065) ;  /* 0x0000000800e00947 */ /* 0x000fea0003800000 */
[----:B---3--:R-:W-:-:S04]  /*124a0*/  LEA R2, P0, R152, R0, 0x2 ;  /* 0x0000000098027211 */ /* 0x008fc800078010ff */
[----:B------:R-:W-:-:S05]  /*124b0*/  LEA.HI.X R3, R152, R14, R15, 0x2, P0 ;  /* 0x0000000e98037211 */ /* 0x000fca00000f140f */
[----:B------:R0:W-:Y:S01]  /*124c0*/  ST.E.64 desc[UR54][R2.64], R30 ;  /* 0x0000001e02007985 */ /* 0x0001e2000c101b36 */
[----:B------:R-:W-:Y:S05]  /*124d0*/  BRA `(.L_x_1065) ;  /* 0x0000000800d07947 */ /* 0x000fea0003800000 */
.L_x_1060:
        /* <DEDUP_REMOVED lines=9> */
[----:B------:R-:W-:Y:S01]  /*12570*/  UISETP.NE.U32.AND UP1, UPT, UR8, URZ, UPT ;  /* 0x0000003f0800728c */ /* 0x000fe2000bf25070 */
[----:B------:R-:W-:Y:S02]  /*12580*/  ULDC UR4, c[0x0][0xa88] ;  /* 0x0002a20000047ab9 */ /* 0x000fe40000000800 */
[----:B------:R-:W2:Y:S01]  /*12590*/  @P1 LDG.E R6, desc[UR54][R2.64] ;  /* 0x0000003602061981 */ /* 0x000ea2000c1e1900 */
[----:B------:R-:W-:Y:S01]  /*125a0*/  UISETP.NE.AND.EX UP1, UPT, UR9, URZ, UPT, UP1 ;  /* 0x0000003f0900728c */ /* 0x000fe2000bf25310 */
[----:B------:R-:W-:Y:S01]  /*125b0*/  IMAD.U32 R0, RZ, RZ, UR4 ;  /* 0x00000004ff007e24 */ /* 0x000fe2000f8e00ff */
[----:B------:R-:W0:Y:S04]  /*125c0*/  S2R R7, SR_TID.X ;  /* 0x0000000000077919 */ /* 0x000e280000002100 */
        /* <DEDUP_REMOVED lines=9> */
[----:B--2---:R-:W-:Y:S01]  /*12660*/  @P1 R2UR UR4, R6 ;  /* 0x00000000060412ca */ /* 0x004fe200000e0000 */
[----:B-1----:R-:W-:-:S14]  /*12670*/  @P2 BRA `(.L_x_1068) ;  /* 0x0000000000102947 */ /* 0x002fdc0003800000 */
[----:B------:R-:W-:Y:S05]  /*12680*/  @!P1 BRA `(.L_x_1068) ;  /* 0x00000000000c9947 */ /* 0x000fea0003800000 */
[----:B------:R-:W2:Y:S04]  /*12690*/  LDG.E R5, desc[UR54][R2.64] ;  /* 0x0000003602057981 */ /* 0x000ea8000c1e1900 */
[----:B-----5:R-:W2:Y:S02]  /*126a0*/  LDG.E R0, desc[UR54][R2.64+0x4] ;  /* 0x0000043602007981 */ /* 0x020ea4000c1e1900 */
[----:B--2---:R-:W-:-:S07]  /*126b0*/  IMAD.IADD R0, R0, 0x1, -R5 ;  /* 0x0000000100007824 */ /* 0x004fce00078e0a05 */
.L_x_1068:
[----:B------:R-:W-:Y:S01]  /*126c0*/  USHF.R.S32.HI UR12, URZ, 0x1f, UR39 ;  /* 0x0000001f3f0c7899 */ /* 0x000fe20008011427 */
[----:B------:R-:W-:Y:S01]  /*126d0*/  BSSY B1, `(.L_x_1069) ;  /* 0x0000039000017945 */ /* 0x000fe20003800000 */
[----:B------:R-:W-:Y:S02]  /*126e0*/  USHF.R.S32.HI UR18, URZ, 0x1f, UR4 ;  /* 0x0000001f3f127899 */ /* 0x000fe40008011404 */
[----:B------:R-:W-:Y:S02]  /*126f0*/  USEL UR7, UR39, URZ, !UP0 ;  /* 0x0000003f27077287 */ /* 0x000fe4000c000000 */
[----:B------:R-:W-:Y:S01]  /*12700*/  USEL UR12, UR12, URZ, !UP0 ;  /* 0x0000003f0c0c7287 */ /* 0x000fe2000c000000 */
[----:B------:R-:W-:Y:S11]  /*12710*/  @P0 BRA `(.L_x_1070) ;  /* 0x0000000000d00947 */ /* 0x000ff60003800000 */
[----:B------:R-:W0:Y:S01]  /*12720*/  LDC R9, c[0x0][0xbe8] ;  /* 0x0002fa00ff097b82 */ /* 0x000e220000000800 */
[----:B------:R-:W-:-:S05]  /*12730*/  IMAD.U32 R4, RZ, RZ, UR40 ;  /* 0x00000028ff047e24 */ /* 0x000fca000f8e00ff */
[----:B------:R-:W-:Y:S01]  /*12740*/  IADD3 R4, R4, -0x80, R7 ;  /* 0xffffff8004047810 */ /* 0x000fe20007ffe007 */
[----:B0----5:R-:W-:-:S05]  /*12750*/  IMAD R2, R0, R9, RZ ;  /* 0x0000000900027224 */ /* 0x021fca00078e02ff */
[----:B------:R-:W-:-:S13]  /*12760*/  ISETP.GE.AND P0, PT, R4, R2, PT ;  /* 0x000000020400720c */ /* 0x000fda0003f06270 */
[----:B------:R-:W-:Y:S05]  /*12770*/  @P0 BRA `(.L_x_1070) ;  /* 0x0000000000b80947 */ /* 0x000fea0003800000 */
[----:B------:R-:W-:Y:S01]  /*12780*/  ISETP.NE.AND P0, PT, R9, 0x1, PT ;  /* 0x000000010900780c */ /* 0x000fe20003f05270 */
[----:B------:R-:W-:Y:S01]  /*12790*/  UISETP.GT.AND UP2, UPT, UR43, 0x1, UPT ;  /* 0x000000012b00788c */ /* 0x000fe2000bf44270 */
[----:B------:R-:W-:Y:S01]  /*127a0*/  IMAD.MOV.U32 R5, RZ, RZ, R4 ;  /* 0x000000ffff057224 */ /* 0x000fe200078e0004 */
[----:B------:R-:W-:Y:S02]  /*127b0*/  UMOV UR8, 0x9b8 ;  /* 0x000009b800087882 */ /* 0x000fe40000000000 */
[----:B------:R-:W-:Y:S02]  /*127c0*/  USEL UR19, UR8, 0x978, UP2 ;  /* 0x0000097808137887 */ /* 0x000fe40009000000 */
[----:B------:R-:W-:-:S06]  /*127d0*/  USEL UR21, UR42, URZ, UP2 ;  /* 0x0000003f2a157287 */ /* 0x000fcc0009000000 */
[----:B------:R-:W0:Y:S04]  /*127e0*/  @P0 LDC R3, c[0x0][0xbec] ;  /* 0x0002fb00ff030b82 */ /* 0x000e280000000800 */
[----:B------:R-:W-:Y:S01]  /*127f0*/  ULDC.64 UR8, c[0x0][UR19+0x218] ;  /* 0x0000860013087abb */ /* 0x000fe20008000a00 */
[----:B------:R-:W-:Y:S01]  /*12800*/  ULDC.64 UR14, c[0x0][UR19+0x220] ;  /* 0x00008800130e7abb */ /* 0x000fe20008000a00 */
[----:B------:R-:W-:Y:S01]  /*12810*/  ULDC.64 UR16, c[0x0][UR19+0x228] ;  /* 0x00008a0013107abb */ /* 0x000fe20008000a00 */
[----:B------:R-:W-:Y:S01]  /*12820*/  UIMAD.WIDE.U32 UR10, UR8, UR37, URZ ;  /* 0x00000025080a72a5 */ /* 0x000fe2000f8e003f */
[----:B------:R-:W1:Y:S01]  /*12830*/  @P0 LDC R7, c[0x0][0xbf0] ;  /* 0x0002fc00ff070b82 */ /* 0x000e620000000800 */
[----:B------:R-:W-:Y:S02]  /*12840*/  UIMAD UR20, UR9, UR37, URZ ;  /* 0x00000025091472a4 */ /* 0x000fe4000f8e023f */
        /* <DEDUP_REMOVED lines=10> */
[----:B------:R-:W-:Y:S02]  /*128f0*/  IMAD.U32 R3, RZ, RZ, UR23 ;  /* 0x00000017ff037e24 */ /* 0x000fe4000f8e00ff */
[----:B------:R-:W-:Y:S01]  /*12900*/  IMAD.U32 R6, RZ, RZ, UR8 ;  /* 0x00000008ff067e24 */ /* 0x000fe2000f8e00ff */
[----:B------:R-:W-:Y:S01]  /*12910*/  ULDC.64 UR8, c[0x0][UR19+0x210] ;  /* 0x0000840013087abb */ /* 0x000fe20008000a00 */
[----:B-1----:R-:W-:Y:S01]  /*12920*/  @P0 SHF.R.U32.HI R5, RZ, R7, R2 ;  /* 0x00000007ff050219 */ /* 0x002fe20000011602 */
[----:B------:R-:W-:-:S04]  /*12930*/  IMAD.U32 R2, RZ, RZ, UR22 ;  /* 0x00000016ff027e24 */ /* 0x000fc8000f8e00ff */
[--C-:B------:R-:W-:Y:S01]  /*12940*/  IMAD.MOV R7, RZ, RZ, -R5.reuse ;  /* 0x000000ffff077224 */ /* 0x100fe200078e0a05 */
[----:B------:R-:W-:Y:S01]  /*12950*/  IADD3 R2, P0, P1, R5, UR10, R2 ;  /* 0x0000000a05027c10 */ /* 0x000fe2000f91e002 */
[----:B------:R-:W-:Y:S01]  /*12960*/  UIADD3.X UR10, UR13, UR11, UR18, UP0, UP1 ;  /* 0x0000000b0d0a7290 */ /* 0x000fe200087e2412 */
[----:B------:R-:W-:Y:S01]  /*12970*/  SHF.R.S32.HI R5, RZ, 0x1f, R5 ;  /* 0x0000001fff057819 */ /* 0x000fe20000011405 */
[----:B------:R-:W-:-:S04]  /*12980*/  IMAD R7, R9, R7, R4 ;  /* 0x0000000709077224 */ /* 0x000fc800078e0204 */
[----:B------:R-:W-:Y:S01]  /*12990*/  IADD3.X R3, R5, UR10, R6, P0, P1 ;  /* 0x0000000a05037c10 */ /* 0x000fe200087e2406 */
[C---:B------:R-:W-:Y:S01]  /*129a0*/  IMAD R9, R7.reuse, UR9, RZ ;  /* 0x0000000907097c24 */ /* 0x040fe2000f8e02ff */
[----:B------:R-:W-:Y:S01]  /*129b0*/  SHF.R.S32.HI R4, RZ, 0x1f, R7 ;  /* 0x0000001fff047819 */ /* 0x000fe20000011407 */
[----:B------:R-:W-:Y:S01]  /*129c0*/  ULDC.64 UR10, c[0x0][0xba8] ;  /* 0x0002ea00000a7ab9 */ /* 0x000fe20000000a00 */
[----:B------:R-:W-:Y:S01]  /*129d0*/  @!UP2 ULDC UR10, c[0x0][0xb50] ;  /* 0x0002d400000aaab9 */ /* 0x000fe20000000800 */
[----:B------:R-:W-:Y:S01]  /*129e0*/  IMAD.WIDE.U32 R2, R7, UR8, R2 ;  /* 0x0000000807027c25 */ /* 0x000fe2000f8e0002 */
[----:B------:R-:W-:-:S03]  /*129f0*/  @!UP2 ULDC UR11, c[0x0][0xb54] ;  /* 0x0002d500000baab9 */ /* 0x000fc60000000800 */
[----:B------:R-:W-:Y:S01]  /*12a00*/  IMAD R9, R4, UR8, R9 ;  /* 0x0000000804097c24 */ /* 0x000fe2000f8e0209 */
[----:B------:R-:W-:-:S03]  /*12a10*/  LEA R4, P0, R2, UR10, 0x2 ;  /* 0x0000000a02047c11 */ /* 0x000fc6000f8010ff */
[----:B------:R-:W-:-:S05]  /*12a20*/  IMAD.IADD R3, R3, 0x1, R9 ;  /* 0x0000000103037824 */ /* 0x000fca00078e0209 */
[----:B------:R-:W-:Y:S01]  /*12a30*/  LEA.HI.X R5, R2, UR11, R3, 0x2, P0 ;  /* 0x0000000b02057c11 */ /* 0x000fe200080f1403 */
[----:B------:R-:W-:-:S05]  /*12a40*/  IMAD.MOV.U32 R3, RZ, RZ, -0x800000 ;  /* 0xff800000ff037424 */ /* 0x000fca00078e00ff */
[----:B------:R0:W-:Y:S02]  /*12a50*/  STG.E desc[UR54][R4.64], R3 ;  /* 0x0000000304007986 */ /* 0x0001e4000c101936 */
.L_x_1070:
[----:B------:R-:W-:Y:S05]  /*12a60*/  BSYNC B1 ;  /* 0x0000000000017941 */ /* 0x000fea0003800000 */
.L_x_1069:
[----:B------:R-:W-:-:S06]  /*12a70*/  UISETP.GT.AND UP0, UPT, UR43, 0x1, UPT ;  /* 0x000000012b00788c */ /* 0x000fcc000bf04270 */
[----:B------:R-:W-:-:S13]  /*12a80*/  PLOP3.LUT P0, PT, PT, PT, UP0, 0x80, 0x0 ;  /* 0x000000000000781c */ /* 0x000fda0003f0f008 */
[----:B------:R-:W-:Y:S05]  /*12a90*/  @P0 BRA `(.L_x_1065) ;  /* 0x0000000400600947 */ /* 0x000fea0003800000 */
[----:B------:R-:W1:Y:S01]  /*12aa0*/  LDC R11, c[0x0][0xbe8] ;  /* 0x0002fa00ff0b7b82 */ /* 0x000e620000000800 */
[--C-:B------:R-:W-:Y:S01]  /*12ab0*/  SHF.R.S32.HI R2, RZ, 0x1f, R8.reuse ;  /* 0x0000001fff027819 */ /* 0x100fe20000011408 */
        /* <DEDUP_REMOVED lines=8> */
[----:B------:R-:W-:Y:S01]  /*12b40*/  BSSY B1, `(.L_x_1071) ;  /* 0x000003c000017945 */ /* 0x000fe20003800000 */
[----:B------:R-:W-:Y:S01]  /*12b50*/  SHF.R.S32.HI R6, RZ, 0x2, R6 ;  /* 0x00000002ff067819 */ /* 0x000fe20000011406 */
[----:B------:R-:W-:Y:S01]  /*12b60*/  UIADD3 UR9, UR9, UR10, URZ ;  /* 0x0000000a09097290 */ /* 0x000fe2000fffe03f */
[----:B------:R-:W-:Y:S01]  /*12b70*/  SHF.R.S32.HI R10, RZ, 0x1f, R23 ;  /* 0x0000001fff0a7819 */ /* 0x000fe20000011417 */
[----:B------:R-:W-:Y:S01]  /*12b80*/  IMAD.IADD R2, R8, 0x1, -R2 ;  /* 0x0000000108027824 */ /* 0x000fe200078e0a02 */
[----:B------:R-:W-:Y:S01]  /*12b90*/  ULDC.64 UR10, c[0x0][0xae8] ;  /* 0x0002ba00000a7ab9 */ /* 0x000fe20000000a00 */
[----:B------:R-:W-:Y:S01]  /*12ba0*/  SHF.R.S32.HI R14, RZ, 0x1f, R22 ;  /* 0x0000001fff0e7819 */ /* 0x000fe20000011416 */
[----:B------:R-:W-:Y:S01]  /*12bb0*/  UIMAD.WIDE.U32 UR8, UR37, UR10, UR8 ;  /* 0x0000000a250872a5 */ /* 0x000fe2000f8e0008 */
[----:B------:R-:W-:-:S03]  /*12bc0*/  IMAD R2, R2, 0x60, R6 ;  /* 0x0000006002027824 */ /* 0x000fc600078e0206 */
[----:B------:R-:W-:Y:S01]  /*12bd0*/  UIMAD UR9, UR37, UR11, UR9 ;  /* 0x0000000b250972a4 */ /* 0x000fe2000f8e0209 */
[----:B0-----:R-:W-:Y:S01]  /*12be0*/  VIADD R4, R2, UR40 ;  /* 0x0000002802047c36 */ /* 0x001fe20008000000 */
[----:B-1----:R-:W-:Y:S01]  /*12bf0*/  ISETP.NE.AND P0, PT, R11, 0x1, PT ;  /* 0x000000010b00780c */ /* 0x002fe20003f05270 */
[----:B------:R-:W-:Y:S02]  /*12c00*/  ULDC.64 UR10, c[0x0][0xaf0] ;  /* 0x0002bc00000a7ab9 */ /* 0x000fe40000000a00 */
[----:B------:R-:W-:Y:S01]  /*12c10*/  IMAD.MOV.U32 R5, RZ, RZ, R4 ;  /* 0x000000ffff057224 */ /* 0x000fe200078e0004 */
[----:B------:R-:W-:Y:S02]  /*12c20*/  UIMAD UR12, UR12, UR10, URZ ;  /* 0x0000000a0c0c72a4 */ /* 0x000fe4000f8e023f */
[----:B------:R-:W-:Y:S02]  /*12c30*/  UIMAD.WIDE.U32 UR8, UR7, UR10, UR8 ;  /* 0x0000000a070872a5 */ /* 0x000fe4000f8e0008 */
[----:B------:R-:W-:-:S03]  /*12c40*/  UIMAD UR4, UR7, UR11, UR12 ;  /* 0x0000000b070472a4 */ /* 0x000fc6000f8e020c */
[----:B------:R-:W-:Y:S01]  /*12c50*/  ULDC.64 UR10, c[0x0][0xae0] ;  /* 0x0002b800000a7ab9 */ /* 0x000fe20000000a00 */
[----:B------:R-:W-:Y:S01]  /*12c60*/  UIADD3 UR4, UR9, UR4, URZ ;  /* 0x0000000409047290 */ /* 0x000fe2000fffe03f */
[----:B------:R-:W0:Y:S08]  /*12c70*/  @P0 LDC R3, c[0x0][0xbec] ;  /* 0x0002fb00ff030b82 */ /* 0x000e300000000800 */
        /* <DEDUP_REMOVED lines=9> */
[----:B------:R-:W-:Y:S01]  /*12d10*/  IMAD.U32 R2, RZ, RZ, UR8 ;  /* 0x00000008ff027e24 */ /* 0x000fe2000f8e00ff */
[----:B------:R-:W-:Y:S01]  /*12d20*/  ULDC.64 UR8, c[0x0][0xad8] ;  /* 0x0002b60000087ab9 */ /* 0x000fe20000000a00 */
[C---:B------:R-:W-:Y:S01]  /*12d30*/  IMAD R9, R5.reuse, UR11, R4 ;  /* 0x0000000b05097c24 */ /* 0x040fe2000f8e0204 */
[----:B------:R-:W-:Y:S01]  /*12d40*/  SHF.R.S32.HI R4, RZ, 0x1f, R7 ;  /* 0x0000001fff047819 */ /* 0x000fe20000011407 */
[----:B------:R-:W-:-:S04]  /*12d50*/  IMAD.WIDE.U32 R2, R5, UR10, R2 ;  /* 0x0000000a05027c25 */ /* 0x000fc8000f8e0002 */
[----:B------:R-:W-:Y:S02]  /*12d60*/  IMAD R4, R4, UR8, RZ ;  /* 0x0000000804047c24 */ /* 0x000fe4000f8e02ff */
[----:B------:R-:W-:Y:S02]  /*12d70*/  IMAD.IADD R3, R3, 0x1, R9 ;  /* 0x0000000103037824 */ /* 0x000fe400078e0209 */
[----:B-----5:R-:W-:Y:S02]  /*12d80*/  IMAD R11, R0, R11, RZ ;  /* 0x0000000b000b7224 */ /* 0x020fe400078e02ff */
[----:B------:R-:W-:Y:S02]  /*12d90*/  VIADD R0, R6, UR40 ;  /* 0x0000002806007c36 */ /* 0x000fe40008000000 */
        /* <DEDUP_REMOVED lines=16> */
[----:B--2---:R-:W-:Y:S01]  /*12ea0*/  @!P2 IMAD.WIDE R6, R19, 0x2, R2 ;  /* 0x000000021306a825 */ /* 0x004fe200078e0202 */
[-C--:B------:R-:W-:Y:S02]  /*12eb0*/  @!P3 LEA.HI.X R9, R22, R3.reuse, R14, 0x1, P0 ;  /* 0x000000031609b211 */ /* 0x080fe400000f0c0e */
[----:B------:R-:W-:Y:S02]  /*12ec0*/  @!P4 LEA.HI.X R13, R23, R3, R10, 0x1, P1 ;  /* 0x00000003170dc211 */ /* 0x000fe400008f0c0a */
[----:B------:R3:W-:Y:S04]  /*12ed0*/  @!P2 ST.E.128 desc[UR54][R6.64], RZ ;  /* 0x000000ff0600a985 */ /* 0x0007e8000c101d36 */
[----:B------:R3:W-:Y:S04]  /*12ee0*/  @!P3 ST.E.128 desc[UR54][R8.64], RZ ;  /* 0x000000ff0800b985 */ /* 0x0007e8000c101d36 */
[----:B------:R3:W-:Y:S02]  /*12ef0*/  @!P4 ST.E.128 desc[UR54][R12.64], RZ ;  /* 0x000000ff0c00c985 */ /* 0x0007e4000c101d36 */
.L_x_1072:
[----:B------:R-:W-:Y:S05]  /*12f00*/  BSYNC B1 ;  /* 0x0000000000017941 */ /* 0x000fea0003800000 */
.L_x_1071:
        /* <DEDUP_REMOVED lines=9> */
[CC--:B-1-3--:R-:W-:Y:S02]  /*12fa0*/  @!P3 LEA R6, P0, R22.reuse, R2.reuse, 0x1 ;  /* 0x000000021606b211 */ /* 0x0cafe400078008ff */
[----:B------:R-:W-:Y:S02]  /*12fb0*/  @!P4 LEA R8, P1, R23, R2, 0x1 ;  /* 0x000000021708c211 */ /* 0x000fe400078208ff */
[----:B0---4-:R-:W-:Y:S01]  /*12fc0*/  @!P2 IMAD.WIDE R4, R19, 0x2, R2 ;  /* 0x000000021304a825 */ /* 0x011fe200078e0202 */
[-C--:B------:R-:W-:Y:S02]  /*12fd0*/  @!P3 LEA.HI.X R7, R22, R3.reuse, R14, 0x1, P0 ;  /* 0x000000031607b211 */ /* 0x080fe400000f0c0e */
[----:B------:R-:W-:Y:S02]  /*12fe0*/  @!P4 LEA.HI.X R9, R23, R3, R10, 0x1, P1 ;  /* 0x000000031709c211 */ /* 0x000fe400008f0c0a */
[----:B------:R2:W-:Y:S04]  /*12ff0*/  @!P2 ST.E.128 desc[UR54][R4.64], RZ ;  /* 0x000000ff0400a985 */ /* 0x0005e8000c101d36 */
[----:B------:R2:W-:Y:S04]  /*13000*/  @!P3 ST.E.128 desc[UR54][R6.64], RZ ;  /* 0x000000ff0600b985 */ /* 0x0005e8000c101d36 */
[----:B------:R2:W-:Y:S02]  /*13010*/  @!P4 ST.E.128 desc[UR54][R8.64], RZ ;  /* 0x000000ff0800c985 */ /* 0x0005e4000c101d36 */
.L_x_1065:
[----:B------:R-:W-:Y:S05]  /*13020*/  BSYNC B0 ;  /* 0x0000000000007941 */ /* 0x000fea0003800000 */
.L_x_1059:
[----:B------:R-:W-:Y:S02]  /*13030*/  ULDC UR4, c[0x0][0xc3c] ;  /* 0x00030f0000047ab9 */ /* 0x000fe40000000800 */
[----:B------:R-:W-:-:S06]  /*13040*/  UISETP.GE.AND UP0, UPT, UR51, UR4, UPT ;  /* 0x000000043300728c */ /* 0x000fcc000bf06270 */
[----:B------:R-:W-:-:S13]  /*13050*/  PLOP3.LUT P0, PT, PT, PT, UP0, 0x80, 0x0 ;  /* 0x000000000000781c */ /* 0x000fda0003f0f008 */
[----:B------:R-:W-:Y:S05]  /*13060*/  @!P0 BRA `(.L_x_1073) ;  /* 0xfffffedc008c8947 */ /* 0x000fea000383ffff */
[----:B------:R-:W-:Y:S05]  /*13070*/  EXIT ;  /* 0x000000000000794d */ /* 0x000fea0003800000 */
.L_x_968:
        /* <DEDUP_REMOVED lines=10> */
[----:B------:R-:W0:Y:S04]  /*13120*/  @P0 LDS.128 R8, [R3+0x19cd0] ;  /* 0x019cd00003080984 */ /* 0x000e280000000c00 */
[----:B0-----:R0:W-:Y:S01]  /*13130*/  @P0 STL.64 [R1], R8 ;  /* 0x0000000801000387 */ /* 0x0011e20000100a00 */
[----:B------:R-:W-:-:S03]  /*13140*/  IMAD.MOV.U32 R0, RZ, RZ, R11 ;  /* 0x000000ffff007224 */ /* 0x000fc600078e000b */
[----:B------:R0:W-:Y:S02]  /*13150*/  @P0 STL [R1+0x8], R10 ;  /* 0x0000080a01000387 */ /* 0x0001e40000100800 */
[----:B------:R-:W-:Y:S01]  /*13160*/  @P0 R2UR UR41, R0 ;  /* 0x00000000002902ca */ /* 0x000fe200000e0000 */
[----:B------:R-:W-:Y:S06]  /*13170*/  @P0 BAR.ARV 0x4, 0x200 ;  /* 0x0108000000000b1d */ /* 0x000fec0000002000 */
[----:B------:R-:W-:Y:S08]  /*13180*/  @P0 BRA `(.L_x_1074) ;  /* 0x0000000c00d80947 */ /* 0x000ff00003800000 */
[----:B------:R-:W1:Y:S01]  /*13190*/  S2R R4, SR_TID.X ;  /* 0x0000000000047919 */ /* 0x000e620000002100 */
[----:B------:R-:W-:Y:S01]  /*131a0*/  ULDC UR4, c[0x0][0xc3c] ;  /* 0x00030f0000047ab9 */ /* 0x000fe20000000800 */
[----:B------:R-:W-:Y:S02]  /*131b0*/  IMAD.MOV.U32 R7, RZ, RZ, RZ ;  /* 0x000000ffff077224 */ /* 0x000fe400078e00ff */
[----:B0-----:R-:W-:Y:S01]  /*131c0*/  IMAD.MOV.U32 R8, RZ, RZ, RZ ;  /* 0x000000ffff087224 */ /* 0x001fe200078e00ff */
[----:B-1----:R-:W-:-:S04]  /*131d0*/  LOP3.LUT R0, R4, 0x1f, RZ, 0xc0, !PT ;  /* 0x0000001f04007812 */ /* 0x002fc800078ec0ff */
[----:B------:R-:W-:-:S04]  /*131e0*/  ISETP.NE.AND P0, PT, R0, 0x1f, PT ;  /* 0x0000001f0000780c */ /* 0x000fc80003f05270 */
[----:B------:R-:W-:-:S13]  /*131f0*/  ISETP.GE.OR P1, PT, R0, UR4, !P0 ;  /* 0x0000000400007c0c */ /* 0x000fda000c726670 */
[----:B------:R-:W0:Y:S08]  /*13200*/  @!P1 LDC.64 R4, c[0x0][0xc80] ;  /* 0x00032000ff049b82 */ /* 0x000e300000000a00 */
[----:B------:R-:W1:Y:S01]  /*13210*/  @!P1 LDC.64 R2, c[0x0][0xc78] ;  /* 0x00031e00ff029b82 */ /* 0x000e620000000a00 */
[----:B0-----:R-:W-:-:S05]  /*13220*/  @!P1 IMAD.WIDE.U32 R4, R0, 0x4, R4 ;  /* 0x0000000400049825 */ /* 0x001fca00078e0004 */
[----:B------:R-:W2:Y:S01]  /*13230*/  @!P1 LDG.E R7, desc[UR54][R4.64] ;  /* 0x0000003604079981 */ /* 0x000ea2000c1e1900 */
[----:B-1----:R-:W-:-:S05]  /*13240*/  @!P1 IMAD.WIDE.U32 R2, R0, 0x4, R2 ;  /* 0x0000000400029825 */ /* 0x002fca00078e0002 */
        /* <DEDUP_REMOVED lines=21> */
[----:B------:R-:W1:Y:S01]  /*133a0*/  S2R R9, SR_CTAID.X ;  /* 0x0000000000097919 */ /* 0x000e620000002500 */
[----:B0-----:R-:W-:-:S05]  /*133b0*/  SEL R4, R4, RZ, P5 ;  /* 0x000000ff04047207 */ /* 0x001fca0002800000 */
[----:B------:R-:W-:Y:S02]  /*133c0*/  IMAD.IADD R11, R3, 0x1, R4 ;  /* 0x00000001030b7824 */ /* 0x000fe400078e0204 */
[----:B------:R-:W0:Y:S03]  /*133d0*/  LDC R4, c[0x0][0xc38] ;  /* 0x00030e00ff047b82 */ /* 0x000e260000000800 */
[----:B------:R-:W0:Y:S02]  /*133e0*/  SHFL.IDX PT, R5, R11, 0x1f, 0x1f ;  /* 0x03e01f000b057f89 */ /* 0x000e2400000e0000 */
[----:B0-----:R-:W-:-:S05]  /*133f0*/  IMAD R10, R5, R4, RZ ;  /* 0x00000004050a7224 */ /* 0x001fca00078e02ff */
[----:B-1----:R-:W-:Y:S01]  /*13400*/  ISETP.GT.AND P6, PT, R10, R9, PT ;  /* 0x000000090a00720c */ /* 0x002fe20003fc4270 */
[----:B------:R-:W-:-:S12]  /*13410*/  IMAD.MOV.U32 R5, RZ, RZ, R10 ;  /* 0x000000ffff057224 */ /* 0x000fd800078e000a */
[----:B------:R-:W-:Y:S05]  /*13420*/  @P6 BRA `(.L_x_1075) ;  /* 0x00000000009c6947 */ /* 0x000fea0003800000 */
[----:B------:R-:W-:Y:S01]  /*13430*/  IMAD.MOV.U32 R10, RZ, RZ, R5 ;  /* 0x000000ffff0a7224 */ /* 0x000fe200078e0005 */
[----:B------:R-:W-:Y:S01]  /*13440*/  UMOV UR4, URZ ;  /* 0x0000003f00047c82 */ /* 0x000fe20008000000 */
[----:B------:R-:W-:-:S05]  /*13450*/  ULDC UR5, c[0x0][0xc3c] ;  /* 0x00030f0000057ab9 */ /* 0x000fca0000000800 */
.L_x_1077:
[----:B------:R-:W-:-:S04]  /*13460*/  UIADD3 UR4, UR4, 0x1f, URZ ;  /* 0x0000001f04047890 */ /* 0x000fc8000fffe03f */
[----:B------:R-:W-:-:S06]  /*13470*/  UISETP.GE.AND UP0, UPT, UR4, UR5, UPT ;  /* 0x000000050400728c */ /* 0x000fcc000bf06270 */
[----:B------:R-:W-:-:S13]  /*13480*/  PLOP3.LUT P6, PT, PT, PT, UP0, 0x40, 0x0 ;  /* 0x000000000000781c */ /* 0x000fda0003fce808 */
[----:B------:R-:W-:Y:S05]  /*13490*/  @!P6 BRA `(.L_x_1076) ;  /* 0x0000000800d8e947 */ /* 0x000fea0003800000 */
[----:B------:R-:W-:Y:S02]  /*134a0*/  VIADD R11, R0, UR4 ;  /* 0x00000004000b7c36 */ /* 0x000fe40008000000 */
[----:B------:R-:W-:Y:S02]  /*134b0*/  IMAD.MOV.U32 R7, RZ, RZ, RZ ;  /* 0x000000ffff077224 */ /* 0x000fe400078e00ff */
[----:B------:R-:W-:Y:S01]  /*134c0*/  IMAD.MOV.U32 R8, RZ, RZ, RZ ;  /* 0x000000ffff087224 */ /* 0x000fe200078e00ff */
[----:B------:R-:W-:-:S13]  /*134d0*/  ISETP.GE.OR P6, PT, R11, UR5, !P0 ;  /* 0x000000050b007c0c */ /* 0x000fda000c7c6670 */
[----:B------:R-:W0:Y:S08]  /*134e0*/  @!P6 LDC.64 R4, c[0x0][0xc80] ;  /* 0x00032000ff04eb82 */ /* 0x000e300000000a00 */
[----:B------:R-:W1:Y:S01]  /*134f0*/  @!P6 LDC.64 R2, c[0x0][0xc78] ;  /* 0x00031e00ff02eb82 */ /* 0x000e620000000a00 */
[----:B0-----:R-:W-:-:S05]  /*13500*/  @!P6 IMAD.WIDE R4, R11, 0x4, R4 ;  /* 0x000000040b04e825 */ /* 0x001fca00078e0204 */
[----:B------:R0:W2:Y:S01]  /*13510*/  @!P6 LDG.E R7, desc[UR54][R4.64] ;  /* 0x000000360407e981 */ /* 0x0000a2000c1e1900 */
[----:B-1----:R-:W-:-:S05]  /*13520*/  @!P6 IMAD.WIDE R2, R11, 0x4, R2 ;  /* 0x000000040b02e825 */ /* 0x002fca00078e0202 */
[----:B------:R-:W2:Y:S01]  /*13530*/  @!P6 LDG.E R8, desc[UR54][R2.64] ;  /* 0x000000360208e981 */ /* 0x000ea2000c1e1900 */
[----:B0-----:R-:W0:Y:S01]  /*13540*/  LDC R4, c[0x0][0xc38] ;  /* 0x00030e00ff047b82 */ /* 0x001e220000000800 */
[----:B--2---:R-:W-:-:S05]  /*13550*/  IMAD R14, R7, R8, RZ ;  /* 0x00000008070e7224 */ /* 0x004fca00078e02ff */
        /* <DEDUP_REMOVED lines=20> */
.L_x_1075:
[----:B------:R-:W-:Y:S02]  /*136a0*/  IMAD.IADD R10, R10, 0x1, -R5 ;  /* 0x000000010a0a7824 */ /* 0x000fe400078e0a05 */
[----:B------:R-:W-:Y:S02]  /*136b0*/  IMAD.MOV.U32 R3, RZ, RZ, RZ ;  /* 0x000000ffff037224 */ /* 0x000fe400078e00ff */
[----:B------:R-:W-:-:S05]  /*136c0*/  IMAD R2, R11, R4, R10 ;  /* 0x000000040b027224 */ /* 0x000fca00078e020a */
[----:B------:R-:W-:-:S13]  /*136d0*/  ISETP.GT.AND P0, PT, R2, R9, PT ;  /* 0x000000090200720c */ /* 0x000fda0003f04270 */
[----:B------:R-:W-:Y:S02]  /*136e0*/  VOTEU.ANY UR6, UPT, !P0 ;  /* 0x0000000000067886 */ /* 0x000fe400040e0100 */
[----:B------:R-:W-:Y:S02]  /*136f0*/  UPOPC UR5, UR6 ;  /* 0x00000006000572bf */ /* 0x000fe40008000000 */
[----:B------:R-:W-:Y:S02]  /*13700*/  ISETP.NE.AND P0, PT, RZ, UR6, PT ;  /* 0x00000006ff007c0c */ /* 0x000fe4000bf05270 */
[----:B------:R-:W-:Y:S02]  /*13710*/  UIADD3 UR41, UR5, UR4, URZ ;  /* 0x0000000405297290 */ /* 0x000fe4000fffe03f */
[----:B------:R-:W-:Y:S02]  /*13720*/  IMAD.U32 R5, RZ, RZ, UR5 ;  /* 0x00000005ff057e24 */ /* 0x000fe4000f8e00ff */
[----:B------:R-:W-:-:S04]  /*13730*/  IMAD.U32 R2, RZ, RZ, UR5 ;  /* 0x00000005ff027e24 */ /* 0x000fc8000f8e00ff */
[----:B------:R-:W0:Y:S04]  /*13740*/  SHFL.IDX PT, R5, R8, R5, 0x1f ;  /* 0x00001f0508057589 */ /* 0x000e2800000e0000 */
[----:B------:R1:W2:Y:S01]  /*13750*/  SHFL.IDX PT, R7, R7, R2, 0x1f ;  /* 0x00001f0207077589 */ /* 0x0002a200000e0000 */
[----:B0-----:R-:W-:Y:S01]  /*13760*/  ISETP.NE.AND P1, PT, R5, 0x1, PT ;  /* 0x000000010500780c */ /* 0x001fe20003f25270 */
[----:B-1----:R-:W-:-:S12]  /*13770*/  @!P0 BRA `(.L_x_1078) ;  /* 0x00000000000c8947 */ /* 0x002fd80003800000 */
[----:B------:R-:W-:-:S06]  /*13780*/  UIADD3 UR4, UR5, -0x1, URZ ;  /* 0xffffffff05047890 */ /* 0x000fcc000fffe03f */
[----:B------:R-:W-:-:S05]  /*13790*/  IMAD.U32 R2, RZ, RZ, UR4 ;  /* 0x00000004ff027e24 */ /* 0x000fca000f8e00ff */
[----:B------:R0:W1:Y:S02]  /*137a0*/  SHFL.IDX PT, R3, R11, R2, 0x1f ;  /* 0x00001f020b037589 */ /* 0x00006400000e0000 */
.L_x_1078:
[----:B01----:R-:W-:-:S04]  /*137b0*/  IMAD R2, R3, R4, R10 ;  /* 0x0000000403027224 */ /* 0x003fc800078e020a */
[----:B------:R-:W-:Y:S01]  /*137c0*/  IMAD.IADD R8, R9, 0x1, -R2 ;  /* 0x0000000109087824 */ /* 0x000fe200078e0a02 */
[----:B------:R0:W-:Y:S01]  /*137d0*/  STL [R1], R2 ;  /* 0x0000000201007387 */ /* 0x0001e20000100800 */
[----:B------:R-:W-:Y:S05]  /*137e0*/  @!P1 BRA `(.L_x_1079) ;  /* 0x0000000000f09947 */ /* 0x000fea0003800000 */
[----:B--2---:R-:W-:Y:S02]  /*137f0*/  IABS R9, R7 ;  /* 0x0000000700097213 */ /* 0x004fe40000000000 */
[----:B------:R-:W-:Y:S02]  /*13800*/  IABS R12, R5 ;  /* 0x00000005000c7213 */ /* 0x000fe40000000000 */
[----:B------:R-:W1:Y:S08]  /*13810*/  I2F.RP R10, R9 ;  /* 0x00000009000a7306 */ /* 0x000e700000209400 */
[----:B-1----:R-:W0:Y:S02]  /*13820*/  MUFU.RCP R10, R10 ;  /* 0x0000000a000a7308 */ /* 0x002e240000001000 */
[----:B0-----:R-:W-:Y:S01]  /*13830*/  VIADD R2, R10, 0xffffffe ;  /* 0x0ffffffe0a027836 */ /* 0x001fe20000000000 */
[----:B------:R-:W-:-:S05]  /*13840*/  IABS R10, R8 ;  /* 0x00000008000a7213 */ /* 0x000fca0000000000 */
[----:B------:R0:W1:Y:S02]  /*13850*/  F2I.FTZ.U32.TRUNC.NTZ R3, R2 ;  /* 0x0000000200037305 */ /* 0x000064000021f000 */
[----:B0-----:R-:W-:Y:S02]  /*13860*/  IMAD.MOV.U32 R2, RZ, RZ, RZ ;  /* 0x000000ffff027224 */ /* 0x001fe400078e00ff */
[----:B-1----:R-:W-:-:S04]  /*13870*/  IMAD.MOV R4, RZ, RZ, -R3 ;  /* 0x000000ffff047224 */ /* 0x002fc800078e0a03 */
[----:B------:R-:W-:Y:S02]  /*13880*/  IMAD R11, R4, R9, RZ ;  /* 0x00000009040b7224 */ /* 0x000fe400078e02ff */
[----:B------:R-:W-:Y:S01]  /*13890*/  IMAD.MOV.U32 R4, RZ, RZ, R12 ;  /* 0x000000ffff047224 */ /* 0x000fe200078e000c */
[----:B------:R-:W-:Y:S01]  /*138a0*/  IABS R12, R7 ;  /* 0x00000007000c7213 */ /* 0x000fe20000000000 */
[----:B------:R-:W-:Y:S02]  /*138b0*/  IMAD.HI.U32 R3, R3, R11, R2 ;  /* 0x0000000b03037227 */ /* 0x000fe400078e0002 */
[----:B------:R-:W0:Y:S02]  /*138c0*/  I2F.RP R11, R4 ;  /* 0x00000004000b7306 */ /* 0x000e240000209400 */
[----:B------:R-:W-:Y:S02]  /*138d0*/  IMAD.MOV R13, RZ, RZ, -R12 ;  /* 0x000000ffff0d7224 */ /* 0x000fe400078e0a0c */
[----:B------:R-:W-:-:S04]  /*138e0*/  IMAD.HI.U32 R2, R3, R10, RZ ;  /* 0x0000000a03027227 */ /* 0x000fc800078e00ff */
[----:B------:R-:W-:-:S05]  /*138f0*/  IMAD R10, R2, R13, R10 ;  /* 0x0000000d020a7224 */ /* 0x000fca00078e020a */
[----:B------:R-:W-:Y:S01]  /*13900*/  ISETP.GT.U32.AND P1, PT, R9, R10, PT ;  /* 0x0000000a0900720c */ /* 0x000fe20003f24070 */
[----:B0-----:R-:W0:-:S12]  /*13910*/  MUFU.RCP R11, R11 ;  /* 0x0000000b000b7308 */ /* 0x001e180000001000 */
[----:B------:R-:W-:Y:S02]  /*13920*/  @!P1 IMAD.IADD R10, R10, 0x1, -R9 ;  /* 0x000000010a0a9824 */ /* 0x000fe400078e0a09 */
[----:B------:R-:W-:Y:S01]  /*13930*/  @!P1 VIADD R2, R2, 0x1 ;  /* 0x0000000102029836 */ /* 0x000fe20000000000 */
[----:B------:R-:W-:Y:S02]  /*13940*/  ISETP.NE.AND P1, PT, R7, RZ, PT ;  /* 0x000000ff0700720c */ /* 0x000fe40003f25270 */
[----:B------:R-:W-:Y:S01]  /*13950*/  ISETP.GE.U32.AND P0, PT, R10, R9, PT ;  /* 0x000000090a00720c */ /* 0x000fe20003f06070 */
[----:B0-----:R-:W-:Y:S01]  /*13960*/  VIADD R3, R11, 0xffffffe ;  /* 0x0ffffffe0b037836 */ /* 0x001fe20000000000 */
[----:B------:R-:W-:-:S04]  /*13970*/  LOP3.LUT R9, R8, R7, RZ, 0x3c, !PT ;  /* 0x0000000708097212 */ /* 0x000fc800078e3cff */
[----:B------:R-:W-:Y:S01]  /*13980*/  ISETP.GE.AND P2, PT, R9, RZ, PT ;  /* 0x000000ff0900720c */ /* 0x000fe20003f46270 */
[----:B------:R-:W0:Y:S06]  /*13990*/  F2I.FTZ.U32.TRUNC.NTZ R3, R3 ;  /* 0x0000000300037305 */ /* 0x000e2c000021f000 */
[----:B------:R-:W-:-:S04]  /*139a0*/  @P0 VIADD R2, R2, 0x1 ;  /* 0x0000000102020836 */ /* 0x000fc80000000000 */
[----:B------:R-:W-:Y:S01]  /*139b0*/  IMAD.MOV.U32 R10, RZ, RZ, R2 ;  /* 0x000000ffff0a7224 */ /* 0x000fe200078e0002 */
[----:B------:R-:W-:-:S03]  /*139c0*/  IABS R2, R5 ;  /* 0x0000000500027213 */ /* 0x000fc60000000000 */
[----:B------:R-:W-:Y:S01]  /*139d0*/  @!P2 IMAD.MOV R10, RZ, RZ, -R10 ;  /* 0x000000ffff0aa224 */ /* 0x000fe200078e0a0a */
[----:B------:R-:W-:Y:S01]  /*139e0*/  @!P1 LOP3.LUT R10, RZ, R7, RZ, 0x33, !PT ;  /* 0x00000007ff0a9212 */ /* 0x000fe200078e33ff */
[----:B0-----:R-:W-:Y:S02]  /*139f0*/  IMAD.MOV R9, RZ, RZ, -R3 ;  /* 0x000000ffff097224 */ /* 0x001fe400078e0a03 */
[----:B------:R-:W-:Y:S01]  /*13a00*/  IMAD.MOV R12, RZ, RZ, -R2 ;  /* 0x000000ffff0c7224 */ /* 0x000fe200078e0a02 */
[----:B------:R-:W-:Y:S01]  /*13a10*/  IABS R11, R10 ;  /* 0x0000000a000b7213 */ /* 0x000fe20000000000 */
[----:B------:R-:W-:Y:S02]  /*13a20*/  IMAD R9, R9, R4, RZ ;  /* 0x0000000409097224 */ /* 0x000fe400078e02ff */
[----:B------:R-:W-:-:S04]  /*13a30*/  IMAD.MOV.U32 R2, RZ, RZ, RZ ;  /* 0x000000ffff027224 */ /* 0x000fc800078e00ff */
[----:B------:R-:W-:-:S04]  /*13a40*/  IMAD.HI.U32 R2, R3, R9, R2 ;  /* 0x0000000903027227 */ /* 0x000fc800078e0002 */
[----:B------:R-:W-:Y:S02]  /*13a50*/  IMAD.MOV.U32 R3, RZ, RZ, R11 ;  /* 0x000000ffff037224 */ /* 0x000fe400078e000b */
[----:B------:R-:W-:Y:S02]  /*13a60*/  IMAD.MOV.U32 R9, RZ, RZ, R12 ;  /* 0x000000ffff097224 */ /* 0x000fe400078e000c */
[----:B------:R-:W-:-:S04]  /*13a70*/  IMAD.HI.U32 R2, R2, R3, RZ ;  /* 0x0000000302027227 */ /* 0x000fc800078e00ff */
[----:B------:R-:W-:Y:S02]  /*13a80*/  IMAD R3, R2, R9, R3 ;  /* 0x0000000902037224 */ /* 0x000fe400078e0203 */
[----:B------:R-:W-:-:S03]  /*13a90*/  IMAD.MOV R9, RZ, RZ, -R10 ;  /* 0x000000ffff097224 */ /* 0x000fc600078e0a0a */
        /* <DEDUP_REMOVED lines=10> */
[----:B------:R-:W-:-:S04]  /*13b40*/  IMAD.MOV R4, RZ, RZ, -R2 ;  /* 0x000000ffff047224 */ /* 0x000fc800078e0a02 */
[C---:B------:R-:W-:Y:S02]  /*13b50*/  IMAD R3, R5.reuse, R4, R10 ;  /* 0x0000000405037224 */ /* 0x040fe400078e020a */
[----:B------:R-:W-:Y:S02]  /*13b60*/  IMAD R4, R5, 0x1000000, R2 ;  /* 0x0100000005047824 */ /* 0x000fe400078e0202 */
[----:B------:R-:W-:Y:S02]  /*13b70*/  IMAD R2, R7, R9, R8 ;  /* 0x0000000907027224 */ /* 0x000fe400078e0208 */
[----:B------:R-:W-:-:S05]  /*13b80*/  IMAD R3, R3, 0x10000, R4 ;  /* 0x0001000003037824 */ /* 0x000fca00078e0204 */
[----:B------:R0:W-:Y:S01]  /*13b90*/  STL [R1+0x8], R3 ;  /* 0x0000080301007387 */ /* 0x0001e20000100800 */
[----:B------:R-:W-:Y:S05]  /*13ba0*/  BRA `(.L_x_1080) ;  /* 0x0000000400047947 */ /* 0x000fea0003800000 */
.L_x_1079:
[----:B------:R-:W-:Y:S02]  /*13bb0*/  ULDC.64 UR4, c[0x0][0xc90] ;  /* 0x0003240000047ab9 */ /* 0x000fe40000000a00 */
[----:B------:R-:W-:-:S06]  /*13bc0*/  UIMAD.WIDE UR4, UR41, 0x4, UR4 ;  /* 0x00000004290478a5 */ /* 0x000fcc000f8e0204 */
[----:B0-----:R-:W-:Y:S02]  /*13bd0*/  IMAD.U32 R2, RZ, RZ, UR4 ;  /* 0x00000004ff027e24 */ /* 0x001fe4000f8e00ff */
[----:B------:R-:W-:-:S05]  /*13be0*/  IMAD.U32 R3, RZ, RZ, UR5 ;  /* 0x00000005ff037e24 */ /* 0x000fca000f8e00ff */
[----:B------:R0:W2:Y:S01]  /*13bf0*/  LDG.E R10, desc[UR54][R2.64] ;  /* 0x00000036020a7981 */ /* 0x0000a2000c1e1900 */
[----:B------:R-:W-:Y:S01]  /*13c00*/  IABS R14, R8 ;  /* 0x00000008000e7213 */ /* 0x000fe20000000000 */
[----:B0-----:R-:W-:Y:S02]  /*13c10*/  IMAD.MOV.U32 R2, RZ, RZ, RZ ;  /* 0x000000ffff027224 */ /* 0x001fe400078e00ff */
[----:B--2---:R-:W-:-:S05]  /*13c20*/  IMAD R5, R7, R10, RZ ;  /* 0x0000000a07057224 */ /* 0x004fca00078e02ff */
[-C--:B------:R-:W-:Y:S02]  /*13c30*/  IABS R12, R5.reuse ;  /* 0x00000005000c7213 */ /* 0x080fe40000000000 */
[----:B------:R-:W-:Y:S02]  /*13c40*/  IABS R15, R5 ;  /* 0x00000005000f7213 */ /* 0x000fe40000000000 */
[----:B------:R-:W0:Y:S08]  /*13c50*/  I2F.RP R9, R12 ;  /* 0x0000000c00097306 */ /* 0x000e300000209400 */
[----:B0-----:R-:W0:Y:S02]  /*13c60*/  MUFU.RCP R9, R9 ;  /* 0x0000000900097308 */ /* 0x001e240000001000 */
[----:B0-----:R-:W-:-:S06]  /*13c70*/  VIADD R11, R9, 0xffffffe ;  /* 0x0ffffffe090b7836 */ /* 0x001fcc0000000000 */
[----:B------:R-:W0:Y:S02]  /*13c80*/  F2I.FTZ.U32.TRUNC.NTZ R3, R11 ;  /* 0x0000000b00037305 */ /* 0x000e24000021f000 */
[----:B0-----:R-:W-:-:S04]  /*13c90*/  IMAD.MOV R13, RZ, RZ, -R3 ;  /* 0x000000ffff0d7224 */ /* 0x001fc800078e0a03 */
[----:B------:R-:W-:-:S04]  /*13ca0*/  IMAD R13, R13, R12, RZ ;  /* 0x0000000c0d0d7224 */ /* 0x000fc800078e02ff */
[----:B------:R-:W-:-:S04]  /*13cb0*/  IMAD.HI.U32 R2, R3, R13, R2 ;  /* 0x0000000d03027227 */ /* 0x000fc800078e0002 */
[----:B------:R-:W-:Y:S02]  /*13cc0*/  IMAD.MOV.U32 R13, RZ, RZ, R14 ;  /* 0x000000ffff0d7224 */ /* 0x000fe400078e000e */
[----:B------:R-:W-:Y:S02]  /*13cd0*/  IMAD.MOV R3, RZ, RZ, -R15 ;  /* 0x000000ffff037224 */ /* 0x000fe400078e0a0f */
[----:B------:R-:W-:-:S04]  /*13ce0*/  IMAD.HI.U32 R2, R2, R13, RZ ;  /* 0x0000000d02027227 */ /* 0x000fc800078e00ff */
[----:B------:R-:W-:-:S05]  /*13cf0*/  IMAD R3, R2, R3, R13 ;  /* 0x0000000302037224 */ /* 0x000fca00078e020d */
        /* <DEDUP_REMOVED lines=10> */
[----:B------:R-:W-:Y:S02]  /*13da0*/  IMAD R9, R10, R2, RZ ;  /* 0x000000020a097224 */ /* 0x000fe400078e02ff */
[----:B------:R-:W-:Y:S02]  /*13db0*/  IMAD.MOV R2, RZ, RZ, -R2 ;  /* 0x000000ffff027224 */ /* 0x000fe400078e0a02 */
[----:B------:R-:W-:Y:S02]  /*13dc0*/  IMAD.MOV R3, RZ, RZ, -R9 ;  /* 0x000000ffff037224 */ /* 0x000fe400078e0a09 */
[----:B------:R-:W-:Y:S02]  /*13dd0*/  IMAD R8, R5, R2, R8 ;  /* 0x0000000205087224 */ /* 0x000fe400078e0208 */
[----:B------:R-:W-:Y:S01]  /*13de0*/  IMAD.MOV.U32 R2, RZ, RZ, RZ ;  /* 0x000000ffff027224 */ /* 0x000fe200078e00ff */
[----:B------:R-:W-:Y:S02]  /*13df0*/  VIADDMNMX R4, R3, R4, R10, PT ;  /* 0x0000000403047246 */ /* 0x000fe4000380010a */
[----:B------:R-:W-:-:S02]  /*13e00*/  IABS R13, R8 ;  /* 0x00000008000d7213 */ /* 0x000fc40000000000 */
[----:B------:R-:W-:Y:S02]  /*13e10*/  IABS R10, R4 ;  /* 0x00000004000a7213 */ /* 0x000fe40000000000 */
[----:B------:R-:W-:Y:S02]  /*13e20*/  IADD3 R9, R9, 0x1000000, R8 ;  /* 0x0100000009097810 */ /* 0x000fe40007ffe008 */
[----:B------:R-:W0:Y:S08]  /*13e30*/  I2F.RP R11, R10 ;  /* 0x0000000a000b7306 */ /* 0x000e300000209400 */
[----:B0-----:R-:W0:Y:S02]  /*13e40*/  MUFU.RCP R11, R11 ;  /* 0x0000000b000b7308 */ /* 0x001e240000001000 */
[----:B0-----:R-:W-:-:S06]  /*13e50*/  VIADD R3, R11, 0xffffffe ;  /* 0x0ffffffe0b037836 */ /* 0x001fcc0000000000 */
[----:B------:R-:W0:Y:S02]  /*13e60*/  F2I.FTZ.U32.TRUNC.NTZ R3, R3 ;  /* 0x0000000300037305 */ /* 0x000e24000021f000 */
[----:B0-----:R-:W-:-:S04]  /*13e70*/  IMAD.MOV R12, RZ, RZ, -R3 ;  /* 0x000000ffff0c7224 */ /* 0x001fc800078e0a03 */
[----:B------:R-:W-:Y:S01]  /*13e80*/  IMAD.MOV.U32 R5, RZ, RZ, R12 ;  /* 0x000000ffff057224 */ /* 0x000fe200078e000c */
[----:B------:R-:W-:-:S03]  /*13e90*/  IABS R12, R4 ;  /* 0x00000004000c7213 */ /* 0x000fc60000000000 */
[----:B------:R-:W-:-:S04]  /*13ea0*/  IMAD R5, R5, R10, RZ ;  /* 0x0000000a05057224 */ /* 0x000fc800078e02ff */
[----:B------:R-:W-:-:S04]  /*13eb0*/  IMAD.HI.U32 R2, R3, R5, R2 ;  /* 0x0000000503027227 */ /* 0x000fc800078e0002 */
        /* <DEDUP_REMOVED lines=9> */
[----:B------:R-:W-:Y:S01]  /*13f50*/  ISETP.GE.AND P2, PT, R3, RZ, PT ;  /* 0x000000ff0300720c */ /* 0x000fe20003f46270 */
[----:B------:R-:W-:-:S06]  /*13f60*/  IMAD.MOV R3, RZ, RZ, -R4 ;  /* 0x000000ffff037224 */ /* 0x000fcc00078e0a04 */
[----:B------:R-:W-:-:S06]  /*13f70*/  @P0 VIADD R2, R2, 0x1 ;  /* 0x0000000102020836 */ /* 0x000fcc0000000000 */
[----:B------:R-:W-:Y:S01]  /*13f80*/  @!P2 IMAD.MOV R2, RZ, RZ, -R2 ;  /* 0x000000ffff02a224 */ /* 0x000fe200078e0a02 */
[----:B------:R-:W-:-:S05]  /*13f90*/  @!P1 LOP3.LUT R2, RZ, R4, RZ, 0x33, !PT ;  /* 0x00000004ff029212 */ /* 0x000fca00078e33ff */
[----:B------:R-:W-:-:S05]  /*13fa0*/  IMAD R3, R2, R3, R9 ;  /* 0x0000000302037224 */ /* 0x000fca00078e0209 */
[----:B------:R1:W-:Y:S02]  /*13fb0*/  STL [R1+0x8], R3 ;  /* 0x0000080301007387 */ /* 0x0003e40000100800 */
.L_x_1080:
[----:B------:R-:W-:-:S05]  /*13fc0*/  LOP3.LUT R2, RZ, R2, RZ, 0x33, !PT ;  /* 0x00000002ff027212 */ /* 0x000fca00078e33ff */
[----:B------:R-:W-:-:S05]  /*13fd0*/  IMAD.IADD R2, R7, 0x1, R2 ;  /* 0x0000000107027824 */ /* 0x000fca00078e0202 */
[----:B------:R2:W-:Y:S01]  /*13fe0*/  STL [R1+0x4], R2 ;  /* 0x0000040201007387 */ /* 0x0005e20000100800 */
[----:B------:R-:W-:Y:S05]  /*13ff0*/  BRA `(.L_x_1081) ;  /* 0x0000000000107947 */ /* 0x000fea0003800000 */
.L_x_1076:
[----:B------:R0:W-:Y:S01]  /*14000*/  STL [R1], R9 ;  /* 0x0000000901007387 */ /* 0x0001e20000100800 */
[----:B------:R-:W-:-:S03]  /*14010*/  ULDC UR41, c[0x0][0xc3c] ;  /* 0x00030f0000297ab9 */ /* 0x000fc60000000800 */
[----:B------:R0:W-:Y:S04]  /*14020*/  STL [R1+0x4], RZ ;  /* 0x000004ff01007387 */ /* 0x0001e80000100800 */
[----:B------:R0:W-:Y:S02]  /*14030*/  STL [R1+0x8], RZ ;  /* 0x000008ff01007387 */ /* 0x0001e40000100800 */
.L_x_1081:
[----:B------:R-:W3:Y:S04]  /*14040*/  LDL R8, [R1] ;  /* 0x0000000001087983 */ /* 0x000ee80000100800 */
[----:B0-----:R-:W3:Y:S04]  /*14050*/  LDL R9, [R1+0x4] ;  /* 0x0000040001097983 */ /* 0x001ee80000100800 */
[----:B------:R-:W3:Y:S01]  /*14060*/  LDL R10, [R1+0x8] ;  /* 0x00000800010a7983 */ /* 0x000ee20000100800 */
[----:B------:R-:W-:Y:S01]  /*14070*/  ISETP.NE.AND P0, PT, R0, RZ, PT ;  /* 0x000000ff0000720c */ /* 0x000fe20003f05270 */
[----:B--2---:R-:W-:-:S12]  /*14080*/  IMAD.U32 R2, RZ, RZ, UR41 ;  /* 0x00000029ff027e24 */ /* 0x004fd8000f8e00ff */
[----:B-1----:R-:W0:Y:S01]  /*14090*/  @!P0 S2R R3, SR_CgaCtaId ;  /* 0x0000000000038919 */ /* 0x002e220000008800 */
[----:B------:R-:W-:Y:S01]  /*140a0*/  @!P0 MOV R0, 0x400 ;  /* 0x0000040000008802 */ /* 0x000fe20000000f00 */
[----:B------:R-:W-:-:S03]  /*140b0*/  @!P0 IMAD.MOV.U32 R11, RZ, RZ, R2 ;  /* 0x000000ffff0b8224 */ /* 0x000fc600078e0002 */
[----:B0-----:R-:W-:-:S05]  /*140c0*/  @!P0 LEA R0, R3, R0, 0x18 ;  /* 0x0000000003008211 */ /* 0x001fca00078ec0ff */
[----:B---3--:R1:W-:Y:S01]  /*140d0*/  @!P0 STS.128 [R0+0x19cd0], R8 ;  /* 0x019cd00800008388 */ /* 0x0083e20000000c00 */
[----:B------:R-:W-:Y:S06]  /*140e0*/  BAR.ARV 0x5, 0x200 ;  /* 0x0148000000007b1d */ /* 0x000fec0000002000 */
.L_x_1074:
[----:B------:R-:W-:Y:S01]  /*140f0*/  ULDC UR4, c[0x0][0xc3c] ;  /* 0x00030f0000047ab9 */ /* 0x000fe20000000800 */
[----:B------:R2:W-:Y:S01]  /*14100*/  STL [R1+0x1c], RZ ;  /* 0x00001cff01007387 */ /* 0x0005e20000100800 */
[----:B------:R-:W-:Y:S01]  /*14110*/  UISETP.GE.AND UP0, UPT, UR41, UR4, UPT ;  /* 0x000000042900728c */ /* 0x000fe2000bf06270 */
[----:B------:R-:W-:Y:S02]  /*14120*/  IMAD.MOV.U32 R23, RZ, RZ, 0x1 ;  /* 0x00000001ff177424 */ /* 0x000fe400078e00ff */
[----:B------:R-:W-:-:S03]  /*14130*/  IMAD.MOV.U32 R22, RZ, RZ, RZ ;  /* 0x000000ffff167224 */ /* 0x000fc600078e00ff */
[----:B------:R-:W-:-:S13]  /*14140*/  PLOP3.LUT P0, PT, PT, PT, UP0, 0x80, 0x0 ;  /* 0x000000000000781c */ /* 0x000fda0003f0f008 */
[----:B--2---:R-:W-:Y:S05]  /*14150*/  @P0 BRA `(.L_x_1082) ;  /* 0x0000005400700947 */ /* 0x004fea0003800000 */
[----:B01----:R-:W0:Y:S01]  /*14160*/  S2R R8, SR_TID.X ;  /* 0x0000000000087919 */ /* 0x003e220000002100 */
        /* <DEDUP_REMOVED lines=8> */
[----:B-1----:R-:W-:-:S05]  /*141f0*/  IMAD.U32 R28, RZ, RZ, UR4 ;  /* 0x00000004ff1c7e24 */ /* 0x002fca000f8e00ff */
[----:B------:R-:W-:Y:S01]  /*14200*/  LEA R17, R28, R17, 0x18 ;  /* 0x000000111c117211 */ /* 0x000fe200078ec0ff */
[C---:B0-----:R-:W-:Y:S01]  /*14210*/  IMAD.SHL.U32 R0, R8.reuse, 0x20, RZ ;  /* 0x0000002008007824 */ /* 0x041fe200078e00ff */
[----:B------:R-:W-:Y:S01]  /*14220*/  SHF.R.U32.HI R3, RZ, 0x1, R8 ;  /* 0x00000001ff037819 */ /* 0x000fe20000011608 */
[C---:B------:R-:W-:Y:S01]  /*14230*/  IMAD.SHL.U32 R4, R8.reuse, 0x80, RZ ;  /* 0x0000008008047824 */ /* 0x040fe200078e00ff */
[C---:B------:R-:W-:Y:S01]  /*14240*/  LOP3.LUT P0, RZ, R8.reuse, 0x4, RZ, 0xc0, !PT ;  /* 0x0000000408ff7812 */ /* 0x040fe2000780c0ff */
[----:B------:R-:W-:Y:S01]  /*14250*/  IMAD.SHL.U32 R9, R8, 0x4, RZ ;  /* 0x0000000408097824 */ /* 0x000fe200078e00ff */
[----:B------:R-:W-:Y:S02]  /*14260*/  LOP3.LUT R2, R0, 0x80, RZ, 0xc0, !PT ;  /* 0x0000008000027812 */ /* 0x000fe400078ec0ff */
[----:B------:R-:W-:Y:S02]  /*14270*/  LOP3.LUT R5, R4, 0x400, RZ, 0xc0, !PT ;  /* 0x0000040004057812 */ /* 0x000fe400078ec0ff */
[----:B------:R-:W-:-:S02]  /*14280*/  LOP3.LUT R2, R2, 0x10, R3, 0xf8, !PT ;  /* 0x0000001002027812 */ /* 0x000fc400078ef803 */
[----:B------:R-:W-:Y:S02]  /*14290*/  LOP3.LUT R3, R3, 0x20, RZ, 0xc0, !PT ;  /* 0x0000002003037812 */ /* 0x000fe400078ec0ff */
[----:B------:R-:W-:Y:S02]  /*142a0*/  LOP3.LUT R0, R0, 0x360, RZ, 0xc0, !PT ;  /* 0x0000036000007812 */ /* 0x000fe400078ec0ff */
[----:B------:R-:W-:Y:S01]  /*142b0*/  LOP3.LUT R7, R3, 0x10, R8, 0xf8, !PT ;  /* 0x0000001003077812 */ /* 0x000fe200078ef808 */
[----:B------:R-:W-:Y:S01]  /*142c0*/  IMAD.SHL.U32 R3, R8, 0x10, RZ ;  /* 0x0000001008037824 */ /* 0x000fe200078e00ff */
[----:B------:R-:W-:Y:S02]  /*142d0*/  LOP3.LUT R6, R5, 0x800, R6, 0xf8, !PT ;  /* 0x0000080005067812 */ /* 0x000fe400078ef806 */
[----:B------:R-:W-:Y:S02]  /*142e0*/  LOP3.LUT R4, R7, 0x380, R4, 0xf8, !PT ;  /* 0x0000038007047812 */ /* 0x000fe400078ef804 */
[----:B------:R-:W-:Y:S01]  /*142f0*/  LOP3.LUT R5, R2, 0x10, R9, 0x78, !PT ;  /* 0x0000001002057812 */ /* 0x000fe200078e7809 */
[----:B------:R-:W-:Y:S01]  /*14300*/  IMAD.SHL.U32 R9, R8, 0x2, RZ ;  /* 0x0000000208097824 */ /* 0x000fe200078e00ff */
[----:B------:R-:W-:-:S02]  /*14310*/  LOP3.LUT R0, R0, 0x400, R3, 0xf8, !PT ;  /* 0x0000040000007812 */ /* 0x000fc400078ef803 */
[----:B------:R-:W-:Y:S02]  /*14320*/  LOP3.LUT R7, R4, 0x70, R3, 0x78, !PT ;  /* 0x0000007004077812 */ /* 0x000fe400078e7803 */
[----:B------:R-:W-:Y:S02]  /*14330*/  LOP3.LUT R4, R0, R5, RZ, 0xfc, !PT ;  /* 0x0000000500047212 */ /* 0x000fe400078efcff */
[----:B------:R-:W-:Y:S02]  /*14340*/  LOP3.LUT R0, R6, R7, RZ, 0xfc, !PT ;  /* 0x0000000706007212 */ /* 0x000fe400078efcff */
[C---:B------:R-:W-:Y:S01]  /*14350*/  LOP3.LUT R2, R3.reuse, 0x90, RZ, 0xc0, !PT ;  /* 0x0000009003027812 */ /* 0x040fe200078ec0ff */
[----:B------:R0:W-:Y:S01]  /*14360*/  STL [R1+0x14], R4 ;  /* 0x0000140401007387 */ /* 0x0001e20000100800 */
[----:B------:R-:W-:Y:S02]  /*14370*/  LOP3.LUT R26, R3, 0x10, RZ, 0xc0, !PT ;  /* 0x00000010031a7812 */ /* 0x000fe400078ec0ff */
[----:B------:R-:W-:Y:S01]  /*14380*/  LOP3.LUT R2, R2, 0x10, R9, 0x78, !PT ;  /* 0x0000001002027812 */ /* 0x000fe200078e7809 */
[----:B------:R1:W-:Y:S03]  /*14390*/  STL [R1+0xc], R0 ;  /* 0x00000c0001007387 */ /* 0x0003e60000100800 */
[----:B------:R-:W-:-:S02]  /*143a0*/  LOP3.LUT R29, R2, 0x760, R3, 0xf8, !PT ;  /* 0x00000760021d7812 */ /* 0x000fc400078ef803 */
[----:B------:R-:W-:Y:S01]  /*143b0*/  LOP3.LUT R3, R26, 0x20, RZ, 0xfc, !PT ;  /* 0x000000201a037812 */ /* 0x000fe200078efcff */
[----:B0-----:R-:W-:Y:S02]  /*143c0*/  IMAD.MOV.U32 R4, RZ, RZ, 0x40 ;  /* 0x00000040ff047424 */ /* 0x001fe400078e00ff */
[C---:B-1----:R-:W-:Y:S01]  /*143d0*/  IMAD.SHL.U32 R0, R8.reuse, 0x40, RZ ;  /* 0x0000004008007824 */ /* 0x042fe200078e00ff */
[----:B------:R-:W-:Y:S02]  /*143e0*/  LOP3.LUT R8, R8, 0x7f, RZ, 0xc0, !PT ;  /* 0x0000007f08087812 */ /* 0x000fe400078ec0ff */
[----:B------:R-:W-:Y:S02]  /*143f0*/  SEL R2, R4, 0xffffffc0, !P0 ;  /* 0xffffffc004027807 */ /* 0x000fe40004000000 */
[----:B------:R-:W-:Y:S02]  /*14400*/  LOP3.LUT R5, R0, 0x40, RZ, 0xc0, !PT ;  /* 0x0000004000057812 */ /* 0x000fe400078ec0ff */
[----:B------:R-:W-:Y:S01]  /*14410*/  SHF.R.U32.HI R0, RZ, 0x1, R8 ;  /* 0x00000001ff007819 */ /* 0x000fe20000011608 */
[----:B------:R0:W-:Y:S03]  /*14420*/  STL [R1+0x10], R2 ;  /* 0x0000100201007387 */ /* 0x0001e60000100800 */
[----:B------:R-:W-:Y:S01]  /*14430*/  LOP3.LUT R0, R0, R5, RZ, 0xfc, !PT ;  /* 0x0000000500007212 */ /* 0x000fe200078efcff */
[----:B------:R-:W-:Y:S01]  /*14440*/  IMAD.IADD R0, R17, 0x1, R29 ;  /* 0x0000000111007824 */ /* 0x000fe200078e021d */
[----:B------:R1:W-:Y:S04]  /*14450*/  STL [R1+0x1c], RZ ;  /* 0x00001cff01007387 */ /* 0x0003e80000100800 */
[----:B------:R1:W-:Y:S01]  /*14460*/  STL [R1+0x18], R0 ;  /* 0x0000180001007387 */ /* 0x0003e20000100800 */
[----:B0-----:R-:W-:-:S07]  /*14470*/  LOP3.LUT R2, R26, 0x40, RZ, 0xfc, !PT ;  /* 0x000000401a027812 */ /* 0x001fce00078efcff */
.L_x_1164:
[----:B------:R-:W-:Y:S01]  /*14480*/  ULDC.64 UR4, c[0x0][0xa28] ;  /* 0x00028a0000047ab9 */ /* 0x000fe20000000a00 */
[----:B------:R-:W-:Y:S01]  /*14490*/  ULDC.64 UR6, c[0x0][0xa18] ;  /* 0x0002860000067ab9 */ /* 0x000fe20000000a00 */
[----:B------:R-:W-:Y:S02]  /*144a0*/  UISETP.NE.U32.AND UP0, UPT, UR4, URZ, UPT ;  /* 0x0000003f0400728c */ /* 0x000fe4000bf05070 */
[----:B------:R-:W-:Y:S02]  /*144b0*/  UISETP.NE.U32.AND UP2, UPT, UR6, URZ, UPT ;  /* 0x0000003f0600728c */ /* 0x000fe4000bf45070 */
[----:B------:R-:W-:Y:S02]  /*144c0*/  UISETP.NE.AND.EX UP0, UPT, UR5, URZ, UPT, UP0 ;  /* 0x0000003f0500728c */ /* 0x000fe4000bf05300 */
[----:B------:R-:W-:Y:S01]  /*144d0*/  UISETP.NE.AND.EX UP2, UPT, UR7, URZ, UPT, UP2 ;  /* 0x0000003f0700728c */ /* 0x000fe2000bf45320 */
[----:B------:R-:W-:Y:S02]  /*144e0*/  ULDC.64 UR4, c[0x0][0xa00] ;  /* 0x0002800000047ab9 */ /* 0x000fe40000000a00 */
[----:B------:R-:W-:Y:S01]  /*144f0*/  ULDC.64 UR6, c[0x0][0xa00] ;  /* 0x0002800000067ab9 */ /* 0x000fe20000000a00 */
[----:B------:R-:W-:Y:S01]  /*14500*/  UISETP.NE.U32.AND UP1, UPT, UR4, URZ, UPT ;  /* 0x0000003f0400728c */ /* 0x000fe2000bf25070 */
[----:B------:R-:W-:Y:S01]  /*14510*/  PLOP3.LUT P0, PT, PT, PT, UP0, 0x80, 0x0 ;  /* 0x000000000000781c */ /* 0x000fe20003f0f008 */
[----:B------:R-:W-:-:S02]  /*14520*/  UIMAD.WIDE UR6, UR41, 0x4, UR6 ;  /* 0x00000004290678a5 */ /* 0x000fc4000f8e0206 */
[----:B------:R-:W-:Y:S01]  /*14530*/  UISETP.NE.AND.EX UP3, UPT, UR5, URZ, UPT, UP1 ;  /* 0x0000003f0500728c */ /* 0x000fe2000bf65310 */
[----:B------:R-:W-:Y:S02]  /*14540*/  UMOV UR37, URZ ;  /* 0x0000003f00257c82 */ /* 0x000fe40008000000 */
[----:B------:R-:W-:Y:S01]  /*14550*/  @UP0 ULDC.64 UR4, c[0x0][0xa28] ;  /* 0x00028a0000040ab9 */ /* 0x000fe20000000a00 */
[----:B------:R-:W-:Y:S01]  /*14560*/  ULDC.64 UR8, c[0x0][0xa20] ;  /* 0x0002880000087ab9 */ /* 0x000fe20000000a00 */
[----:B------:R-:W-:Y:S01]  /*14570*/  @UP0 UIMAD.WIDE UR4, UR41, 0x4, UR4 ;  /* 0x00000004290408a5 */ /* 0x000fe2000f8e0204 */
[----:B------:R-:W-:Y:S01]  /*14580*/  PLOP3.LUT P1, PT, PT, PT, UP3, 0x80, 0x0 ;  /* 0x000000000000781c */ /* 0x000fe20003f2f038 */
[----:B------:R-:W-:Y:S01]  /*14590*/  ULDC UR38, c[0x0][0x2f0] ;  /* 0x0000bc0000267ab9 */ /* 0x000fe20000000800 */
[----:B------:R-:W-:Y:S01]  /*145a0*/  PLOP3.LUT P2, PT, PT, PT, UP3, 0x80, 0x0 ;  /* 0x000000000000781c */ /* 0x000fe20003f4f038 */
[----:B------:R-:W-:Y:S01]  /*145b0*/  UMOV UR40, URZ ;  /* 0x0000003f00287c82 */ /* 0x000fe20008000000 */
[----:B------:R-:W-:Y:S01]  /*145c0*/  UP2UR UR48, UPR, URZ, 0x8 ;  /* 0x000000083f307883 */ /* 0x000fe20008000000 */
[----:B------:R-:W-:-:S02]  /*145d0*/  IMAD.U32 R2, RZ, RZ, UR4 ;  /* 0x00000004ff027e24 */ /* 0x000fc4000f8e00ff */
[----:B-1----:R-:W-:Y:S01]  /*145e0*/  IMAD.U32 R3, RZ, RZ, UR5 ;  /* 0x00000005ff037e24 */ /* 0x002fe2000f8e00ff */
[----:B------:R-:W-:-:S04]  /*145f0*/  @UP2 ULDC.64 UR4, c[0x0][0xa18] ;  /* 0x0002860000042ab9 */ /* 0x000fc80000000a00 */
[----:B012---:R0:W2:Y:S01]  /*14600*/  @P0 LDG.E R0, desc[UR54][R2.64] ;  /* 0x0000003602000981 */ /* 0x0070a2000c1e1900 */
[----:B------:R-:W-:Y:S01]  /*14610*/  @UP2 UIMAD.WIDE UR4, UR41, 0x4, UR4 ;  /* 0x00000004290428a5 */ /* 0x000fe2000f8e0204 */
[----:B0-----:R-:W-:Y:S02]  /*14620*/  IMAD.U32 R2, RZ, RZ, UR6 ;  /* 0x00000006ff027e24 */ /* 0x001fe4000f8e00ff */
[----:B------:R-:W-:-:S05]  /*14630*/  IMAD.U32 R3, RZ, RZ, UR7 ;  /* 0x00000007ff037e24 */ /* 0x000fca000f8e00ff */
[----:B------:R0:W3:Y:S01]  /*14640*/  @P1 LDG.E R4, desc[UR54][R2.64] ;  /* 0x0000003602041981 */ /* 0x0000e2000c1e1900 */
[----:B------:R-:W-:Y:S01]  /*14650*/  PLOP3.LUT P1, PT, PT, PT, UP2, 0x80, 0x0 ;  /* 0x000000000000781c */ /* 0x000fe20003f2f028 */
[----:B0-----:R-:W-:Y:S02]  /*14660*/  IMAD.U32 R2, RZ, RZ, UR4 ;  /* 0x00000004ff027e24 */ /* 0x001fe4000f8e00ff */
[----:B------:R-:W-:Y:S01]  /*14670*/  IMAD.U32 R3, RZ, RZ, UR5 ;  /* 0x00000005ff037e24 */ /* 0x000fe2000f8e00ff */
[----:B------:R-:W-:-:S09]  /*14680*/  ULDC.64 UR4, c[0x0][0x418] ;  /* 0x0001060000047ab9 */ /* 0x000fd20000000a00 */
[----:B------:R-:W4:Y:S01]  /*14690*/  @P1 LDG.E R5, desc[UR54][R2.64] ;  /* 0x0000003602051981 */ /* 0x000f22000c1e1900 */
[----:B------:R-:W-:-:S03]  /*146a0*/  UISETP.NE.U32.AND UP0, UPT, UR4, URZ, UPT ;  /* 0x0000003f0400728c */ /* 0x000fc6000bf05070 */
[----:B------:R-:W-:Y:S01]  /*146b0*/  ULDC UR4, c[0x0][0x424] ;  /* 0x0001090000047ab9 */ /* 0x000fe20000000800 */
[----:B------:R-:W-:-:S04]  /*146c0*/  UISETP.NE.AND.EX UP0, UPT, UR5, URZ, UPT, UP0 ;  /* 0x0000003f0500728c */ /* 0x000fc8000bf05300 */
[----:B------:R-:W-:-:S04]  /*146d0*/  USEL UR4, UR4, 0x1, UP0 ;  /* 0x0000000104047887 */ /* 0x000fc80008000000 */
[----:B------:R-:W-:Y:S01]  /*146e0*/  UIMAD UR38, UR4, UR38, URZ ;  /* 0x00000026042672a4 */ /* 0x000fe2000f8e023f */
[----:B--2---:R-:W-:Y:S02]  /*146f0*/  @P0 R2UR UR37, R0 ;  /* 0x00000000002502ca */ /* 0x004fe400000e0000 */
[----:B------:R-:W-:-:S04]  /*14700*/  ISETP.NE.U32.AND P0, PT, RZ, UR8, PT ;  /* 0x00000008ff007c0c */ /* 0x000fc8000bf05070 */
[----:B------:R-:W-:Y:S02]  /*14710*/  ISETP.NE.AND.EX P0, PT, RZ, UR9, PT, P0 ;  /* 0x00000009ff007c0c */ /* 0x000fe4000bf05300 */
[----:B---3--:R-:W-:Y:S02]  /*14720*/  @P2 R2UR UR40, R4 ;  /* 0x00000000042822ca */ /* 0x008fe400000e0000 */
[----:B----4-:R-:W-:Y:S01]  /*14730*/  @P1 R2UR UR42, R5 ;  /* 0x00000000052a12ca */ /* 0x010fe200000e0000 */
[----:B------:R-:W-:-:S14]  /*14740*/  @P1 BRA `(.L_x_1083) ;  /* 0x00000000002c1947 */ /* 0x000fdc0003800000 */
[----:B------:R-:W-:Y:S01]  /*14750*/  UISETP.NE.AND UP0, UPT, UR48, URZ, UPT ;  /* 0x0000003f3000728c */ /* 0x000fe2000bf05270 */
[----:B------:R-:W-:-:S05]  /*14760*/  ULDC UR42, c[0x0][0x288] ;  /* 0x0000a200002a7ab9 */ /* 0x000fca0000000800 */
[----:B------:R-:W-:-:S13]  /*14770*/  PLOP3.LUT P1, PT, PT, PT, UP0, 0x40, 0x0 ;  /* 0x000000000000781c */ /* 0x000fda0003f2e808 */
[----:B------:R-:W-:Y:S05]  /*14780*/  @P1 BRA `(.L_x_1083) ;  /* 0x00000000001c1947 */ /* 0x000fea0003800000 */
[----:B------:R-:W-:Y:S02]  /*14790*/  IMAD.U32 R2, RZ, RZ, UR6 ;  /* 0x00000006ff027e24 */ /* 0x000fe4000f8e00ff */
[----:B------:R-:W-:-:S05]  /*147a0*/  IMAD.U32 R3, RZ, RZ, UR7 ;  /* 0x00000007ff037e24 */ /* 0x000fca000f8e00ff */
[----:B------:R-:W2:Y:S04]  /*147b0*/  LDG.E R0, desc[UR54][R2.64] ;  /* 0x0000003602007981 */ /* 0x000ea8000c1e1900 */
[----:B------:R-:W3:Y:S01]  /*147c0*/  LDG.E R4, desc[UR54][R2.64+0x4] ;  /* 0x0000043602047981 */ /* 0x000ee2000c1e1900 */
[----:B--2---:R-:W-:Y:S02]  /*147d0*/  R2UR UR4, R0 ;  /* 0x00000000000472ca */ /* 0x004fe400000e0000 */
[----:B---3--:R-:W-:-:S13]  /*147e0*/  R2UR UR42, R4 ;  /* 0x00000000042a72ca */ /* 0x008fda00000e0000 */
[----:B------:R-:W-:-:S12]  /*147f0*/  UIADD3 UR42, -UR4, UR42, URZ ;  /* 0x0000002a042a7290 */ /* 0x000fd8000fffe13f */
.L_x_1083:
        /* <DEDUP_REMOVED lines=8> */
.L_x_1084:
        /* <DEDUP_REMOVED lines=13> */
.L_x_1085:
[----:B------:R-:W2:Y:S01]  /*14950*/  LDL.LU R0, [R1+0x4] ;  /* 0x0000040001007983 */ /* 0x000ea20000300800 */
[----:B------:R-:W-:Y:S01]  /*14960*/  ULDC UR4, c[0x0][0x448] ;  /* 0x0001120000047ab9 */ /* 0x000fe20000000800 */
[----:B------:R-:W-:Y:S02]  /*14970*/  UIADD3 UR38, -UR37, UR38, URZ ;  /* 0x0000002625267290 */ /* 0x000fe4000fffe13f */
[----:B------:R-:W-:Y:S02]  /*14980*/  UISETP.NE.AND UP0, UPT, UR4, 0x1, UPT ;  /* 0x000000010400788c */ /* 0x000fe4000bf05270 */
[----:B------:R-:W-:Y:S02]  /*14990*/  UIADD3 UR6, UR38, 0x1, -UR42 ;  /* 0x0000000126067890 */ /* 0x000fe4000fffe82a */
[----:B------:R-:W-:Y:S02]  /*149a0*/  UP2UR UR49, UPR, URZ, 0x1 ;  /* 0x000000013f317883 */ /* 0x000fe40008000000 */
[----:B------:R-:W-:-:S02]  /*149b0*/  PLOP3.LUT P0, PT, PT, PT, UP0, 0x80, 0x0 ;  /* 0x000000000000781c */ /* 0x000fc40003f0f008 */
[----:B------:R-:W-:-:S03]  /*149c0*/  PLOP3.LUT P1, PT, PT, PT, UP0, 0x80, 0x0 ;  /* 0x000000000000781c */ /* 0x000fc60003f2f008 */
[----:B------:R-:W-:Y:S01]  /*149d0*/  @UP0 ULDC UR4, c[0x0][0x44c] ;  /* 0x0001130000040ab9 */ /* 0x000fe20000000800 */
[----:B--2---:R-:W-:-:S04]  /*149e0*/  IMAD R18, R0, 0xc0, RZ ;  /* 0x000000c000127824 */ /* 0x004fc800078e02ff */
[----:B------:R-:W-:-:S04]  /*149f0*/  VIADD R0, R18, 0xbf ;  /* 0x000000bf12007836 */ /* 0x000fc80000000000 */
[----:B------:R-:W-:Y:S01]  /*14a00*/  @P0 IMAD.HI.U32 R2, R0, UR4, RZ ;  /* 0x0000000400020c27 */ /* 0x000fe2000f8e00ff */
[----:B------:R-:W-:-:S04]  /*14a10*/  @UP0 ULDC UR4, c[0x0][0x450] ;  /* 0x0001140000040ab9 */ /* 0x000fc80000000800 */
[----:B------:R-:W-:Y:S01]  /*14a20*/  @P1 SHF.R.U32.HI R0, RZ, UR4, R2 ;  /* 0x00000004ff001c19 */ /* 0x000fe20008011602 */
[----:B------:R-:W-:Y:S02]  /*14a30*/  ULDC.64 UR4, c[0x0][0x9e0] ;  /* 0x0002780000047ab9 */ /* 0x000fe40000000a00 */
[----:B------:R-:W-:Y:S01]  /*14a40*/  UISETP.GE.AND UP0, UPT, UR5, 0x1, UPT ;  /* 0x000000010500788c */ /* 0x000fe2000bf06270 */
[----:B------:R-:W-:-:S05]  /*14a50*/  R2UR UR7, R0 ;  /* 0x00000000000772ca */ /* 0x000fca00000e0000 */
[----:B------:R-:W-:-:S08]  /*14a60*/  PLOP3.LUT P1, PT, PT, PT, UP0, 0x80, 0x0 ;  /* 0x000000000000781c */ /* 0x000fd00003f2f008 */
[----:B------:R-:W-:-:S04]  /*14a70*/  UIADD3 UR6, UR6, UR7, URZ ;  /* 0x0000000706067290 */ /* 0x000fc8000fffe03f */
[----:B------:R-:W-:-:S06]  /*14a80*/  UIADD3 UR4, UR6, UR4, URZ ;  /* 0x0000000406047290 */ /* 0x000fcc000fffe03f */
[----:B------:R-:W-:Y:S01]  /*14a90*/  IMAD.U32 R0, RZ, RZ, UR4 ;  /* 0x00000004ff007e24 */ /* 0x000fe2000f8e00ff */
[----:B------:R-:W-:Y:S06]  /*14aa0*/  @!P1 BRA `(.L_x_1086) ;  /* 0x0000000000409947 */ /* 0x000fec0003800000 */
        /* <DEDUP_REMOVED lines=10> */
.L_x_1087:
[----:B------:R-:W-:-:S11]  /*14b50*/  UISETP.NE.AND UP0, UPT, UR5, 0x1, UPT ;  /* 0x000000010500788c */ /* 0x000fd6000bf05270 */
[----:B------:R-:W-:Y:S02]  /*14b60*/  @UP0 ULDC.64 UR8, c[0x0][0x9e8] ;  /* 0x00027a0000080ab9 */ /* 0x000fe40000000a00 */
[----:B------:R-:W-:-:S04]  /*14b70*/  UIMAD.WIDE.U32 UR6, UR4, UR8, URZ ;  /* 0x00000008040672a5 */ /* 0x000fc8000f8e003f */
[----:B------:R-:W-:-:S12]  /*14b80*/  @UP0 USHF.R.U32.HI UR4, URZ, UR9, UR7 ;  /* 0x000000093f040299 */ /* 0x000fd80008011607 */
.L_x_1088:
[----:B------:R-:W-:-:S06]  /*14b90*/  UIMAD UR4, UR4, UR5, UR5 ;  /* 0x00000005040472a4 */ /* 0x000fcc000f8e0205 */
[----:B------:R-:W-:-:S07]  /*14ba0*/  VIMNMX R0, R0, UR4, PT ;  /* 0x0000000400007c48 */ /* 0x000fce000bfe0100 */
.L_x_1086:
[----:B------:R-:W-:Y:S01]  /*14bb0*/  UISETP.NE.AND UP0, UPT, UR49, URZ, UPT ;  /* 0x0000003f3100728c */ /* 0x000fe2000bf05270 */
[----:B------:R-:W-:Y:S01]  /*14bc0*/  R2UR UR9, R18 ;  /* 0x00000000120972ca */ /* 0x000fe200000e0000 */
[----:B------:R-:W-:Y:S01]  /*14bd0*/  UIADD3 UR4, UR38, 0x7f, URZ ;  /* 0x0000007f26047890 */ /* 0x000fe2000fffe03f */
[----:B------:R-:W-:-:S03]  /*14be0*/  VIADD R0, R0, 0x7f ;  /* 0x0000007f00007836 */ /* 0x000fc60000000000 */
[----:B------:R-:W-:Y:S02]  /*14bf0*/  USHF.R.S32.HI UR8, URZ, 0x1f, UR4 ;  /* 0x0000001f3f087899 */ /* 0x000fe40008011404 */
[----:B------:R-:W-:Y:S02]  /*14c00*/  SHF.R.S32.HI R3, RZ, 0x1f, R0 ;  /* 0x0000001fff037819 */ /* 0x000fe40000011400 */
[----:B------:R-:W-:Y:S01]  /*14c10*/  ULEA.HI UR8, UR8, UR4, URZ, 0x7 ;  /* 0x0000000408087291 */ /* 0x000fe2000f8f383f */
[----:B------:R-:W-:Y:S01]  /*14c20*/  @UP0 ULDC UR6, c[0x0][0x44c] ;  /* 0x0001130000060ab9 */ /* 0x000fe20000000800 */
[----:B------:R-:W-:Y:S02]  /*14c30*/  @UP0 ULDC UR10, c[0x0][0x450] ;  /* 0x00011400000a0ab9 */ /* 0x000fe40000000800 */
[----:B------:R-:W-:Y:S01]  /*14c40*/  UIMAD.WIDE.U32 UR6, UR9, UR6, URZ ;  /* 0x00000006090672a5 */ /* 0x000fe2000f8e003f */
[----:B------:R-:W-:Y:S01]  /*14c50*/  LEA.HI R3, R3, R0, RZ, 0x7 ;  /* 0x0000000003037211 */ /* 0x000fe200078f38ff */
[----:B------:R-:W-:-:S02]  /*14c60*/  USHF.R.S32.HI UR8, URZ, 0x7, UR8 ;  /* 0x000000073f087899 */ /* 0x000fc40008011408 */
[----:B------:R-:W-:Y:S01]  /*14c70*/  @UP0 USHF.R.U32.HI UR9, URZ, UR10, UR7 ;  /* 0x0000000a3f090299 */ /* 0x000fe20008011607 */
[----:B------:R-:W-:Y:S01]  /*14c80*/  SHF.R.S32.HI R3, RZ, 0x7, R3 ;  /* 0x00000007ff037819 */ /* 0x000fe20000011403 */
[----:B------:R-:W-:Y:S02]  /*14c90*/  ULDC UR4, c[0x0][0x9dc] ;  /* 0x0002770000047ab9 */ /* 0x000fe40000000800 */
[----:B------:R-:W-:Y:S01]  /*14ca0*/  UIADD3 UR9, UR9, UR38, -UR42 ;  /* 0x0000002609097290 */ /* 0x000fe2000fffe82a */
[----:B------:R-:W-:-:S03]  /*14cb0*/  VIMNMX R25, R3, UR8, PT ;  /* 0x0000000803197c48 */ /* 0x000fc6000bfe0100 */
        /* <DEDUP_REMOVED lines=12> */
.L_x_1090:
[----:B------:R-:W-:-:S11]  /*14d80*/  UISETP.NE.AND UP0, UPT, UR5, 0x1, UPT ;  /* 0x000000010500788c */ /* 0x000fd6000bf05270 */
[----:B------:R-:W-:Y:S02]  /*14d90*/  @UP0 ULDC.64 UR10, c[0x0][0x9e8] ;  /* 0x00027a00000a0ab9 */ /* 0x000fe40000000a00 */
[----:B------:R-:W-:-:S04]  /*14da0*/  UIMAD.WIDE.U32 UR6, UR9, UR10, URZ ;  /* 0x0000000a090672a5 */ /* 0x000fc8000f8e003f */
[----:B------:R-:W-:-:S12]  /*14db0*/  @UP0 USHF.R.U32.HI UR9, URZ, UR11, UR7 ;  /* 0x0000000b3f090299 */ /* 0x000fd80008011607 */
.L_x_1091:
[----:B------:R-:W-:-:S04]  /*14dc0*/  UIMAD UR5, UR9, UR5, URZ ;  /* 0x00000005090572a4 */ /* 0x000fc8000f8e023f */
[----:B------:R-:W-:-:S04]  /*14dd0*/  UISETP.LT.AND UP0, UPT, UR4, UR5, UPT ;  /* 0x000000050400728c */ /* 0x000fc8000bf01270 */
[----:B------:R-:W-:-:S12]  /*14de0*/  USEL UR4, UR4, UR5, !UP0 ;  /* 0x0000000504047287 */ /* 0x000fd8000c000000 */
.L_x_1089:
[----:B------:R-:W2:Y:S01]  /*14df0*/  LDL R19, [R1+0x8] ;  /* 0x0000080001137983 */ /* 0x000ea20000100800 */
[----:B------:R-:W-:-:S04]  /*14e00*/  USHF.R.S32.HI UR5, URZ, 0x1f, UR4 ;  /* 0x0000001f3f057899 */ /* 0x000fc80008011404 */
[----:B------:R-:W-:-:S04]  /*14e10*/  ULEA.HI UR5, UR5, UR4, URZ, 0x7 ;  /* 0x0000000405057291 */ /* 0x000fc8000f8f383f */
[----:B------:R-:W-:-:S04]  /*14e20*/  USHF.R.S32.HI UR6, URZ, 0x7, UR5 ;  /* 0x000000073f067899 */ /* 0x000fc80008011405 */
[----:B------:R-:W-:-:S04]  /*14e30*/  UISETP.LT.AND UP0, UPT, URZ, UR6, UPT ;  /* 0x000000063f00728c */ /* 0x000fc8000bf01270 */
[----:B------:R-:W-:-:S06]  /*14e40*/  USEL UR11, URZ, UR6, !UP0 ;  /* 0x000000063f0b7287 */ /* 0x000fcc000c000000 */
[----:B------:R-:W-:Y:S02]  /*14e50*/  ISETP.GT.AND P0, PT, R25, UR11, PT ;  /* 0x0000000b19007c0c */ /* 0x000fe4000bf04270 */
[----:B--2---:R-:W-:-:S13]  /*14e60*/  R2UR UR7, R19 ;  /* 0x00000000130772ca */ /* 0x004fda00000e0000 */
[----:B------:R-:W-:Y:S02]  /*14e70*/  ULOP3.LUT UR5, UR7, 0xff000000, URZ, 0xc0, !UPT ;  /* 0xff00000007057892 */ /* 0x000fe4000f8ec03f */
[----:B------:R-:W-:Y:S02]  /*14e80*/  ULOP3.LUT UR4, UR7, 0xff0000, URZ, 0xc0, !UPT ;  /* 0x00ff000007047892 */ /* 0x000fe4000f8ec03f */
[----:B------:R-:W-:-:S04]  /*14e90*/  USHF.R.U32.HI UR5, URZ, 0x8, UR5 ;  /* 0x000000083f057899 */ /* 0x000fc80008011605 */
[----:B------:R-:W-:-:S03]  /*14ea0*/  ULEA.HI UR5, UR4, UR5, URZ, 0x10 ;  /* 0x0000000504057291 */ /* 0x000fc6000f8f803f */
[----:B------:R-:W-:Y:S01]  /*14eb0*/  UMOV UR4, URZ ;  /* 0x0000003f00047c82 */ /* 0x000fe20008000000 */
[----:B------:R-:W-:Y:S01]  /*14ec0*/  ULOP3.LUT UR43, UR5, 0xff, URZ, 0xc0, !UPT ;  /* 0x000000ff052b7892 */ /* 0x000fe2000f8ec03f */
[----:B------:R-:W-:Y:S11]  /*14ed0*/  @!P0 BRA `(.L_x_1092) ;  /* 0x0000000000908947 */ /* 0x000ff60003800000 */
[----:B------:R-:W-:Y:S01]  /*14ee0*/  USHF.R.U32.HI UR6, URZ, 0x10, UR5 ;  /* 0x000000103f067899 */ /* 0x000fe20008011605 */
[----:B------:R-:W-:-:S03]  /*14ef0*/  UMOV UR4, URZ ;  /* 0x0000003f00047c82 */ /* 0x000fc60008000000 */
[----:B------:R-:W-:-:S11]  /*14f00*/  UISETP.NE.AND UP0, UPT, UR6, URZ, UPT ;  /* 0x0000003f0600728c */ /* 0x000fd6000bf05270 */
[----:B------:R-:W-:Y:S02]  /*14f10*/  @!UP0 ULDC UR6, c[0x0][0x9f0] ;  /* 0x00027c0000068ab9 */ /* 0x000fe40000000800 */
[----:B------:R-:W-:-:S04]  /*14f20*/  IABS R0, UR6 ;  /* 0x0000000600007c13 */ /* 0x000fc80008000000 */
[----:B------:R-:W-:Y:S01]  /*14f30*/  R2UR UR12, R0 ;  /* 0x00000000000c72ca */ /* 0x000fe200000e0000 */
[----:B------:R-:W-:-:S05]  /*14f40*/  IMAD.U32 R0, RZ, RZ, UR6 ;  /* 0x00000006ff007e24 */ /* 0x000fca000f8e00ff */
[----:B------:R-:W-:-:S04]  /*14f50*/  IADD3 R0, R0, -0x1, R25 ;  /* 0xffffffff00007810 */ /* 0x000fc80007ffe019 */
[----:B------:R-:W-:Y:S02]  /*14f60*/  R2UR UR7, R0 ;  /* 0x00000000000772ca */ /* 0x000fe400000e0000 */
[----:B------:R-:W-:Y:S01]  /*14f70*/  IABS R0, UR6 ;  /* 0x0000000600007c13 */ /* 0x000fe20008000000 */
[----:B------:R-:W0:Y:S10]  /*14f80*/  I2F.RP R2, UR12 ;  /* 0x0000000c00027d06 */ /* 0x000e340008209400 */
[----:B------:R-:W-:Y:S01]  /*14f90*/  UIADD3 UR7, -UR11, UR7, URZ ;  /* 0x000000070b077290 */ /* 0x000fe2000fffe13f */
[----:B0-----:R-:W0:Y:S02]  /*14fa0*/  MUFU.RCP R2, R2 ;  /* 0x0000000200027308 */ /* 0x001e240000001000 */
[----:B0-----:R-:W-:-:S02]  /*14fb0*/  VIADD R3, R2, 0xffffffe ;  /* 0x0ffffffe02037836 */ /* 0x001fc40000000000 */
[----:B------:R-:W-:Y:S01]  /*14fc0*/  IMAD.MOV R2, RZ, RZ, -R0 ;  /* 0x000000ffff027224 */ /* 0x000fe200078e0a00 */
[----:B------:R-:W-:Y:S01]  /*14fd0*/  IABS R0, UR7 ;  /* 0x0000000700007c13 */ /* 0x000fe20008000000 */
[----:B------:R-:W-:Y:S02]  /*14fe0*/  ULOP3.LUT UR7, UR7, UR6, URZ, 0x3c, !UPT ;  /* 0x0000000607077292 */ /* 0x000fe4000f8e3c3f */
[----:B------:R-:W0:Y:S01]  /*14ff0*/  F2I.FTZ.U32.TRUNC.NTZ R3, R3 ;  /* 0x0000000300037305 */ /* 0x000e22000021f000 */
[----:B------:R-:W-:Y:S02]  /*15000*/  R2UR UR9, R0 ;  /* 0x00000000000972ca */ /* 0x000fe400000e0000 */
[----:B------:R-:W-:Y:S02]  /*15010*/  R2UR UR10, R2 ;  /* 0x00000000020a72ca */ /* 0x000fe400000e0000 */
[----:B0-----:R-:W-:-:S13]  /*15020*/  R2UR UR5, R3 ;  /* 0x00000000030572ca */ /* 0x001fda00000e0000 */
[----:B------:R-:W-:-:S04]  /*15030*/  UIADD3 UR8, URZ, -UR5, URZ ;  /* 0x800000053f087290 */ /* 0x000fc8000fffe03f */
[----:B------:R-:W-:-:S04]  /*15040*/  UIMAD UR8, UR8, UR12, URZ ;  /* 0x0000000c080872a4 */ /* 0x000fc8000f8e023f */
[----:B------:R-:W-:-:S04]  /*15050*/  UIMAD.WIDE.U32 UR4, UR5, UR8, UR4 ;  /* 0x00000008050472a5 */ /* 0x000fc8000f8e0004 */
[----:B------:R-:W-:-:S04]  /*15060*/  UIMAD.WIDE.U32 UR4, UR5, UR9, URZ ;  /* 0x00000009050472a5 */ /* 0x000fc8000f8e003f */
        /* <DEDUP_REMOVED lines=11> */
.L_x_1092:
[----:B------:R-:W-:Y:S01]  /*15120*/  UIMAD UR43, UR43, UR4, UR11 ;  /* 0x000000042b2b72a4 */ /* 0x000fe2000f8e020b */
[----:B------:R-:W-:Y:S05]  /*15130*/  BSSY B7, `(.L_x_1093) ;  /* 0x0000352000077945 */ /* 0x000fea0003800000 */
[----:B------:R-:W-:-:S05]  /*15140*/  IMAD.U32 R0, RZ, RZ, UR43 ;  /* 0x0000002bff007e24 */ /* 0x000fca000f8e00ff */
[----:B------:R-:W-:-:S04]  /*15150*/  VIADDMNMX R25, R0, UR4, R25, PT ;  /* 0x0000000400197c46 */ /* 0x000fc8000b800119 */
[----:B------:R-:W-:-:S13]  /*15160*/  ISETP.GT.AND P0, PT, R25, UR43, PT ;  /* 0x0000002b19007c0c */ /* 0x000fda000bf04270 */
[----:B------:R-:W-:Y:S05]  /*15170*/  @P0 BRA `(.L_x_1094) ;  /* 0x0000000000480947 */ /* 0x000fea0003800000 */
        /* <DEDUP_REMOVED lines=15> */
[----:B0-----:R-:W-:-:S05]  /*15270*/  IADD3 R0, R0, UR47, R7 ;  /* 0x0000002f00007c10 */ /* 0x001fca000fffe007 */
[----:B------:R0:W-:Y:S01]  /*15280*/  STL [R1], R0 ;  /* 0x0000000001007387 */ /* 0x0001e20000100800 */
[----:B------:R-:W-:Y:S05]  /*15290*/  BRA `(.L_x_1095) ;  /* 0x0000003000ec7947 */ /* 0x000fea0003800000 */
.L_x_1094:
        /* <DEDUP_REMOVED lines=20> */
.L_x_1097:
[----:B------:R-:W-:Y:S05]  /*153e0*/  BSYNC B6 ;  /* 0x0000000000067941 */ /* 0x000fea0003800000 */
.L_x_1096:
        /* <DEDUP_REMOVED lines=22> */
.L_x_1099:
[----:B------:R-:W-:Y:S05]  /*15550*/  BSYNC B6 ;  /* 0x0000000000067941 */ /* 0x000fea0003800000 */
.L_x_1098:
        /* <DEDUP_REMOVED lines=20> */
.L_x_1101:
[----:B------:R-:W-:Y:S05]  /*156a0*/  BSYNC B6 ;  /* 0x0000000000067941 */ /* 0x000fea0003800000 */
.L_x_1100:
        /* <DEDUP_REMOVED lines=19> */
.L_x_1103:
[----:B------:R-:W-:Y:S05]  /*157e0*/  BSYNC B6 ;  /* 0x0000000000067941 */ /* 0x000fea0003800000 */
.L_x_1102:
[----:B------:R-:W-:Y:S01]  /*157f0*/  ULDC.64 UR4, c[0x0][0x9f8] ;  /* 0x00027e0000047ab9 */ /* 0x000fe20000000a00 */
[----:B------:R-:W-:Y:S01]  /*15800*/  IMAD.U32 R24, RZ, RZ, UR41 ;  /* 0x00000029ff187e24 */ /* 0x000fe2000f8e00ff */
[----:B------:R-:W-:Y:S01]  /*15810*/  UISETP.NE.U32.AND UP0, UPT, UR4, URZ, UPT ;  /* 0x0000003f0400728c */ /* 0x000fe2000bf05070 */
[----:B------:R-:W0:Y:S01]  /*15820*/  S2R R21, SR_TID.X ;  /* 0x0000000000157919 */ /* 0x000e220000002100 */
[----:B------:R-:W1:Y:S02]  /*15830*/  LDC R8, c[0x0][0x430] ;  /* 0x00010c00ff087b82 */ /* 0x000e640000000800 */
[----:B------:R-:W-:Y:S01]  /*15840*/  UISETP.NE.AND.EX UP0, UPT, UR5, URZ, UPT, UP0 ;  /* 0x0000003f0500728c */ /* 0x000fe2000bf05300 */
[----:B------:R-:W2:Y:S05]  /*15850*/  S2R R20, SR_TID.X ;  /* 0x0000000000147919 */ /* 0x000eaa0000002100 */
[----:B------:R-:W-:Y:S01]  /*15860*/  PLOP3.LUT P0, PT, PT, PT, UP0, 0x80, 0x0 ;  /* 0x000000000000781c */ /* 0x000fe20003f0f008 */
[----:B------:R-:W3:Y:S04]  /*15870*/  LDC R9, c[0x0][0x2f4] ;  /* 0x0000bd00ff097b82 */ /* 0x000ee80000000800 */
[----:B------:R-:W-:-:S02]  /*15880*/  @UP0 ULDC.64 UR4, c[0x0][0x9f8] ;  /* 0x00027e0000040ab9 */ /* 0x000fc40000000a00 */
[----:B------:R-:W-:-:S06]  /*15890*/  @UP0 UIMAD.WIDE UR4, UR41, 0x4, UR4 ;  /* 0x00000004290408a5 */ /* 0x000fcc000f8e0204 */
[----:B------:R-:W-:Y:S02]  /*158a0*/  IMAD.U32 R2, RZ, RZ, UR4 ;  /* 0x00000004ff027e24 */ /* 0x000fe4000f8e00ff */
[----:B------:R-:W-:-:S05]  /*158b0*/  IMAD.U32 R3, RZ, RZ, UR5 ;  /* 0x00000005ff037e24 */ /* 0x000fca000f8e00ff */
[----:B------:R4:W4:Y:S01]  /*158c0*/  @P0 LDG.E R24, desc[UR54][R2.64] ;  /* 0x0000003602180981 */ /* 0x000922000c1e1900 */
[----:B-1----:R-:W-:Y:S01]  /*158d0*/  ISETP.NE.AND P1, PT, R8, 0x1, PT ;  /* 0x000000010800780c */ /* 0x002fe20003f25270 */
[----:B0-----:R-:W-:Y:S01]  /*158e0*/  IMAD.SHL.U32 R21, R21, 0x40, RZ ;  /* 0x0000004015157824 */ /* 0x001fe200078e00ff */
[----:B------:R-:W-:Y:S02]  /*158f0*/  LEA R7, R25, 0xffffff80, 0x7 ;  /* 0xffffff8019077811 */ /* 0x000fe400078e38ff */
[----:B------:R-:W-:Y:S02]  /*15900*/  LOP3.LUT R16, R16, 0xffffffef, RZ, 0xc0, !PT ;  /* 0xffffffef10107812 */ /* 0x000fe400078ec0ff */
[----:B--2---:R-:W-:Y:S02]  /*15910*/  LOP3.LUT R20, R20, 0x7f, RZ, 0xc0, !PT ;  /* 0x0000007f14147812 */ /* 0x004fe400078ec0ff */
[----:B------:R-:W-:Y:S02]  /*15920*/  LOP3.LUT R21, R21, 0x40, RZ, 0xc0, !PT ;  /* 0x0000004015157812 */ /* 0x000fe400078ec0ff */
[----:B------:R-:W-:-:S03]  /*15930*/  SHF.R.U32.HI R20, RZ, 0x1, R20 ;  /* 0x00000001ff147819 */ /* 0x000fc60000011614 */
[----:B------:R-:W0:Y:S01]  /*15940*/  @P1 LDC R6, c[0x0][0x434] ;  /* 0x00010d00ff061b82 */ /* 0x000e220000000800 */
[----:B---3--:R-:W-:Y:S02]  /*15950*/  ISETP.GE.AND P3, PT, R26, R9, PT ;  /* 0x000000091a00720c */ /* 0x008fe40003f66270 */
[----:B------:R-:W-:Y:S02]  /*15960*/  LOP3.LUT R5, R7, R20, R21, 0xfe, !PT ;  /* 0x0000001407057212 */ /* 0x000fe400078efe15 */
[----:B------:R-:W-:Y:S02]  /*15970*/  @P1 LOP3.LUT R16, R16, 0x10, RZ, 0xfc, !PT ;  /* 0x0000001010101812 */ /* 0x000fe400078efcff */
[C---:B------:R-:W-:Y:S01]  /*15980*/  ISETP.GE.AND P0, PT, R5.reuse, UR38, PT ;  /* 0x0000002605007c0c */ /* 0x040fe2000bf06270 */
[----:B------:R-:W1:Y:S01]  /*15990*/  @P1 LDC R0, c[0x0][0x438] ;  /* 0x00010e00ff001b82 */ /* 0x000e620000000800 */
[----:B------:R-:W-:-:S04]  /*159a0*/  VIADD R5, R5, UR37 ;  /* 0x0000002505057c36 */ /* 0x000fc80008000000 */
[----:B------:R-:W-:-:S07]  /*159b0*/  IMAD.MOV.U32 R4, RZ, RZ, R5 ;  /* 0x000000ffff047224 */ /* 0x000fce00078e0005 */
[----:B----4-:R-:W2:Y:S01]  /*159c0*/  @!P0 LDC.64 R2, c[0x0][0x428] ;  /* 0x00010a00ff028b82 */ /* 0x010ea20000000a00 */
[----:B0-----:R-:W-:-:S05]  /*159d0*/  @P1 IMAD.HI.U32 R6, R5, R6, RZ ;  /* 0x0000000605061227 */ /* 0x001fca00078e00ff */
[----:B-1----:R-:W-:-:S05]  /*159e0*/  @P1 SHF.R.U32.HI R4, RZ, R0, R6 ;  /* 0x00000000ff041219 */ /* 0x002fca0000011606 */
[----:B------:R-:W-:-:S04]  /*159f0*/  IMAD.MOV R0, RZ, RZ, -R4 ;  /* 0x000000ffff007224 */ /* 0x000fc800078e0a04 */
[----:B------:R-:W-:Y:S01]  /*15a00*/  IMAD R0, R8, R0, R5 ;  /* 0x0000000008007224 */ /* 0x000fe200078e0205 */
[----:B------:R-:W-:Y:S02]  /*15a10*/  @!P0 SHF.R.S32.HI R5, RZ, 0x1f, R4 ;  /* 0x0000001fff058819 */ /* 0x000fe40000011404 */
[----:B------:R-:W-:Y:S02]  /*15a20*/  LOP3.LUT R10, R26, 0x20, RZ, 0xfc, !PT ;  /* 0x000000201a0a7812 */ /* 0x000fe400078efcff */
[----:B------:R-:W-:Y:S01]  /*15a30*/  LOP3.LUT R16, R16, 0xfffffff7, RZ, 0xc0, !PT ;  /* 0xfffffff710107812 */ /* 0x000fe200078ec0ff */
[----:B------:R-:W-:-:S03]  /*15a40*/  IMAD.U32 R11, RZ, RZ, UR44 ;  /* 0x0000002cff0b7e24 */ /* 0x000fc6000f8e00ff */
[----:B------:R-:W-:Y:S02]  /*15a50*/  @P3 LOP3.LUT R16, R16, 0x8, RZ, 0xfc, !PT ;  /* 0x0000000810103812 */ /* 0x000fe400078efcff */
[----:B------:R-:W-:Y:S02]  /*15a60*/  ISETP.NE.AND P2, PT, R11, 0x3, PT ;  /* 0x000000030b00780c */ /* 0x000fe40003f45270 */
[----:B------:R-:W-:Y:S02]  /*15a70*/  LOP3.LUT R16, R16, 0xfffffffe, RZ, 0xc0, !PT ;  /* 0xfffffffe10107812 */ /* 0x000fe400078ec0ff */
[----:B------:R-:W-:Y:S02]  /*15a80*/  LOP3.LUT R8, R26, 0x40, RZ, 0xfc, !PT ;  /* 0x000000401a087812 */ /* 0x000fe400078efcff */
[----:B------:R-:W-:Y:S01]  /*15a90*/  LOP3.LUT R16, R16, 0xfffffffb, RZ, 0xc0, !PT ;  /* 0xfffffffb10107812 */ /* 0x000fe200078ec0ff */
[----:B------:R-:W-:Y:S01]  /*15aa0*/  UMOV UR4, 0xffffffff ;  /* 0xffffffff00047882 */ /* 0x000fe20000000000 */
[----:B------:R-:W-:Y:S01]  /*15ab0*/  SHF.R.S32.HI R27, RZ, 0x1f, R24 ;  /* 0x0000001fff1b7819 */ /* 0x000fe20000011418 */
[----:B--2---:R-:W-:-:S04]  /*15ac0*/  @!P0 IMAD.WIDE.U32 R4, R24, R2, R4 ;  /* 0x0000000218048225 */ /* 0x004fc800078e0004 */
[----:B------:R-:W-:-:S04]  /*15ad0*/  @!P0 IMAD R6, R27, R2, RZ ;  /* 0x000000021b068224 */ /* 0x000fc800078e02ff */
[----:B------:R-:W-:Y:S02]  /*15ae0*/  @!P0 IMAD R6, R24, R3, R6 ;  /* 0x0000000318068224 */ /* 0x000fe400078e0206 */
[----:B------:R-:W0:Y:S02]  /*15af0*/  @!P0 LDC.64 R2, c[0x0][0x418] ;  /* 0x00010600ff028b82 */ /* 0x000e240000000a00 */
[----:B------:R-:W-:Y:S01]  /*15b00*/  @!P0 IMAD.IADD R6, R5, 0x1, R6 ;  /* 0x0000000105068824 */ /* 0x000fe200078e0206 */
        /* <DEDUP_REMOVED lines=11> */
.L_x_1184:
[----:B------:R-:W-:Y:S01]  /*15bc0*/  LOP3.LUT R19, R19, 0xffff, RZ, 0xc0, !PT ;  /* 0x0000ffff13137812 */ /* 0x000fe200078ec0ff */
[----:B------:R-:W-:Y:S06]  /*15bd0*/  @!P2 BRA `(.L_x_1105) ;  /* 0x000000000004a947 */ /* 0x000fec0003800000 */
[----:B------:R-:W-:Y:S01]  /*15be0*/  BPT.TRAP 0x1 ;  /* 0x000000040000795c */ /* 0x000fe20000300000 */
.L_x_1105:
[----:B------:R-:W-:Y:S01]  /*15bf0*/  IMAD R5, R22, 0x8, R17 ;  /* 0x0000000816057824 */ /* 0x000fe200078e0211 */
[----:B------:R-:W-:Y:S01]  /*15c00*/  SHF.L.U32 R21, R23, 0x1f, RZ ;  /* 0x0000001f17157819 */ /* 0x000fe200000006ff */
[----:B------:R-:W-:Y:S01]  /*15c10*/  BSSY B0, `(.L_x_1106) ;  /* 0x0000004000007945 */ /* 0x000fe20003800000 */
[----:B------:R-:W-:Y:S02]  /*15c20*/  SHF.R.S32.HI R10, RZ, 0x1f, R0 ;  /* 0x0000001fff0a7819 */ /* 0x000fe40000011400 */
[----:B------:R-:W0:Y:S02]  /*15c30*/  SYNCS.PHASECHK.TRANS64.TRYWAIT P0, [R5+URZ+0x19c80], R21 ;  /* 0x019c8015050075a7 */ /* 0x000e24000800017f */
[----:B0-----:R-:W-:Y:S05]  /*15c40*/  @!P0 BRA `(.L_x_1107) ;  /* 0x0000004000bc8947 */ /* 0x001fea0003800000 */
.L_x_1185:
[----:B------:R-:W-:Y:S05]  /*15c50*/  BSYNC B0 ;  /* 0x0000000000007941 */ /* 0x000fea0003800000 */
.L_x_1106:
[----:B------:R-:W1:Y:S01]  /*15c60*/  S2R R8, SR_TID.X ;  /* 0x0000000000087919 */ /* 0x000e620000002100 */
        /* <DEDUP_REMOVED lines=13> */
[----:B------:R-:W-:Y:S02]  /*15d40*/  IMAD R4, R22, 0x3000, R29 ;  /* 0x0000300016047824 */ /* 0x000fe400078e021d */
[C---:B------:R-:W-:Y:S01]  /*15d50*/  IMAD.WIDE.U32 R2, R19.reuse, UR4, R2 ;  /* 0x0000000413027c25 */ /* 0x040fe2000f8e0002 */
[----:B------:R-:W-:Y:S01]  /*15d60*/  UMOV UR4, 0xffffffff ;  /* 0xffffffff00047882 */ /* 0x000fe20000000000 */
[----:B-1----:R-:W-:Y:S02]  /*15d70*/  LOP3.LUT R8, R8, 0x7f, RZ, 0xc0, !PT ;  /* 0x0000007f08087812 */ /* 0x002fe400078ec0ff */
[----:B------:R-:W-:Y:S02]  /*15d80*/  IMAD R9, R19, UR5, R3 ;  /* 0x0000000513097c24 */ /* 0x000fe4000f8e0203 */
[----:B------:R-:W-:-:S02]  /*15d90*/  SHF.R.U32.HI R11, RZ, 0x1, R8 ;  /* 0x00000001ff0b7819 */ /* 0x000fc40000011608 */
[----:B------:R-:W-:Y:S02]  /*15da0*/  IADD3 R8, P0, R2, UR6, RZ ;  /* 0x0000000602087c10 */ /* 0x000fe4000ff1e0ff */
[----:B------:R-:W-:Y:S02]  /*15db0*/  IADD3 R7, -R11, UR38, -R7 ;  /* 0x000000260b077c10 */ /* 0x000fe4000fffe907 */
[----:B------:R-:W-:Y:S02]  /*15dc0*/  IADD3.X R9, R9, UR7, RZ, P0, !PT ;  /* 0x0000000709097c10 */ /* 0x000fe400087fe4ff */
[----:B------:R-:W-:Y:S01]  /*15dd0*/  ISETP.GE.AND P0, PT, R7, 0x1, PT ;  /* 0x000000010700780c */ /* 0x000fe20003f06270 */
[----:B------:R-:W-:-:S12]  /*15de0*/  BRA.DIV UR4, `(.L_x_1108) ;  /* 0x0000004204687947 */ /* 0x000fd8000b800000 */
        /* <DEDUP_REMOVED lines=20> */
.L_x_1191:
        /* <DEDUP_REMOVED lines=13> */
.L_x_1109:
        /* <DEDUP_REMOVED lines=11> */
.L_x_1110:
[----:B------:R2:W-:Y:S01]  /*160b0*/  SYNCS.ARRIVE.TRANS64.A1T0 RZ, [R5+URZ+0x19c70], RZ ;  /* 0x019c70ff05ff79a7 */ /* 0x0005e2000810003f */
[----:B------:R-:W-:Y:S05]  /*160c0*/  @!P3 BRA `(.L_x_1111) ;  /* 0x000000000004b947 */ /* 0x000fea0003800000 */
[----:B------:R-:W-:Y:S01]  /*160d0*/  BPT.TRAP 0x1 ;  /* 0x000000040000795c */ /* 0x000fe20000300000 */
.L_x_1111:
[----:B------:R-:W3:Y:S01]  /*160e0*/  SYNCS.PHASECHK.TRANS64.TRYWAIT P1, [R5+URZ+0x19c40], R21 ;  /* 0x019c4015050075a7 */ /* 0x000ee2000802017f */
[----:B------:R-:W-:Y:S04]  /*160f0*/  BSSY B0, `(.L_x_1112) ;  /* 0x0000002000007945 */ /* 0x000fe80003800000 */
[----:B---3--:R-:W-:Y:S05]  /*16100*/  @!P1 BRA `(.L_x_1113) ;  /* 0x0000004000789947 */ /* 0x008fea0003800000 */
.L_x_1192:
[----:B------:R-:W-:Y:S05]  /*16110*/  BSYNC B0 ;  /* 0x0000000000007941 */ /* 0x000fea0003800000 */
.L_x_1112:
[----:B------:R-:W-:Y:S01]  /*16120*/  ULDC.64 UR4, c[0x0][0x300] ;  /* 0x0000c00000047ab9 */ /* 0x000fe20000000a00 */
[----:B-1----:R-:W1:Y:S01]  /*16130*/  LDC R8, c[0x0][0x2f4] ;  /* 0x0000bd00ff087b82 */ /* 0x002e620000000800 */
        /* <DEDUP_REMOVED lines=13> */
[----:B------:R-:W-:Y:S01]  /*16210*/  IMAD.WIDE.U32 R2, R19, UR4, R2 ;  /* 0x0000000413027c25 */ /* 0x000fe2000f8e0002 */
        /* <DEDUP_REMOVED lines=20> */
.L_x_1198:
        /* <DEDUP_REMOVED lines=12> */
.L_x_1115:
        /* <DEDUP_REMOVED lines=11> */
.L_x_1116:
[----:B------:R1:W-:Y:S02]  /*164d0*/  SYNCS.ARRIVE.TRANS64.A1T0 RZ, [R5+URZ+0x19c30], RZ ;  /* 0x019c30ff05ff79a7 */ /* 0x0003e4000810003f */
[----:B------:R-:W-:Y:S05]  /*164e0*/  WARPSYNC.ALL ;  /* 0x0000000000007948 */ /* 0x000fea0003800000 */
[----:B------:R-:W-:Y:S01]  /*164f0*/  VIADD R0, R17, 0xf000 ;  /* 0x0000f00011007836 */ /* 0x000fe20000000000 */
[----:B------:R-:W-:Y:S01]  /*16500*/  USHF.R.S32.HI UR4, URZ, 0x1f, UR40 ;  /* 0x0000001f3f047899 */ /* 0x000fe20008011428 */
[----:B------:R-:W-:Y:S03]  /*16510*/  BAR.SYNC.DEFER_BLOCKING 0x8, 0x200 ;  /* 0x0208000000007b1d */ /* 0x000fe60000010000 */
[----:B------:R-:W-:-:S03]  /*16520*/  LOP3.LUT P0, RZ, R0, 0x9f, RZ, 0xc0, !PT ;  /* 0x0000009f00ff7812 */ /* 0x000fc6000780c0ff */
[----:B------:R-:W-:Y:S01]  /*16530*/  ULDC.64 UR6, c[0x0][0x298] ;  /* 0x0000a60000067ab9 */ /* 0x000fe20000000a00 */
[----:B------:R-:W-:Y:S01]  /*16540*/  BSSY B6, `(.L_x_1117) ;  /* 0x0000016000067945 */ /* 0x000fe20003800000 */
        /* <DEDUP_REMOVED lines=21> */
.L_x_1118:
[----:B------:R-:W-:Y:S05]  /*166a0*/  BSYNC B6 ;  /* 0x0000000000067941 */ /* 0x000fea0003800000 */
.L_x_1117:
[----:B------:R4:W5:Y:S01]  /*166b0*/  LDL R10, [R1+0x18] ;  /* 0x00001800010a7983 */ /* 0x0009620000100800 */
[----:B------:R-:W-:Y:S01]  /*166c0*/  UISETP.NE.AND UP0, UPT, UR49, URZ, UPT ;  /* 0x0000003f3100728c */ /* 0x000fe2000bf05270 */
[C---:B------:R-:W-:Y:S01]  /*166d0*/  R2UR UR8, R19.reuse ;  /* 0x00000000130872ca */ /* 0x040fe200000e0000 */
[----:B------:R-:W-:Y:S01]  /*166e0*/  UMOV UR4, UR38 ;  /* 0x0000002600047c82 */ /* 0x000fe20008000000 */
[----:B---3--:R-:W3:Y:S01]  /*166f0*/  S2R R21, SR_TID.X ;  /* 0x0000000000157919 */ /* 0x008ee20000002100 */
[----:B------:R-:W-:Y:S01]  /*16700*/  R2UR UR9, R19 ;  /* 0x00000000130972ca */ /* 0x000fe200000e0000 */
[----:B------:R-:W-:Y:S01]  /*16710*/  UMOV UR5, UR45 ;  /* 0x0000002d00057c82 */ /* 0x000fe20008000000 */
[----:B------:R-:W-:Y:S01]  /*16720*/  PLOP3.LUT P0, PT, PT, PT, UP0, 0x80, 0x0 ;  /* 0x000000000000781c */ /* 0x000fe20003f0f008 */
[----:B------:R-:W0:Y:S01]  /*16730*/  S2R R20, SR_TID.X ;  /* 0x0000000000147919 */ /* 0x000e220000002100 */
[----:B------:R-:W-:Y:S01]  /*16740*/  ULDC.64 UR6, c[0x0][0x2d8] ;  /* 0x0000b60000067ab9 */ /* 0x000fe20000000a00 */
[----:B------:R-:W-:Y:S01]  /*16750*/  UISETP.NE.AND UP1, UPT, UR48, URZ, UPT ;  /* 0x0000003f3000728c */ /* 0x000fe2000bf25270 */
[----:B------:R-:W4:Y:S01]  /*16760*/  LDC R9, c[0x0][0x448] ;  /* 0x00011200ff097b82 */ /* 0x000f220000000800 */
[----:B------:R-:W-:-:S03]  /*16770*/  @UP0 ULDC UR10, c[0x0][0x44c] ;  /* 0x00011300000a0ab9 */ /* 0x000fc60000000800 */
[----:B------:R-:W-:Y:S02]  /*16780*/  UIMAD.WIDE.U32 UR4, UR8, UR6, UR4 ;  /* 0x00000006080472a5 */ /* 0x000fe4000f8e0004 */
[----:B------:R-:W-:Y:S02]  /*16790*/  USHF.R.S32.HI UR6, URZ, 0x1f, UR41 ;  /* 0x0000001f3f067899 */ /* 0x000fe40008011429 */
[----:B------:R-:W-:Y:S02]  /*167a0*/  UIMAD UR5, UR9, UR7, UR5 ;  /* 0x00000007090572a4 */ /* 0x000fe4000f8e0205 */
[----:B------:R-:W-:Y:S02]  /*167b0*/  USEL UR6, UR6, URZ, !UP1 ;  /* 0x0000003f06067287 */ /* 0x000fe4000c800000 */
[----:B------:R-:W-:Y:S01]  /*167c0*/  USEL UR7, UR41, URZ, !UP1 ;  /* 0x0000003f29077287 */ /* 0x000fe2000c800000 */
[----:B------:R-:W-:Y:S01]  /*167d0*/  ULDC.64 UR8, c[0x0][0x2e0] ;  /* 0x0000b80000087ab9 */ /* 0x000fe20000000a00 */
[----:B---3--:R-:W-:Y:S01]  /*167e0*/  IMAD.SHL.U32 R21, R21, 0x40, RZ ;  /* 0x0000004015157824 */ /* 0x008fe200078e00ff */
[----:B0-----:R-:W-:-:S04]  /*167f0*/  LOP3.LUT R20, R20, 0x7f, RZ, 0xc0, !PT ;  /* 0x0000007f14147812 */ /* 0x001fc800078ec0ff */
[----:B------:R-:W-:Y:S02]  /*16800*/  LOP3.LUT R21, R21, 0x40, RZ, 0xc0, !PT ;  /* 0x0000004015157812 */ /* 0x000fe400078ec0ff */
[----:B------:R-:W-:-:S04]  /*16810*/  SHF.R.U32.HI R20, RZ, 0x1, R20 ;  /* 0x00000001ff147819 */ /* 0x000fc80000011614 */
[----:B------:R-:W-:-:S05]  /*16820*/  LOP3.LUT R20, R20, R21, RZ, 0xfc, !PT ;  /* 0x0000001514147212 */ /* 0x000fca00078efcff */
[----:B------:R-:W-:-:S04]  /*16830*/  IMAD.IADD R6, R20, 0x1, R18 ;  /* 0x0000000114067824 */ /* 0x000fc800078e0212 */
[----:B------:R-:W-:Y:S01]  /*16840*/  @P0 IMAD.HI.U32 R0, R6, UR10, RZ ;  /* 0x0000000a06000c27 */ /* 0x000fe2000f8e00ff */
[----:B------:R-:W-:Y:S01]  /*16850*/  PLOP3.LUT P0, PT, PT, PT, UP0, 0x80, 0x0 ;  /* 0x000000000000781c */ /* 0x000fe20003f0f008 */
[----:B------:R-:W-:Y:S02]  /*16860*/  UIMAD UR6, UR6, UR8, URZ ;  /* 0x00000008060672a4 */ /* 0x000fe4000f8e023f */
[----:B------:R-:W-:Y:S02]  /*16870*/  UIMAD.WIDE.U32 UR4, UR7, UR8, UR4 ;  /* 0x00000008070472a5 */ /* 0x000fe4000f8e0004 */
[----:B------:R-:W-:Y:S01]  /*16880*/  UIMAD UR6, UR7, UR9, UR6 ;  /* 0x00000009070672a4 */ /* 0x000fe2000f8e0206 */
[----:B------:R-:W-:Y:S01]  /*16890*/  IMAD.MOV.U32 R7, RZ, RZ, R6 ;  /* 0x000000ffff077224 */ /* 0x000fe200078e0006 */
[----:B------:R-:W-:Y:S01]  /*168a0*/  @UP0 ULDC UR10, c[0x0][0x44c] ;  /* 0x00011300000a0ab9 */ /* 0x000fe20000000800 */
[----:B------:R-:W-:Y:S01]  /*168b0*/  @UP0 ULDC UR7, c[0x0][0x450] ;  /* 0x0001140000070ab9 */ /* 0x000fe20000000800 */
[----:B------:R-:W-:Y:S01]  /*168c0*/  IMAD.U32 R4, RZ, RZ, UR4 ;  /* 0x00000004ff047e24 */ /* 0x000fe2000f8e00ff */
[----:B------:R-:W-:-:S03]  /*168d0*/  ULDC.64 UR8, c[0x0][0x280] ;  /* 0x0000a00000087ab9 */ /* 0x000fc60000000a00 */
[----:B------:R-:W-:Y:S01]  /*168e0*/  @P0 SHF.R.U32.HI R7, RZ, UR7, R0 ;  /* 0x00000007ff070c19 */ /* 0x000fe20008011600 */
[----:B------:R-:W-:Y:S02]  /*168f0*/  UIADD3 UR6, UR5, UR6, URZ ;  /* 0x0000000605067290 */ /* 0x000fe4000fffe03f */
[----:B-12---:R-:W-:Y:S01]  /*16900*/  IMAD.U32 R5, RZ, RZ, UR5 ;  /* 0x00000005ff057e24 */ /* 0x006fe2000f8e00ff */
[----:B------:R-:W-:Y:S01]  /*16910*/  SHF.R.S32.HI R0, RZ, 0x1f, R7 ;  /* 0x0000001fff007819 */ /* 0x000fe20000011407 */
[----:B------:R-:W-:-:S04]  /*16920*/  ULDC.64 UR4, c[0x0][0x2d0] ;  /* 0x0000b40000047ab9 */ /* 0x000fc80000000a00 */
[----:B------:R-:W-:-:S04]  /*16930*/  IMAD R0, R0, UR4, RZ ;  /* 0x0000000400007c24 */ /* 0x000fc8000f8e02ff */
[----:B------:R-:W-:Y:S02]  /*16940*/  IMAD R8, R7, UR5, R0 ;  /* 0x0000000507087c24 */ /* 0x000fe4000f8e0200 */
[----:B------:R-:W-:Y:S02]  /*16950*/  IMAD.MOV R0, RZ, RZ, -R7 ;  /* 0x000000ffff007224 */ /* 0x000fe400078e0a07 */
[----:B------:R-:W-:Y:S01]  /*16960*/  IMAD.U32 R3, RZ, RZ, UR6 ;  /* 0x00000006ff037e24 */ /* 0x000fe2000f8e00ff */
[----:B------:R-:W-:Y:S01]  /*16970*/  ULDC.64 UR6, c[0x0][0x2c8] ;  /* 0x0000b20000067ab9 */ /* 0x000fe20000000a00 */
[----:B------:R-:W-:Y:S02]  /*16980*/  IMAD.MOV.U32 R2, RZ, RZ, R4 ;  /* 0x000000ffff027224 */ /* 0x000fe400078e0004 */
[----:B----4-:R-:W-:Y:S02]  /*16990*/  IMAD R0, R9, R0, R6 ;  /* 0x0000000009007224 */ /* 0x010fe400078e0206 */
[----:B------:R-:W-:-:S03]  /*169a0*/  IMAD.WIDE.U32 R4, R7, UR4, R2 ;  /* 0x0000000407047c25 */ /* 0x000fc6000f8e0002 */
[----:B------:R-:W-:Y:S01]  /*169b0*/  SHF.R.S32.HI R7, RZ, 0x1f, R0 ;  /* 0x0000001fff077819 */ /* 0x000fe20000011400 */
[----:B------:R-:W-:-:S04]  /*169c0*/  IMAD.IADD R5, R5, 0x1, R8 ;  /* 0x0000000105057824 */ /* 0x000fc800078e0208 */
[----:B------:R-:W-:Y:S02]  /*169d0*/  IMAD R7, R7, UR6, RZ ;  /* 0x0000000607077c24 */ /* 0x000fe4000f8e02ff */
[----:B------:R-:W-:-:S04]  /*169e0*/  IMAD.WIDE.U32 R4, R0, UR6, R4 ;  /* 0x0000000600047c25 */ /* 0x000fc8000f8e0004 */
[----:B------:R-:W-:Y:S01]  /*169f0*/  IMAD R7, R0, UR7, R7 ;  /* 0x0000000700077c24 */ /* 0x000fe2000f8e0207 */
[----:B------:R-:W-:-:S04]  /*16a00*/  IADD3 R0, P0, R4, UR8, RZ ;  /* 0x0000000804007c10 */ /* 0x000fc8000ff1e0ff */
[----:B------:R-:W-:Y:S02]  /*16a10*/  IADD3.X R4, R5, UR9, R7, P0, !PT ;  /* 0x0000000905047c10 */ /* 0x000fe400087fe407 */
[----:B------:R-:W-:Y:S01]  /*16a20*/  PLOP3.LUT P0, PT, PT, PT, UP0, 0x80, 0x0 ;  /* 0x000000000000781c */ /* 0x000fe20003f0f008 */
[----:B------:R-:W-:-:S12]  /*16a30*/  VIADD R5, R6, 0x80 ;  /* 0x0000008006057836 */ /* 0x000fd80000000000 */
[----:B------:R-:W-:Y:S01]  /*16a40*/  @P0 IMAD.HI.U32 R7, R5, UR10, RZ ;  /* 0x0000000a05070c27 */ /* 0x000fe2000f8e00ff */
[----:B------:R-:W-:Y:S01]  /*16a50*/  PLOP3.LUT P0, PT, PT, PT, UP0, 0x80, 0x0 ;  /* 0x000000000000781c */ /* 0x000fe20003f0f008 */
[----:B------:R-:W-:Y:S02]  /*16a60*/  @UP0 ULDC UR10, c[0x0][0x450] ;  /* 0x00011400000a0ab9 */ /* 0x000fe40000000800 */
[----:B------:R-:W-:Y:S01]  /*16a70*/  IMAD.MOV.U32 R6, RZ, RZ, R5 ;  /* 0x000000ffff067224 */ /* 0x000fe200078e0005 */
[----:B------:R-:W0:Y:S09]  /*16a80*/  S2R R20, SR_TID.X ;  /* 0x0000000000147919 */ /* 0x000e320000002100 */
[----:B------:R-:W-:-:S05]  /*16a90*/  @P0 SHF.R.U32.HI R6, RZ, UR10, R7 ;  /* 0x0000000aff060c19 */ /* 0x000fca0008011607 */
        /* <DEDUP_REMOVED lines=16> */
[----:B0-----:R-:W-:Y:S02]  /*16ba0*/  LOP3.LUT R20, R20, 0x7f, RZ, 0xc0, !PT ;  /* 0x0000007f14147812 */ /* 0x001fe400078ec0ff */
[----:B------:R-:W-:Y:S02]  /*16bb0*/  IADD3.X R6, R3, UR9, R6, P0, !PT ;  /* 0x0000000903067c10 */ /* 0x000fe400087fe406 */
[----:B------:R-:W-:Y:S02]  /*16bc0*/  ISETP.GE.AND P3, PT, R26, UR4, PT ;  /* 0x000000041a007c0c */ /* 0x000fe4000bf66270 */
[----:B------:R-:W-:Y:S02]  /*16bd0*/  ISETP.GE.AND P2, PT, R12, UR4, PT ;  /* 0x000000040c007c0c */ /* 0x000fe4000bf46270 */
[----:B------:R-:W-:-:S02]  /*16be0*/  ISETP.GE.AND P0, PT, R11, UR4, PT ;  /* 0x000000040b007c0c */ /* 0x000fc4000bf06270 */
[----:B------:R-:W-:Y:S01]  /*16bf0*/  SHF.R.U32.HI R20, RZ, 0x1, R20 ;  /* 0x00000001ff147819 */ /* 0x000fe20000011614 */
[----:B------:R-:W-:Y:S10]  /*16c00*/  BRA.DIV UR5, `(.L_x_1119) ;  /* 0x0000003a05707947 */ /* 0x000ff4000b800000 */
[----:B------:R-:W0:Y:S01]  /*16c10*/  SHFL.IDX PT, R3, R0, RZ, 0x1e1f ;  /* 0x001e1fff00037589 */ /* 0x000e2200000e0000 */
[----:B------:R-:W-:Y:S02]  /*16c20*/  IMAD R5, R9, UR42, RZ ;  /* 0x0000002a09057c24 */ /* 0x000fe4000f8e02ff */
[----:B------:R-:W-:Y:S01]  /*16c30*/  IMAD.IADD R18, R20, 0x1, R18 ;  /* 0x0000000114127824 */ /* 0x000fe200078e0212 */
        /* <DEDUP_REMOVED lines=17> */
[----:B------:R-:W-:Y:S02]  /*16d50*/  @!P1 IMAD.MOV.U32 R3, RZ, RZ, R2 ;  /* 0x000000ffff039224 */ /* 0x000fe400078e0002 */
[----:B------:R-:W-:-:S05]  /*16d60*/  @!P1 IMAD.MOV.U32 R2, RZ, RZ, R0 ;  /* 0x000000ffff029224 */ /* 0x000fca00078e0000 */
[----:B------:R-:W-:Y:S04]  /*16d70*/  @!P1 LDGSTS.E.BYPASS.LTC128B.128 [R10+0xf800], desc[UR54][R2.64], !P3 ;  /* 0x0f800000020a9fae */ /* 0x000fe8000d901d76 */
[----:B------:R-:W-:Y:S04]  /*16d80*/  @!P1 LDGSTS.E.BYPASS.LTC128B.128 [R10+0x11000], desc[UR54][R2.64+0x20], !P2 ;  /* 0x11000020020a9fae */ /* 0x000fe8000d101d76 */
[----:B------:R0:W-:Y:S04]  /*16d90*/  @!P1 LDGSTS.E.BYPASS.LTC128B.128 [R10+0x12800], desc[UR54][R2.64+0x40], !P0 ;  /* 0x12800040020a9fae */ /* 0x0001e8000c101d76 */
[----:B0---4-:R0:W1:Y:S02]  /*16da0*/  SHFL.IDX PT, R2, R7, RZ, 0x1e1f ;  /* 0x001e1fff07027589 */ /* 0x01106400000e0000 */
.L_x_1205:
        /* <DEDUP_REMOVED lines=12> */
.L_x_1121:
[----:B------:R-:W-:Y:S05]  /*16e70*/  BSYNC B0 ;  /* 0x0000000000007941 */ /* 0x000fea0003800000 */
.L_x_1120:
[----:B------:R-:W-:Y:S01]  /*16e80*/  NOP ;  /* 0x0000000000007918 */ /* 0x000fe20000000000 */
[----:B------:R-:W-:-:S13]  /*16e90*/  PLOP3.LUT P0, PT, PT, PT, PT, 0x80, 0x0 ;  /* 0x000000000000781c */ /* 0x000fda0003f0f070 */
.L_x_1122:
        /* <DEDUP_REMOVED lines=16> */
[----:B------:R-:W-:Y:S01]  /*16fa0*/  VIADD R20, R25, 0xfffffffe ;  /* 0xfffffffe19147836 */ /* 0x000fe20000000000 */
[----:B------:R-:W2:Y:S02]  /*16fb0*/  SYNCS.PHASECHK.TRANS64.TRYWAIT P0, [R17+URZ+0x19c20], R0 ;  /* 0x019c2000110075a7 */ /* 0x000ea4000800017f */
[----:B-12---:R-:W-:Y:S05]  /*16fc0*/  @!P0 BRA `(.L_x_1124) ;  /* 0x0000003800788947 */ /* 0x006fea0003800000 */
.L_x_1206:
[----:B------:R-:W-:Y:S05]  /*16fd0*/  BSYNC B0 ;  /* 0x0000000000007941 */ /* 0x000fea0003800000 */
.L_x_1123:
[----:B------:R-:W-:-:S13]  /*16fe0*/  ISETP.GE.AND P0, PT, R20, UR43, PT ;  /* 0x0000002b14007c0c */ /* 0x000fda000bf06270 */
[----:B------:R-:W-:Y:S05]  /*16ff0*/  @!P0 BRA `(.L_x_1125) ;  /* 0x0000000c00f08947 */ /* 0x000fea0003800000 */
[----:B-1----:R-:W-:Y:S02]  /*17000*/  IMAD.MOV.U32 R0, RZ, RZ, R22 ;  /* 0x000000ffff007224 */ /* 0x002fe400078e0016 */
[----:B------:R-:W-:-:S07]  /*17010*/  IMAD.MOV.U32 R5, RZ, RZ, R23 ;  /* 0x000000ffff057224 */ /* 0x000fce00078e0017 */
.L_x_1145:
[----:B-1----:R-:W1:Y:S01]  /*17020*/  LDC R4, c[0x0][0x430] ;  /* 0x00010c00ff047b82 */ /* 0x002e620000000800 */
[----:B--2---:R-:W2:Y:S01]  /*17030*/  S2R R2, SR_TID.X ;  /* 0x0000000000027919 */ /* 0x004ea20000002100 */
[----:B------:R-:W-:Y:S05]  /*17040*/  YIELD ;  /* 0x0000000000007946 */ /* 0x000fea0003800000 */
[----:B------:R-:W-:Y:S01]  /*17050*/  ULDC UR4, c[0x0][0x430] ;  /* 0x00010c0000047ab9 */ /* 0x000fe20000000800 */
[----:B-1----:R-:W-:Y:S02]  /*17060*/  ISETP.NE.AND P0, PT, R4, 0x1, PT ;  /* 0x000000010400780c */ /* 0x002fe40003f05270 */
[C---:B--23--:R-:W-:Y:S01]  /*17070*/  LOP3.LUT R3, R2.reuse, 0x7f, RZ, 0xc0, !PT ;  /* 0x0000007f02037812 */ /* 0x04cfe200078ec0ff */
[----:B------:R-:W-:-:S10]  /*17080*/  IMAD.SHL.U32 R2, R2, 0x40, RZ ;  /* 0x0000004002027824 */ /* 0x000fd400078e00ff */
[----:B------:R-:W1:Y:S01]  /*17090*/  @P0 LDC R6, c[0x0][0x434] ;  /* 0x00010d00ff060b82 */ /* 0x000e620000000800 */
[----:B------:R-:W-:Y:S02]  /*170a0*/  SHF.R.U32.HI R4, RZ, 0x1, R3 ;  /* 0x00000001ff047819 */ /* 0x000fe40000011603 */
[----:B------:R-:W-:-:S03]  /*170b0*/  LOP3.LUT R2, R2, 0x40, RZ, 0xc0, !PT ;  /* 0x0000004002027812 */ /* 0x000fc600078ec0ff */
[----:B------:R-:W-:Y:S02]  /*170c0*/  IMAD R4, R20, 0x80, R4 ;  /* 0x0000008014047824 */ /* 0x000fe400078e0204 */
[----:B------:R-:W2:Y:S03]  /*170d0*/  @P0 LDC R3, c[0x0][0x438] ;  /* 0x00010e00ff030b82 */ /* 0x000ea60000000800 */
[----:B------:R-:W-:-:S05]  /*170e0*/  IADD3 R4, R2, UR37, R4 ;  /* 0x0000002502047c10 */ /* 0x000fca000fffe004 */
[----:B------:R-:W-:Y:S02]  /*170f0*/  IMAD.MOV.U32 R2, RZ, RZ, R4 ;  /* 0x000000ffff027224 */ /* 0x000fe400078e0004 */
[----:B-1----:R-:W-:-:S05]  /*17100*/  @P0 IMAD.HI.U32 R6, R4, R6, RZ ;  /* 0x0000000604060227 */ /* 0x002fca00078e00ff */
[----:B--2---:R-:W-:-:S04]  /*17110*/  @P0 SHF.R.U32.HI R2, RZ, R3, R6 ;  /* 0x00000003ff020219 */ /* 0x004fc80000011606 */
[--C-:B------:R-:W-:Y:S01]  /*17120*/  SHF.R.S32.HI R3, RZ, 0x1f, R2.reuse ;  /* 0x0000001fff037819 */ /* 0x100fe20000011402 */
[----:B------:R-:W-:-:S04]  /*17130*/  IMAD.MOV R8, RZ, RZ, -R2 ;  /* 0x000000ffff087224 */ /* 0x000fc800078e0a02 */
[----:B------:R-:W-:Y:S01]  /*17140*/  IMAD R8, R8, UR4, R4 ;  /* 0x0000000408087c24 */ /* 0x000fe2000f8e0204 */
[----:B------:R-:W-:Y:S02]  /*17150*/  ULDC.64 UR4, c[0x0][0x428] ;  /* 0x00010a0000047ab9 */ /* 0x000fe40000000a00 */
[----:B------:R-:W-:Y:S02]  /*17160*/  IMAD R4, R27, UR4, RZ ;  /* 0x000000041b047c24 */ /* 0x000fe4000f8e02ff */
[----:B------:R-:W-:-:S04]  /*17170*/  IMAD.WIDE.U32 R2, R24, UR4, R2 ;  /* 0x0000000418027c25 */ /* 0x000fc8000f8e0002 */
[----:B------:R-:W-:Y:S01]  /*17180*/  IMAD R4, R24, UR5, R4 ;  /* 0x0000000518047c24 */ /* 0x000fe2000f8e0204 */
[----:B------:R-:W-:Y:S02]  /*17190*/  ULDC.64 UR4, c[0x0][0x418] ;  /* 0x0001060000047ab9 */ /* 0x000fe40000000a00 */
[----:B------:R-:W-:Y:S01]  /*171a0*/  LEA R6, P0, R2, UR4, 0x2 ;  /* 0x0000000402067c11 */ /* 0x000fe2000f8010ff */
[----:B------:R-:W-:-:S05]  /*171b0*/  IMAD.IADD R4, R4, 0x1, R3 ;  /* 0x0000000104047824 */ /* 0x000fca00078e0203 */
[----:B0-----:R-:W-:-:S06]  /*171c0*/  LEA.HI.X R7, R2, UR5, R4, 0x2, P0 ;  /* 0x0000000502077c11 */ /* 0x001fcc00080f1404 */
[----:B------:R-:W2:Y:S01]  /*171d0*/  LDG.E R7, desc[UR54][R6.64] ;  /* 0x0000003606077981 */ /* 0x000ea2000c1e1900 */
[----:B------:R-:W-:Y:S02]  /*171e0*/  IMAD.U32 R9, RZ, RZ, UR44 ;  /* 0x0000002cff097e24 */ /* 0x000fe4000f8e00ff */
[----:B------:R-:W-:Y:S02]  /*171f0*/  VIADD R22, R0, 0x1 ;  /* 0x0000000100167836 */ /* 0x000fe40000000000 */
[----:B------:R-:W-:Y:S01]  /*17200*/  IMAD.MOV.U32 R2, RZ, RZ, R20 ;  /* 0x000000ffff027224 */ /* 0x000fe200078e0014 */
[----:B------:R-:W-:Y:S01]  /*17210*/  ISETP.NE.AND P2, PT, R9, 0x3, PT ;  /* 0x000000030900780c */ /* 0x000fe20003f45270 */
[----:B------:R-:W-:Y:S01]  /*17220*/  VIADD R20, R20, 0xffffffff ;  /* 0xffffffff14147836 */ /* 0x000fe20000000000 */
[----:B------:R-:W-:Y:S02]  /*17230*/  ISETP.NE.AND P0, PT, R22, 0x2, PT ;  /* 0x000000021600780c */ /* 0x000fe40003f05270 */
[----:B------:R-:W-:-:S02]  /*17240*/  ISETP.GT.AND P1, PT, R2, UR43, PT ;  /* 0x0000002b02007c0c */ /* 0x000fc4000bf24270 */
[----:B------:R-:W-:Y:S02]  /*17250*/  SEL R23, RZ, 0x1, P0 ;  /* 0x00000001ff177807 */ /* 0x000fe40000000000 */
[----:B------:R-:W-:Y:S02]  /*17260*/  SEL R22, R22, RZ, P0 ;  /* 0x000000ff16167207 */ /* 0x000fe40000000000 */
[----:B------:R-:W-:Y:S02]  /*17270*/  LOP3.LUT R23, R5, R23, RZ, 0x3c, !PT ;  /* 0x0000001705177212 */ /* 0x000fe400078e3cff */
[----:B--2---:R-:W-:Y:S01]  /*17280*/  SHF.R.S32.HI R18, RZ, 0x1f, R7 ;  /* 0x0000001fff127819 */ /* 0x004fe20000011407 */
[----:B------:R-:W-:Y:S06]  /*17290*/  @!P2 BRA `(.L_x_1126) ;  /* 0x000000000004a947 */ /* 0x000fec0003800000 */
[----:B------:R-:W-:Y:S01]  /*172a0*/  BPT.TRAP 0x1 ;  /* 0x000000040000795c */ /* 0x000fe20000300000 */
.L_x_1126:
[----:B------:R-:W-:Y:S01]  /*172b0*/  IMAD R4, R22, 0x8, R17 ;  /* 0x0000000816047824 */ /* 0x000fe200078e0211 */
[----:B------:R-:W-:Y:S01]  /*172c0*/  SHF.L.U32 R10, R23, 0x1f, RZ ;  /* 0x0000001f170a7819 */ /* 0x000fe200000006ff */
[----:B------:R-:W-:Y:S01]  /*172d0*/  BSSY B0, `(.L_x_1127) ;  /* 0x0000004000007945 */ /* 0x000fe20003800000 */
[----:B------:R-:W-:Y:S02]  /*172e0*/  SHF.R.S32.HI R9, RZ, 0x1f, R8 ;  /* 0x0000001fff097819 */ /* 0x000fe40000011408 */
[----:B------:R-:W0:Y:S02]  /*172f0*/  SYNCS.PHASECHK.TRANS64.TRYWAIT P0, [R4+URZ+0x19c80], R10 ;  /* 0x019c800a040075a7 */ /* 0x000e24000800017f */
[----:B0-----:R-:W-:Y:S05]  /*17300*/  @!P0 BRA `(.L_x_1128) ;  /* 0x0000003400bc8947 */ /* 0x001fea0003800000 */
.L_x_1207:
[----:B------:R-:W-:Y:S05]  /*17310*/  BSYNC B0 ;  /* 0x0000000000007941 */ /* 0x000fea0003800000 */
.L_x_1127:
        /* <DEDUP_REMOVED lines=15> */
[-C--:B-1----:R-:W-:Y:S01]  /*17410*/  ISETP.GE.AND P2, PT, R13, R11.reuse, PT ;  /* 0x0000000b0d00720c */ /* 0x082fe20003f46270 */
[----:B------:R-:W-:Y:S01]  /*17420*/  IMAD R6, R22, 0x3000, R29 ;  /* 0x0000300016067824 */ /* 0x000fe200078e021d */
[-C--:B------:R-:W-:Y:S01]  /*17430*/  ISETP.GE.AND P3, PT, R12, R11.reuse, PT ;  /* 0x0000000b0c00720c */ /* 0x080fe20003f66270 */
[C---:B------:R-:W-:Y:S01]  /*17440*/  IMAD.WIDE.U32 R2, R19.reuse, UR4, R2 ;  /* 0x0000000413027c25 */ /* 0x040fe2000f8e0002 */
[----:B------:R-:W-:Y:S01]  /*17450*/  UMOV UR4, 0xffffffff ;  /* 0xffffffff00047882 */ /* 0x000fe20000000000 */
[----:B------:R-:W-:Y:S02]  /*17460*/  ISETP.GE.AND P4, PT, R26, R11, PT ;  /* 0x0000000b1a00720c */ /* 0x000fe40003f86270 */
[----:B------:R-:W-:Y:S01]  /*17470*/  IMAD R21, R19, UR5, R3 ;  /* 0x0000000513157c24 */ /* 0x000fe2000f8e0203 */
[----:B------:R-:W-:-:S04]  /*17480*/  IADD3 R25, P0, R2, UR6, RZ ;  /* 0x0000000602197c10 */ /* 0x000fc8000ff1e0ff */
[----:B------:R-:W-:Y:S01]  /*17490*/  IADD3.X R21, R21, UR7, RZ, P0, !PT ;  /* 0x0000000715157c10 */ /* 0x000fe200087fe4ff */
[----:B------:R-:W-:Y:S08]  /*174a0*/  BRA.DIV UR4, `(.L_x_1129) ;  /* 0x0000003604687947 */ /* 0x000ff0000b800000 */
        /* <DEDUP_REMOVED lines=10> */
.L_x_1213:
        /* <DEDUP_REMOVED lines=10> */
.L_x_1130:
        /* <DEDUP_REMOVED lines=11> */
.L_x_1131:
[----:B------:R2:W-:Y:S01]  /*176a0*/  SYNCS.ARRIVE.TRANS64.A1T0 RZ, [R4+URZ+0x19c70], RZ ;  /* 0x019c70ff04ff79a7 */ /* 0x0005e2000810003f */
[----:B------:R-:W-:Y:S05]  /*176b0*/  @!P3 BRA `(.L_x_1132) ;  /* 0x000000000004b947 */ /* 0x000fea0003800000 */
[----:B------:R-:W-:Y:S01]  /*176c0*/  BPT.TRAP 0x1 ;  /* 0x000000040000795c */ /* 0x000fe20000300000 */
.L_x_1132:
[----:B------:R-:W3:Y:S01]  /*176d0*/  SYNCS.PHASECHK.TRANS64.TRYWAIT P0, [R4+URZ+0x19c40], R10 ;  /* 0x019c400a040075a7 */ /* 0x000ee2000800017f */
[----:B------:R-:W-:Y:S04]  /*176e0*/  BSSY B0, `(.L_x_1133) ;  /* 0x0000002000007945 */ /* 0x000fe80003800000 */
[----:B---3--:R-:W-:Y:S05]  /*176f0*/  @!P0 BRA `(.L_x_1134) ;  /* 0x0000003400708947 */ /* 0x008fea0003800000 */
.L_x_1214:
[----:B------:R-:W-:Y:S05]  /*17700*/  BSYNC B0 ;  /* 0x0000000000007941 */ /* 0x000fea0003800000 */
.L_x_1133:
        /* <DEDUP_REMOVED lines=33> */
.L_x_1220:
        /* <DEDUP_REMOVED lines=10> */
.L_x_1136:
        /* <DEDUP_REMOVED lines=11> */
.L_x_1137:
[----:B------:R-:W-:Y:S01]  /*17a70*/  IMAD.U32 R2, RZ, RZ, UR46 ;  /* 0x0000002eff027e24 */ /* 0x000fe2000f8e00ff */
[----:B------:R0:W-:Y:S04]  /*17a80*/  SYNCS.ARRIVE.TRANS64.A1T0 RZ, [R4+URZ+0x19c30], RZ ;  /* 0x019c30ff04ff79a7 */ /* 0x0001e8000810003f */
[----:B------:R-:W-:-:S13]  /*17a90*/  ISETP.NE.AND P0, PT, R2, 0x3, PT ;  /* 0x000000030200780c */ /* 0x000fda0003f05270 */
[----:B0-----:R-:W-:Y:S05]  /*17aa0*/  @!P0 BRA `(.L_x_1138) ;  /* 0x0000000000048947 */ /* 0x001fea0003800000 */
[----:B------:R-:W-:Y:S01]  /*17ab0*/  BPT.TRAP 0x1 ;  /* 0x000000040000795c */ /* 0x000fe20000300000 */
.L_x_1138:
[----:B------:R-:W-:Y:S01]  /*17ac0*/  LOP3.LUT R3, R5, 0x1, RZ, 0x3c, !PT ;  /* 0x0000000105037812 */ /* 0x000fe200078e3cff */
[----:B------:R-:W-:Y:S01]  /*17ad0*/  IMAD R2, R0, 0x8, R17 ;  /* 0x0000000800027824 */ /* 0x000fe200078e0211 */
[----:B------:R-:W-:Y:S02]  /*17ae0*/  BSSY B0, `(.L_x_1139) ;  /* 0x0000004000007945 */ /* 0x000fe40003800000 */
[----:B------:R-:W-:-:S04]  /*17af0*/  SHF.L.U32 R3, R3, 0x1f, RZ ;  /* 0x0000001f03037819 */ /* 0x000fc800000006ff */
[----:B------:R-:W0:Y:S02]  /*17b00*/  SYNCS.PHASECHK.TRANS64.TRYWAIT P2, [R2+URZ+0x19c70], R3 ;  /* 0x019c7003020075a7 */ /* 0x000e24000804017f */
[----:B0-----:R-:W-:Y:S05]  /*17b10*/  @!P2 BRA `(.L_x_1140) ;  /* 0x000000340014a947 */ /* 0x001fea0003800000 */
.L_x_1221:
[----:B------:R-:W-:Y:S05]  /*17b20*/  BSYNC B0 ;  /* 0x0000000000007941 */ /* 0x000fea0003800000 */
.L_x_1139:
[----:B--23--:R-:W-:-:S05]  /*17b30*/  IMAD.U32 R4, RZ, RZ, UR44 ;  /* 0x0000002cff047e24 */ /* 0x00cfca000f8e00ff */
[----:B------:R-:W-:-:S13]  /*17b40*/  ISETP.NE.AND P2, PT, R4, 0x3, PT ;  /* 0x000000030400780c */ /* 0x000fda0003f45270 */
[----:B------:R-:W-:Y:S05]  /*17b50*/  @!P2 BRA `(.L_x_1141) ;  /* 0x000000000004a947 */ /* 0x000fea0003800000 */
[----:B------:R-:W-:Y:S01]  /*17b60*/  BPT.TRAP 0x1 ;  /* 0x000000040000795c */ /* 0x000fe20000300000 */
.L_x_1141:
[----:B------:R-:W-:Y:S01]  /*17b70*/  SHF.L.U32 R4, R5, 0x1f, RZ ;  /* 0x0000001f05047819 */ /* 0x000fe200000006ff */
[----:B------:R-:W-:-:S03]  /*17b80*/  IMAD R3, R0, 0x3000, RZ ;  /* 0x0000300000037824 */ /* 0x000fc600078e02ff */
[----:B------:R-:W0:Y:S02]  /*17b90*/  SYNCS.PHASECHK.TRANS64.TRYWAIT P2, [R2+URZ+0x19c60], R4 ;  /* 0x019c6004020075a7 */ /* 0x000e24000804017f */
[----:B0-----:R-:W-:Y:S05]  /*17ba0*/  @!P2 BRA `(.L_x_1142) ;  /* 0x000000340004a947 */ /* 0x001fea0003800000 */
.L_x_1222:
        /* <DEDUP_REMOVED lines=55> */
.L_x_1143:
[----:B--2---:R2:W-:Y:S01]  /*17f20*/  SYNCS.ARRIVE.TRANS64.A1T0 RZ, [R2+URZ+0x19c50], RZ ;  /* 0x019c50ff02ff79a7 */ /* 0x0045e2000810003f */
[----:B------:R-:W-:Y:S06]  /*17f30*/  BAR.SYNC.DEFER_BLOCKING 0x2, 0x80 ;  /* 0x0082000000007b1d */ /* 0x000fec0000010000 */
[----:B------:R-:W-:Y:S05]  /*17f40*/  @!P0 BRA `(.L_x_1144) ;  /* 0x0000000000048947 */ /* 0x000fea0003800000 */
[----:B------:R-:W-:Y:S01]  /*17f50*/  BPT.TRAP 0x1 ;  /* 0x000000040000795c */ /* 0x000fe20000300000 */
.L_x_1144:
[----:B0-----:R-:W-:Y:S02]  /*17f60*/  VIADD R3, R2, 0x19c80 ;  /* 0x00019c8002037836 */ /* 0x001fe40000000000 */
[----:B------:R-:W-:Y:S02]  /*17f70*/  IMAD.MOV.U32 R0, RZ, RZ, R22 ;  /* 0x000000ffff007224 */ /* 0x000fe400078e0016 */
[----:B------:R-:W-:Y:S01]  /*17f80*/  IMAD.MOV.U32 R5, RZ, RZ, R23 ;  /* 0x000000ffff057224 */ /* 0x000fe200078e0017 */
[----:B------:R-:W-:-:S04]  /*17f90*/  PRMT R3, R28, 0x654, R3 ;  /* 0x000006541c037816 */ /* 0x000fc80000000003 */
[----:B------:R3:W-:Y:S01]  /*17fa0*/  SYNCS.ARRIVE.TRANS64.RED.A1T0 RZ, [R3+URZ], RZ ;  /* 0x000000ff03ff79a7 */ /* 0x0007e2000810043f */
[----:B------:R-:W-:Y:S05]  /*17fb0*/  @P1 BRA `(.L_x_1145) ;  /* 0xfffffff000181947 */ /* 0x000fea000383ffff */
.L_x_1125:
        /* <DEDUP_REMOVED lines=9> */
[----:B---3--:R-:W2:Y:S01]  /*18050*/  LDC.64 R2, c[0x0][0xc60] ;  /* 0x00031800ff027b82 */ /* 0x008ea20000000a00 */
[----:B------:R-:W1:Y:S02]  /*18060*/  FLO.U32 R0, UR4 ;  /* 0x0000000400007d00 */ /* 0x000e6400080e0000 */
[----:B-1----:R-:W-:-:S06]  /*18070*/  ISETP.EQ.U32.AND P1, PT, R0, R5, PT ;  /* 0x000000050000720c */ /* 0x002fcc0003f22070 */
[----:B------:R-:W2:Y:S07]  /*18080*/  POPC R5, UR4 ;  /* 0x0000000400057d09 */ /* 0x000eae0008000000 */
[----:B--2---:R-:W2:Y:S01]  /*18090*/  @P1 ATOMG.E.ADD.STRONG.GPU PT, R3, desc[UR54][R2.64], R5 ;  /* 0x00000005020319a8 */ /* 0x004ea200081ee1f6 */
[----:B------:R-:W1:Y:S02]  /*180a0*/  S2R R4, SR_LTMASK ;  /* 0x0000000000047919 */ /* 0x000e640000003900 */
[----:B-1----:R-:W-:-:S04]  /*180b0*/  LOP3.LUT R4, R4, UR4, RZ, 0xc0, !PT ;  /* 0x0000000404047c12 */ /* 0x002fc8000f8ec0ff */
[----:B0-----:R-:W0:Y:S01]  /*180c0*/  POPC R7, R4 ;  /* 0x0000000400077309 */ /* 0x001e220000000000 */
[----:B--2---:R-:W0:Y:S02]  /*180d0*/  SHFL.IDX PT, R0, R3, R0, 0x1f ;  /* 0x00001f0003007589 */ /* 0x004e2400000e0000 */
[----:B0-----:R-:W-:-:S05]  /*180e0*/  IADD3 R0, R0, UR47, R7 ;  /* 0x0000002f00007c10 */ /* 0x001fca000fffe007 */
[----:B------:R1:W-:Y:S02]  /*180f0*/  STL [R1], R0 ;  /* 0x0000000001007387 */ /* 0x0003e40000100800 */
.L_x_1147:
[----:B------:R-:W-:Y:S05]  /*18100*/  BSYNC B0 ;  /* 0x0000000000007941 */ /* 0x000fea0003800000 */
.L_x_1146:
[----:B------:R-:W-:Y:S05]  /*18110*/  @!P0 BRA `(.L_x_1148) ;  /* 0x0000000000048947 */ /* 0x000fea0003800000 */
[----:B------:R-:W-:Y:S01]  /*18120*/  BPT.TRAP 0x1 ;  /* 0x000000040000795c */ /* 0x000fe20000300000 */
.L_x_1148:
[----:B-1----:R-:W-:Y:S01]  /*18130*/  LOP3.LUT R0, R23, 0x1, RZ, 0x3c, !PT ;  /* 0x0000000117007812 */ /* 0x002fe200078e3cff */
[----:B---3--:R-:W-:Y:S01]  /*18140*/  IMAD R3, R22, 0x8, R17 ;  /* 0x0000000816037824 */ /* 0x008fe200078e0211 */
[----:B------:R-:W-:Y:S02]  /*18150*/  BSSY B0, `(.L_x_1149) ;  /* 0x0000004000007945 */ /* 0x000fe40003800000 */
[----:B------:R-:W-:-:S04]  /*18160*/  SHF.L.U32 R0, R0, 0x1f, RZ ;  /* 0x0000001f00007819 */ /* 0x000fc800000006ff */
[----:B------:R-:W1:Y:S02]  /*18170*/  SYNCS.PHASECHK.TRANS64.TRYWAIT P1, [R3+URZ+0x19c70], R0 ;  /* 0x019c7000030075a7 */ /* 0x000e64000802017f */
[----:B-1----:R-:W-:Y:S05]  /*18180*/  @!P1 BRA `(.L_x_1150) ;  /* 0x0000002c00a09947 */ /* 0x002fea0003800000 */
.L_x_1223:
[----:B------:R-:W-:Y:S05]  /*18190*/  BSYNC B0 ;  /* 0x0000000000007941 */ /* 0x000fea0003800000 */
.L_x_1149:
[----:B------:R-:W-:-:S05]  /*181a0*/  IMAD.U32 R2, RZ, RZ, UR44 ;  /* 0x0000002cff027e24 */ /* 0x000fca000f8e00ff */
[----:B------:R-:W-:-:S13]  /*181b0*/  ISETP.NE.AND P1, PT, R2, 0x3, PT ;  /* 0x000000030200780c */ /* 0x000fda0003f25270 */
[----:B------:R-:W-:Y:S05]  /*181c0*/  @!P1 BRA `(.L_x_1151) ;  /* 0x0000000000049947 */ /* 0x000fea0003800000 */
[----:B------:R-:W-:Y:S01]  /*181d0*/  BPT.TRAP 0x1 ;  /* 0x000000040000795c */ /* 0x000fe20000300000 */
.L_x_1151:
[----:B-1----:R-:W-:-:S04]  /*181e0*/  SHF.L.U32 R0, R23, 0x1f, RZ ;  /* 0x0000001f17007819 */ /* 0x002fc800000006ff */
[----:B------:R-:W1:Y:S02]  /*181f0*/  SYNCS.PHASECHK.TRANS64.TRYWAIT P1, [R3+URZ+0x19c60], R0 ;  /* 0x019c6000030075a7 */ /* 0x000e64000802017f */
[----:B-1----:R-:W-:Y:S05]  /*18200*/  @!P1 BRA `(.L_x_1152) ;  /* 0x0000002c00949947 */ /* 0x002fea0003800000 */
.L_x_1224:
[----:B------:R-:W1:Y:S04]  /*18210*/  LDL R4, [R1+0x14] ;  /* 0x0000140001047983 */ /* 0x000e680000100800 */
[----:B------:R-:W2:Y:S04]  /*18220*/  LDL R10, [R1+0xc] ;  /* 0x00000c00010a7983 */ /* 0x000ea80000100800 */
[----:B------:R-:W3:Y:S01]  /*18230*/  LDL R12, [R1+0x10] ;  /* 0x00001000010c7983 */ /* 0x000ee20000100800 */
[----:B------:R-:W-:Y:S01]  /*18240*/  IMAD R2, R22, 0x3000, RZ ;  /* 0x0000300016027824 */ /* 0x000fe200078e02ff */
[----:B------:R-:W-:Y:S05]  /*18250*/  WARPSYNC.ALL ;  /* 0x0000000000007948 */ /* 0x000fea0003800000 */
[----:B-1----:R-:W-:-:S02]  /*18260*/  LOP3.LUT R0, R2, R4, RZ, 0xfc, !PT ;  /* 0x0000000402007212 */ /* 0x002fc400078efcff */
[----:B--2---:R-:W-:-:S03]  /*18270*/  LOP3.LUT R2, R2, R10, RZ, 0xfc, !PT ;  /* 0x0000000a02027212 */ /* 0x004fc600078efcff */
[C---:B------:R-:W-:Y:S02]  /*18280*/  IMAD.IADD R0, R17.reuse, 0x1, R0 ;  /* 0x0000000111007824 */ /* 0x040fe400078e0200 */
[----:B------:R-:W-:-:S03]  /*18290*/  IMAD.IADD R2, R17, 0x1, R2 ;  /* 0x0000000111027824 */ /* 0x000fc600078e0202 */
[----:B0-----:R-:W0:Y:S02]  /*182a0*/  LDSM.16.MT88.4 R4, [R0+0x9000] ;  /* 0x009000000004783b */ /* 0x001e240000004200 */
        /* <DEDUP_REMOVED lines=46> */
.L_x_1153:
[----:B-1----:R1:W-:Y:S01]  /*18590*/  SYNCS.ARRIVE.TRANS64.A1T0 RZ, [R3+URZ+0x19c50], RZ ;  /* 0x019c50ff03ff79a7 */ /* 0x0023e2000810003f */
[----:B------:R-:W-:Y:S06]  /*185a0*/  BAR.SYNC.DEFER_BLOCKING 0x2, 0x80 ;  /* 0x0082000000007b1d */ /* 0x000fec0000010000 */
[----:B------:R-:W-:Y:S05]  /*185b0*/  @!P0 BRA `(.L_x_1154) ;  /* 0x0000000000048947 */ /* 0x000fea0003800000 */
[----:B------:R-:W-:Y:S01]  /*185c0*/  BPT.TRAP 0x1 ;  /* 0x000000040000795c */ /* 0x000fe20000300000 */
.L_x_1154:
[----:B-1----:R-:W-:Y:S02]  /*185d0*/  VIADD R3, R3, 0x19c80 ;  /* 0x00019c8003037836 */ /* 0x002fe40000000000 */
[----:B------:R-:W-:-:S03]  /*185e0*/  VIADD R22, R22, 0x1 ;  /* 0x0000000116167836 */ /* 0x000fc60000000000 */
[----:B------:R-:W-:Y:S02]  /*185f0*/  PRMT R3, R28, 0x654, R3 ;  /* 0x000006541c037816 */ /* 0x000fe40000000003 */
[C---:B------:R-:W-:Y:S02]  /*18600*/  ISETP.NE.AND P0, PT, R22.reuse, 0x2, PT ;  /* 0x000000021600780c */ /* 0x040fe40003f05270 */
[----:B------:R1:W-:Y:S02]  /*18610*/  SYNCS.ARRIVE.TRANS64.RED.A1T0 RZ, [R3+URZ], RZ ;  /* 0x000000ff03ff79a7 */ /* 0x0003e4000810043f */
[----:B------:R-:W-:Y:S02]  /*18620*/  SEL R0, RZ, 0x1, P0 ;  /* 0x00000001ff007807 */ /* 0x000fe40000000000 */
[----:B------:R-:W-:Y:S02]  /*18630*/  SEL R22, R22, RZ, P0 ;  /* 0x000000ff16167207 */ /* 0x000fe40000000000 */
[----:B------:R-:W-:-:S07]  /*18640*/  LOP3.LUT R23, R23, R0, RZ, 0x3c, !PT ;  /* 0x0000000017177212 */ /* 0x000fce00078e3cff */
.L_x_1095:
[----:B------:R-:W-:Y:S05]  /*18650*/  BSYNC B7 ;  /* 0x0000000000077941 */ /* 0x000fea0003800000 */
.L_x_1093:
[----:B------:R-:W-:-:S13]  /*18660*/  LOP3.LUT P0, RZ, R16, 0x20, RZ, 0xc0, !PT ;  /* 0x0000002010ff7812 */ /* 0x000fda000780c0ff */
[----:B------:R-:W-:Y:S05]  /*18670*/  @!P0 BRA `(.L_x_1155) ;  /* 0x0000000000308947 */ /* 0x000fea0003800000 */
[----:B------:R-:W2:Y:S08]  /*18680*/  S2UR UR4, SR_CgaCtaId ;  /* 0x00000000000479c3 */ /* 0x000eb00000008800 */
[----:B------:R-:W-:Y:S01]  /*18690*/  BAR.SYNC.DEFER_BLOCKING 0x5, 0x200 ;  /* 0x0148000000007b1d */ /* 0x000fe20000010000 */
[----:B------:R-:W-:Y:S01]  /*186a0*/  MOV R17, 0x400 ;  /* 0x0000040000117802 */ /* 0x000fe20000000f00 */
[----:B--2---:R-:W-:-:S05]  /*186b0*/  IMAD.U32 R28, RZ, RZ, UR4 ;  /* 0x00000004ff1c7e24 */ /* 0x004fca000f8e00ff */
[----:B------:R-:W-:-:S05]  /*186c0*/  LEA R17, R28, R17, 0x18 ;  /* 0x000000111c117211 */ /* 0x000fca00078ec0ff */
[----:B------:R-:W2:Y:S04]  /*186d0*/  LDS.128 R4, [R17+0x19cd0] ;  /* 0x019cd00011047984 */ /* 0x000ea80000000c00 */
[----:B--2---:R2:W-:Y:S01]  /*186e0*/  STL.64 [R1], R4 ;  /* 0x0000000401007387 */ /* 0x0045e20000100a00 */
[----:B0-----:R-:W-:-:S03]  /*186f0*/  IMAD.MOV.U32 R0, RZ, RZ, R7 ;  /* 0x000000ffff007224 */ /* 0x001fc600078e0007 */
[----:B------:R2:W-:Y:S02]  /*18700*/  STL [R1+0x8], R6 ;  /* 0x0000080601007387 */ /* 0x0005e40000100800 */
[----:B------:R-:W-:Y:S01]  /*18710*/  R2UR UR41, R0 ;  /* 0x00000000002972ca */ /* 0x000fe200000e0000 */
[----:B------:R-:W-:Y:S06]  /*18720*/  BAR.ARV 0x4, 0x200 ;  /* 0x0108000000007b1d */ /* 0x000fec0000002000 */
[----:B------:R-:W-:Y:S08]  /*18730*/  BRA `(.L_x_1156) ;  /* 0x0000000c00e87947 */ /* 0x000ff00003800000 */
.L_x_1155:
[----:B0-----:R-:W2:Y:S01]  /*18740*/  LDL.LU R0, [R1] ;  /* 0x0000000001007983 */ /* 0x001ea20000300800 */
[----:B------:R-:W-:Y:S01]  /*18750*/  ULDC UR4, c[0x0][0xc3c] ;  /* 0x00030f0000047ab9 */ /* 0x000fe20000000800 */
[----:B------:R-:W0:Y:S02]  /*18760*/  S2R R2, SR_TID.X ;  /* 0x0000000000027919 */ /* 0x000e240000002100 */
[----:B0-----:R-:W-:-:S04]  /*18770*/  LOP3.LUT R10, R2, 0x1f, RZ, 0xc0, !PT ;  /* 0x0000001f020a7812 */ /* 0x001fc800078ec0ff */
[C---:B------:R-:W-:Y:S01]  /*18780*/  ISETP.NE.AND P0, PT, R10.reuse, 0x1f, PT ;  /* 0x0000001f0a00780c */ /* 0x040fe20003f05270 */
[----:B------:R-:W-:-:S05]  /*18790*/  VIADD R7, R10, UR41 ;  /* 0x000000290a077c36 */ /* 0x000fca0008000000 */
[----:B------:R-:W-:Y:S01]  /*187a0*/  ISETP.GE.OR P1, PT, R7, UR4, !P0 ;  /* 0x0000000407007c0c */ /* 0x000fe2000c726670 */
[----:B------:R-:W-:Y:S02]  /*187b0*/  IMAD.MOV.U32 R8, RZ, RZ, RZ ;  /* 0x000000ffff087224 */ /* 0x000fe400078e00ff */
[----:B--2---:R-:W-:-:S10]  /*187c0*/  IMAD.MOV.U32 R9, RZ, RZ, R0 ;  /* 0x000000ffff097224 */ /* 0x004fd400078e0000 */
[----:B-1----:R-:W0:Y:S01]  /*187d0*/  @!P1 LDC.64 R2, c[0x0][0xc80] ;  /* 0x00032000ff029b82 */ /* 0x002e220000000a00 */
[----:B------:R-:W-:Y:S01]  /*187e0*/  IMAD.MOV.U32 R0, RZ, RZ, RZ ;  /* 0x000000ffff007224 */ /* 0x000fe200078e00ff */
[----:B------:R-:W-:Y:S01]  /*187f0*/  ISETP.GE.U32.AND P2, PT, R10, 0x2, PT ;  /* 0x000000020a00780c */ /* 0x000fe20003f46070 */
[----:B------:R-:W-:-:S05]  /*18800*/  ULDC UR4, c[0x0][0xc3c] ;  /* 0x00030f0000047ab9 */ /* 0x000fca0000000800 */
[----:B------:R-:W1:Y:S01]  /*18810*/  @!P1 LDC.64 R4, c[0x0][0xc78] ;  /* 0x00031e00ff049b82 */ /* 0x000e620000000a00 */
[----:B0-----:R-:W-:-:S05]  /*18820*/  @!P1 IMAD.WIDE R2, R7, 0x4, R2 ;  /* 0x0000000407029825 */ /* 0x001fca00078e0202 */
[----:B------:R1:W2:Y:S02]  /*18830*/  @!P1 LDG.E R0, desc[UR54][R2.64] ;  /* 0x0000003602009981 */ /* 0x0002a4000c1e1900 */
[----:B-1----:R-:W-:-:S05]  /*18840*/  @!P1 IMAD.WIDE R2, R7, 0x4, R4 ;  /* 0x0000000407029825 */ /* 0x002fca00078e0204 */
[----:B------:R-:W2:Y:S01]  /*18850*/  @!P1 LDG.E R8, desc[UR54][R2.64] ;  /* 0x0000003602089981 */ /* 0x000ea2000c1e1900 */
[C---:B------:R-:W-:Y:S02]  /*18860*/  ISETP.NE.AND P1, PT, R10.reuse, RZ, PT ;  /* 0x000000ff0a00720c */ /* 0x040fe40003f25270 */
[C---:B------:R-:W-:Y:S02]  /*18870*/  ISETP.GE.U32.AND P3, PT, R10.reuse, 0x4, PT ;  /* 0x000000040a00780c */ /* 0x040fe40003f66070 */
[C---:B------:R-:W-:Y:S02]  /*18880*/  ISETP.GE.U32.AND P4, PT, R10.reuse, 0x8, PT ;  /* 0x000000080a00780c */ /* 0x040fe40003f86070 */
[----:B------:R-:W-:Y:S02]  /*18890*/  ISETP.GE.U32.AND P5, PT, R10, 0x10, PT ;  /* 0x000000100a00780c */ /* 0x000fe40003fa6070 */
[----:B------:R-:W-:Y:S01]  /*188a0*/  SHFL.IDX PT, R10, R9, 0x1, 0x1f ;  /* 0x00201f00090a7f89 */ /* 0x000fe200000e0000 */
[----:B--2---:R-:W-:-:S05]  /*188b0*/  IMAD R4, R8, R0, RZ ;  /* 0x0000000008047224 */ /* 0x004fca00078e02ff */
[----:B------:R-:W0:Y:S02]  /*188c0*/  SHFL.UP PT, R5, R4, 0x1, RZ ;  /* 0x0420000004057989 */ /* 0x000e2400000e00ff */
[----:B0-----:R-:W-:-:S05]  /*188d0*/  SEL R5, R5, RZ, P1 ;  /* 0x000000ff05057207 */ /* 0x001fca0000800000 */
[----:B------:R-:W-:Y:S02]  /*188e0*/  IMAD.IADD R5, R4, 0x1, R5 ;  /* 0x0000000104057824 */ /* 0x000fe400078e0205 */
[----:B------:R-:W-:Y:S04]  /*188f0*/  SHFL.IDX PT, R4, R9, RZ, 0x1f ;  /* 0x00001fff09047589 */ /* 0x000fe800000e0000 */
[----:B------:R-:W0:Y:S02]  /*18900*/  SHFL.UP PT, R6, R5, 0x2, RZ ;  /* 0x0440000005067989 */ /* 0x000e2400000e00ff */
[----:B0-----:R-:W-:-:S05]  /*18910*/  SEL R6, R6, RZ, P2 ;  /* 0x000000ff06067207 */ /* 0x001fca0001000000 */
[----:B------:R-:W-:-:S05]  /*18920*/  IMAD.IADD R6, R5, 0x1, R6 ;  /* 0x0000000105067824 */ /* 0x000fca00078e0206 */
[----:B------:R-:W0:Y:S02]  /*18930*/  SHFL.UP PT, R7, R6, 0x4, RZ ;  /* 0x0480000006077989 */ /* 0x000e2400000e00ff */
[----:B0-----:R-:W-:-:S05]  /*18940*/  SEL R7, R7, RZ, P3 ;  /* 0x000000ff07077207 */ /* 0x001fca0001800000 */
[----:B------:R-:W-:Y:S02]  /*18950*/  IMAD.IADD R3, R6, 0x1, R7 ;  /* 0x0000000106037824 */ /* 0x000fe400078e0207 */
[----:B------:R-:W0:Y:S03]  /*18960*/  LDC R7, c[0x0][0xc38] ;  /* 0x00030e00ff077b82 */ /* 0x000e260000000800 */
[----:B------:R-:W1:Y:S02]  /*18970*/  SHFL.UP PT, R2, R3, 0x8, RZ ;  /* 0x0500000003027989 */ /* 0x000e6400000e00ff */
[----:B-1----:R-:W-:-:S05]  /*18980*/  SEL R2, R2, RZ, P4 ;  /* 0x000000ff02027207 */ /* 0x002fca0002000000 */
[----:B------:R-:W-:-:S05]  /*18990*/  IMAD.IADD R5, R3, 0x1, R2 ;  /* 0x0000000103057824 */ /* 0x000fca00078e0202 */
[----:B------:R-:W1:Y:S02]  /*189a0*/  SHFL.UP PT, R2, R5, 0x10, RZ ;  /* 0x0600000005027989 */ /* 0x000e6400000e00ff */
[----:B-1----:R-:W-:-:S05]  /*189b0*/  SEL R2, R2, RZ, P5 ;  /* 0x000000ff02027207 */ /* 0x002fca0002800000 */
[----:B------:R-:W-:Y:S02]  /*189c0*/  IMAD.IADD R2, R5, 0x1, R2 ;  /* 0x0000000105027824 */ /* 0x000fe400078e0202 */
[----:B------:R-:W-:-:S03]  /*189d0*/  IMAD.MOV.U32 R5, RZ, RZ, RZ ;  /* 0x000000ffff057224 */ /* 0x000fc600078e00ff */
[----:B------:R-:W0:Y:S02]  /*189e0*/  SHFL.IDX PT, R6, R2, 0x1f, 0x1f ;  /* 0x03e01f0002067f89 */ /* 0x000e2400000e0000 */
[----:B0-----:R-:W-:-:S04]  /*189f0*/  IMAD R3, R6, R7, RZ ;  /* 0x0000000706037224 */ /* 0x001fc800078e02ff */
[----:B------:R-:W-:-:S05]  /*18a00*/  IMAD.IADD R6, R10, 0x1, R3 ;  /* 0x000000010a067824 */ /* 0x000fca00078e0203 */
[----:B------:R-:W-:-:S13]  /*18a10*/  ISETP.GT.AND P6, PT, R6, R4, PT ;  /* 0x000000040600720c */ /* 0x000fda0003fc4270 */
[----:B------:R-:W-:Y:S05]  /*18a20*/  @P6 BRA `(.L_x_1157) ;  /* 0x0000000000986947 */ /* 0x000fea0003800000 */
.L_x_1159:
        /* <DEDUP_REMOVED lines=11> */
[----:B------:R0:W2:Y:S01]  /*18ae0*/  @!P6 LDG.E R0, desc[UR54][R2.64] ;  /* 0x000000360200e981 */ /* 0x0000a2000c1e1900 */
[----:B------:R-:W-:Y:S01]  /*18af0*/  IMAD.MOV.U32 R8, RZ, RZ, RZ ;  /* 0x000000ffff087224 */ /* 0x000fe200078e00ff */
[----:B0-----:R-:W0:Y:S02]  /*18b00*/  @!P6 LDC.64 R2, c[0x0][0xc78] ;  /* 0x00031e00ff02eb82 */ /* 0x001e240000000a00 */
[----:B0-----:R-:W-:-:S05]  /*18b10*/  @!P6 IMAD.WIDE R2, R7, 0x4, R2 ;  /* 0x000000040702e825 */ /* 0x001fca00078e0202 */
[----:B------:R-:W2:Y:S02]  /*18b20*/  @!P6 LDG.E R8, desc[UR54][R2.64] ;  /* 0x000000360208e981 */ /* 0x000ea4000c1e1900 */
[----:B--2---:R-:W-:-:S05]  /*18b30*/  IMAD R12, R8, R0, RZ ;  /* 0x00000000080c7224 */ /* 0x004fca00078e02ff */
        /* <DEDUP_REMOVED lines=21> */
.L_x_1157:
        /* <DEDUP_REMOVED lines=12> */
[----:B------:R-:W-:-:S06]  /*18d50*/  IMAD.U32 R5, RZ, RZ, UR5 ;  /* 0x00000005ff057e24 */ /* 0x000fcc000f8e00ff */
[----:B------:R3:W4:Y:S02]  /*18d60*/  SHFL.IDX PT, R5, R2, R5, 0x1f ;  /* 0x00001f0502057589 */ /* 0x00072400000e0000 */
.L_x_1160:
[----:B0---4-:R-:W-:Y:S01]  /*18d70*/  IMAD R3, R5, R7, R6 ;  /* 0x0000000705037224 */ /* 0x011fe200078e0206 */
[----:B--2---:R-:W-:Y:S01]  /*18d80*/  ISETP.NE.AND P0, PT, R8, 0x1, PT ;  /* 0x000000010800780c */ /* 0x004fe20003f05270 */
[----:B------:R-:W-:Y:S02]  /*18d90*/  UIADD3 UR41, UR4, UR41, URZ ;  /* 0x0000002904297290 */ /* 0x000fe4000fffe03f */
[----:B------:R-:W-:Y:S01]  /*18da0*/  IMAD.IADD R4, R4, 0x1, -R3 ;  /* 0x0000000104047824 */ /* 0x000fe200078e0a03 */
[----:B------:R0:W-:Y:S09]  /*18db0*/  STL [R1], R3 ;  /* 0x0000000301007387 */ /* 0x0001f20000100800 */
[----:B------:R-:W-:Y:S05]  /*18dc0*/  @!P0 BRA `(.L_x_1161) ;  /* 0x0000000000e48947 */ /* 0x000fea0003800000 */
[----:B-1----:R-:W-:-:S04]  /*18dd0*/  IABS R5, R0 ;  /* 0x0000000000057213 */ /* 0x002fc80000000000 */
[----:B------:R-:W1:Y:S08]  /*18de0*/  I2F.RP R6, R5 ;  /* 0x0000000500067306 */ /* 0x000e700000209400 */
[----:B-1----:R-:W1:Y:S02]  /*18df0*/  MUFU.RCP R6, R6 ;  /* 0x0000000600067308 */ /* 0x002e640000001000 */
[----:B-1----:R-:W-:-:S06]  /*18e00*/  VIADD R7, R6, 0xffffffe ;  /* 0x0ffffffe06077836 */ /* 0x002fcc0000000000 */
[----:B0-----:R-:W3:Y:S02]  /*18e10*/  F2I.FTZ.U32.TRUNC.NTZ R3, R7 ;  /* 0x0000000700037305 */ /* 0x001ee4000021f000 */
[----:B---3--:R-:W-:-:S04]  /*18e20*/  IMAD.MOV R2, RZ, RZ, -R3 ;  /* 0x000000ffff027224 */ /* 0x008fc800078e0a03 */
        /* <DEDUP_REMOVED lines=12> */
[----:B------:R-:W-:Y:S02]  /*18ef0*/  ISETP.GE.U32.AND P0, PT, R2, R5, PT ;  /* 0x000000050200720c */ /* 0x000fe40003f06070 */
[----:B------:R-:W-:-:S04]  /*18f00*/  IABS R5, R8 ;  /* 0x0000000800057213 */ /* 0x000fc80000000000 */
        /* <DEDUP_REMOVED lines=9> */
[----:B------:R-:W-:-:S04]  /*18fa0*/  LOP3.LUT R3, R4, R0, RZ, 0x3c, !PT ;  /* 0x0000000004037212 */ /* 0x000fc800078e3cff */
[----:B------:R-:W-:Y:S01]  /*18fb0*/  ISETP.GE.AND P2, PT, R3, RZ, PT ;  /* 0x000000ff0300720c */ /* 0x000fe20003f46270 */
[----:B------:R-:W-:Y:S01]  /*18fc0*/  IMAD.MOV.U32 R3, RZ, RZ, R6 ;  /* 0x000000ffff037224 */ /* 0x000fe200078e0006 */
[----:B------:R-:W-:-:S05]  /*18fd0*/  IABS R6, R8 ;  /* 0x0000000800067213 */ /* 0x000fca0000000000 */
[----:B------:R-:W-:-:S06]  /*18fe0*/  IMAD.MOV R6, RZ, RZ, -R6 ;  /* 0x000000ffff067224 */ /* 0x000fcc00078e0a06 */
[----:B------:R-:W-:Y:S01]  /*18ff0*/  @!P2 IMAD.MOV R3, RZ, RZ, -R3 ;  /* 0x000000ffff03a224 */ /* 0x000fe200078e0a03 */
[----:B------:R-:W-:-:S04]  /*19000*/  @!P1 LOP3.LUT R3, RZ, R0, RZ, 0x33, !PT ;  /* 0x00000000ff039212 */ /* 0x000fc800078e33ff */
[----:B------:R-:W-:-:S05]  /*19010*/  IABS R7, R3 ;  /* 0x0000000300077213 */ /* 0x000fca0000000000 */
[----:B------:R-:W-:-:S04]  /*19020*/  IMAD.HI.U32 R2, R2, R7, RZ ;  /* 0x0000000702027227 */ /* 0x000fc800078e00ff */
[----:B------:R-:W-:-:S05]  /*19030*/  IMAD R6, R2, R6, R7 ;  /* 0x0000000602067224 */ /* 0x000fca00078e0207 */
[----:B------:R-:W-:-:S13]  /*19040*/  ISETP.GT.U32.AND P1, PT, R5, R6, PT ;  /* 0x000000060500720c */ /* 0x000fda0003f24070 */
[----:B------:R-:W-:Y:S02]  /*19050*/  @!P1 IMAD.IADD R6, R6, 0x1, -R5 ;  /* 0x0000000106069824 */ /* 0x000fe400078e0a05 */
[----:B------:R-:W-:Y:S01]  /*19060*/  @!P1 VIADD R2, R2, 0x1 ;  /* 0x0000000102029836 */ /* 0x000fe20000000000 */
[----:B------:R-:W-:Y:S02]  /*19070*/  ISETP.NE.AND P1, PT, R8, RZ, PT ;  /* 0x000000ff0800720c */ /* 0x000fe40003f25270 */
[----:B------:R-:W-:Y:S01]  /*19080*/  ISETP.GE.U32.AND P0, PT, R6, R5, PT ;  /* 0x000000050600720c */ /* 0x000fe20003f06070 */
[----:B------:R-:W-:-:S04]  /*19090*/  IMAD.MOV R5, RZ, RZ, -R3 ;  /* 0x000000ffff057224 */ /* 0x000fc800078e0a03 */
[----:B------:R-:W-:Y:S01]  /*190a0*/  IMAD R4, R0, R5, R4 ;  /* 0x0000000500047224 */ /* 0x000fe200078e0204 */
[----:B------:R-:W-:-:S04]  /*190b0*/  LOP3.LUT R5, R3, R8, RZ, 0x3c, !PT ;  /* 0x0000000803057212 */ /* 0x000fc800078e3cff */
[----:B------:R-:W-:-:S03]  /*190c0*/  ISETP.GE.AND P2, PT, R5, RZ, PT ;  /* 0x000000ff0500720c */ /* 0x000fc60003f46270 */
[----:B------:R-:W-:-:S10]  /*190d0*/  @P0 VIADD R2, R2, 0x1 ;  /* 0x0000000102020836 */ /* 0x000fd40000000000 */
[----:B------:R-:W-:Y:S01]  /*190e0*/  @!P2 IMAD.MOV R2, RZ, RZ, -R2 ;  /* 0x000000ffff02a224 */ /* 0x000fe200078e0a02 */
[----:B------:R-:W-:-:S05]  /*190f0*/  @!P1 LOP3.LUT R2, RZ, R8, RZ, 0x33, !PT ;  /* 0x00000008ff029212 */ /* 0x000fca00078e33ff */
[--C-:B------:R-:W-:Y:S02]  /*19100*/  IMAD.MOV R5, RZ, RZ, -R2.reuse ;  /* 0x000000ffff057224 */ /* 0x100fe400078e0a02 */
[C---:B------:R-:W-:Y:S02]  /*19110*/  IMAD R2, R8.reuse, 0x1000000, R2 ;  /* 0x0100000008027824 */ /* 0x040fe400078e0202 */
[----:B------:R-:W-:-:S04]  /*19120*/  IMAD R3, R8, R5, R3 ;  /* 0x0000000508037224 */ /* 0x000fc800078e0203 */
[----:B------:R-:W-:-:S05]  /*19130*/  IMAD R2, R3, 0x10000, R2 ;  /* 0x0001000003027824 */ /* 0x000fca00078e0202 */
[----:B------:R0:W-:Y:S01]  /*19140*/  STL [R1+0x8], R2 ;  /* 0x0000080201007387 */ /* 0x0001e20000100800 */
[----:B------:R-:W-:Y:S05]  /*19150*/  BRA `(.L_x_1162) ;  /* 0x0000000400007947 */ /* 0x000fea0003800000 */
.L_x_1161:
[----:B------:R-:W-:Y:S02]  /*19160*/  ULDC.64 UR4, c[0x0][0xc90] ;  /* 0x0003240000047ab9 */ /* 0x000fe40000000a00 */
[----:B------:R-:W-:-:S06]  /*19170*/  UIMAD.WIDE UR4, UR41, 0x4, UR4 ;  /* 0x00000004290478a5 */ /* 0x000fcc000f8e0204 */
[----:B---3--:R-:W-:Y:S02]  /*19180*/  IMAD.U32 R2, RZ, RZ, UR4 ;  /* 0x00000004ff027e24 */ /* 0x008fe4000f8e00ff */
[----:B0-----:R-:W-:-:S05]  /*19190*/  IMAD.U32 R3, RZ, RZ, UR5 ;  /* 0x00000005ff037e24 */ /* 0x001fca000f8e00ff */
[----:B------:R-:W1:Y:S02]  /*191a0*/  LDG.E R6, desc[UR54][R2.64] ;  /* 0x0000003602067981 */ /* 0x000e64000c1e1900 */
[----:B-1----:R-:W-:-:S05]  /*191b0*/  IMAD R5, R0, R6, RZ ;  /* 0x0000000600057224 */ /* 0x002fca00078e02ff */
[----:B------:R-:W-:-:S04]  /*191c0*/  IABS R8, R5 ;  /* 0x0000000500087213 */ /* 0x000fc80000000000 */
        /* <DEDUP_REMOVED lines=26> */
[----:B------:R-:W-:-:S03]  /*19370*/  IMAD R5, R5, R2, R4 ;  /* 0x0000000205057224 */ /* 0x000fc600078e0204 */
[----:B------:R-:W-:-:S04]  /*19380*/  VIADDMNMX R6, R3, R7, R6, PT ;  /* 0x0000000703067246 */ /* 0x000fc80003800106 */
        /* <DEDUP_REMOVED lines=19> */
[----:B------:R-:W-:Y:S02]  /*194c0*/  LOP3.LUT R2, R5, R6, RZ, 0x3c, !PT ;  /* 0x0000000605027212 */ /* 0x000fe400078e3cff */
[----:B------:R-:W-:Y:S02]  /*194d0*/  IADD3 R5, R8, 0x1000000, R5 ;  /* 0x0100000008057810 */ /* 0x000fe40007ffe005 */
[----:B------:R-:W-:-:S07]  /*194e0*/  ISETP.GE.AND P2, PT, R2, RZ, PT ;  /* 0x000000ff0200720c */ /* 0x000fce0003f46270 */
[----:B------:R-:W-:-:S04]  /*194f0*/  @P0 VIADD R9, R9, 0x1 ;  /* 0x0000000109090836 */ /* 0x000fc80000000000 */
[----:B------:R-:W-:-:S04]  /*19500*/  IMAD.MOV.U32 R4, RZ, RZ, R9 ;  /* 0x000000ffff047224 */ /* 0x000fc800078e0009 */
[----:B------:R-:W-:Y:S01]  /*19510*/  @!P2 IMAD.MOV R4, RZ, RZ, -R4 ;  /* 0x000000ffff04a224 */ /* 0x000fe200078e0a04 */
[----:B------:R-:W-:Y:S01]  /*19520*/  @!P1 LOP3.LUT R4, RZ, R6, RZ, 0x33, !PT ;  /* 0x00000006ff049212 */ /* 0x000fe200078e33ff */
[----:B------:R-:W-:-:S04]  /*19530*/  IMAD.MOV R6, RZ, RZ, -R6 ;  /* 0x000000ffff067224 */ /* 0x000fc800078e0a06 */
[----:B------:R-:W-:-:S05]  /*19540*/  IMAD R2, R4, R6, R5 ;  /* 0x0000000604027224 */ /* 0x000fca00078e0205 */
[----:B------:R1:W-:Y:S02]  /*19550*/  STL [R1+0x8], R2 ;  /* 0x0000080201007387 */ /* 0x0003e40000100800 */
.L_x_1162:
[----:B------:R-:W-:-:S05]  /*19560*/  LOP3.LUT R3, RZ, R4, RZ, 0x33, !PT ;  /* 0x00000004ff037212 */ /* 0x000fca00078e33ff */
[----:B------:R-:W-:-:S05]  /*19570*/  IMAD.IADD R0, R0, 0x1, R3 ;  /* 0x0000000100007824 */ /* 0x000fca00078e0203 */
[----:B------:R2:W-:Y:S01]  /*19580*/  STL [R1+0x4], R0 ;  /* 0x0000040001007387 */ /* 0x0005e20000100800 */
[----:B------:R-:W-:Y:S05]  /*19590*/  BRA `(.L_x_1163) ;  /* 0x0000000000107947 */ /* 0x000fea0003800000 */
.L_x_1158:
[----:B------:R0:W-:Y:S01]  /*195a0*/  STL [R1], R4 ;  /* 0x0000000401007387 */ /* 0x0001e20000100800 */
[----:B------:R-:W-:-:S03]  /*195b0*/  ULDC UR41, c[0x0][0xc3c] ;  /* 0x00030f0000297ab9 */ /* 0x000fc60000000800 */
[----:B------:R0:W-:Y:S04]  /*195c0*/  STL [R1+0x4], RZ ;  /* 0x000004ff01007387 */ /* 0x0001e80000100800 */
[----:B------:R0:W-:Y:S02]  /*195d0*/  STL [R1+0x8], RZ ;  /* 0x000008ff01007387 */ /* 0x0001e40000100800 */
.L_x_1163:
[----:B------:R-:W3:Y:S04]  /*195e0*/  LDL R3, [R1+0x4] ;  /* 0x0000040001037983 */ /* 0x000ee80000100800 */
[----:B01----:R-:W4:Y:S04]  /*195f0*/  LDL R2, [R1+0x8] ;  /* 0x0000080001027983 */ /* 0x003f280000100800 */
[----:B------:R-:W5:Y:S01]  /*19600*/  LDL R4, [R1] ;  /* 0x0000000001047983 */ /* 0x000f620000100800 */
[----:B--2---:R-:W0:Y:S02]  /*19610*/  S2R R0, SR_TID.X ;  /* 0x0000000000007919 */ /* 0x004e240000002100 */
[----:B0-----:R-:W-:Y:S01]  /*19620*/  LOP3.LUT R0, R0, 0x1f, RZ, 0xc0, !PT ;  /* 0x0000001f00007812 */ /* 0x001fe200078ec0ff */
[----:B------:R-:W-:Y:S03]  /*19630*/  BAR.SYNC.DEFER_BLOCKING 0x4, 0x200 ;  /* 0x0108000000007b1d */ /* 0x000fe60000010000 */
[----:B------:R-:W-:-:S13]  /*19640*/  ISETP.NE.AND P0, PT, R0, RZ, PT ;  /* 0x000000ff0000720c */ /* 0x000fda0003f05270 */
[----:B------:R-:W0:Y:S01]  /*19650*/  @!P0 S2R R28, SR_CgaCtaId ;  /* 0x00000000001c8919 */ /* 0x000e220000008800 */
[----:B------:R-:W-:-:S04]  /*19660*/  IMAD.U32 R0, RZ, RZ, UR41 ;  /* 0x00000029ff007e24 */ /* 0x000fc8000f8e00ff */
[----:B------:R-:W-:Y:S02]  /*19670*/  @!P0 IMAD.MOV.U32 R7, RZ, RZ, R0 ;  /* 0x000000ffff078224 */ /* 0x000fe400078e0000 */
[----:B---3--:R-:W-:Y:S01]  /*19680*/  IMAD.MOV.U32 R5, RZ, RZ, R3 ;  /* 0x000000ffff057224 */ /* 0x008fe200078e0003 */
[----:B------:R-:W-:Y:S01]  /*19690*/  @!P0 MOV R3, 0x400 ;  /* 0x0000040000038802 */ /* 0x000fe20000000f00 */
[----:B----4-:R-:W-:-:S03]  /*196a0*/  IMAD.MOV.U32 R6, RZ, RZ, R2 ;  /* 0x000000ffff067224 */ /* 0x010fc600078e0002 */
[----:B0-----:R-:W-:-:S05]  /*196b0*/  @!P0 LEA R17, R28, R3, 0x18 ;  /* 0x000000031c118211 */ /* 0x001fca00078ec0ff */
[----:B-----5:R0:W-:Y:S01]  /*196c0*/  @!P0 STS.128 [R17+0x19cd0], R4 ;  /* 0x019cd00411008388 */ /* 0x0201e20000000c00 */
[----:B------:R-:W-:Y:S06]  /*196d0*/  BAR.ARV 0x5, 0x200 ;  /* 0x0148000000007b1d */ /* 0x000fec0000002000 */
.L_x_1156:
[----:B------:R-:W-:Y:S02]  /*196e0*/  ULDC UR4, c[0x0][0xc3c] ;  /* 0x00030f0000047ab9 */ /* 0x000fe40000000800 */
[----:B------:R-:W-:-:S06]  /*196f0*/  UISETP.GE.AND UP0, UPT, UR41, UR4, UPT ;  /* 0x000000042900728c */ /* 0x000fcc000bf06270 */
[----:B------:R-:W-:-:S13]  /*19700*/  PLOP3.LUT P0, PT, PT, PT, UP0, 0x80, 0x0 ;  /* 0x000000000000781c */ /* 0x000fda0003f0f008 */
[----:B------:R-:W-:Y:S05]  /*19710*/  @!P0 BRA `(.L_x_1164) ;  /* 0xffffffac00588947 */ /* 0x000fea000383ffff */
.L_x_1082:
[----:B-1----:R-:W3:Y:S01]  /*19720*/  LDL.LU R0, [R1+0x1c] ;  /* 0x00001c0001007983 */ /* 0x002ee20000300800 */
[----:B------:R-:W-:Y:S01]  /*19730*/  BSSY B0, `(.L_x_1165) ;  /* 0x000000b000007945 */ /* 0x000fe20003800000 */
[----:B0-2---:R-:W0:Y:S01]  /*19740*/  S2R R5, SR_CgaCtaId ;  /* 0x0000000000057919 */ /* 0x005e220000008800 */
[----:B---3--:R-:W-:-:S05]  /*19750*/  VIADD R0, R0, 0x1 ;  /* 0x0000000100007836 */ /* 0x008fca0000000000 */
[----:B------:R-:W-:-:S04]  /*19760*/  LEA.HI R2, R0, R0, RZ, 0x1 ;  /* 0x0000000000027211 */ /* 0x000fc800078f08ff */
[----:B------:R-:W-:Y:S02]  /*19770*/  LOP3.LUT R3, R2, 0xfffffffe, RZ, 0xc0, !PT ;  /* 0xfffffffe02037812 */ /* 0x000fe400078ec0ff */
[----:B------:R-:W-:-:S03]  /*19780*/  MOV R2, 0x400 ;  /* 0x0000040000027802 */ /* 0x000fc60000000f00 */
[----:B------:R-:W-:Y:S01]  /*19790*/  IMAD.IADD R0, R0, 0x1, -R3 ;  /* 0x0000000100007824 */ /* 0x000fe200078e0a03 */
[----:B0-----:R-:W-:-:S04]  /*197a0*/  LEA R5, R5, R2, 0x18 ;  /* 0x0000000205057211 */ /* 0x001fc800078ec0ff */
[----:B------:R-:W-:-:S04]  /*197b0*/  SHF.L.U32 R0, R0, 0x1f, RZ ;  /* 0x0000001f00007819 */ /* 0x000fc800000006ff */
[----:B------:R-:W0:Y:S02]  /*197c0*/  SYNCS.PHASECHK.TRANS64.TRYWAIT P0, [R5+URZ+0x19c20], R0 ;  /* 0x019c2000050075a7 */ /* 0x000e24000800017f */
[----:B0-----:R-:W-:Y:S05]  /*197d0*/  @!P0 BRA `(.L_x_1166) ;  /* 0x0000001800348947 */ /* 0x001fea0003800000 */
.L_x_1225:
[----:B------:R-:W-:Y:S05]  /*197e0*/  BSYNC B0 ;  /* 0x0000000000007941 */ /* 0x000fea0003800000 */
.L_x_1165:
[----:B------:R-:W-:-:S03]  /*197f0*/  UMOV UR4, 0xffffffff ;  /* 0xffffffff00047882 */ /* 0x000fc60000000000 */
[----:B------:R-:W-:Y:S05]  /*19800*/  BRA.DIV UR4, `(.L_x_1167) ;  /* 0x0000001a043c7947 */ /* 0x000fea000b800000 */
[----:B0-----:R-:W0:Y:S02]  /*19810*/  S2R R0, SR_TID.X ;  /* 0x0000000000007919 */ /* 0x001e240000002100 */
[----:B0-----:R-:W-:-:S04]  /*19820*/  SHF.R.U32.HI R0, RZ, 0x5, R0 ;  /* 0x00000005ff007819 */ /* 0x001fc80000011600 */
[----:B------:R-:W-:-:S05]  /*19830*/  LOP3.LUT R0, R0, 0x3, RZ, 0xc0, !PT ;  /* 0x0000000300007812 */ /* 0x000fca00078ec0ff */
[----:B------:R0:W1:Y:S02]  /*19840*/  SHFL.IDX PT, R14, R0, RZ, 0x1f ;  /* 0x00001fff000e7589 */ /* 0x00006400000e0000 */
.L_x_1228:
[----:B-1----:R-:W-:Y:S01]  /*19850*/  ISETP.NE.AND P0, PT, R14, RZ, PT ;  /* 0x000000ff0e00720c */ /* 0x002fe20003f05270 */
[----:B------:R-:W-:-:S12]  /*19860*/  BSSY B0, `(.L_x_1168) ;  /* 0x000002c000007945 */ /* 0x000fd80003800000 */
[----:B------:R-:W-:Y:S05]  /*19870*/  @P0 BRA `(.L_x_1169) ;  /* 0x0000000000a80947 */ /* 0x000fea0003800000 */
[----:B------:R-:W-:-:S03]  /*19880*/  UMOV UR4, 0xffffffff ;  /* 0xffffffff00047882 */ /* 0x000fc60000000000 */
[----:B------:R-:W-:Y:S05]  /*19890*/  BRA.DIV UR4, `(.L_x_1170) ;  /* 0x0000001a044c7947 */ /* 0x000fea000b800000 */
[----:B------:R-:W-:-:S13]  /*198a0*/  ELECT P6, URZ, PT ;  /* 0x00000000003f782f */ /* 0x000fda00038c0000 */
.L_x_1231:
[----:B------:R-:W-:Y:S05]  /*198b0*/  @!P6 BRA `(.L_x_1169) ;  /* 0x000000000098e947 */ /* 0x000fea0003800000 */
[----:B------:R-:W-:-:S06]  /*198c0*/  ULOP3.LUT UR4, UR36, 0x2, URZ, 0xfc, !UPT ;  /* 0x0000000224047892 */ /* 0x000fcc000f8efc3f */
[----:B0-----:R-:W-:-:S05]  /*198d0*/  IMAD.U32 R0, RZ, RZ, UR4 ;  /* 0x00000004ff007e24 */ /* 0x001fca000f8e00ff */
[----:B------:R-:W-:-:S13]  /*198e0*/  ISETP.NE.AND P0, PT, R0, 0x3, PT ;  /* 0x000000030000780c */ /* 0x000fda0003f05270 */
[----:B------:R-:W-:Y:S05]  /*198f0*/  @!P0 BRA `(.L_x_1171) ;  /* 0x0000000000048947 */ /* 0x000fea0003800000 */
[----:B------:R-:W-:Y:S01]  /*19900*/  BPT.TRAP 0x1 ;  /* 0x000000040000795c */ /* 0x000fe20000300000 */
.L_x_1171:
[C---:B------:R-:W-:Y:S01]  /*19910*/  IMAD R3, R22.reuse, 0x8, R5 ;  /* 0x0000000816037824 */ /* 0x040fe200078e0205 */
[----:B------:R-:W-:Y:S01]  /*19920*/  SHF.L.U32 R2, R23, 0x1f, RZ ;  /* 0x0000001f17027819 */ /* 0x000fe200000006ff */
[----:B------:R-:W-:-:S03]  /*19930*/  VIADD R22, R22, 0x1 ;  /* 0x0000000116167836 */ /* 0x000fc60000000000 */
[----:B------:R-:W0:Y:S02]  /*19940*/  SYNCS.PHASECHK.TRANS64.TRYWAIT P1, [R3+URZ+0x19c40], R2 ;  /* 0x019c4002030075a7 */ /* 0x000e24000802017f */
[----:B------:R-:W-:-:S04]  /*19950*/  ISETP.NE.AND P2, PT, R22, 0x2, PT ;  /* 0x000000021600780c */ /* 0x000fc80003f45270 */
[----:B------:R-:W-:Y:S01]  /*19960*/  SEL R0, RZ, 0x1, P2 ;  /* 0x00000001ff007807 */ /* 0x000fe20001000000 */
[----:B0-----:R-:W-:Y:S08]  /*19970*/  @!P1 BRA `(.L_x_1172) ;  /* 0x0000001800349947 */ /* 0x001ff00003800000 */
.L_x_1232:
[----:B------:R-:W-:Y:S02]  /*19980*/  SEL R22, R22, RZ, P2 ;  /* 0x000000ff16167207 */ /* 0x000fe40001000000 */
[----:B------:R-:W-:Y:S01]  /*19990*/  LOP3.LUT R0, R23, R0, RZ, 0x3c, !PT ;  /* 0x0000000017007212 */ /* 0x000fe200078e3cff */
[----:B------:R-:W-:Y:S06]  /*199a0*/  @!P0 BRA `(.L_x_1173) ;  /* 0x0000000000048947 */ /* 0x000fec0003800000 */
[----:B------:R-:W-:Y:S01]  /*199b0*/  BPT.TRAP 0x1 ;  /* 0x000000040000795c */ /* 0x000fe20000300000 */
.L_x_1173:
[----:B------:R-:W-:Y:S01]  /*199c0*/  IMAD R5, R22, 0x8, R5 ;  /* 0x0000000816057824 */ /* 0x000fe200078e0205 */
[----:B------:R-:W-:-:S04]  /*199d0*/  SHF.L.U32 R0, R0, 0x1f, RZ ;  /* 0x0000001f00007819 */ /* 0x000fc800000006ff */
[----:B------:R-:W1:Y:S02]  /*199e0*/  SYNCS.PHASECHK.TRANS64.TRYWAIT P1, [R5+URZ+0x19c40], R0 ;  /* 0x019c4000050075a7 */ /* 0x000e64000802017f */
[----:B-1----:R-:W-:Y:S05]  /*199f0*/  @!P1 BRA `(.L_x_1174) ;  /* 0x0000001800289947 */ /* 0x002fea0003800000 */
.L_x_1233:
[----:B------:R-:W-:Y:S05]  /*19a00*/  @!P0 BRA `(.L_x_1175) ;  /* 0x0000000000048947 */ /* 0x000fea0003800000 */
[----:B------:R-:W-:Y:S01]  /*19a10*/  BPT.TRAP 0x1 ;  /* 0x000000040000795c */ /* 0x000fe20000300000 */
.L_x_1175:
[----:B------:R-:W2:Y:S02]  /*19a20*/  SYNCS.PHASECHK.TRANS64.TRYWAIT P1, [R3+URZ+0x19c60], R2 ;  /* 0x019c6002030075a7 */ /* 0x000ea4000802017f */
[----:B--2---:R-:W-:Y:S05]  /*19a30*/  @!P1 BRA `(.L_x_1176) ;  /* 0x00000018002c9947 */ /* 0x004fea0003800000 */
.L_x_1234:
[----:B------:R-:W-:Y:S05]  /*19a40*/  @!P0 BRA `(.L_x_1177) ;  /* 0x0000000000048947 */ /* 0x000fea0003800000 */
[----:B------:R-:W-:Y:S01]  /*19a50*/  BPT.TRAP 0x1 ;  /* 0x000000040000795c */ /* 0x000fe20000300000 */
.L_x_1177:
[----:B------:R-:W3:Y:S02]  /*19a60*/  SYNCS.PHASECHK.TRANS64.TRYWAIT P1, [R5+URZ+0x19c60], R0 ;  /* 0x019c6000050075a7 */ /* 0x000ee4000802017f */
[----:B---3--:R-:W-:Y:S05]  /*19a70*/  @!P1 BRA `(.L_x_1178) ;  /* 0x0000001800309947 */ /* 0x008fea0003800000 */
.L_x_1235:
[----:B------:R-:W-:Y:S05]  /*19a80*/  @!P0 BRA `(.L_x_1179) ;  /* 0x0000000000048947 */ /* 0x000fea0003800000 */
[----:B------:R-:W-:Y:S01]  /*19a90*/  BPT.TRAP 0x1 ;  /* 0x000000040000795c */ /* 0x000fe20000300000 */
.L_x_1179:
[----:B------:R-:W4:Y:S02]  /*19aa0*/  SYNCS.PHASECHK.TRANS64.TRYWAIT P1, [R3+URZ+0x19c80], R2 ;  /* 0x019c8002030075a7 */ /* 0x000f24000802017f */
[----:B----4-:R-:W-:Y:S05]  /*19ab0*/  @!P1 BRA `(.L_x_1180) ;  /* 0x0000001800349947 */ /* 0x010fea0003800000 */
.L_x_1236:
[----:B------:R-:W-:Y:S05]  /*19ac0*/  @!P0 BRA `(.L_x_1181) ;  /* 0x0000000000048947 */ /* 0x000fea0003800000 */
[----:B------:R-:W-:Y:S01]  /*19ad0*/  BPT.TRAP 0x1 ;  /* 0x000000040000795c */ /* 0x000fe20000300000 */
.L_x_1181:
[----:B------:R0:W0:Y:S02]  /*19ae0*/  SYNCS.PHASECHK.TRANS64.TRYWAIT P0, [R5+URZ+0x19c80], R0 ;  /* 0x019c8000050075a7 */ /* 0x000024000800017f */
[----:B0-----:R-:W-:Y:S05]  /*19af0*/  @!P0 NANOSLEEP.SYNCS 0x989680 ;  /* 0x009896800000895d */ /* 0x001fea0003900000 */
[----:B------:R-:W0:Y:S02]  /*19b00*/  @!P0 SYNCS.PHASECHK.TRANS64 P0, [R5+URZ+0x19c80], R0 ;  /* 0x019c8000050085a7 */ /* 0x000e24000800007f */
[----:B0-----:R-:W-:Y:S05]  /*19b10*/  @!P0 BRA `(.L_x_1181) ;  /* 0xfffffffc00f08947 */ /* 0x001fea000383ffff */
.L_x_1169:
[----:B------:R-:W-:Y:S05]  /*19b20*/  BSYNC B0 ;  /* 0x0000000000007941 */ /* 0x000fea0003800000 */
.L_x_1168:
[----:B------:R-:W-:Y:S05]  /*19b30*/  EXIT ;  /* 0x000000000000794d */ /* 0x000fea0003800000 */
.L_x_982:
[----:B0-----:R-:W-:-:S04]  /*19b40*/  IMAD.U32 R3, RZ, RZ, UR46 ;  /* 0x0000002eff037e24 */ /* 0x001fc8000f8e00ff */
[----:B------:R0:W1:Y:S03]  /*19b50*/  SYNCS.PHASECHK.TRANS64.TRYWAIT P1, [R3+URZ+0x19c00], R6 ;  /* 0x019c0006030075a7 */ /* 0x000066000802017f */
[----:B-1----:R-:W-:Y:S05]  /*19b60*/  @!P1 NANOSLEEP.SYNCS 0x989680 ;  /* 0x009896800000995d */ /* 0x002fea0003900000 */
[----:B------:R-:W1:Y:S02]  /*19b70*/  @!P1 SYNCS.PHASECHK.TRANS64 P1, [R3+URZ+0x19c00], R6 ;  /* 0x019c0006030095a7 */ /* 0x000e64000802007f */
[----:B-1----:R-:W-:Y:S05]  /*19b80*/  @!P1 BRA `(.L_x_982) ;  /* 0xfffffffc00ec9947 */ /* 0x002fea000383ffff */
[----:B------:R-:W-:Y:S05]  /*19b90*/  BRA `(.L_x_1182) ;  /* 0xfffffe8400c47947 */ /* 0x000fea000383ffff */
.L_x_986:
[----:B-1----:R1:W2:Y:S02]  /*19ba0*/  SYNCS.PHASECHK.TRANS64.TRYWAIT P1, [R2+URZ+0x19c30], R3 ;  /* 0x019c3003020075a7 */ /* 0x0022a4000802017f */
[----:B--2---:R-:W-:Y:S05]  /*19bb0*/  @!P1 NANOSLEEP.SYNCS 0x989680 ;  /* 0x009896800000995d */ /* 0x004fea0003900000 */
[----:B------:R-:W2:Y:S02]  /*19bc0*/  @!P1 SYNCS.PHASECHK.TRANS64 P1, [R2+URZ+0x19c30], R3 ;  /* 0x019c3003020095a7 */ /* 0x000ea4000802007f */
[----:B--2---:R-:W-:Y:S05]  /*19bd0*/  @!P1 BRA `(.L_x_986) ;  /* 0xfffffffc00f09947 */ /* 0x004fea000383ffff */
[----:B------:R-:W-:Y:S05]  /*19be0*/  BRA `(.L_x_985) ;  /* 0xfffffe8400e07947 */ /* 0x000fea000383ffff */
.L_x_1003:
[----:B-1----:R-:W-:-:S04]  /*19bf0*/  IMAD.U32 R8, RZ, RZ, UR20 ;  /* 0x00000014ff087e24 */ /* 0x002fc8000f8e00ff */
[----:B------:R1:W2:Y:S03]  /*19c00*/  SYNCS.PHASECHK.TRANS64.TRYWAIT P1, [R8+URZ+0x19c30], R7 ;  /* 0x019c3007080075a7 */ /* 0x0002a6000802017f */
[----:B--2---:R-:W-:Y:S05]  /*19c10*/  @!P1 NANOSLEEP.SYNCS 0x989680 ;  /* 0x009896800000995d */ /* 0x004fea0003900000 */
[----:B------:R-:W2:Y:S02]  /*19c20*/  @!P1 SYNCS.PHASECHK.TRANS64 P1, [R8+URZ+0x19c30], R7 ;  /* 0x019c3007080095a7 */ /* 0x000ea4000802007f */
[----:B--2---:R-:W-:Y:S05]  /*19c30*/  @!P1 BRA `(.L_x_1003) ;  /* 0xfffffffc00ec9947 */ /* 0x004fea000383ffff */
[----:B------:R-:W-:Y:S05]  /*19c40*/  BRA `(.L_x_1002) ;  /* 0xfffffec000c47947 */ /* 0x000fea000383ffff */
.L_x_1007:
[----:B-1----:R-:W-:-:S04]  /*19c50*/  IMAD.U32 R8, RZ, RZ, UR10 ;  /* 0x0000000aff087e24 */ /* 0x002fc8000f8e00ff */
[----:B------:R1:W2:Y:S03]  /*19c60*/  SYNCS.PHASECHK.TRANS64.TRYWAIT P1, [R8+URZ+0x19c50], R7 ;  /* 0x019c5007080075a7 */ /* 0x0002a6000802017f */
[----:B--2---:R-:W-:Y:S05]  /*19c70*/  @!P1 NANOSLEEP.SYNCS 0x989680 ;  /* 0x009896800000995d */ /* 0x004fea0003900000 */
[----:B------:R-:W2:Y:S02]  /*19c80*/  @!P1 SYNCS.PHASECHK.TRANS64 P1, [R8+URZ+0x19c50], R7 ;  /* 0x019c5007080095a7 */ /* 0x000ea4000802007f */
[----:B--2---:R-:W-:Y:S05]  /*19c90*/  @!P1 BRA `(.L_x_1007) ;  /* 0xfffffffc00ec9947 */ /* 0x004fea000383ffff */
[----:B------:R-:W-:Y:S05]  /*19ca0*/  BRA `(.L_x_1006) ;  /* 0xfffffec400147947 */ /* 0x000fea000383ffff */
.L_x_1026:
[----:B-1----:R-:W-:-:S04]  /*19cb0*/  IMAD.U32 R8, RZ, RZ, UR6 ;  /* 0x00000006ff087e24 */ /* 0x002fc8000f8e00ff */
[----:B------:R1:W2:Y:S03]  /*19cc0*/  SYNCS.PHASECHK.TRANS64.TRYWAIT P1, [R8+URZ+0x19c30], R7 ;  /* 0x019c3007080075a7 */ /* 0x0002a6000802017f */
[----:B--2---:R-:W-:Y:S05]  /*19cd0*/  @!P1 NANOSLEEP.SYNCS 0x989680 ;  /* 0x009896800000995d */ /* 0x004fea0003900000 */
[----:B------:R-:W2:Y:S02]  /*19ce0*/  @!P1 SYNCS.PHASECHK.TRANS64 P1, [R8+URZ+0x19c30], R7 ;  /* 0x019c3007080095a7 */ /* 0x000ea4000802007f */
[----:B--2---:R-:W-:Y:S05]  /*19cf0*/  @!P1 BRA `(.L_x_1026) ;  /* 0xfffffffc00ec9947 */ /* 0x004fea000383ffff */
[----:B------:R-:W-:Y:S05]  /*19d00*/  BRA `(.L_x_1025) ;  /* 0xfffffef800fc7947 */ /* 0x000fea000383ffff */
.L_x_1030:
[----:B-1----:R-:W-:-:S04]  /*19d10*/  IMAD.U32 R8, RZ, RZ, UR11 ;  /* 0x0000000bff087e24 */ /* 0x002fc8000f8e00ff */
[----:B------:R1:W2:Y:S03]  /*19d20*/  SYNCS.PHASECHK.TRANS64.TRYWAIT P1, [R8+URZ+0x19c50], R7 ;  /* 0x019c5007080075a7 */ /* 0x0002a6000802017f */
[----:B--2---:R-:W-:Y:S05]  /*19d30*/  @!P1 NANOSLEEP.SYNCS 0x989680 ;  /* 0x009896800000995d */ /* 0x004fea0003900000 */
[----:B------:R-:W2:Y:S02]  /*19d40*/  @!P1 SYNCS.PHASECHK.TRANS64 P1, [R8+URZ+0x19c50], R7 ;  /* 0x019c5007080095a7 */ /* 0x000ea4000802007f */
[----:B--2---:R-:W-:Y:S05]  /*19d50*/  @!P1 BRA `(.L_x_1030) ;  /* 0xfffffffc00ec9947 */ /* 0x004fea000383ffff */
[----:B------:R-:W-:Y:S05]  /*19d60*/  BRA `(.L_x_1029) ;  /* 0xfffffefc004c7947 */ /* 0x000fea000383ffff */
.L_x_1038:
[----:B-1----:R-:W-:-:S04]  /*19d70*/  IMAD.U32 R8, RZ, RZ, UR6 ;  /* 0x00000006ff087e24 */ /* 0x002fc8000f8e00ff */
[----:B------:R1:W2:Y:S03]  /*19d80*/  SYNCS.PHASECHK.TRANS64.TRYWAIT P1, [R8+URZ+0x19c30], R7 ;  /* 0x019c3007080075a7 */ /* 0x0002a6000802017f */
[----:B--2---:R-:W-:Y:S05]  /*19d90*/  @!P1 NANOSLEEP.SYNCS 0x989680 ;  /* 0x009896800000995d */ /* 0x004fea0003900000 */
[----:B------:R-:W2:Y:S02]  /*19da0*/  @!P1 SYNCS.PHASECHK.TRANS64 P1, [R8+URZ+0x19c30], R7 ;  /* 0x019c3007080095a7 */ /* 0x000ea4000802007f */
[----:B--2---:R-:W-:Y:S05]  /*19db0*/  @!P1 BRA `(.L_x_1038) ;  /* 0xfffffffc00ec9947 */ /* 0x004fea000383ffff */
[----:B------:R-:W-:Y:S05]  /*19dc0*/  BRA `(.L_x_1037) ;  /* 0xffffff1c00d87947 */ /* 0x000fea000383ffff */
.L_x_1042:
[----:B-1----:R-:W-:-:S04]  /*19dd0*/  IMAD.U32 R8, RZ, RZ, UR11 ;  /* 0x0000000bff087e24 */ /* 0x002fc8000f8e00ff */
[----:B------:R1:W2:Y:S03]  /*19de0*/  SYNCS.PHASECHK.TRANS64.TRYWAIT P1, [R8+URZ+0x19c50], R7 ;  /* 0x019c5007080075a7 */ /* 0x0002a6000802017f */
[----:B--2---:R-:W-:Y:S05]  /*19df0*/  @!P1 NANOSLEEP.SYNCS 0x989680 ;  /* 0x009896800000995d */ /* 0x004fea0003900000 */
[----:B------:R-:W2:Y:S02]  /*19e00*/  @!P1 SYNCS.PHASECHK.TRANS64 P1, [R8+URZ+0x19c50], R7 ;  /* 0x019c5007080095a7 */ /* 0x000ea4000802007f */
[----:B--2---:R-:W-:Y:S05]  /*19e10*/  @!P1 BRA `(.L_x_1042) ;  /* 0xfffffffc00ec9947 */ /* 0x004fea000383ffff */
[----:B------:R-:W-:Y:S05]  /*19e20*/  BRA `(.L_x_1041) ;  /* 0xffffff2000287947 */ /* 0x000fea000383ffff */
.L_x_1057:
[----:B-1----:R-:W-:-:S04]  /*19e30*/  IMAD.U32 R5, RZ, RZ, UR14 ;  /* 0x0000000eff057e24 */ /* 0x002fc8000f8e00ff */
[----:B------:R1:W2:Y:S03]  /*19e40*/  SYNCS.PHASECHK.TRANS64.TRYWAIT P1, [R5+URZ+0x19c50], R0 ;  /* 0x019c5000050075a7 */ /* 0x0002a6000802017f */
[----:B--2---:R-:W-:Y:S05]  /*19e50*/  @!P1 NANOSLEEP.SYNCS 0x989680 ;  /* 0x009896800000995d */ /* 0x004fea0003900000 */
[----:B------:R-:W2:Y:S02]  /*19e60*/  @!P1 SYNCS.PHASECHK.TRANS64 P1, [R5+URZ+0x19c50], R0 ;  /* 0x019c5000050095a7 */ /* 0x000ea4000802007f */
[----:B--2---:R-:W-:Y:S05]  /*19e70*/  @!P1 BRA `(.L_x_1057) ;  /* 0xfffffffc00ec9947 */ /* 0x004fea000383ffff */
[----:B------:R-:W-:Y:S05]  /*19e80*/  BRA `(.L_x_1056) ;  /* 0xffffff54004c7947 */ /* 0x000fea000383ffff */
.L_x_1104:
        /* <DEDUP_REMOVED lines=10> */
.L_x_1183:
[----:B------:R-:W-:Y:S05]  /*19f30*/  BRA `(.L_x_1184) ;  /* 0xffffffbc00207947 */ /* 0x000fea000383ffff */
.L_x_1107:
[----:B0-----:R0:W1:Y:S02]  /*19f40*/  SYNCS.PHASECHK.TRANS64.TRYWAIT P0, [R5+URZ+0x19c80], R21 ;  /* 0x019c8015050075a7 */ /* 0x001064000800017f */
[----:B-1----:R-:W-:Y:S05]  /*19f50*/  @!P0 NANOSLEEP.SYNCS 0x989680 ;  /* 0x009896800000895d */ /* 0x002fea0003900000 */
[----:B------:R-:W1:Y:S02]  /*19f60*/  @!P0 SYNCS.PHASECHK.TRANS64 P0, [R5+URZ+0x19c80], R21 ;  /* 0x019c8015050085a7 */ /* 0x000e64000800007f */
[----:B-1----:R-:W-:Y:S05]  /*19f70*/  @!P0 BRA `(.L_x_1107) ;  /* 0xfffffffc00f08947 */ /* 0x002fea000383ffff */
[----:B------:R-:W-:Y:S05]  /*19f80*/  BRA `(.L_x_1185) ;  /* 0xffffffbc00307947 */ /* 0x000fea000383ffff */
.L_x_1108:
        /* <DEDUP_REMOVED lines=8> */
.L_x_1187:
[----:B------:R-:W-:Y:S05]  /*1a010*/  BSYNC B0 ;  /* 0x0000000000007941 */ /* 0x000fea0003800000 */
.L_x_1186:
        /* <DEDUP_REMOVED lines=9> */
.L_x_1188:
[----:B------:R-:W0:Y:S01]  /*1a0b0*/  LDC R11, c[0x0][0x2f4] ;  /* 0x0000bd00ff0b7b82 */ /* 0x000e220000000800 */
[C---:B------:R-:W-:Y:S01]  /*1a0c0*/  LOP3.LUT R12, R26.reuse, 0x20, RZ, 0xfc, !PT ;  /* 0x000000201a0c7812 */ /* 0x040fe200078efcff */
[----:B------:R-:W-:Y:S01]  /*1a0d0*/  IMAD.MOV.U32 R13, RZ, RZ, R9 ;  /* 0x000000ffff0d7224 */ /* 0x000fe200078e0009 */
[----:B------:R-:W-:Y:S01]  /*1a0e0*/  LOP3.LUT R15, R26, 0x40, RZ, 0xfc, !PT ;  /* 0x000000401a0f7812 */ /* 0x000fe200078efcff */
[----:B------:R-:W-:-:S05]  /*1a0f0*/  IMAD.MOV.U32 R2, RZ, RZ, R14 ;  /* 0x000000ffff027224 */ /* 0x000fca00078e000e */
[----:B------:R-:W-:-:S05]  /*1a100*/  IADD3 R2, P1, R26, R2, RZ ;  /* 0x000000021a027210 */ /* 0x000fca0007f3e0ff */
[----:B------:R-:W-:Y:S01]  /*1a110*/  IMAD.X R3, RZ, RZ, R3, P1 ;  /* 0x000000ffff037224 */ /* 0x000fe200008e0603 */
[-C--:B0-----:R-:W-:Y:S02]  /*1a120*/  ISETP.GE.AND P3, PT, R26, R11.reuse, PT ;  /* 0x0000000b1a00720c */ /* 0x081fe40003f66270 */
[----:B------:R-:W-:Y:S01]  /*1a130*/  ISETP.GE.AND P2, PT, R12, R11, PT ;  /* 0x0000000b0c00720c */ /* 0x000fe20003f46270 */
[----:B------:R-:W-:Y:S01]  /*1a140*/  IMAD.MOV.U32 R12, RZ, RZ, 0x1 ;  /* 0x00000001ff0c7424 */ /* 0x000fe200078e00ff */
[----:B------:R-:W-:-:S13]  /*1a150*/  ISETP.LT.OR P1, PT, R7, 0x1, P3 ;  /* 0x000000010700780c */ /* 0x000fda0001f21670 */
        /* <DEDUP_REMOVED lines=13> */
.L_x_1189:
        /* <DEDUP_REMOVED lines=10> */
.L_x_1190:
[----:B------:R-:W-:Y:S01]  /*1a2d0*/  IMAD.MOV.U32 R2, RZ, RZ, R14 ;  /* 0x000000ffff027224 */ /* 0x000fe200078e000e */
[----:B------:R-:W-:Y:S06]  /*1a2e0*/  BRA `(.L_x_1191) ;  /* 0xffffffbc00107947 */ /* 0x000fec000383ffff */
.L_x_1113:
[----:B---3--:R3:W4:Y:S02]  /*1a2f0*/  SYNCS.PHASECHK.TRANS64.TRYWAIT P1, [R5+URZ+0x19c40], R21 ;  /* 0x019c4015050075a7 */ /* 0x008724000802017f */
[----:B----4-:R-:W-:Y:S05]  /*1a300*/  @!P1 NANOSLEEP.SYNCS 0x989680 ;  /* 0x009896800000995d */ /* 0x010fea0003900000 */
[----:B------:R-:W4:Y:S02]  /*1a310*/  @!P1 SYNCS.PHASECHK.TRANS64 P1, [R5+URZ+0x19c40], R21 ;  /* 0x019c4015050095a7 */ /* 0x000f24000802007f */
[----:B----4-:R-:W-:Y:S05]  /*1a320*/  @!P1 BRA `(.L_x_1113) ;  /* 0xfffffffc00f09947 */ /* 0x010fea000383ffff */
[----:B------:R-:W-:Y:S05]  /*1a330*/  BRA `(.L_x_1192) ;  /* 0xffffffbc00747947 */ /* 0x000fea000383ffff */
.L_x_1114:
        /* <DEDUP_REMOVED lines=8> */
.L_x_1194:
[----:B------:R-:W-:Y:S05]  /*1a3c0*/  BSYNC B0 ;  /* 0x0000000000007941 */ /* 0x000fea0003800000 */
.L_x_1193:
        /* <DEDUP_REMOVED lines=8> */
.L_x_1195:
[----:B------:R-:W-:Y:S02]  /*1a450*/  IMAD.MOV.U32 R13, RZ, RZ, R6 ;  /* 0x000000ffff0d7224 */ /* 0x000fe400078e0006 */
[----:B------:R-:W-:Y:S02]  /*1a460*/  IMAD.MOV.U32 R12, RZ, RZ, 0x1 ;  /* 0x00000001ff0c7424 */ /* 0x000fe400078e00ff */
[----:B------:R-:W-:-:S07]  /*1a470*/  IMAD.MOV.U32 R3, RZ, RZ, R14 ;  /* 0x000000ffff037224 */ /* 0x000fce00078e000e */
[----:B------:R-:W-:Y:S05]  /*1a480*/  WARPSYNC.COLLECTIVE R15, `(.L_x_1196) ;  /* 0x000000000f087348 */ /* 0x000fea0003c00000 */
[----:B------:R0:W1:Y:S02]  /*1a490*/  SHFL.IDX P6, R14, R13, R12, R11 ;  /* 0x0000000c0d0e7389 */ /* 0x00006400000c000b */
[----:B01----:R-:W-:Y:S01]  /*1a4a0*/  ENDCOLLECTIVE ;  /* 0x000000000000791b */ /* 0x003fe20003800000 */
.L_x_1196:
        /* <DEDUP_REMOVED lines=10> */
.L_x_1197:
        /* <DEDUP_REMOVED lines=8> */
.L_x_1119:
[----:B------:R-:W-:Y:S02]  /*1a5d0*/  IMAD.MOV.U32 R13, RZ, RZ, R4 ;  /* 0x000000ffff0d7224 */ /* 0x000fe400078e0004 */
[----:B------:R-:W-:Y:S02]  /*1a5e0*/  IMAD.MOV.U32 R12, RZ, RZ, RZ ;  /* 0x000000ffff0c7224 */ /* 0x000fe400078e00ff */
[----:B------:R-:W-:Y:S02]  /*1a5f0*/  IMAD.MOV.U32 R11, RZ, RZ, 0x1e1f ;  /* 0x00001e1fff0b7424 */ /* 0x000fe400078e00ff */
[----:B------:R-:W-:Y:S02]  /*1a600*/  IMAD.MOV.U32 R15, RZ, RZ, -0x1 ;  /* 0xffffffffff0f7424 */ /* 0x000fe400078e00ff */
[----:B------:R-:W-:Y:S02]  /*1a610*/  IMAD R5, R9, UR42, RZ ;  /* 0x0000002a09057c24 */ /* 0x000fe4000f8e02ff */
[----:B------:R-:W-:-:S07]  /*1a620*/  IMAD.IADD R18, R20, 0x1, R18 ;  /* 0x0000000114127824 */ /* 0x000fce00078e0212 */
[----:B-----5:R-:W-:Y:S05]  /*1a630*/  WARPSYNC.COLLECTIVE R15, `(.L_x_1199) ;  /* 0x000000000f087348 */ /* 0x020fea0003c00000 */
[----:B------:R0:W1:Y:S02]  /*1a640*/  SHFL.IDX P6, R14, R13, R12, R11 ;  /* 0x0000000c0d0e7389 */ /* 0x00006400000c000b */
[----:B01---5:R-:W-:Y:S01]  /*1a650*/  ENDCOLLECTIVE ;  /* 0x000000000000791b */ /* 0x023fe20003800000 */
.L_x_1199:
[----:B------:R-:W-:Y:S01]  /*1a660*/  ISETP.GE.AND P1, PT, R18, R5, PT ;  /* 0x000000051200720c */ /* 0x000fe20003f26270 */
[----:B------:R-:W-:Y:S02]  /*1a670*/  IMAD.MOV.U32 R13, RZ, RZ, R0 ;  /* 0x000000ffff0d7224 */ /* 0x000fe400078e0000 */
[----:B------:R-:W-:-:S10]  /*1a680*/  IMAD.MOV.U32 R2, RZ, RZ, R14 ;  /* 0x000000ffff027224 */ /* 0x000fd400078e000e */
[----:B------:R-:W-:Y:S05]  /*1a690*/  WARPSYNC.COLLECTIVE R15, `(.L_x_1200) ;  /* 0x000000000f087348 */ /* 0x000fea0003c00000 */
[----:B------:R0:W1:Y:S02]  /*1a6a0*/  SHFL.IDX P6, R14, R13, R12, R11 ;  /* 0x0000000c0d0e7389 */ /* 0x00006400000c000b */
[----:B01----:R-:W-:Y:S01]  /*1a6b0*/  ENDCOLLECTIVE ;  /* 0x000000000000791b */ /* 0x003fe20003800000 */
.L_x_1200:
[----:B------:R-:W-:Y:S02]  /*1a6c0*/  IMAD.MOV.U32 R13, RZ, RZ, R4 ;  /* 0x000000ffff0d7224 */ /* 0x000fe400078e0004 */
[----:B------:R-:W-:Y:S02]  /*1a6d0*/  IMAD.MOV.U32 R12, RZ, RZ, 0x1 ;  /* 0x00000001ff0c7424 */ /* 0x000fe400078e00ff */
[----:B------:R-:W-:-:S07]  /*1a6e0*/  IMAD.MOV.U32 R3, RZ, RZ, R14 ;  /* 0x000000ffff037224 */ /* 0x000fce00078e000e */
[----:B------:R-:W-:Y:S05]  /*1a6f0*/  WARPSYNC.COLLECTIVE R15, `(.L_x_1201) ;  /* 0x000000000f087348 */ /* 0x000fea0003c00000 */
[----:B------:R0:W1:Y:S02]  /*1a700*/  SHFL.IDX P6, R14, R13, R12, R11 ;  /* 0x0000000c0d0e7389 */ /* 0x00006400000c000b */
[----:B01----:R-:W-:Y:S01]  /*1a710*/  ENDCOLLECTIVE ;  /* 0x000000000000791b */ /* 0x003fe20003800000 */
.L_x_1201:
        /* <DEDUP_REMOVED lines=10> */
.L_x_1202:
        /* <DEDUP_REMOVED lines=12> */
.L_x_1203:
        /* <DEDUP_REMOVED lines=8> */
.L_x_1204:
[----:B------:R-:W-:-:S04]  /*1a900*/  @!P1 IMAD.X R2, RZ, RZ, R4, P4 ;  /* 0x000000ffff029224 */ /* 0x000fc800020e0604 */
[----:B------:R-:W-:Y:S02]  /*1a910*/  @!P1 IMAD.MOV.U32 R3, RZ, RZ, R2 ;  /* 0x000000ffff039224 */ /* 0x000fe400078e0002 */
        /* <DEDUP_REMOVED lines=9> */
.L_x_1124:
[----:B-1----:R1:W2:Y:S02]  /*1a9b0*/  SYNCS.PHASECHK.TRANS64.TRYWAIT P0, [R17+URZ+0x19c20], R0 ;  /* 0x019c2000110075a7 */ /* 0x0022a4000800017f */
[----:B--2---:R-:W-:Y:S05]  /*1a9c0*/  @!P0 NANOSLEEP.SYNCS 0x989680 ;  /* 0x009896800000895d */ /* 0x004fea0003900000 */
[----:B------:R-:W2:Y:S02]  /*1a9d0*/  @!P0 SYNCS.PHASECHK.TRANS64 P0, [R17+URZ+0x19c20], R0 ;  /* 0x019c2000110085a7 */ /* 0x000ea4000800007f */
[----:B--2---:R-:W-:Y:S05]  /*1a9e0*/  @!P0 BRA `(.L_x_1124) ;  /* 0xfffffffc00f08947 */ /* 0x004fea000383ffff */
[----:B------:R-:W-:Y:S05]  /*1a9f0*/  BRA `(.L_x_1206) ;  /* 0xffffffc400747947 */ /* 0x000fea000383ffff */
.L_x_1128:
[----:B0-----:R0:W1:Y:S02]  /*1aa00*/  SYNCS.PHASECHK.TRANS64.TRYWAIT P0, [R4+URZ+0x19c80], R10 ;  /* 0x019c800a040075a7 */ /* 0x001064000800017f */
[----:B-1----:R-:W-:Y:S05]  /*1aa10*/  @!P0 NANOSLEEP.SYNCS 0x989680 ;  /* 0x009896800000895d */ /* 0x002fea0003900000 */
[----:B------:R-:W1:Y:S02]  /*1aa20*/  @!P0 SYNCS.PHASECHK.TRANS64 P0, [R4+URZ+0x19c80], R10 ;  /* 0x019c800a040085a7 */ /* 0x000e64000800007f */
[----:B-1----:R-:W-:Y:S05]  /*1aa30*/  @!P0 BRA `(.L_x_1128) ;  /* 0xfffffffc00f08947 */ /* 0x002fea000383ffff */
[----:B------:R-:W-:Y:S05]  /*1aa40*/  BRA `(.L_x_1207) ;  /* 0xffffffc800307947 */ /* 0x000fea000383ffff */
.L_x_1129:
        /* <DEDUP_REMOVED lines=8> */
.L_x_1209:
[----:B------:R-:W-:Y:S05]  /*1aad0*/  BSYNC B0 ;  /* 0x0000000000007941 */ /* 0x000fea0003800000 */
.L_x_1208:
        /* <DEDUP_REMOVED lines=9> */
.L_x_1210:
[----:B------:R-:W-:Y:S02]  /*1ab70*/  IMAD.MOV.U32 R13, RZ, RZ, R21 ;  /* 0x000000ffff0d7224 */ /* 0x000fe400078e0015 */
[----:B------:R-:W-:Y:S02]  /*1ab80*/  IMAD.MOV.U32 R12, RZ, RZ, 0x1 ;  /* 0x00000001ff0c7424 */ /* 0x000fe400078e00ff */
[----:B------:R-:W-:-:S07]  /*1ab90*/  IMAD.MOV.U32 R2, RZ, RZ, R14 ;  /* 0x000000ffff027224 */ /* 0x000fce00078e000e */
[----:B------:R-:W-:Y:S05]  /*1aba0*/  WARPSYNC.COLLECTIVE R15, `(.L_x_1211) ;  /* 0x000000000f087348 */ /* 0x000fea0003c00000 */
[----:B------:R0:W1:Y:S02]  /*1abb0*/  SHFL.IDX P6, R14, R13, R12, R11 ;  /* 0x0000000c0d0e7389 */ /* 0x00006400000c000b */
[----:B01----:R-:W-:Y:S01]  /*1abc0*/  ENDCOLLECTIVE ;  /* 0x000000000000791b */ /* 0x003fe20003800000 */
.L_x_1211:
        /* <DEDUP_REMOVED lines=13> */
.L_x_1212:
[----:B------:R-:W-:Y:S01]  /*1aca0*/  IMAD.MOV.U32 R2, RZ, RZ, R14 ;  /* 0x000000ffff027224 */ /* 0x000fe200078e000e */
[----:B------:R-:W-:Y:S06]  /*1acb0*/  BRA `(.L_x_1213) ;  /* 0xffffffc800247947 */ /* 0x000fec000383ffff */
.L_x_1134:
[----:B---3--:R3:W4:Y:S02]  /*1acc0*/  SYNCS.PHASECHK.TRANS64.TRYWAIT P0, [R4+URZ+0x19c40], R10 ;  /* 0x019c400a040075a7 */ /* 0x008724000800017f */
[----:B----4-:R-:W-:Y:S05]  /*1acd0*/  @!P0 NANOSLEEP.SYNCS 0x989680 ;  /* 0x009896800000895d */ /* 0x010fea0003900000 */
[----:B------:R-:W4:Y:S02]  /*1ace0*/  @!P0 SYNCS.PHASECHK.TRANS64 P0, [R4+URZ+0x19c40], R10 ;  /* 0x019c400a040085a7 */ /* 0x000f24000800007f */
[----:B----4-:R-:W-:Y:S05]  /*1acf0*/  @!P0 BRA `(.L_x_1134) ;  /* 0xfffffffc00f08947 */ /* 0x010fea000383ffff */
[----:B------:R-:W-:Y:S05]  /*1ad00*/  BRA `(.L_x_1214) ;  /* 0xffffffc8007c7947 */ /* 0x000fea000383ffff */
.L_x_1135:
        /* <DEDUP_REMOVED lines=8> */
.L_x_1216:
[----:B------:R-:W-:Y:S05]  /*1ad90*/  BSYNC B0 ;  /* 0x0000000000007941 */ /* 0x000fea0003800000 */
.L_x_1215:
        /* <DEDUP_REMOVED lines=8> */
.L_x_1217:
[----:B------:R-:W-:Y:S02]  /*1ae20*/  IMAD.MOV.U32 R13, RZ, RZ, R8 ;  /* 0x000000ffff0d7224 */ /* 0x000fe400078e0008 */
[----:B------:R-:W-:Y:S02]  /*1ae30*/  IMAD.MOV.U32 R12, RZ, RZ, 0x1 ;  /* 0x00000001ff0c7424 */ /* 0x000fe400078e00ff */
[----:B------:R-:W-:-:S07]  /*1ae40*/  IMAD.MOV.U32 R2, RZ, RZ, R14 ;  /* 0x000000ffff027224 */ /* 0x000fce00078e000e */
[----:B------:R-:W-:Y:S05]  /*1ae50*/  WARPSYNC.COLLECTIVE R15, `(.L_x_1218) ;  /* 0x000000000f087348 */ /* 0x000fea0003c00000 */
[----:B------:R0:W1:Y:S02]  /*1ae60*/  SHFL.IDX P6, R14, R13, R12, R11 ;  /* 0x0000000c0d0e7389 */ /* 0x00006400000c000b */
[----:B01----:R-:W-:Y:S01]  /*1ae70*/  ENDCOLLECTIVE ;  /* 0x000000000000791b */ /* 0x003fe20003800000 */
.L_x_1218:
        /* <DEDUP_REMOVED lines=13> */
.L_x_1219:
[----:B------:R-:W-:Y:S01]  /*1af50*/  IMAD.MOV.U32 R2, RZ, RZ, R14 ;  /* 0x000000ffff027224 */ /* 0x000fe200078e000e */
[----:B------:R-:W-:Y:S06]  /*1af60*/  BRA `(.L_x_1220) ;  /* 0xffffffc8006c7947 */ /* 0x000fec000383ffff */
.L_x_1140:
[----:B------:R0:W0:Y:S02]  /*1af70*/  SYNCS.PHASECHK.TRANS64.TRYWAIT P2, [R2+URZ+0x19c70], R3 ;  /* 0x019c7003020075a7 */ /* 0x000024000804017f */
[----:B0-----:R-:W-:Y:S05]  /*1af80*/  @!P2 NANOSLEEP.SYNCS 0x989680 ;  /* 0x009896800000a95d */ /* 0x001fea0003900000 */
[----:B------:R-:W0:Y:S02]  /*1af90*/  @!P2 SYNCS.PHASECHK.TRANS64 P2, [R2+URZ+0x19c70], R3 ;  /* 0x019c70030200a5a7 */ /* 0x000e24000804007f */
[----:B0-----:R-:W-:Y:S05]  /*1afa0*/  @!P2 BRA `(.L_x_1140) ;  /* 0xfffffffc00f0a947 */ /* 0x001fea000383ffff */
[----:B------:R-:W-:Y:S05]  /*1afb0*/  BRA `(.L_x_1221) ;  /* 0xffffffc800d87947 */ /* 0x000fea000383ffff */
.L_x_1142:
[----:B0-----:R0:W2:Y:S02]  /*1afc0*/  SYNCS.PHASECHK.TRANS64.TRYWAIT P2, [R2+URZ+0x19c60], R4 ;  /* 0x019c6004020075a7 */ /* 0x0010a4000804017f */
[----:B--2---:R-:W-:Y:S05]  /*1afd0*/  @!P2 NANOSLEEP.SYNCS 0x989680 ;  /* 0x009896800000a95d */ /* 0x004fea0003900000 */
[----:B------:R-:W2:Y:S02]  /*1afe0*/  @!P2 SYNCS.PHASECHK.TRANS64 P2, [R2+URZ+0x19c60], R4 ;  /* 0x019c60040200a5a7 */ /* 0x000ea4000804007f */
[----:B--2---:R-:W-:Y:S05]  /*1aff0*/  @!P2 BRA `(.L_x_1142) ;  /* 0xfffffffc00f0a947 */ /* 0x004fea000383ffff */
[----:B------:R-:W-:Y:S05]  /*1b000*/  BRA `(.L_x_1222) ;  /* 0xffffffc800e87947 */ /* 0x000fea000383ffff */
.L_x_1150:
[----:B-1----:R1:W2:Y:S02]  /*1b010*/  SYNCS.PHASECHK.TRANS64.TRYWAIT P1, [R3+URZ+0x19c70], R0 ;  /* 0x019c7000030075a7 */ /* 0x0022a4000802017f */
[----:B--2---:R-:W-:Y:S05]  /*1b020*/  @!P1 NANOSLEEP.SYNCS 0x989680 ;  /* 0x009896800000995d */ /* 0x004fea0003900000 */
[----:B------:R-:W2:Y:S02]  /*1b030*/  @!P1 SYNCS.PHASECHK.TRANS64 P1, [R3+URZ+0x19c70], R0 ;  /* 0x019c7000030095a7 */ /* 0x000ea4000802007f */
[----:B--2---:R-:W-:Y:S05]  /*1b040*/  @!P1 BRA `(.L_x_1150) ;  /* 0xfffffffc00f09947 */ /* 0x004fea000383ffff */
[----:B------:R-:W-:Y:S05]  /*1b050*/  BRA `(.L_x_1223) ;  /* 0xffffffd0004c7947 */ /* 0x000fea000383ffff */
.L_x_1152:
[----:B-1----:R1:W2:Y:S02]  /*1b060*/  SYNCS.PHASECHK.TRANS64.TRYWAIT P1, [R3+URZ+0x19c60], R0 ;  /* 0x019c6000030075a7 */ /* 0x0022a4000802017f */
[----:B--2---:R-:W-:Y:S05]  /*1b070*/  @!P1 NANOSLEEP.SYNCS 0x989680 ;  /* 0x009896800000995d */ /* 0x004fea0003900000 */
[----:B------:R-:W2:Y:S02]  /*1b080*/  @!P1 SYNCS.PHASECHK.TRANS64 P1, [R3+URZ+0x19c60], R0 ;  /* 0x019c6000030095a7 */ /* 0x000ea4000802007f */
[----:B--2---:R-:W-:Y:S05]  /*1b090*/  @!P1 BRA `(.L_x_1152) ;  /* 0xfffffffc00f09947 */ /* 0x004fea000383ffff */
[----:B------:R-:W-:Y:S05]  /*1b0a0*/  BRA `(.L_x_1224) ;  /* 0xffffffd000587947 */ /* 0x000fea000383ffff */
.L_x_1166:
[----:B0-----:R0:W1:Y:S02]  /*1b0b0*/  SYNCS.PHASECHK.TRANS64.TRYWAIT P0, [R5+URZ+0x19c20], R0 ;  /* 0x019c2000050075a7 */ /* 0x001064000800017f */
[----:B-1----:R-:W-:Y:S05]  /*1b0c0*/  @!P0 NANOSLEEP.SYNCS 0x989680 ;  /* 0x009896800000895d */ /* 0x002fea0003900000 */
[----:B------:R-:W1:Y:S02]  /*1b0d0*/  @!P0 SYNCS.PHASECHK.TRANS64 P0, [R5+URZ+0x19c20], R0 ;  /* 0x019c2000050085a7 */ /* 0x000e64000800007f */
[----:B-1----:R-:W-:Y:S05]  /*1b0e0*/  @!P0 BRA `(.L_x_1166) ;  /* 0xfffffffc00f08947 */ /* 0x002fea000383ffff */
[----:B------:R-:W-:Y:S05]  /*1b0f0*/  BRA `(.L_x_1225) ;  /* 0xffffffe400b87947 */ /* 0x000fea000383ffff */
.L_x_1167:
        /* <DEDUP_REMOVED lines=11> */
.L_x_1227:
[----:B------:R-:W-:Y:S05]  /*1b1b0*/  BSYNC B0 ;  /* 0x0000000000007941 */ /* 0x000fea0003800000 */
.L_x_1226:
[----:B------:R-:W-:Y:S05]  /*1b1c0*/  BRA `(.L_x_1228) ;  /* 0xffffffe400a07947 */ /* 0x000fea000383ffff */
.L_x_1170:
[----:B------:R-:W-:Y:S01]  /*1b1d0*/  BSSY B1, `(.L_x_1229) ;  /* 0x0000006000017945 */ /* 0x000fe20003800000 */
[----:B------:R-:W-:-:S07]  /*1b1e0*/  IMAD.MOV.U32 R15, RZ, RZ, -0x1 ;  /* 0xffffffffff0f7424 */ /* 0x000fce00078e00ff */
[----:B0-----:R-:W-:Y:S05]  /*1b1f0*/  WARPSYNC.COLLECTIVE R15, `(.L_x_1230) ;  /* 0x000000000f0c7348 */ /* 0x001fea0003c00000 */
[----:B------:R-:W-:Y:S02]  /*1b200*/  ELECT P6, UR62, PT ;  /* 0x00000000003e782f */ /* 0x000fe400038c0000 */
[----:B------:R-:W-:Y:S01]  /*1b210*/  MOV R14, UR62 ;  /* 0x0000003e000e7c02 */ /* 0x000fe20008000f00 */
[----:B0-----:R-:W-:Y:S10]  /*1b220*/  ENDCOLLECTIVE ;  /* 0x000000000000791b */ /* 0x001ff40003800000 */
.L_x_1230:
[----:B------:R-:W-:Y:S05]  /*1b230*/  BSYNC B1 ;  /* 0x0000000000017941 */ /* 0x000fea0003800000 */
.L_x_1229:
[----:B------:R-:W-:Y:S05]  /*1b240*/  BRA `(.L_x_1231) ;  /* 0xffffffe400987947 */ /* 0x000fea000383ffff */
.L_x_1172:
[----:B0-----:R0:W1:Y:S02]  /*1b250*/  SYNCS.PHASECHK.TRANS64.TRYWAIT P1, [R3+URZ+0x19c40], R2 ;  /* 0x019c4002030075a7 */ /* 0x001064000802017f */
[----:B-1----:R-:W-:Y:S05]  /*1b260*/  @!P1 NANOSLEEP.SYNCS 0x989680 ;  /* 0x009896800000995d */ /* 0x002fea0003900000 */
[----:B------:R-:W1:Y:S02]  /*1b270*/  @!P1 SYNCS.PHASECHK.TRANS64 P1, [R3+URZ+0x19c40], R2 ;  /* 0x019c4002030095a7 */ /* 0x000e64000802007f */
[----:B-1----:R-:W-:Y:S05]  /*1b280*/  @!P1 BRA `(.L_x_1172) ;  /* 0xfffffffc00f09947 */ /* 0x002fea000383ffff */
[----:B------:R-:W-:Y:S05]  /*1b290*/  BRA `(.L_x_1232) ;  /* 0xffffffe400b87947 */ /* 0x000fea000383ffff */
.L_x_1174:
[----:B-1----:R1:W2:Y:S02]  /*1b2a0*/  SYNCS.PHASECHK.TRANS64.TRYWAIT P1, [R5+URZ+0x19c40], R0 ;  /* 0x019c4000050075a7 */ /* 0x0022a4000802017f */
[----:B--2---:R-:W-:Y:S05]  /*1b2b0*/  @!P1 NANOSLEEP.SYNCS 0x989680 ;  /* 0x009896800000995d */ /* 0x004fea0003900000 */
[----:B------:R-:W2:Y:S02]  /*1b2c0*/  @!P1 SYNCS.PHASECHK.TRANS64 P1, [R5+URZ+0x19c40], R0 ;  /* 0x019c4000050095a7 */ /* 0x000ea4000802007f */
[----:B--2---:R-:W-:Y:S05]  /*1b2d0*/  @!P1 BRA `(.L_x_1174) ;  /* 0xfffffffc00f09947 */ /* 0x004fea000383ffff */
[----:B------:R-:W-:Y:S05]  /*1b2e0*/  BRA `(.L_x_1233) ;  /* 0xffffffe400c47947 */ /* 0x000fea000383ffff */
.L_x_1176:
[----:B--2---:R2:W3:Y:S02]  /*1b2f0*/  SYNCS.PHASECHK.TRANS64.TRYWAIT P1, [R3+URZ+0x19c60], R2 ;  /* 0x019c6002030075a7 */ /* 0x0044e4000802017f */
[----:B---3--:R-:W-:Y:S05]  /*1b300*/  @!P1 NANOSLEEP.SYNCS 0x989680 ;  /* 0x009896800000995d */ /* 0x008fea0003900000 */
[----:B------:R-:W3:Y:S02]  /*1b310*/  @!P1 SYNCS.PHASECHK.TRANS64 P1, [R3+URZ+0x19c60], R2 ;  /* 0x019c6002030095a7 */ /* 0x000ee4000802007f */
[----:B---3--:R-:W-:Y:S05]  /*1b320*/  @!P1 BRA `(.L_x_1176) ;  /* 0xfffffffc00f09947 */ /* 0x008fea000383ffff */
[----:B------:R-:W-:Y:S05]  /*1b330*/  BRA `(.L_x_1234) ;  /* 0xffffffe400c07947 */ /* 0x000fea000383ffff */
.L_x_1178:
[----:B---3--:R3:W4:Y:S02]  /*1b340*/  SYNCS.PHASECHK.TRANS64.TRYWAIT P1, [R5+URZ+0x19c60], R0 ;  /* 0x019c6000050075a7 */ /* 0x008724000802017f */
[----:B----4-:R-:W-:Y:S05]  /*1b350*/  @!P1 NANOSLEEP.SYNCS 0x989680 ;  /* 0x009896800000995d */ /* 0x010fea0003900000 */
[----:B------:R-:W4:Y:S02]  /*1b360*/  @!P1 SYNCS.PHASECHK.TRANS64 P1, [R5+URZ+0x19c60], R0 ;  /* 0x019c6000050095a7 */ /* 0x000f24000802007f */
[----:B----4-:R-:W-:Y:S05]  /*1b370*/  @!P1 BRA `(.L_x_1178) ;  /* 0xfffffffc00f09947 */ /* 0x010fea000383ffff */
[----:B------:R-:W-:Y:S05]  /*1b380*/  BRA `(.L_x_1235) ;  /* 0xffffffe400bc7947 */ /* 0x000fea000383ffff */
.L_x_1180:
[----:B----4-:R4:W0:Y:S02]  /*1b390*/  SYNCS.PHASECHK.TRANS64.TRYWAIT P1, [R3+URZ+0x19c80], R2 ;  /* 0x019c8002030075a7 */ /* 0x010824000802017f */
[----:B0-----:R-:W-:Y:S05]  /*1b3a0*/  @!P1 NANOSLEEP.SYNCS 0x989680 ;  /* 0x009896800000995d */ /* 0x001fea0003900000 */
[----:B------:R-:W0:Y:S02]  /*1b3b0*/  @!P1 SYNCS.PHASECHK.TRANS64 P1, [R3+URZ+0x19c80], R2 ;  /* 0x019c8002030095a7 */ /* 0x000e24000802007f */
[----:B0-----:R-:W-:Y:S05]  /*1b3c0*/  @!P1 BRA `(.L_x_1180) ;  /* 0xfffffffc00f09947 */ /* 0x001fea000383ffff */
[----:B------:R-:W-:Y:S05]  /*1b3d0*/  BRA `(.L_x_1236) ;  /* 0xffffffe400b87947 */ /* 0x000fea000383ffff */
.L_x_1237:
        /* <DEDUP_REMOVED lines=10> */
.L_x_2541:


//--------------------- .text._ZN7cutlass13device_kernelIN5flash11enable_sm90INS1_16FlashAttnFwdSm90INS1_25CollectiveMainloopFwdSm90ILi2EN4cute5tupleIJNS5_1CILi1EEES8_S8_EEENS6_IJNS7_ILi192EEENS7_ILi128EEENS7_ILi96EEEEEELi96ENS_12float_e4m3_tEfNS_4arch4Sm90ELb0ELb1ELb1ELb1ELb1ELb1ELb0ELb1ELb1ELb1ELb1ELb0EEENS1_21CollectiveEpilogueFwdINS6_IJSA_SC_SB_EEES9_NS_10bfloat16_tESG_Li384ELb1ELb1ELb1ELb1EEENS1_36VarlenDynamicPersistentTileSchedulerILi192ELi128ELi384ELi128ELb1ELb1ELb1ELb1ELb0ELb1EEEEEEEEEvNT_6ParamsE --------------------------
	.section	.text._ZN7cutlass13device_kernelIN5flash11enable_sm90INS1_16FlashAttnFwdSm90INS1_25CollectiveMainloopFwdSm90ILi2EN4cute5tupleIJNS5_1CILi1EEES8_S8_EEENS6_IJNS7_ILi192EEENS7_ILi128EEENS7_ILi96EEEEEELi96ENS_12float_e4m3_tEfNS_4arch4Sm90ELb0ELb1ELb1ELb1ELb1ELb1ELb0ELb1ELb1ELb1ELb1ELb0EEENS1_21CollectiveEpilogueFwdINS6_IJSA_SC_SB_EEES9_NS_10bfloat16_tESG_Li384ELb1ELb1ELb1ELb1EEENS1_36VarlenDynamicPersistentTileSchedulerILi192ELi128ELi384ELi128ELb1ELb1ELb1ELb1ELb0ELb1EEEEEEEEEvNT_6ParamsE,"ax",@progbits
	.align	128
.text._ZN7cutlass13device_kernelIN5flash11enable_sm90INS1_16FlashAttnFwdSm90INS1_25CollectiveMainloopFwdSm90ILi2EN4cute5tupleIJNS5_1CILi1EEES8_S8_EEENS6_IJNS7_ILi192EEENS7_ILi128EEENS7_ILi96EEEEEELi96ENS_12float_e4m3_tEfNS_4arch4Sm90ELb0ELb1ELb1ELb1ELb1ELb1ELb0ELb1ELb1ELb1ELb1ELb0EEENS1_21CollectiveEpilogueFwdINS6_IJSA_SC_SB_EEES9_NS_10bfloat16_tESG_Li384ELb1ELb1ELb1ELb1EEENS1_36VarlenDynamicPersistentTileSchedulerILi192ELi128ELi384ELi128ELb1ELb1ELb1ELb1ELb0ELb1EEEEEEEEEvNT_6ParamsE:
        .type           _ZN7cutlass13device_kernelIN5flash11enable_sm90INS1_16FlashAttnFwdSm90INS1_25CollectiveMainloopFwdSm90ILi2EN4cute5tupleIJNS5_1CILi1EEES8_S8_EEENS6_IJNS7_ILi192EEENS7_ILi128EEENS7_ILi96EEEEEELi96ENS_12float_e4m3_tEfNS_4arch4Sm90ELb0ELb1ELb1ELb1ELb1ELb1ELb0ELb1ELb1ELb1ELb1ELb0EEENS1_21CollectiveEpilogueFwdINS6_IJSA_SC_SB_EEES9_NS_10bfloat16_tESG_Li384ELb1ELb1ELb1ELb1EEENS1_36VarlenDynamicPersistentTileSchedulerILi192ELi128ELi384ELi128ELb1ELb1ELb1ELb1ELb0ELb1EEEEEEEEEvNT_6ParamsE,@function
        .size           _ZN7cutlass13device_kernelIN5flash11enable_sm90INS1_16FlashAttnFwdSm90INS1_25CollectiveMainloopFwdSm90ILi2EN4cute5tupleIJNS5_1CILi1EEES8_S8_EEENS6_IJNS7_ILi192EEENS7_ILi128EEENS7_ILi96EEEEEELi96ENS_12float_e4m3_tEfNS_4arch4Sm90ELb0ELb1ELb1ELb1ELb1ELb1ELb0ELb1ELb1ELb1ELb1ELb0EEENS1_21CollectiveEpilogueFwdINS6_IJSA_SC_SB_EEES9_NS_10bfloat16_tESG_Li384ELb1ELb1ELb1ELb1EEENS1_36VarlenDynamicPersistentTileSchedulerILi192ELi128ELi384ELi128ELb1ELb1ELb1ELb1ELb0ELb1EEEEEEEEEvNT_6ParamsE,(.L_x_2542 - _ZN7cutlass13device_kernelIN5flash11enable_sm90INS1_16FlashAttnFwdSm90INS1_25CollectiveMainloopFwdSm90ILi2EN4cute5tupleIJNS5_1CILi1EEES8_S8_EEENS6_IJNS7_ILi192EEENS7_ILi128EEENS7_ILi96EEEEEELi96ENS_12float_e4m3_tEfNS_4arch4Sm90ELb0ELb1ELb1ELb1ELb1ELb1ELb0ELb1ELb1ELb1ELb1ELb0EEENS1_21CollectiveEpilogueFwdINS6_IJSA_SC_SB_EEES9_NS_10bfloat16_tESG_Li384ELb1ELb1ELb1ELb1EEENS1_36VarlenDynamicPersistentTileSchedulerILi192ELi128ELi384ELi128ELb1ELb1ELb1ELb1ELb0ELb1EEEEEEEEEvNT_6ParamsE)
        .other          _ZN7cutlass13device_kernelIN5flash11enable_sm90INS1_16FlashAttnFwdSm90INS1_25CollectiveMainloopFwdSm90ILi2EN4cute5tupleIJNS5_1CILi1EEES8_S8_EEENS6_IJNS7_ILi192EEENS7_ILi128EEENS7_ILi96EEEEEELi96ENS_12float_e4m3_tEfNS_4arch4Sm90ELb0ELb1ELb1ELb1ELb1ELb1ELb0ELb1ELb1ELb1ELb1ELb0EEENS1_21CollectiveEpilogueFwdINS6_IJSA_SC_SB_EEES9_NS_10bfloat16_tESG_Li384ELb1ELb1ELb1ELb1EEENS1_36VarlenDynamicPersistentTileSchedulerILi192ELi128ELi384ELi128ELb1ELb1ELb1ELb1ELb0ELb1EEEEEEEEEvNT_6ParamsE,@"STO_CUDA_ENTRY STV_DEFAULT"
_ZN7cutlass13device_kernelIN5flash11enable_sm90INS1_16FlashAttnFwdSm90INS1_25CollectiveMainloopFwdSm90ILi2EN4cute5tupleIJNS5_1CILi1EEES8_S8_EEENS6_IJNS7_ILi192EEENS7_ILi128EEENS7_ILi96EEEEEELi96ENS_12float_e4m3_tEfNS_4arch4Sm90ELb0ELb1ELb1ELb1ELb1ELb1ELb0ELb1ELb1ELb1ELb1ELb0EEENS1_21CollectiveEpilogueFwdINS6_IJSA_SC_SB_EEES9_NS_10bfloat16_tESG_Li384ELb1ELb1ELb1ELb1EEENS1_36VarlenDynamicPersistentTileSchedulerILi192ELi128ELi384ELi128ELb1ELb1ELb1ELb1ELb0ELb1EEEEEEEEEvNT_6ParamsE:
[----:B------:R-:W0:Y:S02]  /*0000*/  LDC R1, c[0x0][0x28] ;  /* 0x00000a00ff017b82 */ /* 0x000e240000000800 */
[----:B0-----:R-:W-:Y:S01]  /*0010*/  VIADD R1, R1, 0xffffff70 ;  /* 0xffffff7001017836 */ /* 0x001fe20000000000 */
[----:B------:R-:W0:Y:S01]  /*0020*/  S2R R2, SR_TID.X ;  /* 0x0000000000027919 */ /* 0x000e220000002100 */
[----:B------:R-:W-:Y:S01]  /*0030*/  ELECT P0, URZ, PT ;  /* 0x00000000003f782f */ /* 0x000fe20003800000 */
[----:B------:R-:W-:Y:S01]  /*0040*/  BSSY B0, `(.L_x_1238) ;  /* 0x000000e000007945 */ /* 0x000fe20003800000 */
[--C-:B0-----:R-:W-:Y:S02]  /*0050*/  SHF.R.U32.HI R6, RZ, 0x5, R2.reuse ;  /* 0x00000005ff067819 */ /* 0x101fe40000011602 */
[----:B------:R-:W-:-:S03]  /*0060*/  SHF.R.U32.HI R2, RZ, 0x7, R2 ;  /* 0x00000007ff027819 */ /* 0x000fc60000011602 */
        /* <DEDUP_REMOVED lines=11> */
.L_x_1239:
[----:B------:R-:W-:Y:S05]  /*0120*/  BSYNC B0 ;  /* 0x0000000000007941 */ /* 0x000fea0003800000 */
.L_x_1238:
[----:B------:R-:W-:Y:S01]  /*0130*/  VOTEU.ANY UP0, P0 ;  /* 0x00000000003f7886 */ /* 0x000fe20000000100 */
[----:B------:R-:W0:Y:S01]  /*0140*/  SHFL.IDX PT, R2, R2, RZ, 0x1f ;  /* 0x00001fff02027589 */ /* 0x000e2200000e0000 */
[----:B------:R-:W-:Y:S01]  /*0150*/  UMOV UR4, 0x80 ;  /* 0x0000008000047882 */ /* 0x000fe20000000000 */
[----:B------:R-:W-:Y:S01]  /*0160*/  UMOV UR7, 0x180 ;  /* 0x0000018000077882 */ /* 0x000fe20000000000 */
[----:B------:R-:W-:Y:S01]  /*0170*/  VOTEU.ANY UP1, P0 ;  /* 0x00000000003f7886 */ /* 0x000fe20000020100 */
[----:B------:R-:W1:Y:S01]  /*0180*/  @UP0 S2UR UR8, SR_CgaCtaId ;  /* 0x00000000000809c3 */ /* 0x000e620000008800 */
[----:B------:R-:W2:Y:S01]  /*0190*/  SHFL.IDX PT, R0, R6, RZ, 0x1f ;  /* 0x00001fff06007589 */ /* 0x000ea200000e0000 */
[----:B------:R-:W-:Y:S01]  /*01a0*/  @UP0 UMOV UR6, 0x400 ;  /* 0x0000040000060882 */ /* 0x000fe20000000000 */
[----:B------:R-:W-:-:S04]  /*01b0*/  @UP0 UIADD3 UR4, -UR4, 0x100000, URZ ;  /* 0x0010000004040890 */ /* 0x000fc8000fffe13f */
[----:B------:R-:W-:Y:S02]  /*01c0*/  @UP0 USHF.L.U32 UR5, UR4, 0xb, URZ ;  /* 0x0000000b04050899 */ /* 0x000fe4000800063f */
[----:B------:R-:W-:Y:S01]  /*01d0*/  @UP0 USHF.L.U32 UR4, UR4, 0x1, URZ ;  /* 0x0000000104040899 */ /* 0x000fe2000800063f */
[----:B------:R-:W-:Y:S01]  /*01e0*/  VOTEU.ANY UP2, P0 ;  /* 0x00000000003f7886 */ /* 0x000fe20000040100 */
[----:B0-----:R-:W-:Y:S01]  /*01f0*/  R2UR UR9, R2 ;  /* 0x00000000020972ca */ /* 0x001fe200000e0000 */
[----:B-1----:R-:W-:Y:S01]  /*0200*/  @UP0 ULEA UR8, UR8, UR6, 0x18 ;  /* 0x0000000608080291 */ /* 0x002fe2000f8ec03f */
[----:B--2---:R-:W-:Y:S01]  /*0210*/  ISETP.NE.AND P1, PT, R0, RZ, PT ;  /* 0x000000ff0000720c */ /* 0x004fe20003f25270 */
[----:B------:R-:W-:-:S04]  /*0220*/  @UP0 UIADD3 UR6, -UR7, 0x100000, URZ ;  /* 0x0010000007060890 */ /* 0x000fc8000fffe13f */
[----:B------:R-:W-:Y:S02]  /*0230*/  @UP0 USHF.L.U32 UR7, UR6, 0xb, URZ ;  /* 0x0000000b06070899 */ /* 0x000fe4000800063f */
[----:B------:R-:W-:-:S04]  /*0240*/  @UP0 USHF.L.U32 UR6, UR6, 0x1, URZ ;  /* 0x0000000106060899 */ /* 0x000fc8000800063f */
[----:B------:R-:W-:Y:S01]  /*0250*/  UISETP.NE.AND UP0, UPT, UR9, URZ, UPT ;  /* 0x0000003f0900728c */ /* 0x000fe2000bf05270 */
[----:B------:R-:W0:Y:S02]  /*0260*/  FENCE.VIEW.ASYNC.S ;  /* 0x00000000000073c6 */ /* 0x000e240000000000 */
[----:B0-----:R0:W1:Y:S05]  /*0270*/  @UP1 SYNCS.EXCH.64 URZ, [UR8+0x19c00], UR4 ;  /* 0x019c0004083f15b2 */ /* 0x00106a0008000100 */
[----:B------:R0:W2:Y:S01]  /*0280*/  @UP2 SYNCS.EXCH.64 URZ, [UR8+0x19c20], UR6 ;  /* 0x019c2006083f25b2 */ /* 0x0000a20008000100 */
        /* <DEDUP_REMOVED lines=17> */
[----:B------:R3:W0:Y:S02]  /*03a0*/  SYNCS.EXCH.64 URZ, [UR8+0x19c48], UR6 ;  /* 0x019c4806083f75b2 */ /* 0x0006240008000100 */
[----:B---3--:R-:W-:Y:S01]  /*03b0*/  NOP ;  /* 0x0000000000007918 */ /* 0x008fe20000000000 */
.L_x_1240:
[----:B------:R-:W3:Y:S01]  /*03c0*/  SHFL.IDX PT, R0, R6, RZ, 0x1f ;  /* 0x00001fff06007589 */ /* 0x000ee200000e0000 */
[----:B------:R-:W-:Y:S01]  /*03d0*/  NOP ;  /* 0x0000000000007918 */ /* 0x000fe20000000000 */
[----:B---3--:R-:W-:-:S13]  /*03e0*/  ISETP.NE.AND P0, PT, R0, RZ, PT ;  /* 0x000000ff0000720c */ /* 0x008fda0003f05270 */
        /* <DEDUP_REMOVED lines=17> */
[----:B------:R3:W0:Y:S02]  /*0500*/  SYNCS.EXCH.64 URZ, [UR8+0x19c68], UR6 ;  /* 0x019c6806083f75b2 */ /* 0x0006240008000100 */
[----:B---3--:R-:W-:Y:S01]  /*0510*/  NOP ;  /* 0x0000000000007918 */ /* 0x008fe20000000000 */
.L_x_1241:
[----:B------:R-:W3:Y:S01]  /*0520*/  SHFL.IDX PT, R0, R6, RZ, 0x1f ;  /* 0x00001fff06007589 */ /* 0x000ee200000e0000 */
[----:B------:R-:W-:Y:S01]  /*0530*/  NOP ;  /* 0x0000000000007918 */ /* 0x000fe20000000000 */
[----:B---3--:R-:W-:-:S13]  /*0540*/  ISETP.NE.AND P0, PT, R0, RZ, PT ;  /* 0x000000ff0000720c */ /* 0x008fda0003f05270 */
        /* <DEDUP_REMOVED lines=13> */
[----:B------:R3:W0:Y:S02]  /*0620*/  SYNCS.EXCH.64 URZ, [UR6+0x19c88], UR4 ;  /* 0x019c8804063f75b2 */ /* 0x0006240008000100 */
[----:B---3--:R-:W-:Y:S01]  /*0630*/  NOP ;  /* 0x0000000000007918 */ /* 0x008fe20000000000 */
.L_x_1242:
        /* <DEDUP_REMOVED lines=22> */
.L_x_1243:
[----:B------:R-:W3:Y:S01]  /*07a0*/  SHFL.IDX PT, R2, R6, RZ, 0x1f ;  /* 0x00001fff06027589 */ /* 0x000ee200000e0000 */
[----:B------:R-:W-:Y:S01]  /*07b0*/  NOP ;  /* 0x0000000000007918 */ /* 0x000fe20000000000 */
[----:B------:R-:W0:Y:S01]  /*07c0*/  S2R R0, SR_CgaCtaId ;  /* 0x0000000000007919 */ /* 0x000e220000008800 */
[----:B---3--:R-:W-:-:S13]  /*07d0*/  ISETP.NE.AND P0, PT, R2, RZ, PT ;  /* 0x000000ff0200720c */ /* 0x008fda0003f05270 */
        /* <DEDUP_REMOVED lines=14> */
[----:B0-----:R0:W3:Y:S08]  /*08c0*/  SYNCS.EXCH.64 URZ, [UR8+0x19cb0], UR4 ;  /* 0x019cb004083f75b2 */ /* 0x0010f00008000100 */
[----:B------:R0:W0:Y:S01]  /*08d0*/  SYNCS.EXCH.64 URZ, [UR8+0x19cc0], UR6 ;  /* 0x019cc006083f75b2 */ /* 0x0000220008000100 */
[----:B------:R0:W0:Y:S01]  /*08e0*/  SYNCS.EXCH.64 URZ, [UR8+0x19cb8], UR4 ;  /* 0x019cb804083f75b2 */ /* 0x0000220008000100 */
[----:B------:R0:W0:Y:S01]  /*08f0*/  SYNCS.EXCH.64 URZ, [UR8+0x19cc8], UR6 ;  /* 0x019cc806083f75b2 */ /* 0x0000220008000100 */
[----:B------:R-:W-:Y:S01]  /*0900*/  NOP ;  /* 0x0000000000007918 */ /* 0x000fe20000000000 */
.L_x_1244:
[----:B------:R-:W-:Y:S01]  /*0910*/  PLOP3.LUT P0, PT, PT, PT, UP0, 0x80, 0x0 ;  /* 0x000000000000781c */ /* 0x000fe20003f0f008 */
[----:B------:R-:W-:Y:S01]  /*0920*/  UMOV UR37, 0x1 ;  /* 0x0000000100257882 */ /* 0x000fe20000000000 */
[----:B------:R-:W-:Y:S01]  /*0930*/  NOP ;  /* 0x0000000000007918 */ /* 0x000fe20000000000 */
[----:B------:R-:W-:Y:S01]  /*0940*/  USEL UR37, UR37, 0x2, !UP0 ;  /* 0x0000000225257887 */ /* 0x000fe2000c000000 */
[----:B------:R-:W-:Y:S01]  /*0950*/  BSSY B8, `(.L_x_1245) ;  /* 0x0002577000087945 */ /* 0x000fe20003800000 */
[----:B------:R-:W-:Y:S01]  /*0960*/  ULDC.64 UR40, c[0x0][0x208] ;  /* 0x0000820000287ab9 */ /* 0x000fe20000000a00 */
[----:B01234-:R-:W-:Y:S07]  /*0970*/  BAR.SYNC.DEFER_BLOCKING 0x0 ;  /* 0x0000000000007b1d */ /* 0x01ffee0000010000 */
[----:B------:R-:W-:Y:S05]  /*0980*/  @!P0 BRA `(.L_x_1246) ;  /* 0x000001d0004c8947 */ /* 0x000fea0003800000 */
.L_x_1247:
[----:B------:R-:W-:-:S08]  /*0990*/  NOP ;  /* 0x0000000000007918 */ /* 0x000fd00000000000 */
[----:B------:R-:W0:Y:S02]  /*09a0*/  USETMAXREG.TRY_ALLOC.CTAPOOL UP0, 0xa0 ;  /* 0x000000a0000079c8 */ /* 0x000e240008000600 */
[----:B0-----:R-:W-:-:S13]  /*09b0*/  PLOP3.LUT P0, PT, PT, PT, UP0, 0x80, 0x0 ;  /* 0x000000000000781c */ /* 0x001fda0003f0f008 */
[----:B------:R-:W-:Y:S05]  /*09c0*/  @!P0 BRA `(.L_x_1247) ;  /* 0xfffffffc00f08947 */ /* 0x000fea000383ffff */
[----:B------:R-:W0:Y:S08]  /*09d0*/  S2UR UR4, SR_CgaCtaId ;  /* 0x00000000000479c3 */ /* 0x000e300000008800 */
[----:B------:R-:W-:Y:S06]  /*09e0*/  BAR.ARV 0x8, 0x200 ;  /* 0x0208000000007b1d */ /* 0x000fec0000002000 */
[----:B------:R-:W-:-:S02]  /*09f0*/  MOV R16, 0x400 ;  /* 0x0000040000107802 */ /* 0x000fc40000000f00 */
[----:B------:R-:W-:Y:S01]  /*0a00*/  BAR.SYNC.DEFER_BLOCKING 0x5, 0x200 ;  /* 0x0148000000007b1d */ /* 0x000fe20000010000 */
[----:B0-----:R-:W-:-:S05]  /*0a10*/  IMAD.U32 R0, RZ, RZ, UR4 ;  /* 0x00000004ff007e24 */ /* 0x001fca000f8e00ff */
[----:B------:R-:W-:Y:S01]  /*0a20*/  ULDC UR4, c[0x0][0xc3c] ;  /* 0x00030f0000047ab9 */ /* 0x000fe20000000800 */
[----:B------:R-:W-:Y:S01]  /*0a30*/  LEA R16, R0, R16, 0x18 ;  /* 0x0000001000107211 */ /* 0x000fe200078ec0ff */
[----:B------:R-:W-:Y:S04]  /*0a40*/  STL [R1+0x4], R0 ;  /* 0x0000040001007387 */ /* 0x000fe80000100800 */
[----:B------:R-:W0:Y:S01]  /*0a50*/  LDS.128 R8, [R16+0x19cd0] ;  /* 0x019cd00010087984 */ /* 0x000e220000000c00 */
[----:B------:R-:W-:Y:S06]  /*0a60*/  BAR.ARV 0x4, 0x200 ;  /* 0x0108000000007b1d */ /* 0x000fec0000002000 */
[----:B0-----:R-:W-:-:S13]  /*0a70*/  ISETP.GE.AND P0, PT, R11, UR4, PT ;  /* 0x000000040b007c0c */ /* 0x001fda000bf06270 */
[----:B------:R-:W-:Y:S05]  /*0a80*/  @P0 BRA `(.L_x_1248) ;  /* 0x00000254008c0947 */ /* 0x000fea0003800000 */
[----:B------:R-:W0:Y:S01]  /*0a90*/  S2R R0, SR_TID.X ;  /* 0x0000000000007919 */ /* 0x000e220000002100 */
[----:B------:R-:W-:Y:S01]  /*0aa0*/  IMAD.MOV.U32 R152, RZ, RZ, RZ ;  /* 0x000000ffff987224 */ /* 0x000fe200078e00ff */
[----:B------:R-:W-:Y:S01]  /*0ab0*/  ULOP3.LUT UR36, UR37, 0x1, URZ, 0xfc, !UPT ;  /* 0x0000000125247892 */ /* 0x000fe2000f8efc3f */
[----:B0-----:R-:W-:-:S05]  /*0ac0*/  VIADD R22, R0, 0xffffff80 ;  /* 0xffffff8000167836 */ /* 0x001fca0000000000 */
[----:B------:R-:W-:Y:S02]  /*0ad0*/  SHF.R.S32.HI R0, RZ, 0x1f, R22 ;  /* 0x0000001fff007819 */ /* 0x000fe40000011416 */
[-C--:B------:R-:W-:Y:S02]  /*0ae0*/  LEA.HI R3, R22, R22.reuse, RZ, 0x1 ;  /* 0x0000001616037211 */ /* 0x080fe400078f08ff */
[CC--:B------:R-:W-:Y:S02]  /*0af0*/  LEA.HI R2, R0.reuse, R22.reuse, RZ, 0x5 ;  /* 0x0000001600027211 */ /* 0x0c0fe400078f28ff */
[----:B------:R-:W-:Y:S02]  /*0b00*/  LEA.HI R6, R0, R22, RZ, 0x4 ;  /* 0x0000001600067211 */ /* 0x000fe400078f20ff */
[----:B------:R-:W-:Y:S01]  /*0b10*/  SHF.R.S32.HI R12, RZ, 0x1, R3 ;  /* 0x00000001ff0c7819 */ /* 0x000fe20000011403 */
[----:B------:R-:W-:Y:S01]  /*0b20*/  IMAD.SHL.U32 R4, R2, 0x10, RZ ;  /* 0x0000001002047824 */ /* 0x000fe200078e00ff */
[----:B------:R-:W-:-:S04]  /*0b30*/  LOP3.LUT R2, R6, 0x7fffff0, RZ, 0xc0, !PT ;  /* 0x07fffff006027812 */ /* 0x000fc800078ec0ff */
[----:B------:R-:W-:Y:S01]  /*0b40*/  LOP3.LUT R5, R4, 0xfffffe00, RZ, 0xc0, !PT ;  /* 0xfffffe0004057812 */ /* 0x000fe200078ec0ff */
[----:B------:R-:W-:Y:S01]  /*0b50*/  IMAD.IADD R4, R22, 0x1, -R2 ;  /* 0x0000000116047824 */ /* 0x000fe200078e0a02 */
[----:B------:R-:W-:-:S03]  /*0b60*/  LEA.HI R2, R0, R22, RZ, 0x7 ;  /* 0x0000001600027211 */ /* 0x000fc600078f38ff */
[----:B------:R-:W-:Y:S01]  /*0b70*/  IMAD R13, R4, 0x20, R5 ;  /* 0x00000020040d7824 */ /* 0x000fe200078e0205 */
[----:B------:R-:W-:Y:S02]  /*0b80*/  SHF.R.S32.HI R5, RZ, 0x1f, R3 ;  /* 0x0000001fff057819 */ /* 0x000fe40000011403 */
[----:B------:R-:W-:Y:S02]  /*0b90*/  LOP3.LUT R7, R2, 0xffffff80, RZ, 0xc0, !PT ;  /* 0xffffff8002077812 */ /* 0x000fe400078ec0ff */
[----:B------:R-:W-:Y:S02]  /*0ba0*/  LOP3.LUT R3, R3, 0xfffffffe, RZ, 0xc0, !PT ;  /* 0xfffffffe03037812 */ /* 0x000fe400078ec0ff */
[----:B------:R-:W-:Y:S01]  /*0bb0*/  LEA.HI R5, R5, R12, RZ, 0x2 ;  /* 0x0000000c05057211 */ /* 0x000fe200078f10ff */
[C---:B------:R-:W-:Y:S01]  /*0bc0*/  IMAD.IADD R21, R22.reuse, 0x1, -R7 ;  /* 0x0000000116157824 */ /* 0x040fe200078e0a07 */
[----:B------:R-:W-:Y:S01]  /*0bd0*/  SHF.R.S32.HI R7, RZ, 0x4, R6 ;  /* 0x00000004ff077819 */ /* 0x000fe20000011406 */
[----:B------:R-:W-:Y:S01]  /*0be0*/  IMAD.IADD R18, R22, 0x1, -R3 ;  /* 0x0000000116127824 */ /* 0x000fe200078e0a03 */
[----:B------:R-:W-:-:S02]  /*0bf0*/  LOP3.LUT R5, R5, 0x7fffffc, RZ, 0xc0, !PT ;  /* 0x07fffffc05057812 */ /* 0x000fc400078ec0ff */
[----:B------:R-:W-:Y:S01]  /*0c00*/  SHF.R.S32.HI R3, RZ, 0x1f, R21 ;  /* 0x0000001fff037819 */ /* 0x000fe20000011415 */
[----:B------:R-:W-:Y:S01]  /*0c10*/  IMAD.SHL.U32 R26, R18, 0x8, RZ ;  /* 0x00000008121a7824 */ /* 0x000fe200078e00ff */
[----:B------:R-:W-:Y:S01]  /*0c20*/  SHF.R.S32.HI R23, RZ, 0x7, R2 ;  /* 0x00000007ff177819 */ /* 0x000fe20000011402 */
[----:B------:R-:W-:Y:S01]  /*0c30*/  IMAD.IADD R5, R12, 0x1, -R5 ;  /* 0x000000010c057824 */ /* 0x000fe200078e0a05 */
[----:B------:R-:W-:Y:S01]  /*0c40*/  LEA.HI R8, R3, R21, RZ, 0x2 ;  /* 0x0000001503087211 */ /* 0x000fe200078f10ff */
[----:B------:R-:W-:Y:S01]  /*0c50*/  VIADD R2, R26, 0x20 ;  /* 0x000000201a027836 */ /* 0x000fe20000000000 */
[----:B------:R-:W-:Y:S01]  /*0c60*/  LEA.HI R4, R0, R22, RZ, 0x3 ;  /* 0x0000001600047211 */ /* 0x000fe200078f18ff */
[----:B------:R-:W-:Y:S01]  /*0c70*/  IMAD R17, R7, 0x8, R5 ;  /* 0x0000000807117824 */ /* 0x000fe200078e0205 */
[----:B------:R-:W-:Y:S01]  /*0c80*/  LEA.HI R6, R6, R7, RZ, 0x1 ;  /* 0x0000000706067211 */ /* 0x000fe200078f08ff */
[----:B------:R-:W-:Y:S01]  /*0c90*/  IMAD.IADD R5, R26, 0x1, R2 ;  /* 0x000000011a057824 */ /* 0x000fe200078e0202 */
[--C-:B------:R-:W-:Y:S01]  /*0ca0*/  SHF.R.S32.HI R12, RZ, 0x2, R8.reuse ;  /* 0x00000002ff0c7819 */ /* 0x100fe20000011408 */
[----:B------:R-:W-:Y:S01]  /*0cb0*/  STL [R1+0x10], R26 ;  /* 0x0000101a01007387 */ /* 0x000fe20000100800 */
[----:B------:R-:W-:Y:S01]  /*0cc0*/  SHF.R.S32.HI R15, RZ, 0x1f, R8 ;  /* 0x0000001fff0f7819 */ /* 0x000fe20000011408 */
[----:B------:R-:W-:Y:S01]  /*0cd0*/  IMAD.SHL.U32 R17, R17, 0x20, RZ ;  /* 0x0000002011117824 */ /* 0x000fe200078e00ff */
[----:B------:R-:W-:Y:S01]  /*0ce0*/  SHF.R.S32.HI R4, RZ, 0x3, R4 ;  /* 0x00000003ff047819 */ /* 0x000fe20000011404 */
[----:B------:R0:W-:Y:S01]  /*0cf0*/  STL [R1+0x38], R2 ;  /* 0x0000380201007387 */ /* 0x0001e20000100800 */
[----:B------:R-:W-:Y:S01]  /*0d00*/  LOP3.LUT R6, R6, 0x1ffffffe, RZ, 0xc0, !PT ;  /* 0x1ffffffe06067812 */ /* 0x000fe200078ec0ff */
[----:B------:R-:W-:Y:S01]  /*0d10*/  IMAD.SHL.U32 R18, R18, 0x10, RZ ;  /* 0x0000001012127824 */ /* 0x000fe200078e00ff */
[----:B------:R-:W-:Y:S01]  /*0d20*/  LEA.HI R15, R15, R12, RZ, 0x3 ;  /* 0x0000000c0f0f7211 */ /* 0x000fe200078f18ff */
[----:B------:R-:W-:Y:S01]  /*0d30*/  IMAD.SHL.U32 R4, R4, 0x80, RZ ;  /* 0x0000008004047824 */ /* 0x000fe200078e00ff */
[----:B------:R-:W-:Y:S01]  /*0d40*/  SHF.R.S32.HI R14, RZ, 0x1f, R5 ;  /* 0x0000001fff0e7819 */ /* 0x000fe20000011405 */
[----:B------:R-:W-:Y:S01]  /*0d50*/  IMAD.IADD R6, R7, 0x1, -R6 ;  /* 0x0000000107067824 */ /* 0x000fe200078e0a06 */
[----:B------:R-:W-:-:S02]  /*0d60*/  LOP3.LUT R15, R15, 0xfffffff8, RZ, 0xc0, !PT ;  /* 0xfffffff80f0f7812 */ /* 0x000fc400078ec0ff */
[----:B------:R-:W-:Y:S01]  /*0d70*/  LEA.HI R3, R3, R21, RZ, 0x5 ;  /* 0x0000001503037211 */ /* 0x000fe200078f28ff */
[----:B0-----:R-:W-:Y:S01]  /*0d80*/  IMAD.HI R2, R23, 0x55555556, RZ ;  /* 0x5555555617027827 */ /* 0x001fe200078e02ff */
[CC--:B------:R-:W-:Y:S02]  /*0d90*/  LEA.HI R7, R14.reuse, R5.reuse, RZ, 0x4 ;  /* 0x000000050e077211 */ /* 0x0c0fe400078f20ff */
[----:B------:R-:W-:Y:S01]  /*0da0*/  LEA.HI R5, R14, R5, RZ, 0x5 ;  /* 0x000000050e057211 */ /* 0x000fe200078f28ff */
[----:B------:R-:W-:Y:S01]  /*0db0*/  IMAD.IADD R12, R12, 0x1, -R15 ;  /* 0x000000010c0c7824 */ /* 0x000fe200078e0a0f */
[----:B------:R-:W-:Y:S01]  /*0dc0*/  LEA.HI R2, R2, R2, RZ, 0x1 ;  /* 0x0000000202027211 */ /* 0x000fe200078f08ff */
[----:B------:R-:W-:Y:S01]  /*0dd0*/  IMAD R6, R6, 0x8, R13 ;  /* 0x0000000806067824 */ /* 0x000fe200078e020d */
[----:B------:R-:W-:Y:S02]  /*0de0*/  LOP3.LUT R24, R4, 0x80, RZ, 0xc0, !PT ;  /* 0x0000008004187812 */ /* 0x000fe400078ec0ff */
[----:B------:R-:W-:Y:S01]  /*0df0*/  SHF.R.S32.HI R3, RZ, 0x5, R3 ;  /* 0x00000005ff037819 */ /* 0x000fe20000011403 */
[----:B------:R-:W-:Y:S01]  /*0e00*/  IMAD R2, R2, -0x3, R23 ;  /* 0xfffffffd02027824 */ /* 0x000fe200078e0217 */
[----:B------:R-:W-:Y:S01]  /*0e10*/  SHF.R.S32.HI R5, RZ, 0x5, R5 ;  /* 0x00000005ff057819 */ /* 0x000fe20000011405 */
[----:B------:R-:W-:Y:S01]  /*0e20*/  STL [R1+0x2c], R24 ;  /* 0x00002c1801007387 */ /* 0x000fe20000100800 */
[----:B------:R-:W-:Y:S01]  /*0e30*/  SHF.R.U32.HI R20, RZ, 0x3, R24 ;  /* 0x00000003ff147819 */ /* 0x000fe20000011618 */
[----:B------:R-:W-:Y:S01]  /*0e40*/  IMAD R3, R3, 0x10, R12 ;  /* 0x0000001003037824 */ /* 0x000fe200078e020c */
[----:B------:R-:W-:Y:S01]  /*0e50*/  LOP3.LUT R4, R24, 0x10, R7, 0xf8, !PT ;  /* 0x0000001018047812 */ /* 0x000fe200078ef807 */
[----:B------:R-:W-:Y:S01]  /*0e60*/  IMAD R5, R5, 0x1800, R17 ;  /* 0x0000180005057824 */ /* 0x000fe200078e0211 */
[----:B------:R-:W-:Y:S01]  /*0e70*/  LEA.HI R0, R0, R22, RZ, 0x2 ;  /* 0x0000001600007211 */ /* 0x000fe200078f10ff */
[----:B------:R-:W-:Y:S01]  /*0e80*/  IMAD R3, R2, 0x40, R3 ;  /* 0x0000004002037824 */ /* 0x000fe200078e0203 */
[----:B------:R-:W-:Y:S01]  /*0e90*/  LOP3.LUT R4, R4, R20, RZ, 0x3c, !PT ;  /* 0x0000001404047212 */ /* 0x000fe200078e3cff */
[----:B------:R-:W-:Y:S01]  /*0ea0*/  STL [R1+0x3c], R17 ;  /* 0x00003c1101007387 */ /* 0x000fe20000100800 */
[----:B------:R-:W-:-:S02]  /*0eb0*/  LOP3.LUT R2, R0, 0xfffffffc, RZ, 0xc0, !PT ;  /* 0xfffffffc00027812 */ /* 0x000fc400078ec0ff */
[----:B------:R-:W-:Y:S01]  /*0ec0*/  IADD3 R4, R16, R5, R4 ;  /* 0x0000000510047210 */ /* 0x000fe20007ffe004 */
[----:B------:R-:W-:Y:S01]  /*0ed0*/  STL [R1+0x7c], R20 ;  /* 0x00007c1401007387 */ /* 0x000fe20000100800 */
[----:B------:R-:W-:Y:S01]  /*0ee0*/  VIADD R5, R18, 0x40 ;  /* 0x0000004012057836 */ /* 0x000fe20000000000 */
[----:B------:R-:W-:Y:S02]  /*0ef0*/  LOP3.LUT R8, R8, 0x7ffffffc, RZ, 0xc0, !PT ;  /* 0x7ffffffc08087812 */ /* 0x000fe400078ec0ff */
[----:B------:R0:W-:Y:S03]  /*0f00*/  STL [R1+0x84], R6 ;  /* 0x0000840601007387 */ /* 0x0001e60000100800 */
[----:B------:R-:W-:Y:S01]  /*0f10*/  IMAD.IADD R8, R21, 0x1, -R8 ;  /* 0x0000000115087824 */ /* 0x000fe200078e0a08 */
[----:B------:R1:W-:Y:S03]  /*0f20*/  STL [R1+0x78], R4 ;  /* 0x0000780401007387 */ /* 0x0003e60000100800 */
[----:B------:R-:W-:Y:S01]  /*0f30*/  IMAD.SHL.U32 R153, R8, 0x2, RZ ;  /* 0x0000000208997824 */ /* 0x000fe200078e00ff */
[----:B------:R2:W-:Y:S01]  /*0f40*/  STL [R1+0x54], R9 ;  /* 0x0000540901007387 */ /* 0x0005e20000100800 */
[----:B0-----:R-:W-:Y:S01]  /*0f50*/  IMAD.IADD R6, R22, 0x1, -R2 ;  /* 0x0000000116067824 */ /* 0x001fe200078e0a02 */
[----:B------:R-:W-:-:S02]  /*0f60*/  SHF.R.S32.HI R2, RZ, 0x2, R0 ;  /* 0x00000002ff027819 */ /* 0x000fc40000011400 */
[----:B------:R-:W-:Y:S01]  /*0f70*/  STL [R1+0x58], R10 ;  /* 0x0000580a01007387 */ /* 0x000fe20000100800 */
[----:B------:R-:W-:Y:S01]  /*0f80*/  CS2R R22, SRZ ;  /* 0x0000000000167805 */ /* 0x000fe2000001ff00 */
[C---:B-1----:R-:W-:Y:S01]  /*0f90*/  IMAD.SHL.U32 R4, R6.reuse, 0x8, RZ ;  /* 0x0000000806047824 */ /* 0x042fe200078e00ff */
[----:B------:R-:W-:Y:S01]  /*0fa0*/  LEA.HI R0, R6, R6, RZ, 0x1 ;  /* 0x0000000606007211 */ /* 0x000fe200078f08ff */
[----:B------:R-:W-:Y:S01]  /*0fb0*/  STL [R1+0x80], R3 ;  /* 0x0000800301007387 */ /* 0x000fe20000100800 */
[----:B--2---:R-:W-:Y:S02]  /*0fc0*/  VIADD R9, R26, 0x10 ;  /* 0x000000101a097836 */ /* 0x004fe40000000000 */
[----:B------:R-:W-:Y:S01]  /*0fd0*/  LOP3.LUT R2, R0, 0x1ffffffe, RZ, 0xc0, !PT ;  /* 0x1ffffffe00027812 */ /* 0x000fe200078ec0ff */
[----:B------:R-:W-:Y:S01]  /*0fe0*/  STL [R1+0x5c], R11 ;  /* 0x00005c0b01007387 */ /* 0x000fe20000100800 */
[----:B------:R-:W-:-:S03]  /*0ff0*/  LOP3.LUT R0, R24, 0x10, R18, 0xf8, !PT ;  /* 0x0000001018007812 */ /* 0x000fc600078ef812 */
[----:B------:R-:W-:Y:S01]  /*1000*/  STL [R1+0x68], RZ ;  /* 0x000068ff01007387 */ /* 0x000fe20000100800 */
[----:B------:R-:W-:Y:S01]  /*1010*/  LOP3.LUT R0, R0, R20, RZ, 0x3c, !PT ;  /* 0x0000001400007212 */ /* 0x000fe200078e3cff */
[----:B------:R-:W-:Y:S02]  /*1020*/  IMAD.IADD R2, R6, 0x1, -R2 ;  /* 0x0000000106027824 */ /* 0x000fe400078e0a02 */
[----:B------:R-:W-:Y:S04]  /*1030*/  STL [R1+0xc], RZ ;  /* 0x00000cff01007387 */ /* 0x000fe80000100800 */
[----:B------:R-:W-:Y:S04]  /*1040*/  STL [R1+0x4c], R4 ;  /* 0x00004c0401007387 */ /* 0x000fe80000100800 */
[----:B------:R0:W-:Y:S04]  /*1050*/  STL [R1+0x34], R9 ;  /* 0x0000340901007387 */ /* 0x0001e80000100800 */
[----:B------:R1:W-:Y:S01]  /*1060*/  STL [R1+0x8], R5 ;  /* 0x0000080501007387 */ /* 0x0003e20000100800 */
[----:B0-----:R-:W-:Y:S01]  /*1070*/  SHF.R.S32.HI R9, RZ, 0x1f, R5 ;  /* 0x0000001fff097819 */ /* 0x001fe20000011405 */
[----:B-1----:R-:W-:-:S04]  /*1080*/  VIADD R5, R4, 0x20 ;  /* 0x0000002004057836 */ /* 0x002fc80000000000 */
[----:B------:R-:W-:Y:S01]  /*1090*/  STL [R1+0x30], R9 ;  /* 0x0000300901007387 */ /* 0x000fe20000100800 */
[----:B------:R-:W-:-:S03]  /*10a0*/  VIADD R4, R4, 0x40 ;  /* 0x0000004004047836 */ /* 0x000fc60000000000 */
[----:B------:R0:W-:Y:S02]  /*10b0*/  STL [R1+0x6c], R5 ;  /* 0x00006c0501007387 */ /* 0x0001e40000100800 */
[----:B------:R-:W-:Y:S02]  /*10c0*/  SHF.R.S32.HI R6, RZ, 0x1f, R4 ;  /* 0x0000001fff067819 */ /* 0x000fe40000011404 */
[----:B------:R1:W-:Y:S01]  /*10d0*/  STL [R1+0x74], R4 ;  /* 0x0000740401007387 */ /* 0x0003e20000100800 */
[----:B0-----:R-:W-:Y:S02]  /*10e0*/  SHF.R.S32.HI R5, RZ, 0x1f, R5 ;  /* 0x0000001fff057819 */ /* 0x001fe40000011405 */
[----:B-1----:R-:W-:-:S03]  /*10f0*/  SHF.R.S32.HI R4, RZ, 0x4, R7 ;  /* 0x00000004ff047819 */ /* 0x002fc60000011407 */
[----:B------:R0:W-:Y:S04]  /*1100*/  STL [R1+0x8c], R5 ;  /* 0x00008c0501007387 */ /* 0x0001e80000100800 */
[----:B------:R1:W-:Y:S01]  /*1110*/  STL [R1+0x88], R6 ;  /* 0x0000880601007387 */ /* 0x0003e20000100800 */
[----:B0-----:R-:W-:Y:S02]  /*1120*/  IMAD.IADD R5, R17, 0x1, R0 ;  /* 0x0000000111057824 */ /* 0x001fe400078e0200 */
[C---:B------:R-:W-:Y:S02]  /*1130*/  VIADD R0, R153.reuse, 0x38 ;  /* 0x0000003899007836 */ /* 0x040fe40000000000 */
[C---:B-1----:R-:W-:Y:S01]  /*1140*/  VIADD R6, R153.reuse, 0x40 ;  /* 0x0000004099067836 */ /* 0x042fe20000000000 */
[----:B------:R0:W-:Y:S01]  /*1150*/  STL [R1+0x48], R5 ;  /* 0x0000480501007387 */ /* 0x0001e20000100800 */
[----:B------:R-:W-:-:S03]  /*1160*/  VIADD R0, R153, 0x58 ;  /* 0x0000005899007836 */ /* 0x000fc60000000000 */
[----:B------:R1:W-:Y:S01]  /*1170*/  STL [R1+0x1c], R4 ;  /* 0x00001c0401007387 */ /* 0x0003e20000100800 */
[----:B------:R-:W-:Y:S01]  /*1180*/  SHF.R.S32.HI R7, RZ, 0x1f, R6 ;  /* 0x0000001fff077819 */ /* 0x000fe20000011406 */
[C---:B0-----:R-:W-:Y:S02]  /*1190*/  VIADD R5, R153.reuse, 0x48 ;  /* 0x0000004899057836 */ /* 0x041fe40000000000 */
[----:B-1----:R-:W-:-:S03]  /*11a0*/  VIADD R4, R153, 0x50 ;  /* 0x0000005099047836 */ /* 0x002fc60000000000 */
[----:B------:R-:W-:Y:S02]  /*11b0*/  SHF.R.S32.HI R6, RZ, 0x1f, R5 ;  /* 0x0000001fff067819 */ /* 0x000fe40000011405 */
[----:B------:R-:W-:Y:S02]  /*11c0*/  SHF.R.S32.HI R5, RZ, 0x1f, R4 ;  /* 0x0000001fff057819 */ /* 0x000fe40000011404 */
[----:B------:R-:W-:Y:S01]  /*11d0*/  SHF.R.S32.HI R4, RZ, 0x1f, R0 ;  /* 0x0000001fff047819 */ /* 0x000fe20000011400 */
[----:B------:R-:W-:-:S05]  /*11e0*/  IMAD R0, R2, 0x8, R3 ;  /* 0x0000000802007824 */ /* 0x000fca00078e0203 */
[----:B------:R0:W-:Y:S02]  /*11f0*/  STL [R1+0x40], R0 ;  /* 0x0000400001007387 */ /* 0x0001e40000100800 */
.L_x_1454:
[----:B---3--:R-:W0:Y:S01]  /*1200*/  LDL.LU R11, [R1+0x58] ;  /* 0x00005800010b7983 */ /* 0x008e220000300800 */
[----:B------:R-:W-:Y:S01]  /*1210*/  ULDC.64 UR4, c[0x0][0xa28] ;  /* 0x00028a0000047ab9 */ /* 0x000fe20000000a00 */
[----:B-1--4-:R-:W1:Y:S01]  /*1220*/  LDC.64 R4, c[0x0][0xa08] ;  /* 0x00028200ff047b82 */ /* 0x012e620000000a00 */
[----:B------:R-:W-:Y:S01]  /*1230*/  IMAD.MOV.U32 R64, RZ, RZ, RZ ;  /* 0x000000ffff407224 */ /* 0x000fe200078e00ff */
[----:B------:R-:W1:Y:S01]  /*1240*/  LDL R28, [R1+0x5c] ;  /* 0x00005c00011c7983 */ /* 0x000e620000100800 */
[----:B------:R-:W-:Y:S01]  /*1250*/  ISETP.NE.U32.AND P0, PT, RZ, UR4, PT ;  /* 0x00000004ff007c0c */ /* 0x000fe2000bf05070 */
[----:B-----5:R-:W-:Y:S01]  /*1260*/  IMAD.MOV.U32 R10, RZ, RZ, RZ ;  /* 0x000000ffff0a7224 */ /* 0x020fe200078e00ff */
[----:B------:R-:W-:Y:S02]  /*1270*/  ULDC.64 UR6, c[0x0][0xa20] ;  /* 0x0002880000067ab9 */ /* 0x000fe40000000a00 */
[----:B------:R-:W-:Y:S01]  /*1280*/  ISETP.NE.AND.EX P0, PT, RZ, UR5, PT, P0 ;  /* 0x00000005ff007c0c */ /* 0x000fe2000bf05300 */
[----:B------:R-:W-:-:S02]  /*1290*/  ULDC.64 UR4, c[0x0][0xa18] ;  /* 0x0002860000047ab9 */ /* 0x000fc40000000a00 */
[----:B------:R-:W-:-:S04]  /*12a0*/  ISETP.NE.U32.AND P1, PT, RZ, UR4, PT ;  /* 0x00000004ff007c0c */ /* 0x000fc8000bf25070 */
[----:B------:R-:W-:Y:S01]  /*12b0*/  ISETP.NE.AND.EX P1, PT, RZ, UR5, PT, P1 ;  /* 0x00000005ff007c0c */ /* 0x000fe2000bf25310 */
[----:B------:R-:W-:Y:S02]  /*12c0*/  ULDC.64 UR4, c[0x0][0xa08] ;  /* 0x0002820000047ab9 */ /* 0x000fe40000000a00 */
[----:B------:R-:W-:-:S03]  /*12d0*/  ISETP.NE.U32.AND P3, PT, RZ, UR4, PT ;  /* 0x00000004ff007c0c */ /* 0x000fc6000bf65070 */
[----:B------:R-:W2:Y:S01]  /*12e0*/  @P0 LDC.64 R2, c[0x0][0xa28] ;  /* 0x00028a00ff020b82 */ /* 0x000ea20000000a00 */
[----:B------:R-:W-:-:S07]  /*12f0*/  ISETP.NE.AND.EX P3, PT, RZ, UR5, PT, P3 ;  /* 0x00000005ff007c0c */ /* 0x000fce000bf65330 */
[----:B------:R-:W3:Y:S01]  /*1300*/  @P1 LDC.64 R6, c[0x0][0xa18] ;  /* 0x00028600ff061b82 */ /* 0x000ee20000000a00 */
[----:B------:R-:W-:Y:S02]  /*1310*/  ULDC UR4, c[0x0][0x288] ;  /* 0x0000a20000047ab9 */ /* 0x000fe40000000800 */
[----:B------:R-:W-:Y:S01]  /*1320*/  IMAD.U32 R155, RZ, RZ, UR4 ;  /* 0x00000004ff9b7e24 */ /* 0x000fe2000f8e00ff */
[----:B------:R-:W-:Y:S01]  /*1330*/  ULDC.64 UR4, c[0x0][0x418] ;  /* 0x0001060000047ab9 */ /* 0x000fe20000000a00 */
[----:B-1----:R-:W-:-:S04]  /*1340*/  IMAD.WIDE R8, R28, 0x4, R4 ;  /* 0x000000041c087825 */ /* 0x002fc800078e0204 */
[C---:B---3--:R-:W-:Y:S01]  /*1350*/  @P1 IMAD.WIDE R4, R28.reuse, 0x4, R6 ;  /* 0x000000041c041825 */ /* 0x048fe200078e0206 */
[----:B------:R-:W5:Y:S03]  /*1360*/  @P3 LDG.E R64, desc[UR40][R8.64] ;  /* 0x0000002808403981 */ /* 0x000f66000c1e1900 */
[----:B--2---:R-:W-:Y:S01]  /*1370*/  @P0 IMAD.WIDE R2, R28, 0x4, R2 ;  /* 0x000000041c020825 */ /* 0x004fe200078e0202 */
[----:B------:R-:W5:Y:S04]  /*1380*/  @P1 LDG.E R155, desc[UR40][R4.64] ;  /* 0x00000028049b1981 */ /* 0x000f68000c1e1900 */
[----:B------:R1:W-:Y:S01]  /*1390*/  STL [R1+0x64], R28 ;  /* 0x0000641c01007387 */ /* 0x0003e20000100800 */
[----:B------:R-:W-:-:S03]  /*13a0*/  UISETP.NE.U32.AND UP0, UPT, UR4, URZ, UPT ;  /* 0x0000003f0400728c */ /* 0x000fc6000bf05070 */
[----:B------:R-:W-:Y:S01]  /*13b0*/  ULDC UR4, c[0x0][0x424] ;  /* 0x0001090000047ab9 */ /* 0x000fe20000000800 */
[----:B------:R-:W-:Y:S01]  /*13c0*/  UISETP.NE.AND.EX UP0, UPT, UR5, URZ, UPT, UP0 ;  /* 0x0000003f0500728c */ /* 0x000fe2000bf05300 */
[----:B------:R2:W5:Y:S01]  /*13d0*/  @P0 LDG.E R10, desc[UR40][R2.64] ;  /* 0x00000028020a0981 */ /* 0x000562000c1e1900 */
[----:B------:R-:W-:Y:S01]  /*13e0*/  ISETP.NE.U32.AND P2, PT, RZ, UR6, PT ;  /* 0x00000006ff007c0c */ /* 0x000fe2000bf45070 */
[----:B------:R-:W-:Y:S01]  /*13f0*/  ULDC UR5, c[0x0][0x2f0] ;  /* 0x0000bc0000057ab9 */ /* 0x000fe20000000800 */
[----:B------:R-:W-:Y:S01]  /*1400*/  USEL UR4, UR4, 0x1, UP0 ;  /* 0x0000000104047887 */ /* 0x000fe20008000000 */
[C---:B0-----:R-:W-:Y:S02]  /*1410*/  LOP3.LUT R0, R11.reuse, 0xff0000, RZ, 0xc0, !PT ;  /* 0x00ff00000b007812 */ /* 0x041fe400078ec0ff */
[----:B--2---:R-:W-:Y:S01]  /*1420*/  LOP3.LUT R2, R11, 0xff000000, RZ, 0xc0, !PT ;  /* 0xff0000000b027812 */ /* 0x004fe200078ec0ff */
[----:B------:R-:W-:Y:S01]  /*1430*/  UIMAD UR4, UR4, UR5, URZ ;  /* 0x00000005040472a4 */ /* 0x000fe2000f8e023f */
[----:B------:R-:W-:-:S02]  /*1440*/  ISETP.NE.AND.EX P2, PT, RZ, UR7, PT, P2 ;  /* 0x00000007ff007c0c */ /* 0x000fc4000bf45320 */
[----:B------:R-:W-:Y:S01]  /*1450*/  SHF.R.U32.HI R3, RZ, 0x8, R2 ;  /* 0x00000008ff037819 */ /* 0x000fe20000011602 */
[----:B------:R-:W-:Y:S01]  /*1460*/  ULDC UR5, c[0x0][0x348] ;  /* 0x0000d20000057ab9 */ /* 0x000fe20000000800 */
[----:B------:R-:W-:Y:S02]  /*1470*/  LOP3.LUT R154, R11, 0xffff, RZ, 0xc0, !PT ;  /* 0x0000ffff0b9a7812 */ /* 0x000fe400078ec0ff */
[----:B------:R-:W-:Y:S01]  /*1480*/  LEA.HI R12, R0, R3, RZ, 0x10 ;  /* 0x00000003000c7211 */ /* 0x000fe200078f80ff */
[----:B-1----:R-:W-:Y:S06]  /*1490*/  @P1 BRA `(.L_x_1249) ;  /* 0x0000000000241947 */ /* 0x002fec0003800000 */
        /* <DEDUP_REMOVED lines=9> */
.L_x_1249:
[----:B------:R-:W-:Y:S02]  /*1530*/  IMAD.U32 R27, RZ, RZ, UR5 ;  /* 0x00000005ff1b7e24 */ /* 0x000fe4000f8e00ff */
[----:B------:R-:W-:Y:S01]  /*1540*/  IMAD.U32 R29, RZ, RZ, UR4 ;  /* 0x00000004ff1d7e24 */ /* 0x000fe2000f8e00ff */
[----:B------:R-:W-:Y:S06]  /*1550*/  @!P2 BRA `(.L_x_1250) ;  /* 0x000000000010a947 */ /* 0x000fec0003800000 */
[----:B------:R-:W0:Y:S02]  /*1560*/  LDC.64 R2, c[0x0][0xa20] ;  /* 0x00028800ff027b82 */ /* 0x000e240000000a00 */
[----:B0-----:R-:W-:-:S05]  /*1570*/  IMAD.WIDE R2, R28, 0x4, R2 ;  /* 0x000000041c027825 */ /* 0x001fca00078e0202 */
[----:B------:R0:W5:Y:S01]  /*1580*/  LDG.E R29, desc[UR40][R2.64] ;  /* 0x00000028021d7981 */ /* 0x000162000c1e1900 */
[----:B------:R-:W-:Y:S05]  /*1590*/  BRA `(.L_x_1251) ;  /* 0x0000000000107947 */ /* 0x000fea0003800000 */
.L_x_1250:
[----:B------:R-:W-:Y:S05]  /*15a0*/  @!P3 BRA `(.L_x_1251) ;  /* 0x00000000000cb947 */ /* 0x000fea0003800000 */
[----:B------:R-:W2:Y:S04]  /*15b0*/  LDG.E R0, desc[UR40][R8.64] ;  /* 0x0000002808007981 */ /* 0x000ea8000c1e1900 */
[----:B------:R-:W2:Y:S02]  /*15c0*/  LDG.E R29, desc[UR40][R8.64+0x4] ;  /* 0x00000428081d7981 */ /* 0x000ea4000c1e1900 */
[----:B--2---:R-:W-:-:S07]  /*15d0*/  IMAD.IADD R29, R29, 0x1, -R0 ;  /* 0x000000011d1d7824 */ /* 0x004fce00078e0a00 */
.L_x_1251:
[----:B------:R-:W-:Y:S01]  /*15e0*/  ULDC.64 UR4, c[0x0][0xa10] ;  /* 0x0002840000047ab9 */ /* 0x000fe20000000a00 */
[----:B------:R-:W2:Y:S01]  /*15f0*/  LDL R13, [R1+0x54] ;  /* 0x00005400010d7983 */ /* 0x000ea20000100800 */
[----:B------:R-:W-:Y:S01]  /*1600*/  ISETP.NE.U32.AND P0, PT, RZ, UR4, PT ;  /* 0x00000004ff007c0c */ /* 0x000fe2000bf05070 */
[----:B0-----:R-:W0:Y:S03]  /*1610*/  LDC R2, c[0x0][0x448] ;  /* 0x00011200ff027b82 */ /* 0x001e260000000800 */
[----:B------:R-:W-:Y:S01]  /*1620*/  ISETP.NE.AND.EX P0, PT, RZ, UR5, PT, P0 ;  /* 0x00000005ff007c0c */ /* 0x000fe2000bf05300 */
[----:B------:R-:W-:Y:S02]  /*1630*/  ULDC.64 UR4, c[0x0][0xa30] ;  /* 0x00028c0000047ab9 */ /* 0x000fe40000000a00 */
[----:B------:R-:W-:-:S04]  /*1640*/  ISETP.NE.U32.AND P1, PT, RZ, UR4, PT ;  /* 0x00000004ff007c0c */ /* 0x000fc8000bf25070 */
[----:B------:R-:W-:-:S06]  /*1650*/  ISETP.NE.AND.EX P1, PT, RZ, UR5, PT, P1 ;  /* 0x00000005ff007c0c */ /* 0x000fcc000bf25310 */
[----:B------:R-:W1:Y:S08]  /*1660*/  @P0 LDC.64 R4, c[0x0][0xa10] ;  /* 0x00028400ff040b82 */ /* 0x000e700000000a00 */
[----:B------:R-:W3:Y:S01]  /*1670*/  @P1 LDC.64 R6, c[0x0][0xa30] ;  /* 0x00028c00ff061b82 */ /* 0x000ee20000000a00 */
[----:B-1----:R-:W-:-:S05]  /*1680*/  @P0 IMAD.WIDE R4, R28, 0x4, R4 ;  /* 0x000000041c040825 */ /* 0x002fca00078e0204 */
[----:B------:R-:W4:Y:S04]  /*1690*/  @P0 LDG.E R0, desc[UR40][R4.64] ;  /* 0x0000002804000981 */ /* 0x000f28000c1e1900 */
[----:B------:R-:W4:Y:S01]  /*16a0*/  @P0 LDG.E R9, desc[UR40][R4.64+0x4] ;  /* 0x0000042804090981 */ /* 0x000f22000c1e1900 */
[----:B-----5:R-:W-:Y:S02]  /*16b0*/  IMAD.MOV.U32 R24, RZ, RZ, R29 ;  /* 0x000000ffff187224 */ /* 0x020fe400078e001d */
[----:B---3--:R-:W-:-:S05]  /*16c0*/  @P1 IMAD.WIDE R6, R28, 0x4, R6 ;  /* 0x000000041c061825 */ /* 0x008fca00078e0206 */
[----:B------:R1:W5:Y:S01]  /*16d0*/  @P1 LDG.E R24, desc[UR40][R6.64] ;  /* 0x0000002806181981 */ /* 0x000362000c1e1900 */
[----:B0-----:R-:W-:Y:S01]  /*16e0*/  ISETP.NE.AND P1, PT, R2, 0x1, PT ;  /* 0x000000010200780c */ /* 0x001fe20003f25270 */
[----:B------:R-:W-:Y:S01]  /*16f0*/  IMAD.IADD R10, R29, 0x1, -R10 ;  /* 0x000000011d0a7824 */ /* 0x000fe200078e0a0a */
[----:B------:R-:W0:Y:S11]  /*1700*/  LDC.64 R2, c[0x0][0x9e0] ;  /* 0x00027800ff027b82 */ /* 0x000e360000000a00 */
[----:B------:R-:W3:Y:S08]  /*1710*/  @P1 LDC R11, c[0x0][0x44c] ;  /* 0x00011300ff0b1b82 */ /* 0x000ef00000000800 */
[----:B------:R-:W1:Y:S01]  /*1720*/  @P1 LDC R8, c[0x0][0x450] ;  /* 0x00011400ff081b82 */ /* 0x000e620000000800 */
[----:B0-----:R-:W-:Y:S01]  /*1730*/  ISETP.GE.AND P2, PT, R3, 0x1, PT ;  /* 0x000000010300780c */ /* 0x001fe20003f46270 */
[----:B--2---:R-:W-:-:S05]  /*1740*/  IMAD R14, R13, 0xc0, RZ ;  /* 0x000000c00d0e7824 */ /* 0x004fca00078e02ff */
[----:B------:R0:W-:Y:S01]  /*1750*/  STL [R1+0x20], R14 ;  /* 0x0000200e01007387 */ /* 0x0001e20000100800 */
[----:B----4-:R-:W-:Y:S02]  /*1760*/  @P0 IMAD.IADD R27, R9, 0x1, -R0 ;  /* 0x00000001091b0824 */ /* 0x010fe400078e0a00 */
[----:B------:R-:W-:Y:S02]  /*1770*/  VIADD R0, R14, 0xbf ;  /* 0x000000bf0e007836 */ /* 0x000fe40000000000 */
[----:B------:R-:W-:Y:S02]  /*1780*/  IMAD.IADD R13, R10, 0x1, R27 ;  /* 0x000000010a0d7824 */ /* 0x000fe400078e021b */
[----:B---3--:R-:W-:-:S03]  /*1790*/  @P1 IMAD.HI.U32 R5, R0, R11, RZ ;  /* 0x0000000b00051227 */ /* 0x008fc600078e00ff */
[----:B------:R0:W-:Y:S01]  /*17a0*/  STL [R1], R13 ;  /* 0x0000000d01007387 */ /* 0x0001e20000100800 */
[----:B------:R-:W-:Y:S01]  /*17b0*/  IMAD.MOV.U32 R4, RZ, RZ, R0 ;  /* 0x000000ffff047224 */ /* 0x000fe200078e0000 */
[----:B-1----:R-:W-:Y:S01]  /*17c0*/  @P1 SHF.R.U32.HI R4, RZ, R8, R5 ;  /* 0x00000008ff041219 */ /* 0x002fe20000011605 */
[C---:B------:R-:W-:Y:S01]  /*17d0*/  VIADD R0, R13.reuse, 0x7f ;  /* 0x0000007f0d007836 */ /* 0x040fe20000000000 */
[----:B------:R-:W-:-:S04]  /*17e0*/  IADD3 R7, R13, 0x1, -R155 ;  /* 0x000000010d077810 */ /* 0x000fc80007ffe89b */
[----:B------:R-:W-:Y:S01]  /*17f0*/  SHF.R.S32.HI R5, RZ, 0x1f, R0 ;  /* 0x0000001fff057819 */ /* 0x000fe20000011400 */
[----:B------:R-:W-:-:S03]  /*1800*/  IMAD.IADD R9, R7, 0x1, R4 ;  /* 0x0000000107097824 */ /* 0x000fc600078e0204 */
[----:B------:R-:W-:Y:S01]  /*1810*/  LEA.HI R5, R5, R0, RZ, 0x7 ;  /* 0x0000000005057211 */ /* 0x000fe200078f38ff */
[----:B------:R-:W-:-:S03]  /*1820*/  IMAD.IADD R2, R9, 0x1, R2 ;  /* 0x0000000109027824 */ /* 0x000fc600078e0202 */
[----:B------:R-:W-:Y:S01]  /*1830*/  SHF.R.S32.HI R26, RZ, 0x7, R5 ;  /* 0x00000007ff1a7819 */ /* 0x000fe20000011405 */
[----:B0-----:R-:W-:Y:S06]  /*1840*/  @!P2 BRA `(.L_x_1252) ;  /* 0x000000000048a947 */ /* 0x001fec0003800000 */
[C---:B------:R-:W-:Y:S01]  /*1850*/  ISETP.GT.AND P0, PT, R9.reuse, RZ, PT ;  /* 0x000000ff0900720c */ /* 0x040fe20003f04270 */
[----:B------:R-:W-:Y:S01]  /*1860*/  BSSY B0, `(.L_x_1253) ;  /* 0x000000e000007945 */ /* 0x000fe20003800000 */
[----:B------:R-:W-:-:S11]  /*1870*/  VIADD R0, R9, 0xffffffff ;  /* 0xffffffff09007836 */ /* 0x000fd60000000000 */
[----:B------:R-:W-:Y:S05]  /*1880*/  @P0 BRA `(.L_x_1254) ;  /* 0x00000000001c0947 */ /* 0x000fea0003800000 */
[----:B------:R-:W-:Y:S01]  /*1890*/  ISETP.NE.AND P0, PT, R3, 0x1, PT ;  /* 0x000000010300780c */ /* 0x000fe20003f05270 */
[----:B------:R-:W-:-:S12]  /*18a0*/  IMAD.MOV R5, RZ, RZ, -R9 ;  /* 0x000000ffff057224 */ /* 0x000fd800078e0a09 */
[----:B------:R-:W0:Y:S02]  /*18b0*/  @P0 LDC.64 R6, c[0x0][0x9e8] ;  /* 0x00027a00ff060b82 */ /* 0x000e240000000a00 */
[----:B0-----:R-:W-:-:S05]  /*18c0*/  @P0 IMAD.HI.U32 R0, R5, R6, RZ ;  /* 0x0000000605000227 */ /* 0x001fca00078e00ff */
[----:B------:R-:W-:-:S04]  /*18d0*/  @P0 SHF.R.U32.HI R5, RZ, R7, R0 ;  /* 0x00000007ff050219 */ /* 0x000fc80000011600 */
[----:B------:R-:W-:Y:S01]  /*18e0*/  LOP3.LUT R0, RZ, R5, RZ, 0x33, !PT ;  /* 0x00000005ff007212 */ /* 0x000fe200078e33ff */
[----:B------:R-:W-:Y:S06]  /*18f0*/  BRA `(.L_x_1255) ;  /* 0x0000000000107947 */ /* 0x000fec0003800000 */
.L_x_1254:
[----:B------:R-:W-:-:S13]  /*1900*/  ISETP.NE.AND P0, PT, R3, 0x1, PT ;  /* 0x000000010300780c */ /* 0x000fda0003f05270 */
[----:B------:R-:W0:Y:S02]  /*1910*/  @P0 LDC.64 R4, c[0x0][0x9e8] ;  /* 0x00027a00ff040b82 */ /* 0x000e240000000a00 */
[----:B0-----:R-:W-:-:S05]  /*1920*/  @P0 IMAD.HI.U32 R4, R0, R4, RZ ;  /* 0x0000000400040227 */ /* 0x001fca00078e00ff */
[----:B------:R-:W-:-:S07]  /*1930*/  @P0 SHF.R.U32.HI R0, RZ, R5, R4 ;  /* 0x00000005ff000219 */ /* 0x000fce0000011604 */
.L_x_1255:
[----:B------:R-:W-:Y:S05]  /*1940*/  BSYNC B0 ;  /* 0x0000000000007941 */ /* 0x000fea0003800000 */
.L_x_1253:
[----:B------:R-:W-:-:S05]  /*1950*/  IMAD R5, R0, R3, R3 ;  /* 0x0000000300057224 */ /* 0x000fca00078e0203 */
[----:B------:R-:W-:-:S07]  /*1960*/  VIMNMX R2, R2, R5, PT ;  /* 0x0000000502027248 */ /* 0x000fce0003fe0100 */
.L_x_1252:
[----:B------:R-:W0:Y:S01]  /*1970*/  @P1 LDC R0, c[0x0][0x44c] ;  /* 0x00011300ff001b82 */ /* 0x000e220000000800 */
[----:B------:R-:W-:Y:S01]  /*1980*/  VIADD R2, R2, 0x7f ;  /* 0x0000007f02027836 */ /* 0x000fe20000000000 */
[----:B------:R-:W-:Y:S01]  /*1990*/  ULDC UR4, c[0x0][0x9dc] ;  /* 0x0002770000047ab9 */ /* 0x000fe20000000800 */
[----:B------:R-:W-:Y:S02]  /*19a0*/  IMAD.MOV.U32 R7, RZ, RZ, R14 ;  /* 0x000000ffff077224 */ /* 0x000fe400078e000e */
[----:B------:R-:W-:Y:S01]  /*19b0*/  IMAD.IADD R88, R13, 0x1, -R155 ;  /* 0x000000010d587824 */ /* 0x000fe200078e0a9b */
[----:B------:R-:W-:Y:S02]  /*19c0*/  SHF.R.S32.HI R5, RZ, 0x1f, R2 ;  /* 0x0000001fff057819 */ /* 0x000fe40000011402 */
[----:B------:R-:W1:Y:S02]  /*19d0*/  @P1 LDC R9, c[0x0][0x450] ;  /* 0x00011400ff091b82 */ /* 0x000e640000000800 */
[----:B------:R-:W-:-:S04]  /*19e0*/  LEA.HI R5, R5, R2, RZ, 0x7 ;  /* 0x0000000205057211 */ /* 0x000fc800078f38ff */
[----:B------:R-:W-:-:S04]  /*19f0*/  SHF.R.S32.HI R5, RZ, 0x7, R5 ;  /* 0x00000007ff057819 */ /* 0x000fc80000011405 */
[----:B------:R-:W-:Y:S01]  /*1a00*/  VIMNMX R6, R26, R5, PT ;  /* 0x000000051a067248 */ /* 0x000fe20003fe0100 */
[----:B0-----:R-:W-:-:S05]  /*1a10*/  @P1 IMAD.HI.U32 R0, R14, R0, RZ ;  /* 0x000000000e001227 */ /* 0x001fca00078e00ff */
[----:B-1----:R-:W-:-:S05]  /*1a20*/  @P1 SHF.R.U32.HI R7, RZ, R9, R0 ;  /* 0x00000009ff071219 */ /* 0x002fca0000011600 */
[----:B------:R-:W-:-:S04]  /*1a30*/  IMAD.IADD R0, R88, 0x1, R7 ;  /* 0x0000000158007824 */ /* 0x000fc800078e0207 */
[----:B------:R-:W-:Y:S01]  /*1a40*/  VIADD R2, R0, -UR4 ;  /* 0x8000000400027c36 */ /* 0x000fe20008000000 */
[----:B------:R-:W-:Y:S06]  /*1a50*/  @!P2 BRA `(.L_x_1256) ;  /* 0x000000000044a947 */ /* 0x000fec0003800000 */
[----:B------:R-:W-:Y:S01]  /*1a60*/  ISETP.GT.AND P0, PT, R0, -0x1, PT ;  /* 0xffffffff0000780c */ /* 0x000fe20003f04270 */
[----:B------:R-:W-:-:S12]  /*1a70*/  BSSY B0, `(.L_x_1257) ;  /* 0x000000d000007945 */ /* 0x000fd80003800000 */
[----:B------:R-:W-:Y:S05]  /*1a80*/  @P0 BRA `(.L_x_1258) ;  /* 0x00000000001c0947 */ /* 0x000fea0003800000 */
[----:B------:R-:W-:Y:S02]  /*1a90*/  ISETP.NE.AND P0, PT, R3, 0x1, PT ;  /* 0x000000010300780c */ /* 0x000fe40003f05270 */
[----:B------:R-:W-:-:S11]  /*1aa0*/  LOP3.LUT R5, RZ, R0, RZ, 0x33, !PT ;  /* 0x00000000ff057212 */ /* 0x000fd600078e33ff */
[----:B------:R-:W0:Y:S02]  /*1ab0*/  @P0 LDC.64 R8, c[0x0][0x9e8] ;  /* 0x00027a00ff080b82 */ /* 0x000e240000000a00 */
[----:B0-----:R-:W-:-:S05]  /*1ac0*/  @P0 IMAD.HI.U32 R0, R5, R8, RZ ;  /* 0x0000000805000227 */ /* 0x001fca00078e00ff */
[----:B------:R-:W-:-:S04]  /*1ad0*/  @P0 SHF.R.U32.HI R5, RZ, R9, R0 ;  /* 0x00000009ff050219 */ /* 0x000fc80000011600 */
[----:B------:R-:W-:Y:S01]  /*1ae0*/  LOP3.LUT R0, RZ, R5, RZ, 0x33, !PT ;  /* 0x00000005ff007212 */ /* 0x000fe200078e33ff */
[----:B------:R-:W-:Y:S06]  /*1af0*/  BRA `(.L_x_1259) ;  /* 0x0000000000107947 */ /* 0x000fec0003800000 */
.L_x_1258:
[----:B------:R-:W-:-:S13]  /*1b00*/  ISETP.NE.AND P0, PT, R3, 0x1, PT ;  /* 0x000000010300780c */ /* 0x000fda0003f05270 */
[----:B------:R-:W0:Y:S02]  /*1b10*/  @P0 LDC.64 R4, c[0x0][0x9e8] ;  /* 0x00027a00ff040b82 */ /* 0x000e240000000a00 */
[----:B0-----:R-:W-:-:S05]  /*1b20*/  @P0 IMAD.HI.U32 R4, R0, R4, RZ ;  /* 0x0000000400040227 */ /* 0x001fca00078e00ff */
[----:B------:R-:W-:-:S07]  /*1b30*/  @P0 SHF.R.U32.HI R0, RZ, R5, R4 ;  /* 0x00000005ff000219 */ /* 0x000fce0000011604 */
.L_x_1259:
[----:B------:R-:W-:Y:S05]  /*1b40*/  BSYNC B0 ;  /* 0x0000000000007941 */ /* 0x000fea0003800000 */
.L_x_1257:
[----:B------:R-:W-:-:S05]  /*1b50*/  IMAD R3, R0, R3, RZ ;  /* 0x0000000300037224 */ /* 0x000fca00078e02ff */
[----:B------:R-:W-:-:S07]  /*1b60*/  VIMNMX R2, R2, R3, !PT ;  /* 0x0000000302027248 */ /* 0x000fce0007fe0100 */
.L_x_1256:
[----:B------:R-:W-:Y:S01]  /*1b70*/  SHF.R.S32.HI R3, RZ, 0x1f, R2 ;  /* 0x0000001fff037819 */ /* 0x000fe20000011402 */
[----:B------:R-:W-:Y:S01]  /*1b80*/  BSSY B0, `(.L_x_1260) ;  /* 0x000002a000007945 */ /* 0x000fe20003800000 */
[----:B------:R-:W-:Y:S01]  /*1b90*/  LOP3.LUT R13, R12, 0xff, RZ, 0xc0, !PT ;  /* 0x000000ff0c0d7812 */ /* 0x000fe200078ec0ff */
[----:B------:R-:W-:Y:S01]  /*1ba0*/  IMAD.MOV.U32 R0, RZ, RZ, RZ ;  /* 0x000000ffff007224 */ /* 0x000fe200078e00ff */
[----:B------:R-:W-:Y:S02]  /*1bb0*/  LEA.HI R3, R3, R2, RZ, 0x7 ;  /* 0x0000000203037211 */ /* 0x000fe400078f38ff */
[----:B------:R-:W-:Y:S01]  /*1bc0*/  SHF.R.U32.HI R4, RZ, 0x10, R12 ;  /* 0x00000010ff047819 */ /* 0x000fe2000001160c */
[----:B------:R0:W-:Y:S01]  /*1bd0*/  STL [R1+0x70], R13 ;  /* 0x0000700d01007387 */ /* 0x0001e20000100800 */
[----:B------:R-:W-:-:S03]  /*1be0*/  SHF.R.S32.HI R3, RZ, 0x7, R3 ;  /* 0x00000007ff037819 */ /* 0x000fc60000011403 */
[----:B------:R0:W-:Y:S01]  /*1bf0*/  STL [R1+0x60], R4 ;  /* 0x0000600401007387 */ /* 0x0001e20000100800 */
[----:B------:R-:W-:-:S04]  /*1c00*/  VIMNMX R9, RZ, R3, !PT ;  /* 0x00000003ff097248 */ /* 0x000fc80007fe0100 */
[----:B------:R-:W-:-:S13]  /*1c10*/  ISETP.GT.AND P0, PT, R6, R9, PT ;  /* 0x000000090600720c */ /* 0x000fda0003f04270 */
[----:B0-----:R-:W-:Y:S05]  /*1c20*/  @!P0 BRA `(.L_x_1261) ;  /* 0x00000000007c8947 */ /* 0x001fea0003800000 */
[----:B------:R-:W-:Y:S01]  /*1c30*/  ISETP.NE.AND P0, PT, R4, RZ, PT ;  /* 0x000000ff0400720c */ /* 0x000fe20003f05270 */
[----:B------:R-:W-:-:S03]  /*1c40*/  ULDC UR4, c[0x0][0x9f0] ;  /* 0x00027c0000047ab9 */ /* 0x000fc60000000800 */
[----:B------:R-:W-:-:S04]  /*1c50*/  SEL R11, R4, UR4, P0 ;  /* 0x00000004040b7c07 */ /* 0x000fc80008000000 */
[-C--:B------:R-:W-:Y:S02]  /*1c60*/  IABS R5, R11.reuse ;  /* 0x0000000b00057213 */ /* 0x080fe40000000000 */
[----:B------:R-:W-:Y:S02]  /*1c70*/  IADD3 R0, R11, -0x1, R6 ;  /* 0xffffffff0b007810 */ /* 0x000fe40007ffe006 */
[----:B------:R-:W0:Y:S01]  /*1c80*/  I2F.RP R4, R5 ;  /* 0x0000000500047306 */ /* 0x000e220000209400 */
[----:B------:R-:W-:Y:S02]  /*1c90*/  IABS R12, R11 ;  /* 0x0000000b000c7213 */ /* 0x000fe40000000000 */
[----:B------:R-:W-:-:S05]  /*1ca0*/  IMAD.IADD R0, R0, 0x1, -R9 ;  /* 0x0000000100007824 */ /* 0x000fca00078e0a09 */
[----:B0-----:R-:W0:Y:S02]  /*1cb0*/  MUFU.RCP R4, R4 ;  /* 0x0000000400047308 */ /* 0x001e240000001000 */
[----:B0-----:R-:W-:Y:S02]  /*1cc0*/  VIADD R2, R4, 0xffffffe ;  /* 0x0ffffffe04027836 */ /* 0x001fe40000000000 */
[----:B------:R-:W-:-:S04]  /*1cd0*/  IMAD.MOV R4, RZ, RZ, -R12 ;  /* 0x000000ffff047224 */ /* 0x000fc800078e0a0c */
[----:B------:R0:W1:Y:S02]  /*1ce0*/  F2I.FTZ.U32.TRUNC.NTZ R3, R2 ;  /* 0x0000000200037305 */ /* 0x000064000021f000 */
[----:B0-----:R-:W-:Y:S02]  /*1cf0*/  IMAD.MOV.U32 R2, RZ, RZ, RZ ;  /* 0x000000ffff027224 */ /* 0x001fe400078e00ff */
[----:B-1----:R-:W-:-:S04]  /*1d00*/  IMAD.MOV R8, RZ, RZ, -R3 ;  /* 0x000000ffff087224 */ /* 0x002fc800078e0a03 */
[----:B------:R-:W-:Y:S01]  /*1d10*/  IMAD R7, R8, R5, RZ ;  /* 0x0000000508077224 */ /* 0x000fe200078e02ff */
[----:B------:R-:W-:Y:S02]  /*1d20*/  IABS R8, R0 ;  /* 0x0000000000087213 */ /* 0x000fe40000000000 */
[----:B------:R-:W-:Y:S01]  /*1d30*/  LOP3.LUT R0, R0, R11, RZ, 0x3c, !PT ;  /* 0x0000000b00007212 */ /* 0x000fe200078e3cff */
[----:B------:R-:W-:-:S03]  /*1d40*/  IMAD.HI.U32 R3, R3, R7, R2 ;  /* 0x0000000703037227 */ /* 0x000fc600078e0002 */
[----:B------:R-:W-:Y:S01]  /*1d50*/  ISETP.GE.AND P2, PT, R0, RZ, PT ;  /* 0x000000ff0000720c */ /* 0x000fe20003f46270 */
[----:B------:R-:W-:-:S04]  /*1d60*/  IMAD.MOV.U32 R2, RZ, RZ, R8 ;  /* 0x000000ffff027224 */ /* 0x000fc800078e0008 */
        /* <DEDUP_REMOVED lines=11> */
.L_x_1261:
[----:B------:R-:W-:Y:S05]  /*1e20*/  BSYNC B0 ;  /* 0x0000000000007941 */ /* 0x000fea0003800000 */
.L_x_1260:
[----:B------:R-:W-:-:S05]  /*1e30*/  IMAD R3, R13, R0, R9 ;  /* 0x000000000d037224 */ /* 0x000fca00078e0209 */
[C---:B------:R-:W-:Y:S01]  /*1e40*/  VIADDMNMX R0, R3.reuse, R0, R6, PT ;  /* 0x0000000003007246 */ /* 0x040fe20003800106 */
[----:B------:R-:W-:-:S04]  /*1e50*/  IMAD R3, R3, 0x80, -R10 ;  /* 0x0000008003037824 */ /* 0x000fc800078e0a0a */
[----:B------:R-:W-:Y:S01]  /*1e60*/  IMAD R0, R0, 0x80, -R10 ;  /* 0x0000008000007824 */ /* 0x000fe200078e0a0a */
        /* <DEDUP_REMOVED lines=8> */
[----:B------:R-:W-:Y:S02]  /*1ef0*/  @P0 SHF.R.S32.HI R2, RZ, 0x7, R3 ;  /* 0x00000007ff020819 */ /* 0x000fe40000011403 */
[----:B------:R-:W-:Y:S02]  /*1f00*/  PLOP3.LUT P0, PT, PT, PT, PT, 0x80, 0x0 ;  /* 0x000000000000781c */ /* 0x000fe40003f0f070 */
[----:B------:R-:W-:-:S13]  /*1f10*/  ISETP.GT.AND P1, PT, R2, R25, PT ;  /* 0x000000190200720c */ /* 0x000fda0003f24270 */
[----:B------:R-:W-:Y:S05]  /*1f20*/  @!P1 BRA `(.L_x_1262) ;  /* 0x0000005000749947 */ /* 0x000fea0003800000 */
[----:B------:R-:W-:Y:S01]  /*1f30*/  VIADD R0, R16, 0x13800 ;  /* 0x0001380010007836 */ /* 0x000fe20000000000 */
[----:B------:R-:W-:Y:S04]  /*1f40*/  BSSY B6, `(.L_x_1263) ;  /* 0x0000013000067945 */ /* 0x000fe80003800000 */
[----:B------:R-:W-:-:S13]  /*1f50*/  LOP3.LUT P0, RZ, R0, 0x9f, RZ, 0xc0, !PT ;  /* 0x0000009f00ff7812 */ /* 0x000fda000780c0ff */
[----:B------:R-:W-:Y:S05]  /*1f60*/  @!P0 BRA `(.L_x_1264) ;  /* 0x0000000000408947 */ /* 0x000fea0003800000 */
        /* <DEDUP_REMOVED lines=15> */
[----:B-1---5:R-:W-:Y:S05]  /*2060*/  CALL.ABS.NOINC R14 ;  /* 0x000000000e007343 */ /* 0x022fea0003c00000 */
.L_x_1264:
[----:B------:R-:W-:Y:S05]  /*2070*/  BSYNC B6 ;  /* 0x0000000000067941 */ /* 0x000fea0003800000 */
.L_x_1263:
        /* <DEDUP_REMOVED lines=20> */
.L_x_1266:
[----:B------:R-:W-:Y:S05]  /*21c0*/  BSYNC B6 ;  /* 0x0000000000067941 */ /* 0x000fea0003800000 */
.L_x_1265:
[----:B------:R-:W2:Y:S01]  /*21d0*/  LDL.64 R32, [R1+0x10] ;  /* 0x0000100001207983 */ /* 0x000ea20000100a00 */
[----:B------:R-:W-:-:S03]  /*21e0*/  ULDC.64 UR4, c[0x0][0x9f8] ;  /* 0x00027e0000047ab9 */ /* 0x000fc60000000a00 */
[----:B------:R-:W2:Y:S01]  /*21f0*/  LDL.64 R20, [R1+0x10] ;  /* 0x0000100001147983 */ /* 0x000ea20000100a00 */
[----:B------:R-:W-:Y:S01]  /*2200*/  ISETP.NE.U32.AND P0, PT, RZ, UR4, PT ;  /* 0x00000004ff007c0c */ /* 0x000fe2000bf05070 */
[----:B------:R-:W-:Y:S01]  /*2210*/  IMAD.MOV.U32 R66, RZ, RZ, R28 ;  /* 0x000000ffff427224 */ /* 0x000fe200078e001c */
[----:B------:R-:W0:Y:S01]  /*2220*/  LDC.64 R58, c[0x0][0x3f8] ;  /* 0x0000fe00ff3a7b82 */ /* 0x000e220000000a00 */
[----:B------:R-:W3:Y:S01]  /*2230*/  LDL R12, [R1+0x2c] ;  /* 0x00002c00010c7983 */ /* 0x000ee20000100800 */
[----:B------:R-:W-:Y:S01]  /*2240*/  ISETP.NE.AND.EX P0, PT, RZ, UR5, PT, P0 ;  /* 0x00000005ff007c0c */ /* 0x000fe2000bf05300 */
[----:B------:R-:W-:Y:S01]  /*2250*/  VIADD R65, R18, 0x20 ;  /* 0x0000002012417836 */ /* 0x000fe20000000000 */
[----:B------:R-:W-:Y:S01]  /*2260*/  ULDC UR4, c[0x0][0x2f4] ;  /* 0x0000bd0000047ab9 */ /* 0x000fe20000000800 */
[----:B------:R-:W4:Y:S03]  /*2270*/  LDL R8, [R1+0x7c] ;  /* 0x00007c0001087983 */ /* 0x000f260000100800 */
[----:B------:R-:W1:Y:S08]  /*2280*/  LDC R53, c[0x0][0x3f4] ;  /* 0x0000fd00ff357b82 */ /* 0x000e700000000800 */
[----:B------:R-:W0:Y:S08]  /*2290*/  @P0 LDC.64 R4, c[0x0][0x9f8] ;  /* 0x00027e00ff040b82 */ /* 0x000e300000000a00 */
[----:B------:R-:W1:Y:S01]  /*22a0*/  LDC.64 R56, c[0x0][0x408] ;  /* 0x00010200ff387b82 */ /* 0x000e620000000a00 */
[----:B0-----:R-:W-:-:S05]  /*22b0*/  @P0 IMAD.WIDE R4, R28, 0x4, R4 ;  /* 0x000000041c040825 */ /* 0x001fca00078e0204 */
[----:B------:R0:W4:Y:S01]  /*22c0*/  @P0 LDG.E R66, desc[UR40][R4.64] ;  /* 0x0000002804420981 */ /* 0x000122000c1e1900 */
[----:B------:R-:W-:Y:S01]  /*22d0*/  ISETP.GE.AND P1, PT, R65, UR4, PT ;  /* 0x0000000441007c0c */ /* 0x000fe2000bf26270 */
[----:B------:R-:W1:Y:S01]  /*22e0*/  S2R R28, SR_TID.X ;  /* 0x00000000001c7919 */ /* 0x000e620000002100 */
[----:B--2---:R-:W-:Y:S02]  /*22f0*/  IMAD.MOV.U32 R20, RZ, RZ, R32 ;  /* 0x000000ffff147224 */ /* 0x004fe400078e0020 */
[----:B-1----:R-:W-:-:S03]  /*2300*/  VIADD R31, R28, 0xffffff80 ;  /* 0xffffff801c1f7836 */ /* 0x002fc60000000000 */
[----:B------:R-:W-:-:S05]  /*2310*/  SHF.R.S32.HI R21, RZ, 0x1f, R20 ;  /* 0x0000001fff157819 */ /* 0x000fca0000011414 */
[----:B------:R1:W-:Y:S04]  /*2320*/  STL [R1+0x14], R21 ;  /* 0x0000141501007387 */ /* 0x0003e80000100800 */
[----:B------:R-:W2:Y:S04]  /*2330*/  LDL R11, [R1+0x3c] ;  /* 0x00003c00010b7983 */ /* 0x000ea80000100800 */
[----:B------:R-:W2:Y:S01]  /*2340*/  LDL R10, [R1+0x8] ;  /* 0x00000800010a7983 */ /* 0x000ea20000100800 */
[----:B------:R-:W-:Y:S02]  /*2350*/  LEA.HI R28, R31, R31, RZ, 0x1 ;  /* 0x0000001f1f1c7211 */ /* 0x000fe400078f08ff */
[----:B------:R-:W-:-:S02]  /*2360*/  SEL R3, RZ, 0xffffffff, P1 ;  /* 0xffffffffff037807 */ /* 0x000fc40000800000 */
[----:B------:R-:W-:Y:S02]  /*2370*/  SHF.R.S32.HI R28, RZ, 0x1, R28 ;  /* 0x00000001ff1c7819 */ /* 0x000fe4000001141c */
[C---:B------:R-:W-:Y:S01]  /*2380*/  ISETP.GE.AND P0, PT, R18.reuse, UR4, PT ;  /* 0x0000000412007c0c */ /* 0x040fe2000bf06270 */
[----:B0-----:R-:W-:Y:S01]  /*2390*/  IMAD.SHL.U32 R5, R3, 0x2, RZ ;  /* 0x0000000203057824 */ /* 0x001fe200078e00ff */
[----:B------:R-:W-:Y:S02]  /*23a0*/  SHF.R.S32.HI R3, RZ, 0x1f, R28 ;  /* 0x0000001fff037819 */ /* 0x000fe4000001141c */
[----:B------:R-:W-:Y:S02]  /*23b0*/  SEL R0, RZ, 0x1, P0 ;  /* 0x00000001ff007807 */ /* 0x000fe40000000000 */
[----:B------:R-:W-:Y:S01]  /*23c0*/  SHF.R.S32.HI R19, RZ, 0x1f, R18 ;  /* 0x0000001fff137819 */ /* 0x000fe20000011412 */
[----:B------:R-:W-:Y:S01]  /*23d0*/  IMAD R4, R3, R58, RZ ;  /* 0x0000003a03047224 */ /* 0x000fe200078e02ff */
[----:B------:R-:W-:-:S02]  /*23e0*/  ISETP.GE.AND P3, PT, R18, R53, PT ;  /* 0x000000351200720c */ /* 0x000fc40003f66270 */
[----:B------:R-:W-:Y:S01]  /*23f0*/  ISETP.GE.AND P2, PT, R65, R53, PT ;  /* 0x000000354100720c */ /* 0x000fe20003f46270 */
[----:B------:R-:W0:Y:S01]  /*2400*/  S2R R30, SR_TID.X ;  /* 0x00000000001e7919 */ /* 0x000e220000002100 */
[----:B------:R-:W-:Y:S01]  /*2410*/  LOP3.LUT R0, R5, 0x2, R0, 0xe2, !PT ;  /* 0x0000000205007812 */ /* 0x000fe200078ee200 */
[----:B------:R-:W-:Y:S01]  /*2420*/  IMAD R6, R3, R56, RZ ;  /* 0x0000003803067224 */ /* 0x000fe200078e02ff */
[C---:B------:R-:W-:Y:S01]  /*2430*/  SEL R3, R53.reuse, RZ, P3 ;  /* 0x000000ff35037207 */ /* 0x040fe20001800000 */
[C---:B------:R-:W-:Y:S01]  /*2440*/  IMAD R5, R28.reuse, R59, R4 ;  /* 0x0000003b1c057224 */ /* 0x040fe200078e0204 */
        /* <DEDUP_REMOVED lines=13> */
[----:B------:R-:W-:Y:S01]  /*2520*/  LEA.HI R5, R6, R5, RZ, 0x5 ;  /* 0x0000000506057211 */ /* 0x000fe200078f28ff */
[----:B------:R-:W-:Y:S01]  /*2530*/  IMAD.WIDE.U32 R40, R28, R56, R20 ;  /* 0x000000381c287225 */ /* 0x000fe200078e0014 */
[----:B-----5:R-:W-:-:S03]  /*2540*/  SHF.R.S32.HI R7, RZ, 0x1f, R24 ;  /* 0x0000001fff077819 */ /* 0x020fc60000011418 */
[----:B------:R-:W-:Y:S01]  /*2550*/  IMAD.SHL.U32 R4, R3, 0x80, RZ ;  /* 0x0000008003047824 */ /* 0x000fe200078e00ff */
[C---:B---3--:R-:W-:Y:S01]  /*2560*/  LOP3.LUT R3, R12.reuse, 0x10, R63, 0xf8, !PT ;  /* 0x000000100c037812 */ /* 0x048fe200078ef83f */
[----:B------:R-:W-:Y:S01]  /*2570*/  IMAD.SHL.U32 R6, R5, 0x80, RZ ;  /* 0x0000008005067824 */ /* 0x000fe200078e00ff */
[----:B------:R-:W-:Y:S01]  /*2580*/  LOP3.LUT R5, R12, 0x10, R62, 0xf8, !PT ;  /* 0x000000100c057812 */ /* 0x000fe200078ef83e */
[----:B-1----:R-:W-:Y:S01]  /*2590*/  IMAD.WIDE.U32 R20, R28, R56, R18 ;  /* 0x000000381c147225 */ /* 0x002fe200078e0012 */
[----:B------:R-:W-:Y:S02]  /*25a0*/  LEA.HI R12, R31, R31, RZ, 0x1 ;  /* 0x0000001f1f0c7211 */ /* 0x000fe400078f08ff */
[----:B------:R-:W-:Y:S02]  /*25b0*/  LOP3.LUT R4, R4, 0xfffff000, RZ, 0xc0, !PT ;  /* 0xfffff00004047812 */ /* 0x000fe400078ec0ff */
[----:B----4-:R-:W-:Y:S02]  /*25c0*/  LOP3.LUT R3, R3, R8, RZ, 0x3c, !PT ;  /* 0x0000000803037212 */ /* 0x010fe400078e3cff */
[----:B------:R-:W-:-:S02]  /*25d0*/  LOP3.LUT R6, R6, 0xfffff000, RZ, 0xc0, !PT ;  /* 0xfffff00006067812 */ /* 0x000fc400078ec0ff */
[----:B------:R-:W-:Y:S01]  /*25e0*/  LOP3.LUT R5, R5, R8, RZ, 0x3c, !PT ;  /* 0x0000000805057212 */ /* 0x000fe200078e3cff */
[----:B------:R-:W-:Y:S01]  /*25f0*/  IMAD R8, R7, R58, RZ ;  /* 0x0000003a07087224 */ /* 0x000fe200078e02ff */
[----:B------:R-:W-:Y:S01]  /*2600*/  LOP3.LUT R12, R12, 0xfffffffe, RZ, 0xc0, !PT ;  /* 0xfffffffe0c0c7812 */ /* 0x000fe200078ec0ff */
[----:B------:R-:W-:Y:S02]  /*2610*/  IMAD.IADD R41, R41, 0x1, R9 ;  /* 0x0000000129297824 */ /* 0x000fe400078e0209 */
[----:B------:R-:W-:Y:S02]  /*2620*/  IMAD.IADD R21, R9, 0x1, R21 ;  /* 0x0000000109157824 */ /* 0x000fe400078e0215 */
[----:B------:R-:W-:Y:S02]  /*2630*/  IMAD R7, R7, R56, RZ ;  /* 0x0000003807077224 */ /* 0x000fe400078e02ff */
[----:B------:R-:W-:-:S04]  /*2640*/  IMAD.WIDE.U32 R44, R24, R58, R44 ;  /* 0x0000003a182c7225 */ /* 0x000fc800078e002c */
[----:B------:R-:W-:Y:S01]  /*2650*/  IMAD.WIDE.U32 R42, R24, R58, R42 ;  /* 0x0000003a182a7225 */ /* 0x000fe200078e002a */
[----:B------:R-:W-:-:S03]  /*2660*/  LOP3.LUT R52, R0, 0x1, RZ, 0xc0, !PT ;  /* 0x0000000100347812 */ /* 0x000fc600078ec0ff */
[C---:B------:R-:W-:Y:S02]  /*2670*/  IMAD R7, R24.reuse, R57, R7 ;  /* 0x0000003918077224 */ /* 0x040fe400078e0207 */
[----:B------:R-:W-:Y:S01]  /*2680*/  IMAD.WIDE.U32 R40, R24, R56, R40 ;  /* 0x0000003818287225 */ /* 0x000fe200078e0028 */
[----:B------:R-:W-:-:S03]  /*2690*/  SHF.L.U64.HI R57, R56, 0x7, R57 ;  /* 0x0000000738397819 */ /* 0x000fc60000010239 */
[----:B------:R-:W-:Y:S02]  /*26a0*/  IMAD.IADD R12, R31, 0x1, -R12 ;  /* 0x000000011f0c7824 */ /* 0x000fe400078e0a0c */
[----:B------:R-:W-:Y:S01]  /*26b0*/  IMAD.WIDE.U32 R20, R24, R56, R20 ;  /* 0x0000003818147225 */ /* 0x000fe200078e0014 */
[----:B------:R-:W-:Y:S02]  /*26c0*/  LOP3.LUT R51, R0, 0x2, RZ, 0xc0, !PT ;  /* 0x0000000200337812 */ /* 0x000fe400078ec0ff */
[----:B------:R-:W-:Y:S01]  /*26d0*/  SHF.R.S32.HI R50, RZ, 0x1f, R66 ;  /* 0x0000001fff327819 */ /* 0x000fe20000011442 */
[----:B------:R-:W-:Y:S01]  /*26e0*/  IMAD.IADD R64, R64, 0x1, R29 ;  /* 0x0000000140407824 */ /* 0x000fe200078e021d */
[----:B------:R-:W-:Y:S01]  /*26f0*/  LOP3.LUT R0, R62, 0xfffffff0, RZ, 0xc0, !PT ;  /* 0xfffffff03e007812 */ /* 0x000fe200078ec0ff */
[----:B------:R-:W-:Y:S02]  /*2700*/  IMAD.SHL.U32 R56, R56, 0x80, RZ ;  /* 0x0000008038387824 */ /* 0x000fe400078e00ff */
[----:B------:R-:W-:-:S02]  /*2710*/  IMAD R55, R12, 0xc0, R28 ;  /* 0x000000c00c377824 */ /* 0x000fc400078e021c */
[----:B------:R-:W-:Y:S02]  /*2720*/  IMAD.SHL.U32 R53, R53, 0x2, RZ ;  /* 0x0000000235357824 */ /* 0x000fe400078e00ff */
[----:B------:R-:W-:Y:S02]  /*2730*/  IMAD.IADD R47, R41, 0x1, R7 ;  /* 0x00000001292f7824 */ /* 0x000fe400078e0207 */
[----:B------:R-:W-:Y:S01]  /*2740*/  IMAD.IADD R46, R7, 0x1, R21 ;  /* 0x00000001072e7824 */ /* 0x000fe200078e0215 */
[--C-:B--2---:R-:W-:Y:S01]  /*2750*/  IADD3 R61, R3, R4, R11.reuse ;  /* 0x00000004033d7210 */ /* 0x104fe20007ffe00b */
[----:B------:R-:W-:Y:S01]  /*2760*/  IMAD R3, R24, R59, R8 ;  /* 0x0000003b18037224 */ /* 0x000fe200078e0208 */
[----:B------:R-:W-:Y:S02]  /*2770*/  IADD3 R60, R5, R6, R11 ;  /* 0x00000006053c7210 */ /* 0x000fe40007ffe00b */
[----:B0-----:R-:W-:Y:S01]  /*2780*/  SHF.R.U32.HI R11, RZ, 0x7, R30 ;  /* 0x00000007ff0b7819 */ /* 0x001fe2000001161e */
[----:B------:R-:W-:Y:S01]  /*2790*/  IMAD.IADD R49, R45, 0x1, R3 ;  /* 0x000000012d317824 */ /* 0x000fe200078e0203 */
[----:B------:R-:W-:Y:S01]  /*27a0*/  SHF.L.U64.HI R59, R58, 0x7, R59 ;  /* 0x000000073a3b7819 */ /* 0x000fe2000001023b */
[----:B------:R-:W-:Y:S01]  /*27b0*/  IMAD.IADD R48, R3, 0x1, R43 ;  /* 0x0000000103307824 */ /* 0x000fe200078e022b */
[----:B------:R-:W-:Y:S01]  /*27c0*/  ISETP.GE.AND P1, PT, R10, UR4, PT ;  /* 0x000000040a007c0c */ /* 0x000fe2000bf26270 */
[----:B------:R-:W-:Y:S01]  /*27d0*/  IMAD.SHL.U32 R58, R58, 0x80, RZ ;  /* 0x000000803a3a7824 */ /* 0x000fe200078e00ff */
[----:B------:R-:W-:Y:S01]  /*27e0*/  LOP3.LUT R3, R63, 0xfffffff0, RZ, 0xc0, !PT ;  /* 0xfffffff03f037812 */ /* 0x000fe200078ec0ff */
[----:B------:R-:W-:-:S10]  /*27f0*/  VIADD R54, R11, 0x8 ;  /* 0x000000080b367836 */ /* 0x000fd40000000000 */
.L_x_1309:
[----:B------:R-:W2:Y:S01]  /*2800*/  LDL R13, [R1+0x48] ;  /* 0x00004800010d7983 */ /* 0x000ea20000100800 */
[----:B0-----:R-:W0:Y:S01]  /*2810*/  LDC R76, c[0x0][0x430] ;  /* 0x00010c00ff4c7b82 */ /* 0x001e220000000800 */
[----:B------:R-:W-:Y:S02]  /*2820*/  VIADD R2, R2, 0xffffffff ;  /* 0xffffffff02027836 */ /* 0x000fe40000000000 */
[----:B------:R-:W-:Y:S02]  /*2830*/  IMAD.MOV.U32 R77, RZ, RZ, RZ ;  /* 0x000000ffff4d7224 */ /* 0x000fe400078e00ff */
[----:B------:R-:W-:-:S03]  /*2840*/  IMAD R4, R2, 0x80, R55 ;  /* 0x0000008002047824 */ /* 0x000fc600078e0237 */
        /* <DEDUP_REMOVED lines=8> */
[----:B----4-:R-:W4:Y:S08]  /*28d0*/  @P4 LDC R9, c[0x0][0x434] ;  /* 0x00010d00ff094b82 */ /* 0x010f300000000800 */
        /* <DEDUP_REMOVED lines=9> */
[----:B------:R-:W-:-:S05]  /*2970*/  @!P0 LEA.HI.X R5, R6, R5, R7, 0x2, P4 ;  /* 0x0000000506058211 */ /* 0x000fca00020f1407 */
[----:B------:R0:W5:Y:S01]  /*2980*/  @!P0 LDG.E R77, desc[UR40][R4.64] ;  /* 0x00000028044d8981 */ /* 0x000162000c1e1900 */
[----:B------:R-:W-:Y:S01]  /*2990*/  ISETP.GE.AND P0, PT, R79, 0x1, PT ;  /* 0x000000014f00780c */ /* 0x000fe20003f06270 */
[----:B------:R-:W-:Y:S01]  /*29a0*/  IMAD.MOV R9, RZ, RZ, -R8 ;  /* 0x000000ffff097224 */ /* 0x000fe200078e0a08 */
[----:B------:R-:W-:Y:S05]  /*29b0*/  YIELD ;  /* 0x0000000000007946 */ /* 0x000fea0003800000 */
[----:B------:R-:W-:Y:S01]  /*29c0*/  BSSY B0, `(.L_x_1267) ;  /* 0x000041d000007945 */ /* 0x000fe20003800000 */
        /* <DEDUP_REMOVED lines=15> */
[----:B------:R-:W-:Y:S02]  /*2ac0*/  IMAD R6, R74, UR4, RZ ;  /* 0x000000044a067c24 */ /* 0x000fe4000f8e02ff */
[----:B------:R-:W-:Y:S01]  /*2ad0*/  IMAD.IADD R5, R5, 0x1, R7 ;  /* 0x0000000105057824 */ /* 0x000fe200078e0207 */
[----:B------:R-:W-:Y:S01]  /*2ae0*/  VIMNMX R69, R69, 0x80, PT ;  /* 0x0000008045457848 */ /* 0x000fe20003fe0100 */
[----:B------:R-:W-:-:S02]  /*2af0*/  IMAD R7, R77, UR5, R6 ;  /* 0x000000054d077c24 */ /* 0x000fc4000f8e0206 */
        /* <DEDUP_REMOVED lines=14> */
[----:B------:R-:W-:-:S04]  /*2be0*/  IMAD.WIDE.U32 R12, R56, R2, RZ ;  /* 0x00000002380c7225 */ /* 0x000fc800078e00ff */
[----:B------:R-:W-:Y:S02]  /*2bf0*/  IMAD.IADD R14, R11, 0x1, R9 ;  /* 0x000000010b0e7824 */ /* 0x000fe400078e0209 */
[----:B------:R-:W-:Y:S01]  /*2c00*/  IMAD.IADD R15, R13, 0x1, R7 ;  /* 0x000000010d0f7824 */ /* 0x000fe200078e0207 */
[----:B------:R-:W-:Y:S06]  /*2c10*/  @!P0 BRA `(.L_x_1269) ;  /* 0x0000001800688947 */ /* 0x000fec0003800000 */
[----:B------:R-:W0:Y:S01]  /*2c20*/  S2R R28, SR_TID.X ;  /* 0x00000000001c7919 */ /* 0x000e220000002100 */
[----:B------:R-:W-:Y:S01]  /*2c30*/  BSSY B1, `(.L_x_1270) ;  /* 0x0000024000017945 */ /* 0x000fe20003800000 */
[----:B------:R-:W-:Y:S02]  /*2c40*/  CS2R R8, SRZ ;  /* 0x0000000000087805 */ /* 0x000fe4000001ff00 */
[----:B------:R-:W-:Y:S02]  /*2c50*/  CS2R R30, SRZ ;  /* 0x00000000001e7805 */ /* 0x000fe4000001ff00 */
[----:B------:R-:W-:Y:S02]  /*2c60*/  CS2R R34, SRZ ;  /* 0x0000000000227805 */ /* 0x000fe4000001ff00 */
[----:B------:R-:W-:Y:S02]  /*2c70*/  CS2R R32, SRZ ;  /* 0x0000000000207805 */ /* 0x000fe4000001ff00 */
[----:B------:R-:W-:Y:S01]  /*2c80*/  CS2R R36, SRZ ;  /* 0x0000000000247805 */ /* 0x000fe2000001ff00 */
[----:B0-----:R-:W-:-:S05]  /*2c90*/  VIADD R28, R28, 0xffffff80 ;  /* 0xffffff801c1c7836 */ /* 0x001fca0000000000 */
[----:B------:R-:W-:-:S04]  /*2ca0*/  LEA.HI R28, R28, R28, RZ, 0x1 ;  /* 0x0000001c1c1c7211 */ /* 0x000fc800078f08ff */
[----:B------:R-:W-:-:S04]  /*2cb0*/  SHF.R.S32.HI R28, RZ, 0x1, R28 ;  /* 0x00000001ff1c7819 */ /* 0x000fc8000001141c */
[----:B------:R-:W-:Y:S02]  /*2cc0*/  ISETP.GE.AND P5, PT, R28, R69, PT ;  /* 0x000000451c00720c */ /* 0x000fe40003fa6270 */
[----:B------:R-:W-:-:S11]  /*2cd0*/  CS2R R28, SRZ ;  /* 0x00000000001c7805 */ /* 0x000fd6000001ff00 */
[----:B------:R-:W-:Y:S05]  /*2ce0*/  @P5 BRA `(.L_x_1271) ;  /* 0x0000000000605947 */ /* 0x000fea0003800000 */
[----:B------:R-:W2:Y:S01]  /*2cf0*/  LDL.64 R72, [R1+0x10] ;  /* 0x0000100001487983 */ /* 0x000ea20000100a00 */
[----:B------:R-:W-:Y:S01]  /*2d00*/  ULDC.64 UR4, c[0x0][0x3e8] ;  /* 0x0000fa0000047ab9 */ /* 0x000fe20000000a00 */
[----:B------:R-:W-:Y:S02]  /*2d10*/  ULDC.64 UR6, c[0x0][0x400] ;  /* 0x0001000000067ab9 */ /* 0x000fe40000000a00 */
[----:B------:R-:W3:Y:S04]  /*2d20*/  LDL R39, [R1+0x34] ;  /* 0x0000340001277983 */ /* 0x000ee80000100800 */
[----:B------:R-:W4:Y:S01]  /*2d30*/  LDL R38, [R1+0x38] ;  /* 0x0000380001267983 */ /* 0x000f220000100800 */
[----:B------:R-:W-:Y:S02]  /*2d40*/  IADD3 R10, P0, P6, R44, UR4, R10 ;  /* 0x000000042c0a7c10 */ /* 0x000fe4000fe1e00a */
[----:B------:R-:W-:-:S02]  /*2d50*/  CS2R R34, SRZ ;  /* 0x0000000000227805 */ /* 0x000fc4000001ff00 */
[----:B------:R-:W-:Y:S02]  /*2d60*/  CS2R R36, SRZ ;  /* 0x0000000000247805 */ /* 0x000fe4000001ff00 */
[----:B------:R-:W-:Y:S02]  /*2d70*/  IADD3.X R11, R49, UR5, R14, P0, P6 ;  /* 0x00000005310b7c10 */ /* 0x000fe400087ec40e */
[----:B------:R-:W-:-:S04]  /*2d80*/  IADD3 R12, P0, P6, R40, UR6, R12 ;  /* 0x00000006280c7c10 */ /* 0x000fc8000fe1e00c */
[----:B------:R-:W-:Y:S02]  /*2d90*/  IADD3.X R13, R47, UR7, R15, P0, P6 ;  /* 0x000000072f0d7c10 */ /* 0x000fe400087ec40f */
[----:B------:R-:W-:Y:S02]  /*2da0*/  CS2R R30, SRZ ;  /* 0x00000000001e7805 */ /* 0x000fe4000001ff00 */
[----:B------:R-:W-:Y:S02]  /*2db0*/  CS2R R8, SRZ ;  /* 0x0000000000087805 */ /* 0x000fe4000001ff00 */
[----:B------:R-:W-:Y:S02]  /*2dc0*/  CS2R R32, SRZ ;  /* 0x0000000000207805 */ /* 0x000fe4000001ff00 */
[----:B------:R-:W-:Y:S02]  /*2dd0*/  CS2R R28, SRZ ;  /* 0x00000000001c7805 */ /* 0x000fe4000001ff00 */
[----:B--2---:R-:W-:-:S02]  /*2de0*/  ISETP.GE.AND P6, PT, R72, R79, PT ;  /* 0x0000004f4800720c */ /* 0x004fc40003fc6270 */
[----:B---3--:R-:W-:-:S11]  /*2df0*/  ISETP.GE.AND P0, PT, R39, R79, PT ;  /* 0x0000004f2700720c */ /* 0x008fd60003f06270 */
[----:B------:R0:W5:Y:S04]  /*2e00*/  @!P6 LDG.E.64 R34, desc[UR40][R10.64] ;  /* 0x000000280a22e981 */ /* 0x000168000c1e1b00 */
[----:B------:R0:W5:Y:S01]  /*2e10*/  @!P6 LDG.E.64 R36, desc[UR40][R12.64] ;  /* 0x000000280c24e981 */ /* 0x000162000c1e1b00 */
[----:B----4-:R-:W-:-:S03]  /*2e20*/  ISETP.GE.AND P6, PT, R38, R79, PT ;  /* 0x0000004f2600720c */ /* 0x010fc60003fc6270 */
[----:B------:R0:W5:Y:S04]  /*2e30*/  @!P0 LDG.E.64 R30, desc[UR40][R10.64+0x10] ;  /* 0x000010280a1e8981 */ /* 0x000168000c1e1b00 */
[----:B------:R0:W5:Y:S06]  /*2e40*/  @!P0 LDG.E.64 R32, desc[UR40][R12.64+0x10] ;  /* 0x000010280c208981 */ /* 0x00016c000c1e1b00 */
[----:B------:R0:W5:Y:S04]  /*2e50*/  @!P6 LDG.E.64 R8, desc[UR40][R10.64+0x20] ;  /* 0x000020280a08e981 */ /* 0x000168000c1e1b00 */
[----:B------:R0:W5:Y:S02]  /*2e60*/  @!P6 LDG.E.64 R28, desc[UR40][R12.64+0x20] ;  /* 0x000020280c1ce981 */ /* 0x000164000c1e1b00 */
.L_x_1271:
[----:B------:R-:W-:Y:S05]  /*2e70*/  BSYNC B1 ;  /* 0x0000000000017941 */ /* 0x000fea0003800000 */
.L_x_1270:
[----:B------:R-:W-:Y:S01]  /*2e80*/  UISETP.NE.AND UP0, UPT, UR36, 0x3, UPT ;  /* 0x000000032400788c */ /* 0x000fe2000bf05270 */
[----:B-----5:R-:W-:Y:S02]  /*2e90*/  IMAD.MOV.U32 R38, RZ, RZ, R8 ;  /* 0x000000ffff267224 */ /* 0x020fe400078e0008 */
[----:B------:R-:W-:Y:S02]  /*2ea0*/  IMAD.MOV.U32 R72, RZ, RZ, R30 ;  /* 0x000000ffff487224 */ /* 0x000fe400078e001e */
[----:B------:R-:W-:Y:S01]  /*2eb0*/  IMAD.MOV.U32 R81, RZ, RZ, R34 ;  /* 0x000000ffff517224 */ /* 0x000fe200078e0022 */
[----:B------:R-:W-:Y:S01]  /*2ec0*/  PLOP3.LUT P0, PT, PT, PT, UP0, 0x80, 0x0 ;  /* 0x000000000000781c */ /* 0x000fe20003f0f008 */
[----:B------:R-:W-:Y:S02]  /*2ed0*/  IMAD.MOV.U32 R71, RZ, RZ, R28 ;  /* 0x000000ffff477224 */ /* 0x000fe400078e001c */
[----:B------:R-:W-:Y:S02]  /*2ee0*/  IMAD.MOV.U32 R73, RZ, RZ, R32 ;  /* 0x000000ffff497224 */ /* 0x000fe400078e0020 */
[----:B------:R-:W-:-:S08]  /*2ef0*/  IMAD.MOV.U32 R82, RZ, RZ, R36 ;  /* 0x000000ffff527224 */ /* 0x000fd000078e0024 */
[----:B------:R-:W-:Y:S05]  /*2f00*/  @!P0 BRA `(.L_x_1272) ;  /* 0x0000000000048947 */ /* 0x000fea0003800000 */
[----:B------:R-:W-:Y:S01]  /*2f10*/  BPT.TRAP 0x1 ;  /* 0x000000040000795c */ /* 0x000fe20000300000 */
.L_x_1272:
[----:B------:R-:W2:Y:S01]  /*2f20*/  LDL R4, [R1+0xc] ;  /* 0x00000c0001047983 */ /* 0x000ea20000100800 */
[----:B------:R-:W-:Y:S01]  /*2f30*/  IMAD R67, R23, 0x8, R16 ;  /* 0x0000000817437824 */ /* 0x000fe200078e0210 */
[----:B------:R-:W-:Y:S01]  /*2f40*/  BSSY B1, `(.L_x_1273) ;  /* 0x0000004000017945 */ /* 0x000fe20003800000 */
[----:B--2---:R-:W-:-:S04]  /*2f50*/  SHF.L.U32 R78, R4, 0x1f, RZ ;  /* 0x0000001f044e7819 */ /* 0x004fc800000006ff */
[----:B------:R-:W1:Y:S02]  /*2f60*/  SYNCS.PHASECHK.TRANS64.TRYWAIT P6, [R67+URZ+0x19c90], R78 ;  /* 0x019c904e430075a7 */ /* 0x000e6400080c017f */
[----:B-1----:R-:W-:Y:S05]  /*2f70*/  @!P6 BRA `(.L_x_1274) ;  /* 0x000002300058e947 */ /* 0x002fea0003800000 */
.L_x_1617:
[----:B------:R-:W-:Y:S05]  /*2f80*/  BSYNC B1 ;  /* 0x0000000000017941 */ /* 0x000fea0003800000 */
.L_x_1273:
[----:B------:R-:W-:-:S03]  /*2f90*/  UMOV UR4, 0xffffffff ;  /* 0xffffffff00047882 */ /* 0x000fc60000000000 */
[----:B------:R-:W-:Y:S05]  /*2fa0*/  BRA.DIV UR4, `(.L_x_1275) ;  /* 0x0000023204607947 */ /* 0x000fea000b800000 */
[----:B------:R2:W3:Y:S04]  /*2fb0*/  SHFL.IDX PT, R39, R80, RZ, 0x1e1f ;  /* 0x001e1fff50277589 */ /* 0x0004e800000e0000 */
[----:B------:R2:W4:Y:S02]  /*2fc0*/  SHFL.IDX PT, R14, R70, RZ, 0x1e1f ;  /* 0x001e1fff460e7589 */ /* 0x00052400000e0000 */
.L_x_1621:
[----:B------:R-:W-:Y:S05]  /*2fd0*/  @P5 BRA `(.L_x_1276) ;  /* 0x0000003800ec5947 */ /* 0x000fea0003800000 */
[----:B------:R-:W-:Y:S01]  /*2fe0*/  ISETP.NE.AND P5, PT, R52, RZ, PT ;  /* 0x000000ff3400720c */ /* 0x000fe20003fa5270 */
[----:B------:R-:W-:-:S12]  /*2ff0*/  BSSY B1, `(.L_x_1277) ;  /* 0x0000072000017945 */ /* 0x000fd80003800000 */
[----:B------:R-:W-:Y:S05]  /*3000*/  @!P5 BRA `(.L_x_1278) ;  /* 0x0000000400c0d947 */ /* 0x000fea0003800000 */
[----:B0-----:R-:W5:Y:S01]  /*3010*/  LDL.64 R12, [R1+0x10] ;  /* 0x00001000010c7983 */ /* 0x001f620000100a00 */
        /* <DEDUP_REMOVED lines=33> */
[--C-:B------:R-:W-:Y:S01]  /*3230*/  HADD2.F32 R36, -RZ, R5.reuse.H1_H1 ;  /* 0x30000005ff247230 */ /* 0x100fe20000004100 */
[----:B------:R-:W-:Y:S01]  /*3240*/  F2FP.F16.E4M3.UNPACK_B R86, R13.H1 ;  /* 0x0000000dff56723e */ /* 0x000fe200030006ff */
        /* <DEDUP_REMOVED lines=14> */
[--C-:B------:R-:W-:Y:S02]  /*3330*/  HADD2.F32 R34, -RZ, R15.reuse.H0_H0 ;  /* 0x2000000fff227230 */ /* 0x100fe40000004100 */
[-C--:B------:R-:W-:Y:S01]  /*3340*/  FMUL.FTZ R85, R37, R70.reuse ;  /* 0x0000004625557220 */ /* 0x080fe20000410000 */
[----:B------:R-:W-:Y:S02]  /*3350*/  HADD2.F32 R35, -RZ, R15.H1_H1 ;  /* 0x3000000fff237230 */ /* 0x000fe40000004100 */
[----:B------:R-:W-:Y:S01]  /*3360*/  FMUL.FTZ R70, R36, R70 ;  /* 0x0000004624467220 */ /* 0x000fe20000410000 */
[----:B------:R-:W-:-:S02]  /*3370*/  HADD2.F32 R15, -RZ, R81.H1_H1 ;  /* 0x30000051ff0f7230 */ /* 0x000fc40000004100 */
[----:B------:R-:W-:Y:S02]  /*3380*/  HADD2.F32 R82, -RZ, R82.H0_H0 ;  /* 0x20000052ff527230 */ /* 0x000fe40000004100 */
[----:B------:R-:W-:Y:S02]  /*3390*/  HADD2.F32 R81, -RZ, R81.H0_H0 ;  /* 0x20000051ff517230 */ /* 0x000fe40000004100 */
[-C--:B------:R-:W-:Y:S01]  /*33a0*/  FFMA.FTZ R36, R36, R15.reuse, -R85 ;  /* 0x0000000f24247223 */ /* 0x080fe20000010855 */
[----:B------:R-:W-:Y:S01]  /*33b0*/  FFMA.FTZ R85, R37, R15, R70 ;  /* 0x0000000f25557223 */ /* 0x000fe20000010046 */
[CC--:B------:R-:W-:Y:S01]  /*33c0*/  FMUL.FTZ R83, R35.reuse, R82.reuse ;  /* 0x0000005223537220 */ /* 0x0c0fe20000410000 */
[C---:B------:R-:W-:Y:S01]  /*33d0*/  FMUL.FTZ R82, R34.reuse, R82 ;  /* 0x0000005222527220 */ /* 0x040fe20000410000 */
[----:B------:R-:W-:Y:S02]  /*33e0*/  F2FP.F16.E4M3.UNPACK_B R37, R7.H1 ;  /* 0x00000007ff25723e */ /* 0x000fe400030006ff */
[-C--:B------:R-:W-:Y:S01]  /*33f0*/  FFMA.FTZ R15, R34, R81.reuse, -R83 ;  /* 0x00000051220f7223 */ /* 0x080fe20000010853 */
[----:B------:R-:W-:Y:S01]  /*3400*/  FFMA.FTZ R34, R35, R81, R82 ;  /* 0x0000005123227223 */ /* 0x000fe20000010052 */
[----:B------:R-:W-:Y:S01]  /*3410*/  F2FP.SATFINITE.E4M3.F32.PACK_AB_MERGE_C R36, R85, R36, RZ ;  /* 0x000000245524723e */ /* 0x000fe200048070ff */
[--C-:B------:R-:W-:Y:S01]  /*3420*/  HADD2.F32 R81, -RZ, R37.reuse.H0_H0 ;  /* 0x20000025ff517230 */ /* 0x100fe20000004100 */
[----:B------:R-:W-:Y:S01]  /*3430*/  F2FP.F16.E4M3.UNPACK_B R70, R6.H1 ;  /* 0x00000006ff46723e */ /* 0x000fe200030006ff */
[----:B------:R-:W-:Y:S01]  /*3440*/  HADD2.F32 R82, -RZ, R37.H1_H1 ;  /* 0x30000025ff527230 */ /* 0x000fe20000004100 */
[----:B------:R-:W-:Y:S01]  /*3450*/  F2FP.F16.E4M3.UNPACK_B R37, R12.H1 ;  /* 0x0000000cff25723e */ /* 0x000fe200030006ff */
[--C-:B------:R-:W-:Y:S01]  /*3460*/  HADD2.F32 R83, -RZ, R86.reuse.H1_H1 ;  /* 0x30000056ff537230 */ /* 0x100fe20000004100 */
[----:B------:R-:W-:Y:S01]  /*3470*/  F2FP.F16.E4M3.UNPACK_B R85, R13 ;  /* 0x0000000dff55723e */ /* 0x000fe200020006ff */
[----:B------:R-:W-:Y:S01]  /*3480*/  HADD2.F32 R86, -RZ, R86.H0_H0 ;  /* 0x20000056ff567230 */ /* 0x000fe20000004100 */
[----:B------:R-:W-:Y:S01]  /*3490*/  F2FP.SATFINITE.E4M3.F32.PACK_AB_MERGE_C R35, R87, R80, RZ ;  /* 0x000000505723723e */ /* 0x000fe200048070ff */
[----:B------:R-:W-:Y:S01]  /*34a0*/  HADD2.F32 R80, -RZ, R70.H1_H1 ;  /* 0x30000046ff507230 */ /* 0x000fe20000004100 */
[----:B------:R-:W-:Y:S01]  /*34b0*/  F2FP.F16.E4M3.UNPACK_B R13, R12 ;  /* 0x0000000cff0d723e */ /* 0x000fe200020006ff */
[----:B------:R-:W-:-:S02]  /*34c0*/  HADD2.F32 R84, -RZ, R37.H1_H1 ;  /* 0x30000025ff547230 */ /* 0x000fc40000004100 */
[-C--:B------:R-:W-:Y:S01]  /*34d0*/  FMUL.FTZ R12, R82, R83.reuse ;  /* 0x00000053520c7220 */ /* 0x080fe20000410000 */
[----:B------:R-:W-:Y:S02]  /*34e0*/  HADD2.F32 R87, -RZ, R85.H1_H1 ;  /* 0x30000055ff577230 */ /* 0x000fe40000004100 */
[C---:B------:R-:W-:Y:S01]  /*34f0*/  FMUL.FTZ R91, R81.reuse, R83 ;  /* 0x00000053515b7220 */ /* 0x040fe20000410000 */
[----:B------:R-:W-:Y:S02]  /*3500*/  HADD2.F32 R70, -RZ, R70.H0_H0 ;  /* 0x20000046ff467230 */ /* 0x000fe40000004100 */
[----:B------:R-:W-:Y:S01]  /*3510*/  FFMA.FTZ R12, R81, R84, -R12 ;  /* 0x00000054510c7223 */ /* 0x000fe2000001080c */
[----:B------:R-:W-:Y:S02]  /*3520*/  HADD2.F32 R83, -RZ, R13.H1_H1 ;  /* 0x3000000dff537230 */ /* 0x000fe40000004100 */
[----:B------:R-:W-:Y:S01]  /*3530*/  FMUL.FTZ R89, R80, R87 ;  /* 0x0000005750597220 */ /* 0x000fe20000410000 */
[----:B------:R-:W-:Y:S01]  /*3540*/  F2FP.F16.E4M3.UNPACK_B R81, R7 ;  /* 0x00000007ff51723e */ /* 0x000fe200020006ff */
[----:B------:R-:W-:Y:S01]  /*3550*/  FMUL.FTZ R87, R70, R87 ;  /* 0x0000005746577220 */ /* 0x000fe20000410000 */
[----:B------:R-:W-:Y:S01]  /*3560*/  F2FP.F16.E4M3.UNPACK_B R6, R6 ;  /* 0x00000006ff06723e */ /* 0x000fe200020006ff */
[----:B------:R-:W-:Y:S01]  /*3570*/  FFMA.FTZ R7, R82, R84, R91 ;  /* 0x0000005452077223 */ /* 0x000fe2000001005b */
[-C--:B------:R-:W-:Y:S01]  /*3580*/  FFMA.FTZ R89, R70, R83.reuse, -R89 ;  /* 0x0000005346597223 */ /* 0x080fe20000010859 */
[----:B------:R-:W-:Y:S01]  /*3590*/  FFMA.FTZ R82, R80, R83, R87 ;  /* 0x0000005350527223 */ /* 0x000fe20000010057 */
[--C-:B------:R-:W-:Y:S01]  /*35a0*/  HADD2.F32 R80, -RZ, R81.reuse.H0_H0 ;  /* 0x20000051ff507230 */ /* 0x100fe20000004100 */
[----:B------:R-:W-:Y:S01]  /*35b0*/  F2FP.SATFINITE.E4M3.F32.PACK_AB_MERGE_C R5, R5, R4, R35 ;  /* 0x000000040505723e */ /* 0x000fe20004807023 */
[--C-:B------:R-:W-:Y:S01]  /*35c0*/  HADD2.F32 R70, -RZ, R6.reuse.H0_H0 ;  /* 0x20000006ff467230 */ /* 0x100fe20000004100 */
[----:B------:R-:W-:Y:S01]  /*35d0*/  F2FP.SATFINITE.E4M3.F32.PACK_AB_MERGE_C R7, R7, R12, RZ ;  /* 0x0000000c0707723e */ /* 0x000fe200048070ff */
[----:B------:R-:W-:Y:S01]  /*35e0*/  HADD2.F32 R81, -RZ, R81.H1_H1 ;  /* 0x30000051ff517230 */ /* 0x000fe20000004100 */
[----:B------:R-:W-:Y:S01]  /*35f0*/  F2FP.SATFINITE.E4M3.F32.PACK_AB_MERGE_C R82, R82, R89, RZ ;  /* 0x000000595252723e */ /* 0x000fe200048070ff */
[----:B------:R-:W-:Y:S01]  /*3600*/  HADD2.F32 R6, -RZ, R6.H1_H1 ;  /* 0x30000006ff067230 */ /* 0x000fe20000004100 */
[----:B------:R-:W-:Y:S01]  /*3610*/  F2FP.SATFINITE.E4M3.F32.PACK_AB_MERGE_C R4, R34, R15, R36 ;  /* 0x0000000f2204723e */ /* 0x000fe20004807024 */
[----:B------:R-:W-:-:S02]  /*3620*/  HADD2.F32 R85, -RZ, R85.H0_H0 ;  /* 0x20000055ff557230 */ /* 0x000fc40000004100 */
[CC--:B------:R-:W-:Y:S01]  /*3630*/  FMUL.FTZ R87, R81.reuse, R86.reuse ;  /* 0x0000005651577220 */ /* 0x0c0fe20000410000 */
        /* <DEDUP_REMOVED lines=8> */
[----:B------:R-:W-:-:S03]  /*36c0*/  FFMA.FTZ R6, R6, R13, R85 ;  /* 0x0000000d06067223 */ /* 0x000fc60000010055 */
[----:B------:R-:W-:Y:S02]  /*36d0*/  F2FP.SATFINITE.E4M3.F32.PACK_AB_MERGE_C R7, R86, R87, R7 ;  /* 0x000000575607723e */ /* 0x000fe40004807007 */
[----:B------:R-:W-:-:S07]  /*36e0*/  F2FP.SATFINITE.E4M3.F32.PACK_AB_MERGE_C R6, R6, R83, R82 ;  /* 0x000000530606723e */ /* 0x000fce0004807052 */
.L_x_1280:
[----:B------:R-:W-:Y:S05]  /*36f0*/  BSYNC B2 ;  /* 0x0000000000027941 */ /* 0x000fea0003800000 */
.L_x_1279:
[----:B------:R0:W-:Y:S02]  /*3700*/  ST.E.128 desc[UR40][R10.64], R4 ;  /* 0x000000040a007985 */ /* 0x0001e4000c101d28 */
.L_x_1278:
[----:B------:R-:W-:Y:S05]  /*3710*/  BSYNC B1 ;  /* 0x0000000000017941 */ /* 0x000fea0003800000 */
.L_x_1277:
[----:B------:R-:W-:Y:S01]  /*3720*/  ISETP.NE.AND P5, PT, R51, RZ, PT ;  /* 0x000000ff3300720c */ /* 0x000fe20003fa5270 */
[----:B------:R-:W-:-:S12]  /*3730*/  BSSY B1, `(.L_x_1281) ;  /* 0x0000074000017945 */ /* 0x000fd80003800000 */
[----:B------:R-:W-:Y:S05]  /*3740*/  @!P5 BRA `(.L_x_1282) ;  /* 0x0000000400c8d947 */ /* 0x000fea0003800000 */
[----:B0-----:R-:W5:Y:S04]  /*3750*/  LDL R5, [R1+0x34] ;  /* 0x0000340001057983 */ /* 0x001f680000100800 */
[----:B------:R-:W2:Y:S01]  /*3760*/  LDL R4, [R1+0x1c] ;  /* 0x00001c0001047983 */ /* 0x000ea20000100800 */
[----:B------:R-:W-:Y:S01]  /*3770*/  BSSY B2, `(.L_x_1283) ;  /* 0x000006e000027945 */ /* 0x000fe20003800000 */
[----:B-----5:R-:W-:Y:S01]  /*3780*/  ISETP.GE.AND P6, PT, R5, R79, PT ;  /* 0x0000004f0500720c */ /* 0x020fe20003fc6270 */
[----:B--2---:R-:W-:Y:S02]  /*3790*/  IMAD.SHL.U32 R11, R4, 0x10, RZ ;  /* 0x00000010040b7824 */ /* 0x004fe400078e00ff */
[----:B------:R0:W2:Y:S03]  /*37a0*/  LDS.128 R4, [R68+0x14800] ;  /* 0x0148000044047984 */ /* 0x0000a60000000c00 */
[----:B----4-:R-:W-:-:S04]  /*37b0*/  IADD3 R10, P5, R14, R11, RZ ;  /* 0x0000000b0e0a7210 */ /* 0x010fc80007fbe0ff */
[----:B---3--:R-:W-:-:S03]  /*37c0*/  LEA.HI.X.SX32 R11, R11, R39, 0x1, P5 ;  /* 0x000000270b0b7211 */ /* 0x008fc600028f0eff */
[----:B0-----:R-:W-:Y:S06]  /*37d0*/  @P6 BRA `(.L_x_1284) ;  /* 0x00000004009c6947 */ /* 0x001fec0003800000 */
[--C-:B------:R-:W-:Y:S01]  /*37e0*/  SHF.R.U32.HI R13, RZ, 0x8, R31.reuse ;  /* 0x00000008ff0d7819 */ /* 0x100fe2000001161f */
[----:B--2---:R-:W-:Y:S01]  /*37f0*/  IMAD.MOV.U32 R15, RZ, RZ, R4 ;  /* 0x000000ffff0f7224 */ /* 0x004fe200078e0004 */
[----:B------:R-:W-:Y:S02]  /*3800*/  LOP3.LUT R12, R31, 0xff0000ff, RZ, 0xc0, !PT ;  /* 0xff0000ff1f0c7812 */ /* 0x000fe400078ec0ff */
[----:B------:R-:W-:Y:S01]  /*3810*/  SHF.R.U32.HI R32, RZ, 0x10, R31 ;  /* 0x00000010ff207819 */ /* 0x000fe2000001161f */
[----:B------:R-:W-:Y:S01]  /*3820*/  IMAD.SHL.U32 R13, R13, 0x100, RZ ;  /* 0x000001000d0d7824 */ /* 0x000fe200078e00ff */
[--C-:B------:R-:W-:Y:S02]  /*3830*/  SHF.R.U32.HI R31, RZ, 0x8, R33.reuse ;  /* 0x00000008ff1f7819 */ /* 0x100fe40000011621 */
[----:B------:R-:W-:Y:S02]  /*3840*/  LOP3.LUT R30, R33, 0xff0000ff, RZ, 0xc0, !PT ;  /* 0xff0000ff211e7812 */ /* 0x000fe400078ec0ff */
[----:B------:R-:W-:Y:S01]  /*3850*/  SHF.R.U32.HI R33, RZ, 0x10, R33 ;  /* 0x00000010ff217819 */ /* 0x000fe20000011621 */
[----:B------:R-:W-:Y:S01]  /*3860*/  IMAD.SHL.U32 R31, R31, 0x100, RZ ;  /* 0x000001001f1f7824 */ /* 0x000fe200078e00ff */
[----:B------:R-:W-:Y:S01]  /*3870*/  LOP3.LUT R12, R12, 0xff00, R13, 0xf8, !PT ;  /* 0x0000ff000c0c7812 */ /* 0x000fe200078ef80d */
[----:B------:R-:W-:Y:S01]  /*3880*/  IMAD.U32 R13, R32, 0x10000, RZ ;  /* 0x00010000200d7824 */ /* 0x000fe200078e00ff */
[----:B------:R-:W-:Y:S01]  /*3890*/  F2FP.F16.E4M3.UNPACK_B R4, R5 ;  /* 0x00000005ff04723e */ /* 0x000fe200020006ff */
[----:B------:R-:W-:Y:S01]  /*38a0*/  IMAD.U32 R33, R33, 0x10000, RZ ;  /* 0x0001000021217824 */ /* 0x000fe200078e00ff */
[----:B------:R-:W-:-:S02]  /*38b0*/  LOP3.LUT R30, R30, 0xff00, R31, 0xf8, !PT ;  /* 0x0000ff001e1e7812 */ /* 0x000fc400078ef81f */
[----:B------:R-:W-:Y:S02]  /*38c0*/  F2FP.F16.E4M3.UNPACK_B R31, R73.H1 ;  /* 0x00000049ff1f723e */ /* 0x000fe400030006ff */
        /* <DEDUP_REMOVED lines=27> */
[----:B------:R-:W-:Y:S02]  /*3a80*/  HADD2.F32 R33, -RZ, R30.H1_H1 ;  /* 0x3000001eff217230 */ /* 0x000fe40000004100 */
        /* <DEDUP_REMOVED lines=9> */
[----:B------:R-:W-:Y:S01]  /*3b20*/  F2FP.F16.E4M3.UNPACK_B R73, R13 ;  /* 0x0000000dff49723e */ /* 0x000fe200020006ff */
[-C--:B------:R-:W-:Y:S01]  /*3b30*/  FFMA.FTZ R32, R32, R15.reuse, -R37 ;  /* 0x0000000f20207223 */ /* 0x080fe20000010825 */
[----:B------:R-:W-:Y:S01]  /*3b40*/  FFMA.FTZ R33, R33, R15, R36 ;  /* 0x0000000f21217223 */ /* 0x000fe20000010024 */
[-C--:B------:R-:W-:Y:S01]  /*3b50*/  FFMA.FTZ R15, R30, R72.reuse, -R35 ;  /* 0x000000481e0f7223 */ /* 0x080fe20000010823 */
[----:B------:R-:W-:Y:S01]  /*3b60*/  FFMA.FTZ R30, R31, R72, R34 ;  /* 0x000000481f1e7223 */ /* 0x000fe20000010022 */
[-C--:B------:R-:W-:Y:S01]  /*3b70*/  F2FP.F16.E4M3.UNPACK_B R34, R7.reuse.H1 ;  /* 0x00000007ff22723e */ /* 0x080fe200030006ff */
[--C-:B------:R-:W-:Y:S01]  /*3b80*/  HADD2.F32 R82, -RZ, R73.reuse.H1_H1 ;  /* 0x30000049ff527230 */ /* 0x100fe20000004100 */
[----:B------:R-:W-:Y:S01]  /*3b90*/  F2FP.SATFINITE.E4M3.F32.PACK_AB_MERGE_C R32, R33, R32, RZ ;  /* 0x000000202120723e */ /* 0x000fe200048070ff */
[----:B------:R-:W-:Y:S01]  /*3ba0*/  HADD2.F32 R73, -RZ, R73.H0_H0 ;  /* 0x20000049ff497230 */ /* 0x000fe20000004100 */
[----:B------:R-:W-:Y:S01]  /*3bb0*/  F2FP.F16.E4M3.UNPACK_B R33, R6.H1 ;  /* 0x00000006ff21723e */ /* 0x000fe200030006ff */
[--C-:B------:R-:W-:Y:S01]  /*3bc0*/  HADD2.F32 R35, -RZ, R34.reuse.H0_H0 ;  /* 0x20000022ff237230 */ /* 0x100fe20000004100 */
[----:B------:R-:W-:Y:S01]  /*3bd0*/  F2FP.SATFINITE.E4M3.F32.PACK_AB_MERGE_C R31, R81, R70, RZ ;  /* 0x00000046511f723e */ /* 0x000fe200048070ff */
[----:B------:R-:W-:Y:S01]  /*3be0*/  HADD2.F32 R34, -RZ, R34.H1_H1 ;  /* 0x30000022ff227230 */ /* 0x000fe20000004100 */
[-C--:B------:R-:W-:Y:S01]  /*3bf0*/  F2FP.F16.E4M3.UNPACK_B R37, R12.reuse.H1 ;  /* 0x0000000cff25723e */ /* 0x080fe200030006ff */
[----:B------:R-:W-:Y:S01]  /*3c00*/  HADD2.F32 R70, -RZ, R80.H1_H1 ;  /* 0x30000050ff467230 */ /* 0x000fe20000004100 */
[----:B------:R-:W-:Y:S01]  /*3c10*/  F2FP.F16.E4M3.UNPACK_B R36, R12 ;  /* 0x0000000cff24723e */ /* 0x000fe200020006ff */
[--C-:B------:R-:W-:Y:S01]  /*3c20*/  HADD2.F32 R13, -RZ, R33.reuse.H1_H1 ;  /* 0x30000021ff0d7230 */ /* 0x100fe20000004100 */
[----:B------:R-:W-:Y:S01]  /*3c30*/  F2FP.F16.E4M3.UNPACK_B R7, R7 ;  /* 0x00000007ff07723e */ /* 0x000fe200020006ff */
[----:B------:R-:W-:-:S02]  /*3c40*/  HADD2.F32 R33, -RZ, R33.H0_H0 ;  /* 0x20000021ff217230 */ /* 0x000fc40000004100 */
[-C--:B------:R-:W-:Y:S01]  /*3c50*/  FMUL.FTZ R12, R34, R70.reuse ;  /* 0x00000046220c7220 */ /* 0x080fe20000410000 */
[----:B------:R-:W-:Y:S02]  /*3c60*/  HADD2.F32 R72, -RZ, R37.H1_H1 ;  /* 0x30000025ff487230 */ /* 0x000fe40000004100 */
[----:B------:R-:W-:Y:S01]  /*3c70*/  FMUL.FTZ R81, R35, R70 ;  /* 0x0000004623517220 */ /* 0x000fe20000410000 */
[----:B------:R-:W-:Y:S02]  /*3c80*/  HADD2.F32 R70, -RZ, R36.H1_H1 ;  /* 0x30000024ff467230 */ /* 0x000fe40000004100 */
[-C--:B------:R-:W-:Y:S01]  /*3c90*/  FMUL.FTZ R84, R13, R82.reuse ;  /* 0x000000520d547220 */ /* 0x080fe20000410000 */
[----:B------:R-:W-:Y:S01]  /*3ca0*/  FMUL.FTZ R82, R33, R82 ;  /* 0x0000005221527220 */ /* 0x000fe20000410000 */
[----:B------:R-:W-:Y:S01]  /*3cb0*/  F2FP.F16.E4M3.UNPACK_B R6, R6 ;  /* 0x00000006ff06723e */ /* 0x000fe200020006ff */
[----:B------:R-:W-:Y:S01]  /*3cc0*/  FFMA.FTZ R12, R35, R72, -R12 ;  /* 0x00000048230c7223 */ /* 0x000fe2000001080c */
[-C--:B------:R-:W-:Y:S01]  /*3cd0*/  FFMA.FTZ R84, R33, R70.reuse, -R84 ;  /* 0x0000004621547223 */ /* 0x080fe20000010854 */
[----:B------:R-:W-:Y:S01]  /*3ce0*/  FFMA.FTZ R35, R13, R70, R82 ;  /* 0x000000460d237223 */ /* 0x000fe20000010052 */
[----:B------:R-:W-:-:S02]  /*3cf0*/  HADD2.F32 R13, -RZ, R7.H0_H0 ;  /* 0x20000007ff0d7230 */ /* 0x000fc40000004100 */
[----:B------:R-:W-:Y:S01]  /*3d00*/  FFMA.FTZ R81, R34, R72, R81 ;  /* 0x0000004822517223 */ /* 0x000fe20000010051 */
[----:B------:R-:W-:Y:S01]  /*3d10*/  HADD2.F32 R33, -RZ, R7.H1_H1 ;  /* 0x30000007ff217230 */ /* 0x000fe20000004100 */
[----:B------:R-:W-:Y:S01]  /*3d20*/  F2FP.SATFINITE.E4M3.F32.PACK_AB_MERGE_C R5, R5, R4, R31 ;  /* 0x000000040505723e */ /* 0x000fe2000480701f */
[----:B------:R-:W-:Y:S01]  /*3d30*/  HADD2.F32 R7, -RZ, R6.H0_H0 ;  /* 0x20000006ff077230 */ /* 0x000fe20000004100 */
[----:B------:R-:W-:Y:S01]  /*3d40*/  F2FP.SATFINITE.E4M3.F32.PACK_AB_MERGE_C R35, R35, R84, RZ ;  /* 0x000000542323723e */ /* 0x000fe200048070ff */
[----:B------:R-:W-:Y:S01]  /*3d50*/  HADD2.F32 R80, -RZ, R80.H0_H0 ;  /* 0x20000050ff507230 */ /* 0x000fe20000004100 */
[----:B------:R-:W-:Y:S01]  /*3d60*/  F2FP.SATFINITE.E4M3.F32.PACK_AB_MERGE_C R12, R81, R12, RZ ;  /* 0x0000000c510c723e */ /* 0x000fe200048070ff */
[----:B------:R-:W-:Y:S01]  /*3d70*/  HADD2.F32 R6, -RZ, R6.H1_H1 ;  /* 0x30000006ff067230 */ /* 0x000fe20000004100 */
[----:B------:R-:W-:Y:S01]  /*3d80*/  F2FP.SATFINITE.E4M3.F32.PACK_AB_MERGE_C R4, R30, R15, R32 ;  /* 0x0000000f1e04723e */ /* 0x000fe20004807020 */
[----:B------:R-:W-:Y:S02]  /*3d90*/  HADD2.F32 R34, -RZ, R37.H0_H0 ;  /* 0x20000025ff227230 */ /* 0x000fe40000004100 */
[----:B------:R-:W-:Y:S01]  /*3da0*/  FMUL.FTZ R72, R33, R80 ;  /* 0x0000005021487220 */ /* 0x000fe20000410000 */
[----:B------:R-:W-:-:S02]  /*3db0*/  HADD2.F32 R36, -RZ, R36.H0_H0 ;  /* 0x20000024ff247230 */ /* 0x000fc40000004100 */
[CC--:B------:R-:W-:Y:S01]  /*3dc0*/  FMUL.FTZ R70, R6.reuse, R73.reuse ;  /* 0x0000004906467220 */ /* 0x0c0fe20000410000 */
[----:B------:R-:W-:Y:S01]  /*3dd0*/  FMUL.FTZ R80, R13, R80 ;  /* 0x000000500d507220 */ /* 0x000fe20000410000 */
[----:B------:R-:W-:Y:S01]  /*3de0*/  FMUL.FTZ R73, R7, R73 ;  /* 0x0000004907497220 */ /* 0x000fe20000410000 */
[----:B------:R-:W-:Y:S01]  /*3df0*/  FFMA.FTZ R72, R13, R34, -R72 ;  /* 0x000000220d487223 */ /* 0x000fe20000010848 */
[----:B------:R-:W-:Y:S01]  /*3e00*/  FFMA.FTZ R70, R7, R36, -R70 ;  /* 0x0000002407467223 */ /* 0x000fe20000010846 */
[----:B------:R-:W-:Y:S01]  /*3e10*/  FFMA.FTZ R33, R33, R34, R80 ;  /* 0x0000002221217223 */ /* 0x000fe20000010050 */
[----:B------:R-:W-:-:S04]  /*3e20*/  FFMA.FTZ R73, R6, R36, R73 ;  /* 0x0000002406497223 */ /* 0x000fc80000010049 */
[----:B------:R-:W-:Y:S02]  /*3e30*/  F2FP.SATFINITE.E4M3.F32.PACK_AB_MERGE_C R7, R33, R72, R12 ;  /* 0x000000482107723e */ /* 0x000fe4000480700c */
[----:B------:R-:W-:-:S07]  /*3e40*/  F2FP.SATFINITE.E4M3.F32.PACK_AB_MERGE_C R6, R73, R70, R35 ;  /* 0x000000464906723e */ /* 0x000fce0004807023 */
.L_x_1284:
[----:B------:R-:W-:Y:S05]  /*3e50*/  BSYNC B2 ;  /* 0x0000000000027941 */ /* 0x000fea0003800000 */
.L_x_1283:
[----:B--2---:R0:W-:Y:S02]  /*3e60*/  ST.E.128 desc[UR40][R10.64], R4 ;  /* 0x000000040a007985 */ /* 0x0041e4000c101d28 */
.L_x_1282:
[----:B------:R-:W-:Y:S05]  /*3e70*/  BSYNC B1 ;  /* 0x0000000000017941 */ /* 0x000fea0003800000 */
.L_x_1281:
[----:B------:R-:W-:Y:S05]  /*3e80*/  @P1 BRA `(.L_x_1276) ;  /* 0x0000002c00401947 */ /* 0x000fea0003800000 */
[----:B0-----:R-:W4:Y:S04]  /*3e90*/  LDL R4, [R1+0x8] ;  /* 0x0000080001047983 */ /* 0x001f280000100800 */
[----:B------:R-:W5:Y:S04]  /*3ea0*/  LDL R13, [R1+0x38] ;  /* 0x00003800010d7983 */ /* 0x000f680000100800 */
[----:B------:R-:W3:Y:S01]  /*3eb0*/  LDL R12, [R1+0x30] ;  /* 0x00003000010c7983 */ /* 0x000ee20000100800 */
[----:B------:R-:W-:Y:S01]  /*3ec0*/  BSSY B1, `(.L_x_1285) ;  /* 0x000006d000017945 */ /* 0x000fe20003800000 */
[----:B----4-:R-:W-:-:S02]  /*3ed0*/  IADD3 R10, P5, R4, R14, RZ ;  /* 0x0000000e040a7210 */ /* 0x010fc40007fbe0ff */
[----:B------:R0:W4:Y:S01]  /*3ee0*/  LDS.128 R4, [R68+0x15800] ;  /* 0x0158000044047984 */ /* 0x0001220000000c00 */
[----:B-----5:R-:W-:Y:S02]  /*3ef0*/  ISETP.GE.AND P6, PT, R13, R79, PT ;  /* 0x0000004f0d00720c */ /* 0x020fe40003fc6270 */
[----:B---3--:R-:W-:-:S11]  /*3f00*/  IMAD.X R11, R39, 0x1, R12, P5 ;  /* 0x00000001270b7824 */ /* 0x008fd600028e060c */
[----:B0-----:R-:W-:Y:S05]  /*3f10*/  @P6 BRA `(.L_x_1286) ;  /* 0x00000004009c6947 */ /* 0x001fea0003800000 */
[----:B------:R-:W-:Y:S01]  /*3f20*/  SHF.R.U32.HI R8, RZ, 0x8, R9 ;  /* 0x00000008ff087819 */ /* 0x000fe20000011609 */
[----:B----4-:R-:W-:Y:S01]  /*3f30*/  IMAD.MOV.U32 R12, RZ, RZ, R4 ;  /* 0x000000ffff0c7224 */ /* 0x010fe200078e0004 */
[----:B------:R-:W-:Y:S02]  /*3f40*/  SHF.R.U32.HI R13, RZ, 0x8, R29 ;  /* 0x00000008ff0d7819 */ /* 0x000fe4000001161d */
[----:B------:R-:W-:Y:S01]  /*3f50*/  SHF.R.U32.HI R30, RZ, 0x10, R9 ;  /* 0x00000010ff1e7819 */ /* 0x000fe20000011609 */
        /* <DEDUP_REMOVED lines=28> */
[-C--:B------:R-:W-:Y:S01]  /*4120*/  FMUL.FTZ R33, R15, R31.reuse ;  /* 0x0000001f0f217220 */ /* 0x080fe20000410000 */
[----:B------:R-:W-:Y:S01]  /*4130*/  FMUL.FTZ R32, R14, R31 ;  /* 0x0000001f0e207220 */ /* 0x000fe20000410000 */
[----:B------:R-:W-:Y:S01]  /*4140*/  F2FP.F16.E4M3.UNPACK_B R13, R12.H1 ;  /* 0x0000000cff0d723e */ /* 0x000fe200030006ff */
[----:B------:R-:W-:-:S02]  /*4150*/  HADD2.F32 R29, -RZ, R71.H1_H1 ;  /* 0x30000047ff1d7230 */ /* 0x000fc40000004100 */
[-C--:B------:R-:W-:Y:S01]  /*4160*/  FFMA.FTZ R33, R14, R28.reuse, -R33 ;  /* 0x0000001c0e217223 */ /* 0x080fe20000010821 */
[----:B------:R-:W-:Y:S01]  /*4170*/  FFMA.FTZ R34, R15, R28, R32 ;  /* 0x0000001c0f227223 */ /* 0x000fe20000010020 */
[----:B------:R-:W-:Y:S01]  /*4180*/  F2FP.F16.E4M3.UNPACK_B R12, R12 ;  /* 0x0000000cff0c723e */ /* 0x000fe200020006ff */
[--C-:B------:R-:W-:Y:S01]  /*4190*/  HADD2.F32 R28, -RZ, R13.reuse.H1_H1 ;  /* 0x3000000dff1c7230 */ /* 0x100fe20000004100 */
[----:B------:R-:W-:Y:S01]  /*41a0*/  F2FP.F16.E4M3.UNPACK_B R38, R38 ;  /* 0x00000026ff26723e */ /* 0x000fe200020006ff */
[----:B------:R-:W-:Y:S01]  /*41b0*/  HADD2.F32 R15, -RZ, R13.H0_H0 ;  /* 0x2000000dff0f7230 */ /* 0x000fe20000004100 */
[----:B------:R-:W-:Y:S01]  /*41c0*/  F2FP.F16.E4M3.UNPACK_B R35, R9.H1 ;  /* 0x00000009ff23723e */ /* 0x000fe200030006ff */
[----:B------:R-:W-:Y:S02]  /*41d0*/  HADD2.F32 R71, -RZ, R71.H0_H0 ;  /* 0x20000047ff477230 */ /* 0x000fe40000004100 */
[----:B------:R-:W-:Y:S01]  /*41e0*/  FMUL.FTZ R32, R28, R29 ;  /* 0x0000001d1c207220 */ /* 0x000fe20000410000 */
[----:B------:R-:W-:-:S02]  /*41f0*/  HADD2.F32 R13, -RZ, R12.H0_H0 ;  /* 0x2000000cff0d7230 */ /* 0x000fc40000004100 */
[----:B------:R-:W-:Y:S01]  /*4200*/  FMUL.FTZ R29, R15, R29 ;  /* 0x0000001d0f1d7220 */ /* 0x000fe20000410000 */
[----:B------:R-:W-:Y:S01]  /*4210*/  HADD2.F32 R14, -RZ, R12.H1_H1 ;  /* 0x3000000cff0e7230 */ /* 0x000fe20000004100 */
[----:B------:R-:W-:Y:S01]  /*4220*/  F2FP.F16.E4M3.UNPACK_B R31, R8 ;  /* 0x00000008ff1f723e */ /* 0x000fe200020006ff */
[--C-:B------:R-:W-:Y:S02]  /*4230*/  HADD2.F32 R12, -RZ, R38.reuse.H1_H1 ;  /* 0x30000026ff0c7230 */ /* 0x100fe40000004100 */
[----:B------:R-:W-:Y:S02]  /*4240*/  HADD2.F32 R38, -RZ, R38.H0_H0 ;  /* 0x20000026ff267230 */ /* 0x000fe40000004100 */
[-C--:B------:R-:W-:Y:S01]  /*4250*/  FMUL.FTZ R30, R14, R71.reuse ;  /* 0x000000470e1e7220 */ /* 0x080fe20000410000 */
[----:B------:R-:W-:Y:S01]  /*4260*/  FMUL.FTZ R71, R13, R71 ;  /* 0x000000470d477220 */ /* 0x000fe20000410000 */
[-C--:B------:R-:W-:Y:S01]  /*4270*/  FFMA.FTZ R15, R15, R12.reuse, -R32 ;  /* 0x0000000c0f0f7223 */ /* 0x080fe20000010820 */
[----:B------:R-:W-:Y:S01]  /*4280*/  FFMA.FTZ R28, R28, R12, R29 ;  /* 0x0000000c1c1c7223 */ /* 0x000fe2000001001d */
[-C--:B------:R-:W-:Y:S01]  /*4290*/  FFMA.FTZ R12, R13, R38.reuse, -R30 ;  /* 0x000000260d0c7223 */ /* 0x080fe2000001081e */
[----:B------:R-:W-:Y:S01]  /*42a0*/  FFMA.FTZ R13, R14, R38, R71 ;  /* 0x000000260e0d7223 */ /* 0x000fe20000010047 */
[----:B------:R-:W-:Y:S01]  /*42b0*/  F2FP.F16.E4M3.UNPACK_B R29, R7.H1 ;  /* 0x00000007ff1d723e */ /* 0x000fe200030006ff */
[--C-:B------:R-:W-:Y:S01]  /*42c0*/  HADD2.F32 R37, -RZ, R35.reuse.H1_H1 ;  /* 0x30000023ff257230 */ /* 0x100fe20000004100 */
[----:B------:R-:W-:Y:S01]  /*42d0*/  F2FP.SATFINITE.E4M3.F32.PACK_AB_MERGE_C R14, R34, R33, RZ ;  /* 0x00000021220e723e */ /* 0x000fe200048070ff */
[----:B------:R-:W-:Y:S01]  /*42e0*/  HADD2.F32 R35, -RZ, R35.H0_H0 ;  /* 0x20000023ff237230 */ /* 0x000fe20000004100 */
[----:B------:R-:W-:Y:S01]  /*42f0*/  F2FP.SATFINITE.E4M3.F32.PACK_AB_MERGE_C R15, R28, R15, RZ ;  /* 0x0000000f1c0f723e */ /* 0x000fe200048070ff */
[--C-:B------:R-:W-:Y:S01]  /*4300*/  HADD2.F32 R30, -RZ, R29.reuse.H0_H0 ;  /* 0x2000001dff1e7230 */ /* 0x100fe20000004100 */
[----:B------:R-:W-:Y:S01]  /*4310*/  F2FP.F16.E4M3.UNPACK_B R28, R6.H1 ;  /* 0x00000006ff1c723e */ /* 0x000fe200030006ff */
[----:B------:R-:W-:Y:S01]  /*4320*/  HADD2.F32 R29, -RZ, R29.H1_H1 ;  /* 0x3000001dff1d7230 */ /* 0x000fe20000004100 */
[----:B------:R-:W-:-:S02]  /*4330*/  F2FP.F16.E4M3.UNPACK_B R34, R9 ;  /* 0x00000009ff22723e */ /* 0x000fc400020006ff */
[----:B------:R-:W-:Y:S01]  /*4340*/  F2FP.F16.E4M3.UNPACK_B R32, R8.H1 ;  /* 0x00000008ff20723e */ /* 0x000fe200030006ff */
[----:B------:R-:W-:Y:S02]  /*4350*/  HADD2.F32 R9, -RZ, R28.H1_H1 ;  /* 0x3000001cff097230 */ /* 0x000fe40000004100 */
[-C--:B------:R-:W-:Y:S01]  /*4360*/  FMUL.FTZ R39, R29, R37.reuse ;  /* 0x000000251d277220 */ /* 0x080fe20000410000 */
[----:B------:R-:W-:Y:S02]  /*4370*/  HADD2.F32 R36, -RZ, R34.H1_H1 ;  /* 0x30000022ff247230 */ /* 0x000fe40000004100 */
[----:B------:R-:W-:Y:S01]  /*4380*/  FMUL.FTZ R38, R30, R37 ;  /* 0x000000251e267220 */ /* 0x000fe20000410000 */
[----:B------:R-:W-:Y:S01]  /*4390*/  HADD2.F32 R28, -RZ, R28.H0_H0 ;  /* 0x2000001cff1c7230 */ /* 0x000fe20000004100 */
[----:B------:R-:W-:Y:S01]  /*43a0*/  F2FP.F16.E4M3.UNPACK_B R7, R7 ;  /* 0x00000007ff07723e */ /* 0x000fe200020006ff */
[----:B------:R-:W-:Y:S02]  /*43b0*/  HADD2.F32 R8, -RZ, R31.H1_H1 ;  /* 0x3000001fff087230 */ /* 0x000fe40000004100 */
[----:B------:R-:W-:Y:S01]  /*43c0*/  FMUL.FTZ R37, R9, R36 ;  /* 0x0000002409257220 */ /* 0x000fe20000410000 */
[----:B------:R-:W-:Y:S01]  /*43d0*/  F2FP.F16.E4M3.UNPACK_B R6, R6 ;  /* 0x00000006ff06723e */ /* 0x000fe200020006ff */
[----:B------:R-:W-:Y:S01]  /*43e0*/  FMUL.FTZ R36, R28, R36 ;  /* 0x000000241c247220 */ /* 0x000fe20000410000 */
[----:B------:R-:W-:-:S02]  /*43f0*/  HADD2.F32 R33, -RZ, R32.H1_H1 ;  /* 0x30000020ff217230 */ /* 0x000fc40000004100 */
[-C--:B------:R-:W-:Y:S01]  /*4400*/  FFMA.FTZ R37, R28, R8.reuse, -R37 ;  /* 0x000000081c257223 */ /* 0x080fe20000010825 */
[----:B------:R-:W-:Y:S02]  /*4410*/  HADD2.F32 R34, -RZ, R34.H0_H0 ;  /* 0x20000022ff227230 */ /* 0x000fe40000004100 */
[----:B------:R-:W-:Y:S01]  /*4420*/  FFMA.FTZ R36, R9, R8, R36 ;  /* 0x0000000809247223 */ /* 0x000fe20000010024 */
[--C-:B------:R-:W-:Y:S02]  /*4430*/  HADD2.F32 R8, -RZ, R7.reuse.H0_H0 ;  /* 0x20000007ff087230 */ /* 0x100fe40000004100 */
[-C--:B------:R-:W-:Y:S01]  /*4440*/  FFMA.FTZ R39, R30, R33.reuse, -R39 ;  /* 0x000000211e277223 */ /* 0x080fe20000010827 */
[----:B------:R-:W-:Y:S02]  /*4450*/  HADD2.F32 R9, -RZ, R7.H1_H1 ;  /* 0x30000007ff097230 */ /* 0x000fe40000004100 */
[----:B------:R-:W-:Y:S01]  /*4460*/  FFMA.FTZ R38, R29, R33, R38 ;  /* 0x000000211d267223 */ /* 0x000fe20000010026 */
[----:B------:R-:W-:-:S02]  /*4470*/  HADD2.F32 R7, -RZ, R6.H0_H0 ;  /* 0x20000006ff077230 */ /* 0x000fc40000004100 */
[-C--:B------:R-:W-:Y:S01]  /*4480*/  FMUL.FTZ R30, R8, R35.reuse ;  /* 0x00000023081e7220 */ /* 0x080fe20000410000 */
[----:B------:R-:W-:Y:S02]  /*4490*/  HADD2.F32 R6, -RZ, R6.H1_H1 ;  /* 0x30000006ff067230 */ /* 0x000fe40000004100 */
[----:B------:R-:W-:Y:S01]  /*44a0*/  FMUL.FTZ R33, R9, R35 ;  /* 0x0000002309217220 */ /* 0x000fe20000410000 */
[----:B------:R-:W-:Y:S02]  /*44b0*/  HADD2.F32 R32, -RZ, R32.H0_H0 ;  /* 0x20000020ff207230 */ /* 0x000fe40000004100 */
[-C--:B------:R-:W-:Y:S01]  /*44c0*/  FMUL.FTZ R29, R7, R34.reuse ;  /* 0x00000022071d7220 */ /* 0x080fe20000410000 */
        /* <DEDUP_REMOVED lines=12> */
.L_x_1286:
[----:B------:R-:W-:Y:S05]  /*4590*/  BSYNC B1 ;  /* 0x0000000000017941 */ /* 0x000fea0003800000 */
.L_x_1285:
[----:B----4-:R0:W-:Y:S01]  /*45a0*/  ST.E.128 desc[UR40][R10.64], R4 ;  /* 0x000000040a007985 */ /* 0x0101e2000c101d28 */
[----:B------:R-:W-:Y:S05]  /*45b0*/  BRA `(.L_x_1276) ;  /* 0x0000002400747947 */ /* 0x000fea0003800000 */
.L_x_1269:
[----:B------:R-:W0:Y:S01]  /*45c0*/  S2R R4, SR_TID.X ;  /* 0x0000000000047919 */ /* 0x000e220000002100 */
[----:B------:R-:W-:Y:S01]  /*45d0*/  BSSY B1, `(.L_x_1287) ;  /* 0x000001e000017945 */ /* 0x000fe20003800000 */
[----:B------:R-:W-:Y:S02]  /*45e0*/  CS2R R6, SRZ ;  /* 0x0000000000067805 */ /* 0x000fe4000001ff00 */
[----:B------:R-:W-:Y:S02]  /*45f0*/  CS2R R30, SRZ ;  /* 0x00000000001e7805 */ /* 0x000fe4000001ff00 */
[----:B------:R-:W-:Y:S02]  /*4600*/  CS2R R28, SRZ ;  /* 0x00000000001c7805 */ /* 0x000fe4000001ff00 */
[----:B------:R-:W-:Y:S02]  /*4610*/  CS2R R34, SRZ ;  /* 0x0000000000227805 */ /* 0x000fe4000001ff00 */
[----:B------:R-:W-:-:S02]  /*4620*/  CS2R R32, SRZ ;  /* 0x0000000000207805 */ /* 0x000fc4000001ff00 */
        /* <DEDUP_REMOVED lines=8> */
[----:B------:R-:W-:Y:S01]  /*46b0*/  ULDC.64 UR4, c[0x0][0x3e8] ;  /* 0x0000fa0000047ab9 */ /* 0x000fe20000000a00 */
[----:B------:R-:W-:Y:S01]  /*46c0*/  ULDC.64 UR6, c[0x0][0x400] ;  /* 0x0001000000067ab9 */ /* 0x000fe20000000a00 */
[----:B------:R-:W-:Y:S02]  /*46d0*/  IADD3 R10, P0, P6, R42, UR4, R10 ;  /* 0x000000042a0a7c10 */ /* 0x000fe4000fe1e00a */
[----:B------:R-:W-:Y:S02]  /*46e0*/  CS2R R6, SRZ ;  /* 0x0000000000067805 */ /* 0x000fe4000001ff00 */
[----:B------:R-:W-:Y:S02]  /*46f0*/  CS2R R4, SRZ ;  /* 0x0000000000047805 */ /* 0x000fe4000001ff00 */
[----:B------:R-:W-:Y:S02]  /*4700*/  CS2R R34, SRZ ;  /* 0x0000000000227805 */ /* 0x000fe4000001ff00 */
[----:B------:R-:W-:-:S02]  /*4710*/  IADD3.X R11, R48, UR5, R14, P0, P6 ;  /* 0x00000005300b7c10 */ /* 0x000fc400087ec40e */
[----:B------:R-:W-:Y:S02]  /*4720*/  CS2R R32, SRZ ;  /* 0x0000000000207805 */ /* 0x000fe4000001ff00 */
[----:B------:R-:W-:-:S04]  /*4730*/  IADD3 R12, P0, P6, R20, UR6, R12 ;  /* 0x00000006140c7c10 */ /* 0x000fc8000fe1e00c */
[----:B------:R-:W-:Y:S02]  /*4740*/  IADD3.X R13, R46, UR7, R15, P0, P6 ;  /* 0x000000072e0d7c10 */ /* 0x000fe400087ec40f */
[-C--:B------:R-:W-:Y:S02]  /*4750*/  ISETP.GE.AND P0, PT, R18, R79.reuse, PT ;  /* 0x0000004f1200720c */ /* 0x080fe40003f06270 */
[----:B------:R-:W-:-:S11]  /*4760*/  ISETP.GE.AND P6, PT, R65, R79, PT ;  /* 0x0000004f4100720c */ /* 0x000fd60003fc6270 */
[----:B------:R0:W5:Y:S04]  /*4770*/  @!P0 LDG.E.128 R28, desc[UR40][R10.64] ;  /* 0x000000280a1c8981 */ /* 0x000168000c1e1d00 */
[----:B------:R0:W5:Y:S04]  /*4780*/  @!P6 LDG.E.128 R4, desc[UR40][R10.64+0x20] ;  /* 0x000020280a04e981 */ /* 0x000168000c1e1d00 */
[----:B------:R0:W5:Y:S04]  /*4790*/  @!P0 LDG.E.128 R36, desc[UR40][R12.64] ;  /* 0x000000280c248981 */ /* 0x000168000c1e1d00 */
[----:B------:R0:W5:Y:S02]  /*47a0*/  @!P6 LDG.E.128 R32, desc[UR40][R12.64+0x20] ;  /* 0x000020280c20e981 */ /* 0x000164000c1e1d00 */
.L_x_1288:
[----:B------:R-:W-:Y:S05]  /*47b0*/  BSYNC B1 ;  /* 0x0000000000017941 */ /* 0x000fea0003800000 */
.L_x_1287:
[----:B------:R-:W-:Y:S01]  /*47c0*/  UISETP.NE.AND UP0, UPT, UR36, 0x3, UPT ;  /* 0x000000032400788c */ /* 0x000fe2000bf05270 */
[----:B-----5:R-:W-:Y:S02]  /*47d0*/  IMAD.MOV.U32 R83, RZ, RZ, R6 ;  /* 0x000000ffff537224 */ /* 0x020fe400078e0006 */
[----:B------:R-:W-:Y:S02]  /*47e0*/  IMAD.MOV.U32 R82, RZ, RZ, R4 ;  /* 0x000000ffff527224 */ /* 0x000fe400078e0004 */
[----:B------:R-:W-:Y:S01]  /*47f0*/  IMAD.MOV.U32 R91, RZ, RZ, R30 ;  /* 0x000000ffff5b7224 */ /* 0x000fe200078e001e */
[----:B------:R-:W-:Y:S01]  /*4800*/  PLOP3.LUT P0, PT, PT, PT, UP0, 0x80, 0x0 ;  /* 0x000000000000781c */ /* 0x000fe20003f0f008 */
[----:B------:R-:W-:Y:S02]  /*4810*/  IMAD.MOV.U32 R87, RZ, RZ, R28 ;  /* 0x000000ffff577224 */ /* 0x000fe400078e001c */
[----:B------:R-:W-:Y:S02]  /*4820*/  IMAD.MOV.U32 R84, RZ, RZ, R34 ;  /* 0x000000ffff547224 */ /* 0x000fe400078e0022 */
[----:B------:R-:W-:-:S02]  /*4830*/  IMAD.MOV.U32 R85, RZ, RZ, R32 ;  /* 0x000000ffff557224 */ /* 0x000fc400078e0020 */
[----:B------:R-:W-:Y:S02]  /*4840*/  IMAD.MOV.U32 R90, RZ, RZ, R38 ;  /* 0x000000ffff5a7224 */ /* 0x000fe400078e0026 */
[----:B------:R-:W-:-:S04]  /*4850*/  IMAD.MOV.U32 R89, RZ, RZ, R36 ;  /* 0x000000ffff597224 */ /* 0x000fc800078e0024 */
[----:B------:R-:W-:Y:S05]  /*4860*/  @!P0 BRA `(.L_x_1289) ;  /* 0x0000000000048947 */ /* 0x000fea0003800000 */
[----:B------:R-:W-:Y:S01]  /*4870*/  BPT.TRAP 0x1 ;  /* 0x000000040000795c */ /* 0x000fe20000300000 */
.L_x_1289:
[----:B------:R-:W2:Y:S01]  /*4880*/  LDL R8, [R1+0xc] ;  /* 0x00000c0001087983 */ /* 0x000ea20000100800 */
[----:B------:R-:W-:Y:S01]  /*4890*/  IMAD R67, R23, 0x8, R16 ;  /* 0x0000000817437824 */ /* 0x000fe200078e0210 */
[----:B------:R-:W-:Y:S01]  /*48a0*/  BSSY B1, `(.L_x_1290) ;  /* 0x0000004000017945 */ /* 0x000fe20003800000 */
[----:B--2---:R-:W-:-:S04]  /*48b0*/  SHF.L.U32 R78, R8, 0x1f, RZ ;  /* 0x0000001f084e7819 */ /* 0x004fc800000006ff */
[----:B------:R-:W1:Y:S02]  /*48c0*/  SYNCS.PHASECHK.TRANS64.TRYWAIT P6, [R67+URZ+0x19c90], R78 ;  /* 0x019c904e430075a7 */ /* 0x000e6400080c017f */
[----:B-1----:R-:W-:Y:S05]  /*48d0*/  @!P6 BRA `(.L_x_1291) ;  /* 0x00000218005ce947 */ /* 0x002fea0003800000 */
.L_x_1622:
[----:B------:R-:W-:Y:S05]  /*48e0*/  BSYNC B1 ;  /* 0x0000000000017941 */ /* 0x000fea0003800000 */
.L_x_1290:
[----:B------:R-:W-:-:S03]  /*48f0*/  UMOV UR4, 0xffffffff ;  /* 0xffffffff00047882 */ /* 0x000fc60000000000 */
[----:B------:R-:W-:Y:S05]  /*4900*/  BRA.DIV UR4, `(.L_x_1292) ;  /* 0x0000021a04647947 */ /* 0x000fea000b800000 */
[----:B------:R-:W2:Y:S04]  /*4910*/  SHFL.IDX PT, R80, R80, RZ, 0x1e1f ;  /* 0x001e1fff50507589 */ /* 0x000ea800000e0000 */
[----:B------:R3:W4:Y:S02]  /*4920*/  SHFL.IDX PT, R81, R70, RZ, 0x1e1f ;  /* 0x001e1fff46517589 */ /* 0x00072400000e0000 */
.L_x_1626:
[----:B------:R-:W-:Y:S05]  /*4930*/  @P5 BRA `(.L_x_1276) ;  /* 0x0000002000945947 */ /* 0x000fea0003800000 */
[----:B------:R-:W5:Y:S01]  /*4940*/  LDC R86, c[0x0][0x2f4] ;  /* 0x0000bd00ff567b82 */ /* 0x000f620000000800 */
[----:B------:R-:W-:Y:S01]  /*4950*/  ISETP.NE.AND P5, PT, R52, RZ, PT ;  /* 0x000000ff3400720c */ /* 0x000fe20003fa5270 */
[----:B------:R-:W-:Y:S01]  /*4960*/  BSSY B1, `(.L_x_1293) ;  /* 0x00000f2000017945 */ /* 0x000fe20003800000 */
[----:B-----5:R-:W-:-:S11]  /*4970*/  IMAD.IADD R92, R86, 0x1, -R53 ;  /* 0x00000001565c7824 */ /* 0x020fd600078e0a35 */
[----:B------:R-:W-:Y:S05]  /*4980*/  @!P5 BRA `(.L_x_1294) ;  /* 0x0000000c00bcd947 */ /* 0x000fea0003800000 */
[----:B0-----:R-:W5:Y:S04]  /*4990*/  LDL R13, [R1+0x2c] ;  /* 0x00002c00010d7983 */ /* 0x001f680000100800 */
[----:B------:R-:W5:Y:S04]  /*49a0*/  LDL R12, [R1+0x7c] ;  /* 0x00007c00010c7983 */ /* 0x000f680000100800 */
[----:B------:R-:W5:Y:S01]  /*49b0*/  LDL R10, [R1+0x3c] ;  /* 0x00003c00010a7983 */ /* 0x000f620000100800 */
[----:B------:R-:W-:Y:S01]  /*49c0*/  SEL R8, R53, R92, !P3 ;  /* 0x0000005c35087207 */ /* 0x000fe20005800000 */
[----:B------:R-:W-:Y:S01]  /*49d0*/  BSSY B2, `(.L_x_1295) ;  /* 0x00000e8000027945 */ /* 0x000fe20003800000 */
[----:B---34-:R-:W-:-:S02]  /*49e0*/  IADD3 R70, P6, R3, R81, RZ ;  /* 0x0000005103467210 */ /* 0x018fc40007fde0ff */
[----:B------:R-:W-:Y:S02]  /*49f0*/  SHF.R.S32.HI R9, RZ, 0x1f, R8 ;  /* 0x0000001fff097819 */ /* 0x000fe40000011408 */
[----:B--2---:R-:W-:Y:S02]  /*4a00*/  LEA.HI.X.SX32 R71, R3, R80, 0x1, P6 ;  /* 0x0000005003477211 */ /* 0x004fe400030f0eff */
[----:B------:R-:W-:-:S04]  /*4a10*/  LEA.HI R9, R9, R8, RZ, 0x5 ;  /* 0x0000000809097211 */ /* 0x000fc800078f28ff */
[----:B------:R-:W-:-:S04]  /*4a20*/  SHF.R.S32.HI R8, RZ, 0x5, R9 ;  /* 0x00000005ff087819 */ /* 0x000fc80000011409 */
[----:B------:R-:W-:-:S04]  /*4a30*/  LEA.HI.SX32 R8, R63, R8, 0x1c ;  /* 0x000000083f087211 */ /* 0x000fc800078fe2ff */
[C---:B------:R-:W-:Y:S01]  /*4a40*/  LEA.HI R9, R8.reuse, R8, RZ, 0x1 ;  /* 0x0000000808097211 */ /* 0x040fe200078f08ff */
[----:B------:R-:W-:-:S04]  /*4a50*/  IMAD.SHL.U32 R11, R8, 0x10, RZ ;  /* 0x00000010080b7824 */ /* 0x000fc800078e00ff */
[----:B------:R-:W-:Y:S01]  /*4a60*/  IMAD.SHL.U32 R9, R9, 0x800, RZ ;  /* 0x0000080009097824 */ /* 0x000fe200078e00ff */
[----:B------:R-:W-:-:S04]  /*4a70*/  ISETP.GE.AND P5, PT, R11, R86, PT ;  /* 0x000000560b00720c */ /* 0x000fc80003fa6270 */
[----:B------:R-:W-:-:S09]  /*4a80*/  LOP3.LUT R9, R9, 0xfffff000, RZ, 0xc0, !PT ;  /* 0xfffff00009097812 */ /* 0x000fd200078ec0ff */
[----:B------:R-:W-:-:S04]  /*4a90*/  @!P5 IADD3 R72, P6, R81, R11, RZ ;  /* 0x0000000b5148d210 */ /* 0x000fc80007fde0ff */
[----:B------:R-:W-:Y:S02]  /*4aa0*/  @!P5 LEA.HI.X.SX32 R73, R11, R80, 0x1, P6 ;  /* 0x000000500b49d211 */ /* 0x000fe400030f0eff */
[----:B------:R-:W-:Y:S02]  /*4ab0*/  ISETP.GE.AND P6, PT, R18, R79, PT ;  /* 0x0000004f1200720c */ /* 0x000fe40003fc6270 */
[----:B-----5:R-:W-:-:S04]  /*4ac0*/  LOP3.LUT R8, R13, 0x10, R11, 0xf8, !PT ;  /* 0x000000100d087812 */ /* 0x020fc800078ef80b */
        /* <DEDUP_REMOVED lines=9> */
[----:B------:R-:W-:Y:S01]  /*4b60*/  SHF.R.U32.HI R28, RZ, 0x8, R37 ;  /* 0x00000008ff1c7819 */ /* 0x000fe20000011625 */
[----:B--2---:R-:W-:Y:S01]  /*4b70*/  IMAD.MOV.U32 R38, RZ, RZ, R13 ;  /* 0x000000ffff267224 */ /* 0x004fe200078e000d */
[----:B------:R-:W-:Y:S02]  /*4b80*/  LOP3.LUT R93, R37, 0xff0000ff, RZ, 0xc0, !PT ;  /* 0xff0000ff255d7812 */ /* 0x000fe400078ec0ff */
[----:B------:R-:W-:Y:S01]  /*4b90*/  SHF.R.U32.HI R36, RZ, 0x8, R29 ;  /* 0x00000008ff247819 */ /* 0x000fe2000001161d */
[----:B------:R-:W-:Y:S01]  /*4ba0*/  IMAD.SHL.U32 R28, R28, 0x100, RZ ;  /* 0x000001001c1c7824 */ /* 0x000fe200078e00ff */
[----:B------:R-:W-:Y:S02]  /*4bb0*/  SHF.R.U32.HI R30, RZ, 0x10, R37 ;  /* 0x00000010ff1e7819 */ /* 0x000fe40000011625 */
[----:B------:R-:W-:Y:S02]  /*4bc0*/  LOP3.LUT R37, R29, 0xff0000ff, RZ, 0xc0, !PT ;  /* 0xff0000ff1d257812 */ /* 0x000fe400078ec0ff */
[----:B------:R-:W-:Y:S01]  /*4bd0*/  LOP3.LUT R93, R93, 0xff00, R28, 0xf8, !PT ;  /* 0x0000ff005d5d7812 */ /* 0x000fe200078ef81c */
[----:B------:R-:W-:Y:S01]  /*4be0*/  IMAD.SHL.U32 R28, R36, 0x100, RZ ;  /* 0x00000100241c7824 */ /* 0x000fe200078e00ff */
[----:B------:R-:W-:Y:S01]  /*4bf0*/  SHF.R.U32.HI R29, RZ, 0x10, R29 ;  /* 0x00000010ff1d7819 */ /* 0x000fe2000001161d */
[----:B------:R-:W-:-:S02]  /*4c00*/  IMAD.U32 R30, R30, 0x10000, RZ ;  /* 0x000100001e1e7824 */ /* 0x000fc400078e00ff */
[----:B0-----:R-:W-:Y:S01]  /*4c10*/  IMAD.MOV.U32 R36, RZ, RZ, R9 ;  /* 0x000000ffff247224 */ /* 0x001fe200078e0009 */
[----:B------:R-:W-:Y:S01]  /*4c20*/  LOP3.LUT R28, R37, 0xff00, R28, 0xf8, !PT ;  /* 0x0000ff00251c7812 */ /* 0x000fe200078ef81c */
[----:B------:R-:W-:Y:S01]  /*4c30*/  IMAD.U32 R9, R29, 0x10000, RZ ;  /* 0x000100001d097824 */ /* 0x000fe200078e00ff */
[----:B------:R-:W-:Y:S02]  /*4c40*/  LOP3.LUT R37, R93, 0xff0000, R30, 0xf8, !PT ;  /* 0x00ff00005d257812 */ /* 0x000fe400078ef81e */
[----:B------:R-:W-:Y:S02]  /*4c50*/  F2FP.F16.E4M3.UNPACK_B R93, R38 ;  /* 0x00000026ff5d723e */ /* 0x000fe400020006ff */
[----:B------:R-:W-:Y:S02]  /*4c60*/  F2FP.F16.E4M3.UNPACK_B R13, R37 ;  /* 0x00000025ff0d723e */ /* 0x000fe400020006ff */
[----:B------:R-:W-:Y:S01]  /*4c70*/  LOP3.LUT R9, R28, 0xff0000, R9, 0xf8, !PT ;  /* 0x00ff00001c097812 */ /* 0x000fe200078ef809 */
[----:B------:R-:W-:Y:S01]  /*4c80*/  HADD2.F32 R28, -RZ, R93.H0_H0 ;  /* 0x2000005dff1c7230 */ /* 0x000fe20000004100 */
[----:B------:R-:W-:Y:S01]  /*4c90*/  F2FP.F16.E4M3.UNPACK_B R94, R36 ;  /* 0x00000024ff5e723e */ /* 0x000fe200020006ff */
[----:B------:R-:W-:Y:S01]  /*4ca0*/  HADD2.F32 R97, -RZ, R13.H0_H0 ;  /* 0x2000000dff617230 */ /* 0x000fe20000004100 */
[----:B------:R-:W-:Y:S01]  /*4cb0*/  F2FP.F16.E4M3.UNPACK_B R29, R9 ;  /* 0x00000009ff1d723e */ /* 0x000fe200020006ff */
[----:B------:R-:W-:Y:S01]  /*4cc0*/  HADD2.F32 R93, -RZ, R93.H1_H1 ;  /* 0x3000005dff5d7230 */ /* 0x000fe20000004100 */
[----:B------:R-:W-:Y:S01]  /*4cd0*/  F2FP.F16.E4M3.UNPACK_B R38, R38.H1 ;  /* 0x00000026ff26723e */ /* 0x000fe200030006ff */
[----:B------:R-:W-:-:S02]  /*4ce0*/  HADD2.F32 R30, -RZ, R94.H0_H0 ;  /* 0x2000005eff1e7230 */ /* 0x000fc40000004100 */
[----:B------:R-:W-:Y:S01]  /*4cf0*/  FMUL.FTZ R99, R28, R97 ;  /* 0x000000611c637220 */ /* 0x000fe20000410000 */
[----:B------:R-:W-:Y:S01]  /*4d00*/  HADD2.F32 R95, -RZ, R29.H0_H0 ;  /* 0x2000001dff5f7230 */ /* 0x000fe20000004100 */
[----:B------:R-:W-:Y:S01]  /*4d10*/  F2FP.F16.E4M3.UNPACK_B R37, R37.H1 ;  /* 0x00000025ff25723e */ /* 0x000fe200030006ff */
[----:B------:R-:W-:Y:S02]  /*4d20*/  HADD2.F32 R94, -RZ, R94.H1_H1 ;  /* 0x3000005eff5e7230 */ /* 0x000fe40000004100 */
[C---:B------:R-:W-:Y:S01]  /*4d30*/  FMUL.FTZ R97, R30.reuse, R97 ;  /* 0x000000611e617220 */ /* 0x040fe20000410000 */
[----:B------:R-:W-:Y:S01]  /*4d40*/  F2FP.F16.E4M3.UNPACK_B R36, R36.H1 ;  /* 0x00000024ff24723e */ /* 0x000fe200030006ff */
[-C--:B------:R-:W-:Y:S02]  /*4d50*/  FFMA.FTZ R30, R30, R95.reuse, -R99 ;  /* 0x0000005f1e1e7223 */ /* 0x080fe40000010863 */
[----:B------:R-:W-:Y:S01]  /*4d60*/  FFMA.FTZ R28, R28, R95, R97 ;  /* 0x0000005f1c1c7223 */ /* 0x000fe20000010061 */
[----:B------:R-:W-:-:S02]  /*4d70*/  HADD2.F32 R95, -RZ, R13.H1_H1 ;  /* 0x3000000dff5f7230 */ /* 0x000fc40000004100 */
[----:B------:R-:W-:-:S03]  /*4d80*/  HADD2.F32 R13, -RZ, R29.H1_H1 ;  /* 0x3000001dff0d7230 */ /* 0x000fc60000004100 */
[CC--:B------:R-:W-:Y:S01]  /*4d90*/  FMUL.FTZ R29, R93.reuse, R95.reuse ;  /* 0x0000005f5d1d7220 */ /* 0x0c0fe20000410000 */
[C---:B------:R-:W-:Y:S01]  /*4da0*/  FMUL.FTZ R96, R94.reuse, R95 ;  /* 0x0000005f5e607220 */ /* 0x040fe20000410000 */
[----:B------:R-:W-:Y:S02]  /*4db0*/  HADD2.F32 R95, -RZ, R36.H0_H0 ;  /* 0x20000024ff5f7230 */ /* 0x000fe40000004100 */
[-C--:B------:R-:W-:Y:S01]  /*4dc0*/  FFMA.FTZ R29, R94, R13.reuse, -R29 ;  /* 0x0000000d5e1d7223 */ /* 0x080fe2000001081d */
[----:B------:R-:W-:Y:S01]  /*4dd0*/  FFMA.FTZ R13, R93, R13, R96 ;  /* 0x0000000d5d0d7223 */ /* 0x000fe20000010060 */
[----:B------:R-:W-:Y:S01]  /*4de0*/  F2FP.F16.E4M3.UNPACK_B R93, R9.H1 ;  /* 0x00000009ff5d723e */ /* 0x000fe200030006ff */
[--C-:B------:R-:W-:Y:S02]  /*4df0*/  HADD2.F32 R9, -RZ, R38.reuse.H0_H0 ;  /* 0x20000026ff097230 */ /* 0x100fe40000004100 */
[----:B------:R-:W-:Y:S02]  /*4e00*/  HADD2.F32 R96, -RZ, R37.H0_H0 ;  /* 0x20000025ff607230 */ /* 0x000fe40000004100 */
[----:B------:R-:W-:-:S02]  /*4e10*/  HADD2.F32 R38, -RZ, R38.H1_H1 ;  /* 0x30000026ff267230 */ /* 0x000fc40000004100 */
[----:B------:R-:W-:Y:S02]  /*4e20*/  HADD2.F32 R37, -RZ, R37.H1_H1 ;  /* 0x30000025ff257230 */ /* 0x000fe40000004100 */
[-C--:B------:R-:W-:Y:S01]  /*4e30*/  FMUL.FTZ R98, R9, R96.reuse ;  /* 0x0000006009627220 */ /* 0x080fe20000410000 */
[----:B------:R-:W-:Y:S02]  /*4e40*/  HADD2.F32 R36, -RZ, R36.H1_H1 ;  /* 0x30000024ff247230 */ /* 0x000fe40000004100 */
[----:B------:R-:W-:Y:S01]  /*4e50*/  FMUL.FTZ R96, R95, R96 ;  /* 0x000000605f607220 */ /* 0x000fe20000410000 */
[--C-:B------:R-:W-:Y:S02]  /*4e60*/  HADD2.F32 R94, -RZ, R93.reuse.H0_H0 ;  /* 0x2000005dff5e7230 */ /* 0x100fe40000004100 */
[-C--:B------:R-:W-:Y:S01]  /*4e70*/  FMUL.FTZ R97, R38, R37.reuse ;  /* 0x0000002526617220 */ /* 0x080fe20000410000 */
[----:B------:R-:W-:Y:S02]  /*4e80*/  HADD2.F32 R93, -RZ, R93.H1_H1 ;  /* 0x3000005dff5d7230 */ /* 0x000fe40000004100 */
[C---:B------:R-:W-:Y:S01]  /*4e90*/  FMUL.FTZ R37, R36.reuse, R37 ;  /* 0x0000002524257220 */ /* 0x040fe20000410000 */
[-C--:B------:R-:W-:Y:S01]  /*4ea0*/  FFMA.FTZ R9, R9, R94.reuse, R96 ;  /* 0x0000005e09097223 */ /* 0x080fe20000010060 */
[----:B------:R-:W-:Y:S01]  /*4eb0*/  FFMA.FTZ R95, R95, R94, -R98 ;  /* 0x0000005e5f5f7223 */ /* 0x000fe20000010862 */
[-C--:B------:R-:W-:Y:S01]  /*4ec0*/  FFMA.FTZ R96, R36, R93.reuse, -R97 ;  /* 0x0000005d24607223 */ /* 0x080fe20000010861 */
[----:B------:R-:W-:Y:S01]  /*4ed0*/  FFMA.FTZ R36, R38, R93, R37 ;  /* 0x0000005d26247223 */ /* 0x000fe20000010025 */
[----:B------:R-:W-:-:S02]  /*4ee0*/  SHF.R.U32.HI R93, RZ, 0x8, R39 ;  /* 0x00000008ff5d7819 */ /* 0x000fc40000011627 */
[----:B------:R-:W-:Y:S02]  /*4ef0*/  SHF.R.U32.HI R97, RZ, 0x10, R39 ;  /* 0x00000010ff617819 */ /* 0x000fe40000011627 */
[----:B------:R-:W-:Y:S01]  /*4f00*/  LOP3.LUT R94, R39, 0xff0000ff, RZ, 0xc0, !PT ;  /* 0xff0000ff275e7812 */ /* 0x000fe200078ec0ff */
[----:B------:R-:W-:Y:S01]  /*4f10*/  IMAD.SHL.U32 R39, R93, 0x100, RZ ;  /* 0x000001005d277824 */ /* 0x000fe200078e00ff */
[--C-:B------:R-:W-:Y:S02]  /*4f20*/  SHF.R.U32.HI R98, RZ, 0x8, R31.reuse ;  /* 0x00000008ff627819 */ /* 0x100fe4000001161f */
[----:B------:R-:W-:Y:S02]  /*4f30*/  SHF.R.U32.HI R37, RZ, 0x10, R31 ;  /* 0x00000010ff257819 */ /* 0x000fe4000001161f */
[----:B------:R-:W-:Y:S01]  /*4f40*/  LOP3.LUT R38, R31, 0xff0000ff, RZ, 0xc0, !PT ;  /* 0xff0000ff1f267812 */ /* 0x000fe200078ec0ff */
[----:B------:R-:W-:Y:S01]  /*4f50*/  IMAD.SHL.U32 R31, R98, 0x100, RZ ;  /* 0x00000100621f7824 */ /* 0x000fe200078e00ff */
[----:B------:R-:W-:Y:S01]  /*4f60*/  LOP3.LUT R39, R94, 0xff00, R39, 0xf8, !PT ;  /* 0x0000ff005e277812 */ /* 0x000fe200078ef827 */
[----:B------:R-:W-:Y:S01]  /*4f70*/  IMAD.U32 R94, R97, 0x10000, RZ ;  /* 0x00010000615e7824 */ /* 0x000fe200078e00ff */
[----:B------:R-:W-:Y:S01]  /*4f80*/  F2FP.SATFINITE.E4M3.F32.PACK_AB_MERGE_C R95, R96, R95, RZ ;  /* 0x0000005f605f723e */ /* 0x000fe200048070ff */
[----:B------:R-:W-:Y:S01]  /*4f90*/  IMAD.U32 R37, R37, 0x10000, RZ ;  /* 0x0001000025257824 */ /* 0x000fe200078e00ff */
[----:B------:R-:W-:-:S02]  /*4fa0*/  LOP3.LUT R38, R38, 0xff00, R31, 0xf8, !PT ;  /* 0x0000ff0026267812 */ /* 0x000fc400078ef81f */
[----:B------:R-:W-:Y:S02]  /*4fb0*/  LOP3.LUT R94, R39, 0xff0000, R94, 0xf8, !PT ;  /* 0x00ff0000275e7812 */ /* 0x000fe400078ef85e */
[----:B------:R-:W-:Y:S02]  /*4fc0*/  LOP3.LUT R93, R38, 0xff0000, R37, 0xf8, !PT ;  /* 0x00ff0000265d7812 */ /* 0x000fe400078ef825 */
[----:B------:R-:W-:Y:S02]  /*4fd0*/  F2FP.F16.E4M3.UNPACK_B R31, R15 ;  /* 0x0000000fff1f723e */ /* 0x000fe400020006ff */
[-C--:B------:R-:W-:Y:S02]  /*4fe0*/  F2FP.F16.E4M3.UNPACK_B R97, R94.reuse ;  /* 0x0000005eff61723e */ /* 0x080fe400020006ff */
[----:B------:R-:W-:Y:S01]  /*4ff0*/  F2FP.F16.E4M3.UNPACK_B R38, R11 ;  /* 0x0000000bff26723e */ /* 0x000fe200020006ff */
[----:B------:R-:W-:Y:S01]  /*5000*/  HADD2.F32 R37, -RZ, R31.H0_H0 ;  /* 0x2000001fff257230 */ /* 0x000fe20000004100 */
[-C--:B------:R-:W-:Y:S01]  /*5010*/  F2FP.F16.E4M3.UNPACK_B R98, R93.reuse ;  /* 0x0000005dff62723e */ /* 0x080fe200020006ff */
[----:B------:R-:W-:Y:S01]  /*5020*/  HADD2.F32 R102, -RZ, R97.H0_H0 ;  /* 0x20000061ff667230 */ /* 0x000fe20000004100 */
[----:B------:R-:W-:Y:S01]  /*5030*/  F2FP.F16.E4M3.UNPACK_B R94, R94.H1 ;  /* 0x0000005eff5e723e */ /* 0x000fe200030006ff */
[----:B------:R-:W-:Y:S01]  /*5040*/  HADD2.F32 R39, -RZ, R38.H0_H0 ;  /* 0x20000026ff277230 */ /* 0x000fe20000004100 */
[----:B------:R-:W-:Y:S01]  /*5050*/  F2FP.F16.E4M3.UNPACK_B R93, R93.H1 ;  /* 0x0000005dff5d723e */ /* 0x000fe200030006ff */
[----:B------:R-:W-:-:S02]  /*5060*/  HADD2.F32 R100, -RZ, R98.H0_H0 ;  /* 0x20000062ff647230 */ /* 0x000fc40000004100 */
[-C--:B------:R-:W-:Y:S01]  /*5070*/  FMUL.FTZ R104, R37, R102.reuse ;  /* 0x0000006625687220 */ /* 0x080fe20000410000 */
[----:B------:R-:W-:Y:S02]  /*5080*/  HADD2.F32 R31, -RZ, R31.H1_H1 ;  /* 0x3000001fff1f7230 */ /* 0x000fe40000004100 */
[C---:B------:R-:W-:Y:S01]  /*5090*/  FMUL.FTZ R102, R39.reuse, R102 ;  /* 0x0000006627667220 */ /* 0x040fe20000410000 */
[----:B------:R-:W-:Y:S02]  /*50a0*/  HADD2.F32 R97, -RZ, R97.H1_H1 ;  /* 0x30000061ff617230 */ /* 0x000fe40000004100 */
[-C--:B------:R-:W-:Y:S01]  /*50b0*/  FFMA.FTZ R39, R39, R100.reuse, -R104 ;  /* 0x0000006427277223 */ /* 0x080fe20000010868 */
[----:B------:R-:W-:Y:S02]  /*50c0*/  HADD2.F32 R38, -RZ, R38.H1_H1 ;  /* 0x30000026ff267230 */ /* 0x000fe40000004100 */
[----:B------:R-:W-:Y:S01]  /*50d0*/  FFMA.FTZ R37, R37, R100, R102 ;  /* 0x0000006425257223 */ /* 0x000fe20000010066 */
[----:B------:R-:W-:-:S02]  /*50e0*/  HADD2.F32 R98, -RZ, R98.H1_H1 ;  /* 0x30000062ff627230 */ /* 0x000fc40000004100 */
[CC--:B------:R-:W-:Y:S01]  /*50f0*/  FMUL.FTZ R99, R31.reuse, R97.reuse ;  /* 0x000000611f637220 */ /* 0x0c0fe20000410000 */
[--C-:B------:R-:W-:Y:S02]  /*5100*/  HADD2.F32 R102, -RZ, R94.reuse.H0_H0 ;  /* 0x2000005eff667230 */ /* 0x100fe40000004100 */
[C---:B------:R-:W-:Y:S01]  /*5110*/  FMUL.FTZ R100, R38.reuse, R97 ;  /* 0x0000006126647220 */ /* 0x040fe20000410000 */
[----:B------:R-:W-:Y:S01]  /*5120*/  F2FP.F16.E4M3.UNPACK_B R97, R15.H1 ;  /* 0x0000000fff61723e */ /* 0x000fe200030006ff */
[-C--:B------:R-:W-:Y:S01]  /*5130*/  FFMA.FTZ R38, R38, R98.reuse, -R99 ;  /* 0x0000006226267223 */ /* 0x080fe20000010863 */
[----:B------:R-:W-:Y:S02]  /*5140*/  HADD2.F32 R94, -RZ, R94.H1_H1 ;  /* 0x3000005eff5e7230 */ /* 0x000fe40000004100 */
[----:B------:R-:W-:Y:S01]  /*5150*/  FFMA.FTZ R31, R31, R98, R100 ;  /* 0x000000621f1f7223 */ /* 0x000fe20000010064 */
[----:B------:R-:W-:Y:S01]  /*5160*/  F2FP.F16.E4M3.UNPACK_B R98, R11.H1 ;  /* 0x0000000bff62723e */ /* 0x000fe200030006ff */
[----:B------:R-:W-:Y:S01]  /*5170*/  HADD2.F32 R11, -RZ, R97.H0_H0 ;  /* 0x20000061ff0b7230 */ /* 0x000fe20000004100 */
[-C--:B------:R-:W-:Y:S01]  /*5180*/  F2FP.F16.E4M3.UNPACK_B R96, R89.reuse.H1 ;  /* 0x00000059ff60723e */ /* 0x080fe200030006ff */
[----:B------:R-:W-:Y:S01]  /*5190*/  HADD2.F32 R100, -RZ, R93.H0_H0 ;  /* 0x2000005dff647230 */ /* 0x000fe20000004100 */
[----:B------:R-:W-:Y:S01]  /*51a0*/  F2FP.F16.E4M3.UNPACK_B R89, R89 ;  /* 0x00000059ff59723e */ /* 0x000fe200020006ff */
[----:B------:R-:W-:-:S02]  /*51b0*/  HADD2.F32 R15, -RZ, R98.H0_H0 ;  /* 0x20000062ff0f7230 */ /* 0x000fc40000004100 */
[-C--:B------:R-:W-:Y:S01]  /*51c0*/  FMUL.FTZ R104, R11, R102.reuse ;  /* 0x000000660b687220 */ /* 0x080fe20000410000 */
[----:B------:R-:W-:Y:S01]  /*51d0*/  HADD2.F32 R97, -RZ, R97.H1_H1 ;  /* 0x30000061ff617230 */ /* 0x000fe20000004100 */
[----:B------:R-:W-:Y:S01]  /*51e0*/  F2FP.SATFINITE.E4M3.F32.PACK_AB_MERGE_C R36, R36, R9, RZ ;  /* 0x000000092424723e */ /* 0x000fe200048070ff */
[----:B------:R-:W-:Y:S02]  /*51f0*/  HADD2.F32 R98, -RZ, R98.H1_H1 ;  /* 0x30000062ff627230 */ /* 0x000fe40000004100 */
[C---:B------:R-:W-:Y:S01]  /*5200*/  FMUL.FTZ R102, R15.reuse, R102 ;  /* 0x000000660f667220 */ /* 0x040fe20000410000 */
[----:B------:R-:W-:Y:S02]  /*5210*/  HADD2.F32 R93, -RZ, R93.H1_H1 ;  /* 0x3000005dff5d7230 */ /* 0x000fe40000004100 */
[----:B------:R-:W-:Y:S01]  /*5220*/  FFMA.FTZ R15, R15, R100, -R104 ;  /* 0x000000640f0f7223 */ /* 0x000fe20000010868 */
[----:B------:R-:W-:Y:S01]  /*5230*/  FMUL.FTZ R99, R97, R94 ;  /* 0x0000005e61637220 */ /* 0x000fe20000410000 */
[----:B------:R-:W-:Y:S01]  /*5240*/  FFMA.FTZ R11, R11, R100, R102 ;  /* 0x000000640b0b7223 */ /* 0x000fe20000010066 */
[----:B------:R-:W-:Y:S01]  /*5250*/  FMUL.FTZ R100, R98, R94 ;  /* 0x0000005e62647220 */ /* 0x000fe20000410000 */
[----:B------:R-:W-:-:S02]  /*5260*/  HADD2.F32 R104, -RZ, R96.H0_H0 ;  /* 0x20000060ff687230 */ /* 0x000fc40000004100 */
[-C--:B------:R-:W-:Y:S01]  /*5270*/  FFMA.FTZ R94, R98, R93.reuse, -R99 ;  /* 0x0000005d625e7223 */ /* 0x080fe20000010863 */
[----:B------:R-:W-:Y:S01]  /*5280*/  F2FP.F16.E4M3.UNPACK_B R98, R12.H1 ;  /* 0x0000000cff62723e */ /* 0x000fe200030006ff */
[----:B------:R-:W-:Y:S01]  /*5290*/  FFMA.FTZ R93, R97, R93, R100 ;  /* 0x0000005d615d7223 */ /* 0x000fe20000010064 */
[----:B------:R-:W-:Y:S01]  /*52a0*/  F2FP.F16.E4M3.UNPACK_B R97, R8.H1 ;  /* 0x00000008ff61723e */ /* 0x000fe200030006ff */
[----:B------:R-:W-:Y:S01]  /*52b0*/  HADD2.F32 R96, -RZ, R96.H1_H1 ;  /* 0x30000060ff607230 */ /* 0x000fe20000004100 */
[----:B------:R-:W-:Y:S01]  /*52c0*/  F2FP.F16.E4M3.UNPACK_B R100, R87.H1 ;  /* 0x00000057ff64723e */ /* 0x000fe200030006ff */
[----:B------:R-:W-:Y:S01]  /*52d0*/  HADD2.F32 R99, -RZ, R98.H0_H0 ;  /* 0x20000062ff637230 */ /* 0x000fe20000004100 */
[----:B------:R-:W-:Y:S01]  /*52e0*/  F2FP.F16.E4M3.UNPACK_B R12, R12 ;  /* 0x0000000cff0c723e */ /* 0x000fe200020006ff */
[----:B------:R-:W-:Y:S01]  /*52f0*/  HADD2.F32 R101, -RZ, R97.H0_H0 ;  /* 0x20000061ff657230 */ /* 0x000fe20000004100 */
[----:B------:R-:W-:Y:S01]  /*5300*/  F2FP.F16.E4M3.UNPACK_B R8, R8 ;  /* 0x00000008ff08723e */ /* 0x000fe200020006ff */
[----:B------:R-:W-:-:S02]  /*5310*/  HADD2.F32 R102, -RZ, R100.H0_H0 ;  /* 0x20000064ff667230 */ /* 0x000fc40000004100 */
[-C--:B------:R-:W-:Y:S01]  /*5320*/  FMUL.FTZ R103, R99, R104.reuse ;  /* 0x0000006863677220 */ /* 0x080fe20000410000 */
[----:B------:R-:W-:Y:S02]  /*5330*/  HADD2.F32 R97, -RZ, R97.H1_H1 ;  /* 0x30000061ff617230 */ /* 0x000fe40000004100 */
[C---:B------:R-:W-:Y:S01]  /*5340*/  FMUL.FTZ R104, R101.reuse, R104 ;  /* 0x0000006865687220 */ /* 0x040fe20000410000 */
[----:B------:R-:W-:Y:S02]  /*5350*/  HADD2.F32 R100, -RZ, R100.H1_H1 ;  /* 0x30000064ff647230 */ /* 0x000fe40000004100 */
[-C--:B------:R-:W-:Y:S01]  /*5360*/  FFMA.FTZ R103, R101, R102.reuse, -R103 ;  /* 0x0000006665677223 */ /* 0x080fe20000010867 */
[----:B------:R-:W-:Y:S01]  /*5370*/  F2FP.F16.E4M3.UNPACK_B R87, R87 ;  /* 0x00000057ff57723e */ /* 0x000fe200020006ff */
[----:B------:R-:W-:Y:S01]  /*5380*/  FFMA.FTZ R104, R99, R102, R104 ;  /* 0x0000006663687223 */ /* 0x000fe20000010068 */
[----:B------:R-:W-:Y:S01]  /*5390*/  HADD2.F32 R99, -RZ, R98.H1_H1 ;  /* 0x30000062ff637230 */ /* 0x000fe20000004100 */
[----:B------:R-:W-:Y:S01]  /*53a0*/  F2FP.SATFINITE.E4M3.F32.PACK_AB_MERGE_C R15, R94, R15, RZ ;  /* 0x0000000f5e0f723e */ /* 0x000fe200048070ff */
[--C-:B------:R-:W-:Y:S01]  /*53b0*/  HADD2.F32 R102, -RZ, R89.reuse.H0_H0 ;  /* 0x20000059ff667230 */ /* 0x100fe20000004100 */
[----:B------:R-:W-:Y:S01]  /*53c0*/  F2FP.SATFINITE.E4M3.F32.PACK_AB_MERGE_C R9, R29, R30, R95 ;  /* 0x0000001e1d09723e */ /* 0x000fe2000480705f */
[----:B------:R-:W-:-:S02]  /*53d0*/  HADD2.F32 R89, -RZ, R89.H1_H1 ;  /* 0x30000059ff597230 */ /* 0x000fc40000004100 */
[-C--:B------:R-:W-:Y:S01]  /*53e0*/  FMUL.FTZ R98, R99, R96.reuse ;  /* 0x0000006063627220 */ /* 0x080fe20000410000 */
[----:B------:R-:W-:Y:S01]  /*53f0*/  FMUL.FTZ R96, R97, R96 ;  /* 0x0000006061607220 */ /* 0x000fe20000410000 */
[----:B------:R-:W-:Y:S02]  /*5400*/  F2FP.SATFINITE.E4M3.F32.PACK_AB_MERGE_C R13, R13, R28, R36 ;  /* 0x0000001c0d0d723e */ /* 0x000fe40004807024 */
[-C--:B------:R-:W-:Y:S01]  /*5410*/  FFMA.FTZ R97, R97, R100.reuse, -R98 ;  /* 0x0000006461617223 */ /* 0x080fe20000010862 */
[----:B------:R-:W-:Y:S01]  /*5420*/  FFMA.FTZ R96, R99, R100, R96 ;  /* 0x0000006463607223 */ /* 0x000fe20000010060 */
[----:B------:R-:W-:Y:S02]  /*5430*/  HADD2.F32 R98, -RZ, R12.H0_H0 ;  /* 0x2000000cff627230 */ /* 0x000fe40000004100 */
[----:B------:R-:W-:Y:S01]  /*5440*/  HADD2.F32 R100, -RZ, R8.H0_H0 ;  /* 0x20000008ff647230 */ /* 0x000fe20000004100 */
[----:B------:R-:W-:Y:S01]  /*5450*/  F2FP.SATFINITE.E4M3.F32.PACK_AB_MERGE_C R97, R97, R103, RZ ;  /* 0x000000676161723e */ /* 0x000fe200048070ff */
        /* <DEDUP_REMOVED lines=8> */
[-C--:B------:R-:W-:Y:S01]  /*54e0*/  FMUL.FTZ R99, R12, R89.reuse ;  /* 0x000000590c637220 */ /* 0x080fe20000410000 */
[C---:B------:R-:W-:Y:S01]  /*54f0*/  FMUL.FTZ R89, R8.reuse, R89 ;  /* 0x0000005908597220 */ /* 0x040fe20000410000 */
[----:B------:R-:W-:Y:S01]  /*5500*/  IMAD.MOV.U32 R98, RZ, RZ, R10 ;  /* 0x000000ffff627224 */ /* 0x000fe200078e000a */
[----:B------:R-:W-:Y:S01]  /*5510*/  F2FP.F16.E4M3.UNPACK_B R100, R91.H1 ;  /* 0x0000005bff64723e */ /* 0x000fe200030006ff */
[-C--:B------:R-:W-:Y:S01]  /*5520*/  FFMA.FTZ R8, R8, R87.reuse, -R99 ;  /* 0x0000005708087223 */ /* 0x080fe20000010863 */
[----:B------:R-:W-:Y:S01]  /*5530*/  FFMA.FTZ R87, R12, R87, R89 ;  /* 0x000000570c577223 */ /* 0x000fe20000010059 */
[----:B------:R-:W-:-:S02]  /*5540*/  F2FP.F16.E4M3.UNPACK_B R89, R90.H1 ;  /* 0x0000005aff59723e */ /* 0x000fc400030006ff */
[----:B------:R-:W-:Y:S02]  /*5550*/  F2FP.F16.E4M3.UNPACK_B R99, R98.H1 ;  /* 0x00000062ff63723e */ /* 0x000fe400030006ff */
[----:B------:R-:W-:Y:S01]  /*5560*/  F2FP.SATFINITE.E4M3.F32.PACK_AB_MERGE_C R8, R8, R101, R97 ;  /* 0x000000650808723e */ /* 0x000fe20004807061 */
[--C-:B------:R-:W-:Y:S01]  /*5570*/  HADD2.F32 R103, -RZ, R89.reuse.H0_H0 ;  /* 0x20000059ff677230 */ /* 0x100fe20000004100 */
[----:B------:R-:W-:Y:S01]  /*5580*/  F2FP.F16.E4M3.UNPACK_B R97, R14.H1 ;  /* 0x0000000eff61723e */ /* 0x000fe200030006ff */
[----:B------:R-:W-:Y:S01]  /*5590*/  HADD2.F32 R106, -RZ, R89.H1_H1 ;  /* 0x30000059ff6a7230 */ /* 0x000fe20000004100 */
[----:B------:R-:W-:Y:S01]  /*55a0*/  F2FP.F16.E4M3.UNPACK_B R90, R90 ;  /* 0x0000005aff5a723e */ /* 0x000fe200020006ff */
[----:B------:R-:W-:Y:S01]  /*55b0*/  HADD2.F32 R10, -RZ, R99.H0_H0 ;  /* 0x20000063ff0a7230 */ /* 0x000fe20000004100 */
[----:B------:R-:W-:Y:S01]  /*55c0*/  F2FP.F16.E4M3.UNPACK_B R14, R14 ;  /* 0x0000000eff0e723e */ /* 0x000fe200020006ff */
[--C-:B------:R-:W-:Y:S01]  /*55d0*/  HADD2.F32 R89, -RZ, R97.reuse.H1_H1 ;  /* 0x30000061ff597230 */ /* 0x100fe20000004100 */
[----:B------:R-:W-:Y:S01]  /*55e0*/  F2FP.F16.E4M3.UNPACK_B R98, R98 ;  /* 0x00000062ff62723e */ /* 0x000fe200020006ff */
[----:B------:R-:W-:Y:S01]  /*55f0*/  HADD2.F32 R12, -RZ, R97.H0_H0 ;  /* 0x20000061ff0c7230 */ /* 0x000fe20000004100 */
[----:B------:R-:W-:Y:S01]  /*5600*/  F2FP.F16.E4M3.UNPACK_B R91, R91 ;  /* 0x0000005bff5b723e */ /* 0x000fe200020006ff */
[----:B------:R-:W-:-:S02]  /*5610*/  HADD2.F32 R99, -RZ, R99.H1_H1 ;  /* 0x30000063ff637230 */ /* 0x000fc40000004100 */
[-C--:B------:R-:W-:Y:S01]  /*5620*/  FMUL.FTZ R108, R89, R106.reuse ;  /* 0x0000006a596c7220 */ /* 0x080fe20000410000 */
[--C-:B------:R-:W-:Y:S02]  /*5630*/  HADD2.F32 R101, -RZ, R100.reuse.H0_H0 ;  /* 0x20000064ff657230 */ /* 0x100fe40000004100 */
[-C--:B------:R-:W-:Y:S01]  /*5640*/  FMUL.FTZ R105, R12, R103.reuse ;  /* 0x000000670c697220 */ /* 0x080fe20000410000 */
[----:B------:R-:W-:Y:S02]  /*5650*/  HADD2.F32 R100, -RZ, R100.H1_H1 ;  /* 0x30000064ff647230 */ /* 0x000fe40000004100 */
[C---:B------:R-:W-:Y:S01]  /*5660*/  FMUL.FTZ R106, R99.reuse, R106 ;  /* 0x0000006a636a7220 */ /* 0x040fe20000410000 */
[C---:B------:R-:W-:Y:S01]  /*5670*/  FMUL.FTZ R103, R10.reuse, R103 ;  /* 0x000000670a677220 */ /* 0x040fe20000410000 */
[-C--:B------:R-:W-:Y:S01]  /*5680*/  FFMA.FTZ R10, R10, R101.reuse, -R105 ;  /* 0x000000650a0a7223 */ /* 0x080fe20000010869 */
[----:B------:R-:W-:Y:S01]  /*5690*/  F2FP.SATFINITE.E4M3.F32.PACK_AB_MERGE_C R96, R96, R104, RZ ;  /* 0x000000686060723e */ /* 0x000fe200048070ff */
[-C--:B------:R-:W-:Y:S01]  /*56a0*/  FFMA.FTZ R97, R99, R100.reuse, -R108 ;  /* 0x0000006463617223 */ /* 0x080fe2000001086c */
[----:B------:R-:W-:Y:S01]  /*56b0*/  FFMA.FTZ R89, R89, R100, R106 ;  /* 0x0000006459597223 */ /* 0x000fe2000001006a */
[----:B------:R-:W-:Y:S01]  /*56c0*/  FFMA.FTZ R12, R12, R101, R103 ;  /* 0x000000650c0c7223 */ /* 0x000fe20000010067 */
[----:B------:R-:W-:-:S02]  /*56d0*/  HADD2.F32 R106, -RZ, R90.H0_H0 ;  /* 0x2000005aff6a7230 */ /* 0x000fc40000004100 */
[----:B------:R-:W-:Y:S01]  /*56e0*/  HADD2.F32 R99, -RZ, R14.H0_H0 ;  /* 0x2000000eff637230 */ /* 0x000fe20000004100 */
[----:B------:R-:W-:Y:S01]  /*56f0*/  F2FP.SATFINITE.E4M3.F32.PACK_AB_MERGE_C R10, R97, R10, RZ ;  /* 0x0000000a610a723e */ /* 0x000fe200048070ff */
[----:B------:R-:W-:Y:S01]  /*5700*/  HADD2.F32 R101, -RZ, R98.H0_H0 ;  /* 0x20000062ff657230 */ /* 0x000fe20000004100 */
[----:B------:R-:W-:Y:S01]  /*5710*/  F2FP.SATFINITE.E4M3.F32.PACK_AB_MERGE_C R89, R89, R12, RZ ;  /* 0x0000000c5959723e */ /* 0x000fe200048070ff */
        /* <DEDUP_REMOVED lines=9> */
[----:B------:R-:W-:-:S04]  /*57b0*/  F2FP.SATFINITE.E4M3.F32.PACK_AB_MERGE_C R12, R87, R102, R96 ;  /* 0x00000066570c723e */ /* 0x000fc80004807060 */
[-C--:B------:R-:W-:Y:S01]  /*57c0*/  FMUL.FTZ R103, R14, R99.reuse ;  /* 0x000000630e677220 */ /* 0x080fe20000410000 */
[----:B------:R-:W-:-:S03]  /*57d0*/  FMUL.FTZ R99, R98, R99 ;  /* 0x0000006362637220 */ /* 0x000fc60000410000 */
[-C--:B------:R-:W-:Y:S01]  /*57e0*/  FFMA.FTZ R90, R98, R91.reuse, -R103 ;  /* 0x0000005b625a7223 */ /* 0x080fe20000010867 */
[----:B------:R-:W-:-:S04]  /*57f0*/  FFMA.FTZ R99, R14, R91, R99 ;  /* 0x0000005b0e637223 */ /* 0x000fc80000010063 */
[----:B------:R-:W-:Y:S02]  /*5800*/  F2FP.SATFINITE.E4M3.F32.PACK_AB_MERGE_C R10, R90, R101, R10 ;  /* 0x000000655a0a723e */ /* 0x000fe4000480700a */
[----:B------:R-:W-:Y:S02]  /*5810*/  F2FP.SATFINITE.E4M3.F32.PACK_AB_MERGE_C R90, R93, R11, RZ ;  /* 0x0000000b5d5a723e */ /* 0x000fe400048070ff */
[----:B------:R-:W-:Y:S02]  /*5820*/  F2FP.SATFINITE.E4M3.F32.PACK_AB_MERGE_C R11, R38, R39, R15 ;  /* 0x00000027260b723e */ /* 0x000fe4000480700f */
[----:B------:R-:W-:Y:S02]  /*5830*/  F2FP.SATFINITE.E4M3.F32.PACK_AB_MERGE_C R14, R99, R106, R89 ;  /* 0x0000006a630e723e */ /* 0x000fe40004807059 */
[----:B------:R-:W-:-:S07]  /*5840*/  F2FP.SATFINITE.E4M3.F32.PACK_AB_MERGE_C R15, R31, R37, R90 ;  /* 0x000000251f0f723e */ /* 0x000fce000480705a */
.L_x_1296:
[----:B------:R-:W-:Y:S05]  /*5850*/  BSYNC B2 ;  /* 0x0000000000027941 */ /* 0x000fea0003800000 */
.L_x_1295:
[----:B0-----:R0:W-:Y:S04]  /*5860*/  ST.E.128 desc[UR40][R70.64], R8 ;  /* 0x0000000846007985 */ /* 0x0011e8000c101d28 */
[----:B--2---:R0:W-:Y:S02]  /*5870*/  @!P5 ST.E.128 desc[UR40][R72.64], R12 ;  /* 0x0000000c4800d985 */ /* 0x0041e4000c101d28 */
.L_x_1294:
[----:B------:R-:W-:Y:S05]  /*5880*/  BSYNC B1 ;  /* 0x0000000000017941 */ /* 0x000fea0003800000 */
.L_x_1293:
[----:B------:R-:W-:-:S13]  /*5890*/  ISETP.NE.AND P5, PT, R51, RZ, PT ;  /* 0x000000ff3300720c */ /* 0x000fda0003fa5270 */
[----:B------:R-:W-:Y:S05]  /*58a0*/  @!P5 BRA `(.L_x_1276) ;  /* 0x0000001000b8d947 */ /* 0x000fea0003800000 */
[----:B0-----:R-:W5:Y:S04]  /*58b0*/  LDL R12, [R1+0x2c] ;  /* 0x00002c00010c7983 */ /* 0x001f680000100800 */
[----:B------:R-:W3:Y:S04]  /*58c0*/  LDL R11, [R1+0x7c] ;  /* 0x00007c00010b7983 */ /* 0x000ee80000100800 */
[----:B------:R-:W3:Y:S01]  /*58d0*/  LDL R10, [R1+0x3c] ;  /* 0x00003c00010a7983 */ /* 0x000ee20000100800 */
[----:B------:R-:W-:Y:S01]  /*58e0*/  SEL R92, R53, R92, !P2 ;  /* 0x0000005c355c7207 */ /* 0x000fe20005000000 */
[----:B------:R-:W-:Y:S01]  /*58f0*/  BSSY B1, `(.L_x_1297) ;  /* 0x00000e5000017945 */ /* 0x000fe20003800000 */
[----:B------:R-:W-:-:S02]  /*5900*/  ISETP.GE.AND P6, PT, R65, R79, PT ;  /* 0x0000004f4100720c */ /* 0x000fc40003fc6270 */
[----:B------:R-:W-:Y:S02]  /*5910*/  SHF.R.S32.HI R9, RZ, 0x1f, R92 ;  /* 0x0000001fff097819 */ /* 0x000fe4000001145c */
[C---:B----4-:R-:W-:Y:S02]  /*5920*/  IADD3 R28, P5, R0.reuse, R81, RZ ;  /* 0x00000051001c7210 */ /* 0x050fe40007fbe0ff */
[----:B------:R-:W-:Y:S02]  /*5930*/  LEA.HI R9, R9, R92, RZ, 0x5 ;  /* 0x0000005c09097211 */ /* 0x000fe400078f28ff */
[----:B--2---:R-:W-:Y:S02]  /*5940*/  LEA.HI.X.SX32 R29, R0, R80, 0x1, P5 ;  /* 0x00000050001d7211 */ /* 0x004fe400028f0eff */
[----:B------:R-:W-:-:S04]  /*5950*/  SHF.R.S32.HI R9, RZ, 0x5, R9 ;  /* 0x00000005ff097819 */ /* 0x000fc80000011409 */
[----:B------:R-:W-:-:S04]  /*5960*/  LEA.HI.SX32 R9, R62, R9, 0x1c ;  /* 0x000000093e097211 */ /* 0x000fc800078fe2ff */
[C---:B------:R-:W-:Y:S01]  /*5970*/  LEA.HI R8, R9.reuse, R9, RZ, 0x1 ;  /* 0x0000000909087211 */ /* 0x040fe200078f08ff */
[----:B------:R-:W-:-:S04]  /*5980*/  IMAD.SHL.U32 R31, R9, 0x10, RZ ;  /* 0x00000010091f7824 */ /* 0x000fc800078e00ff */
[----:B------:R-:W-:-:S05]  /*5990*/  IMAD.SHL.U32 R9, R8, 0x800, RZ ;  /* 0x0000080008097824 */ /* 0x000fca00078e00ff */
[----:B------:R-:W-:Y:S02]  /*59a0*/  LOP3.LUT R9, R9, 0xfffff000, RZ, 0xc0, !PT ;  /* 0xfffff00009097812 */ /* 0x000fe400078ec0ff */
[----:B-----5:R-:W-:-:S04]  /*59b0*/  LOP3.LUT R8, R12, 0x10, R31, 0xf8, !PT ;  /* 0x000000100c087812 */ /* 0x020fc800078ef81f */
[----:B---3--:R-:W-:-:S04]  /*59c0*/  LOP3.LUT R8, R8, R11, RZ, 0x3c, !PT ;  /* 0x0000000b08087212 */ /* 0x008fc800078e3cff */
        /* <DEDUP_REMOVED lines=9> */
[----:B--2---:R-:W-:Y:S01]  /*5a60*/  IMAD.MOV.U32 R32, RZ, RZ, R12 ;  /* 0x000000ffff207224 */ /* 0x004fe200078e000c */
[----:B------:R-:W-:Y:S01]  /*5a70*/  LOP3.LUT R4, R5, 0xff0000ff, RZ, 0xc0, !PT ;  /* 0xff0000ff05047812 */ /* 0x000fe200078ec0ff */
[----:B0-----:R-:W-:Y:S01]  /*5a80*/  IMAD.MOV.U32 R30, RZ, RZ, R8 ;  /* 0x000000ffff1e7224 */ /* 0x001fe200078e0008 */
[----:B------:R-:W-:Y:S01]  /*5a90*/  SHF.R.U32.HI R70, RZ, 0x10, R5 ;  /* 0x00000010ff467819 */ /* 0x000fe20000011605 */
[----:B------:R-:W-:Y:S01]  /*5aa0*/  IMAD.MOV.U32 R12, RZ, RZ, R10 ;  /* 0x000000ffff0c7224 */ /* 0x000fe200078e000a */
[--C-:B------:R-:W-:Y:S02]  /*5ab0*/  SHF.R.U32.HI R37, RZ, 0x8, R33.reuse ;  /* 0x00000008ff257819 */ /* 0x100fe40000011621 */
[----:B------:R-:W-:Y:S02]  /*5ac0*/  LOP3.LUT R34, R33, 0xff0000ff, RZ, 0xc0, !PT ;  /* 0xff0000ff21227812 */ /* 0x000fe400078ec0ff */
[----:B------:R-:W-:Y:S01]  /*5ad0*/  SHF.R.U32.HI R5, RZ, 0x10, R33 ;  /* 0x00000010ff057819 */ /* 0x000fe20000011621 */
[----:B------:R-:W-:Y:S01]  /*5ae0*/  IMAD.SHL.U32 R33, R72, 0x100, RZ ;  /* 0x0000010048217824 */ /* 0x000fe200078e00ff */
[--C-:B------:R-:W-:Y:S01]  /*5af0*/  SHF.R.U32.HI R38, RZ, 0x8, R7.reuse ;  /* 0x00000008ff267819 */ /* 0x100fe20000011607 */
[----:B------:R-:W-:Y:S01]  /*5b00*/  IMAD.SHL.U32 R37, R37, 0x100, RZ ;  /* 0x0000010025257824 */ /* 0x000fe200078e00ff */
[----:B------:R-:W-:Y:S01]  /*5b10*/  LOP3.LUT R6, R7, 0xff0000ff, RZ, 0xc0, !PT ;  /* 0xff0000ff07067812 */ /* 0x000fe200078ec0ff */
[----:B------:R-:W-:Y:S01]  /*5b20*/  IMAD.U32 R5, R5, 0x10000, RZ ;  /* 0x0001000005057824 */ /* 0x000fe200078e00ff */
[----:B------:R-:W-:-:S02]  /*5b30*/  SHF.R.U32.HI R71, RZ, 0x10, R7 ;  /* 0x00000010ff477819 */ /* 0x000fc40000011607 */
[--C-:B------:R-:W-:Y:S02]  /*5b40*/  SHF.R.U32.HI R39, RZ, 0x8, R35.reuse ;  /* 0x00000008ff277819 */ /* 0x100fe40000011623 */
[----:B------:R-:W-:Y:S02]  /*5b50*/  LOP3.LUT R36, R35, 0xff0000ff, RZ, 0xc0, !PT ;  /* 0xff0000ff23247812 */ /* 0x000fe400078ec0ff */
[----:B------:R-:W-:Y:S01]  /*5b60*/  SHF.R.U32.HI R7, RZ, 0x10, R35 ;  /* 0x00000010ff077819 */ /* 0x000fe20000011623 */
[----:B------:R-:W-:Y:S01]  /*5b70*/  IMAD.SHL.U32 R35, R38, 0x100, RZ ;  /* 0x0000010026237824 */ /* 0x000fe200078e00ff */
[----:B------:R-:W-:Y:S01]  /*5b80*/  LOP3.LUT R4, R4, 0xff00, R33, 0xf8, !PT ;  /* 0x0000ff0004047812 */ /* 0x000fe200078ef821 */
[----:B------:R-:W-:Y:S01]  /*5b90*/  IMAD.U32 R33, R70, 0x10000, RZ ;  /* 0x0001000046217824 */ /* 0x000fe200078e00ff */
[----:B------:R-:W-:Y:S01]  /*5ba0*/  LOP3.LUT R38, R34, 0xff00, R37, 0xf8, !PT ;  /* 0x0000ff0022267812 */ /* 0x000fe200078ef825 */
[----:B------:R-:W-:Y:S01]  /*5bb0*/  IMAD.SHL.U32 R39, R39, 0x100, RZ ;  /* 0x0000010027277824 */ /* 0x000fe200078e00ff */
[----:B------:R-:W-:-:S02]  /*5bc0*/  LOP3.LUT R35, R6, 0xff00, R35, 0xf8, !PT ;  /* 0x0000ff0006237812 */ /* 0x000fc400078ef823 */
[----:B------:R-:W-:Y:S01]  /*5bd0*/  LOP3.LUT R6, R4, 0xff0000, R33, 0xf8, !PT ;  /* 0x00ff000004067812 */ /* 0x000fe200078ef821 */
[----:B------:R-:W-:Y:S01]  /*5be0*/  IMAD.U32 R4, R71, 0x10000, RZ ;  /* 0x0001000047047824 */ /* 0x000fe200078e00ff */
[----:B------:R-:W-:Y:S01]  /*5bf0*/  LOP3.LUT R70, R36, 0xff00, R39, 0xf8, !PT ;  /* 0x0000ff0024467812 */ /* 0x000fe200078ef827 */
[----:B------:R-:W-:Y:S01]  /*5c00*/  IMAD.U32 R71, R7, 0x10000, RZ ;  /* 0x0001000007477824 */ /* 0x000fe200078e00ff */
[----:B------:R-:W-:Y:S02]  /*5c10*/  F2FP.F16.E4M3.UNPACK_B R36, R85.H1 ;  /* 0x00000055ff24723e */ /* 0x000fe400030006ff */
[----:B------:R-:W-:Y:S02]  /*5c20*/  F2FP.F16.E4M3.UNPACK_B R34, R32.H1 ;  /* 0x00000020ff22723e */ /* 0x000fe400030006ff */
[----:B------:R-:W-:Y:S01]  /*5c30*/  F2FP.F16.E4M3.UNPACK_B R33, R30.H1 ;  /* 0x0000001eff21723e */ /* 0x000fe200030006ff */
[----:B------:R-:W-:Y:S01]  /*5c40*/  HADD2.F32 R39, -RZ, R36.H0_H0 ;  /* 0x20000024ff277230 */ /* 0x000fe20000004100 */
[----:B------:R-:W-:Y:S01]  /*5c50*/  LOP3.LUT R4, R35, 0xff0000, R4, 0xf8, !PT ;  /* 0x00ff000023047812 */ /* 0x000fe200078ef804 */
[----:B------:R-:W-:Y:S01]  /*5c60*/  HADD2.F32 R10, -RZ, R34.H0_H0 ;  /* 0x20000022ff0a7230 */ /* 0x000fe20000004100 */
[----:B------:R-:W-:Y:S01]  /*5c70*/  F2FP.F16.E4M3.UNPACK_B R35, R82.H1 ;  /* 0x00000052ff23723e */ /* 0x000fe200030006ff */
[----:B------:R-:W-:Y:S01]  /*5c80*/  HADD2.F32 R8, -RZ, R33.H0_H0 ;  /* 0x20000021ff087230 */ /* 0x000fe20000004100 */
[----:B------:R-:W-:Y:S01]  /*5c90*/  LOP3.LUT R7, R38, 0xff0000, R5, 0xf8, !PT ;  /* 0x00ff000026077812 */ /* 0x000fe200078ef805 */
[----:B------:R-:W-:-:S02]  /*5ca0*/  HADD2.F32 R36, -RZ, R36.H1_H1 ;  /* 0x30000024ff247230 */ /* 0x000fc40000004100 */
[-C--:B------:R-:W-:Y:S01]  /*5cb0*/  FMUL.FTZ R73, R10, R39.reuse ;  /* 0x000000270a497220 */ /* 0x080fe20000410000 */
[--C-:B------:R-:W-:Y:S02]  /*5cc0*/  HADD2.F32 R37, -RZ, R35.reuse.H0_H0 ;  /* 0x20000023ff257230 */ /* 0x100fe40000004100 */
[C---:B------:R-:W-:Y:S01]  /*5cd0*/  FMUL.FTZ R39, R8.reuse, R39 ;  /* 0x0000002708277220 */ /* 0x040fe20000410000 */
[----:B------:R-:W-:Y:S01]  /*5ce0*/  HADD2.F32 R38, -RZ, R35.H1_H1 ;  /* 0x30000023ff267230 */ /* 0x000fe20000004100 */
[----:B------:R-:W-:Y:S01]  /*5cf0*/  F2FP.F16.E4M3.UNPACK_B R85, R85 ;  /* 0x00000055ff55723e */ /* 0x000fe200020006ff */
[----:B------:R-:W-:Y:S01]  /*5d00*/  HADD2.F32 R33, -RZ, R33.H1_H1 ;  /* 0x30000021ff217230 */ /* 0x000fe20000004100 */
[----:B------:R-:W-:Y:S01]  /*5d10*/  F2FP.F16.E4M3.UNPACK_B R32, R32 ;  /* 0x00000020ff20723e */ /* 0x000fe200020006ff */
[----:B------:R-:W-:Y:S01]  /*5d20*/  HADD2.F32 R35, -RZ, R34.H1_H1 ;  /* 0x30000022ff237230 */ /* 0x000fe20000004100 */
[----:B------:R-:W-:Y:S01]  /*5d30*/  F2FP.F16.E4M3.UNPACK_B R34, R30 ;  /* 0x0000001eff22723e */ /* 0x000fe200020006ff */
[-C--:B------:R-:W-:Y:S01]  /*5d40*/  FFMA.FTZ R8, R8, R37.reuse, -R73 ;  /* 0x0000002508087223 */ /* 0x080fe20000010849 */
[----:B------:R-:W-:Y:S01]  /*5d50*/  LOP3.LUT R5, R70, 0xff0000, R71, 0xf8, !PT ;  /* 0x00ff000046057812 */ /* 0x000fe200078ef847 */
[----:B------:R-:W-:Y:S01]  /*5d60*/  FFMA.FTZ R10, R10, R37, R39 ;  /* 0x000000250a0a7223 */ /* 0x000fe20000010027 */
[-C--:B------:R-:W-:Y:S01]  /*5d70*/  FMUL.FTZ R70, R35, R36.reuse ;  /* 0x0000002423467220 */ /* 0x080fe20000410000 */
[----:B------:R-:W-:Y:S01]  /*5d80*/  FMUL.FTZ R72, R33, R36 ;  /* 0x0000002421487220 */ /* 0x000fe20000410000 */
[----:B------:R-:W-:Y:S01]  /*5d90*/  F2FP.F16.E4M3.UNPACK_B R82, R82 ;  /* 0x00000052ff52723e */ /* 0x000fe200020006ff */
[----:B------:R-:W-:-:S02]  /*5da0*/  HADD2.F32 R37, -RZ, R85.H0_H0 ;  /* 0x20000055ff257230 */ /* 0x000fc40000004100 */
[-C--:B------:R-:W-:Y:S01]  /*5db0*/  FFMA.FTZ R33, R33, R38.reuse, -R70 ;  /* 0x0000002621217223 */ /* 0x080fe20000010846 */
[----:B------:R-:W-:Y:S02]  /*5dc0*/  HADD2.F32 R36, -RZ, R32.H0_H0 ;  /* 0x20000020ff247230 */ /* 0x000fe40000004100 */
[----:B------:R-:W-:Y:S01]  /*5dd0*/  FFMA.FTZ R35, R35, R38, R72 ;  /* 0x0000002623237223 */ /* 0x000fe20000010048 */
[----:B------:R-:W-:Y:S01]  /*5de0*/  HADD2.F32 R30, -RZ, R34.H0_H0 ;  /* 0x20000022ff1e7230 */ /* 0x000fe20000004100 */
[----:B------:R-:W-:Y:S01]  /*5df0*/  F2FP.F16.E4M3.UNPACK_B R38, R14.H1 ;  /* 0x0000000eff26723e */ /* 0x000fe200030006ff */
        /* <DEDUP_REMOVED lines=15> */
[----:B------:R-:W-:-:S02]  /*5ef0*/  HADD2.F32 R79, -RZ, R36.H0_H0 ;  /* 0x20000024ff4f7230 */ /* 0x000fc40000004100 */
[----:B------:R-:W-:Y:S01]  /*5f00*/  FFMA.FTZ R37, R37, R82, R90 ;  /* 0x0000005225257223 */ /* 0x000fe2000001005a */
[----:B------:R-:W-:Y:S01]  /*5f10*/  HADD2.F32 R70, -RZ, R38.H0_H0 ;  /* 0x20000026ff467230 */ /* 0x000fe20000004100 */
[----:B------:R-:W-:Y:S01]  /*5f20*/  F2FP.F16.E4M3.UNPACK_B R84, R84 ;  /* 0x00000054ff54723e */ /* 0x000fe200020006ff */
[----:B------:R-:W-:Y:S01]  /*5f30*/  HADD2.F32 R82, -RZ, R36.H1_H1 ;  /* 0x30000024ff527230 */ /* 0x000fe20000004100 */
[----:B------:R-:W-:Y:S01]  /*5f40*/  F2FP.F16.E4M3.UNPACK_B R12, R12 ;  /* 0x0000000cff0c723e */ /* 0x000fe200020006ff */
[----:B------:R-:W-:Y:S02]  /*5f50*/  HADD2.F32 R36, -RZ, R34.H0_H0 ;  /* 0x20000022ff247230 */ /* 0x000fe40000004100 */
[----:B------:R-:W-:Y:S01]  /*5f60*/  FMUL.FTZ R85, R70, R79 ;  /* 0x0000004f46557220 */ /* 0x000fe20000410000 */
[----:B------:R-:W-:Y:S01]  /*5f70*/  HADD2.F32 R73, -RZ, R72.H0_H0 ;  /* 0x20000048ff497230 */ /* 0x000fe20000004100 */
[----:B------:R-:W-:Y:S01]  /*5f80*/  F2FP.F16.E4M3.UNPACK_B R83, R83 ;  /* 0x00000053ff53723e */ /* 0x000fe200020006ff */
[----:B------:R-:W-:-:S02]  /*5f90*/  HADD2.F32 R71, -RZ, R38.H1_H1 ;  /* 0x30000026ff477230 */ /* 0x000fc40000004100 */
[C---:B------:R-:W-:Y:S01]  /*5fa0*/  FMUL.FTZ R79, R36.reuse, R79 ;  /* 0x0000004f244f7220 */ /* 0x040fe20000410000 */
[----:B------:R-:W-:Y:S02]  /*5fb0*/  HADD2.F32 R38, -RZ, R34.H1_H1 ;  /* 0x30000022ff267230 */ /* 0x000fe40000004100 */
[-C--:B------:R-:W-:Y:S01]  /*5fc0*/  FFMA.FTZ R34, R36, R73.reuse, -R85 ;  /* 0x0000004924227223 */ /* 0x080fe20000010855 */
[----:B------:R-:W-:Y:S02]  /*5fd0*/  HADD2.F32 R72, -RZ, R72.H1_H1 ;  /* 0x30000048ff487230 */ /* 0x000fe40000004100 */
[-C--:B------:R-:W-:Y:S01]  /*5fe0*/  FMUL.FTZ R85, R71, R82.reuse ;  /* 0x0000005247557220 */ /* 0x080fe20000410000 */
[----:B------:R-:W-:Y:S01]  /*5ff0*/  FFMA.FTZ R36, R70, R73, R79 ;  /* 0x0000004946247223 */ /* 0x000fe2000001004f */
[C---:B------:R-:W-:Y:S01]  /*6000*/  FMUL.FTZ R82, R38.reuse, R82 ;  /* 0x0000005226527220 */ /* 0x040fe20000410000 */
[----:B------:R-:W-:Y:S02]  /*6010*/  HADD2.F32 R73, -RZ, R84.H0_H0 ;  /* 0x20000054ff497230 */ /* 0x000fe40000004100 */
[----:B------:R-:W-:Y:S01]  /*6020*/  FFMA.FTZ R89, R38, R72, -R85 ;  /* 0x0000004826597223 */ /* 0x000fe20000010855 */
[----:B------:R-:W-:Y:S01]  /*6030*/  F2FP.F16.E4M3.UNPACK_B R38, R14 ;  /* 0x0000000eff26723e */ /* 0x000fe200020006ff */
[----:B------:R-:W-:-:S02]  /*6040*/  HADD2.F32 R14, -RZ, R12.H0_H0 ;  /* 0x2000000cff0e7230 */ /* 0x000fc40000004100 */
[----:B------:R-:W-:Y:S01]  /*6050*/  FFMA.FTZ R91, R71, R72, R82 ;  /* 0x00000048475b7223 */ /* 0x000fe20000010052 */
[----:B------:R-:W-:Y:S01]  /*6060*/  HADD2.F32 R79, -RZ, R84.H1_H1 ;  /* 0x30000054ff4f7230 */ /* 0x000fe20000004100 */
[----:B------:R-:W-:Y:S01]  /*6070*/  F2FP.SATFINITE.E4M3.F32.PACK_AB_MERGE_C R8, R33, R8, RZ ;  /* 0x000000082108723e */ /* 0x000fe200048070ff */
[--C-:B------:R-:W-:Y:S01]  /*6080*/  HADD2.F32 R70, -RZ, R38.reuse.H0_H0 ;  /* 0x20000026ff467230 */ /* 0x100fe20000004100 */
[----:B------:R-:W-:Y:S01]  /*6090*/  F2FP.F16.E4M3.UNPACK_B R33, R13 ;  /* 0x0000000dff21723e */ /* 0x000fe200020006ff */
[----:B------:R-:W-:Y:S01]  /*60a0*/  HADD2.F32 R38, -RZ, R38.H1_H1 ;  /* 0x30000026ff267230 */ /* 0x000fe20000004100 */
[----:B------:R-:W-:Y:S01]  /*60b0*/  F2FP.SATFINITE.E4M3.F32.PACK_AB_MERGE_C R8, R39, R30, R8 ;  /* 0x0000001e2708723e */ /* 0x000fe20004807008 */
[----:B------:R-:W-:Y:S02]  /*60c0*/  HADD2.F32 R71, -RZ, R83.H0_H0 ;  /* 0x20000053ff477230 */ /* 0x000fe40000004100 */
[----:B------:R-:W-:Y:S01]  /*60d0*/  FMUL.FTZ R85, R70, R73 ;  /* 0x0000004946557220 */ /* 0x000fe20000410000 */
[----:B------:R-:W-:-:S02]  /*60e0*/  HADD2.F32 R12, -RZ, R12.H1_H1 ;  /* 0x3000000cff0c7230 */ /* 0x000fc40000004100 */
[----:B------:R-:W-:Y:S01]  /*60f0*/  FMUL.FTZ R73, R14, R73 ;  /* 0x000000490e497220 */ /* 0x000fe20000410000 */
[----:B------:R-:W-:Y:S02]  /*6100*/  HADD2.F32 R83, -RZ, R83.H1_H1 ;  /* 0x30000053ff537230 */ /* 0x000fe40000004100 */
[----:B------:R-:W-:Y:S01]  /*6110*/  FMUL.FTZ R87, R38, R79 ;  /* 0x0000004f26577220 */ /* 0x000fe20000410000 */
[-C--:B------:R-:W-:Y:S01]  /*6120*/  FFMA.FTZ R85, R14, R71.reuse, -R85 ;  /* 0x000000470e557223 */ /* 0x080fe20000010855 */
[----:B------:R-:W-:Y:S01]  /*6130*/  FFMA.FTZ R14, R70, R71, R73 ;  /* 0x00000047460e7223 */ /* 0x000fe20000010049 */
[C---:B------:R-:W-:Y:S01]  /*6140*/  FMUL.FTZ R79, R12.reuse, R79 ;  /* 0x0000004f0c4f7220 */ /* 0x040fe20000410000 */
[-C--:B------:R-:W-:Y:S01]  /*6150*/  FFMA.FTZ R70, R12, R83.reuse, -R87 ;  /* 0x000000530c467223 */ /* 0x080fe20000010857 */
[----:B------:R-:W-:Y:S01]  /*6160*/  F2FP.SATFINITE.E4M3.F32.PACK_AB_MERGE_C R12, R35, R10, RZ ;  /* 0x0000000a230c723e */ /* 0x000fe200048070ff */
[----:B------:R-:W-:Y:S01]  /*6170*/  HADD2.F32 R35, -RZ, R33.H0_H0 ;  /* 0x20000021ff237230 */ /* 0x000fe20000004100 */
[----:B------:R-:W-:Y:S01]  /*6180*/  F2FP.SATFINITE.E4M3.F32.PACK_AB_MERGE_C R10, R89, R34, RZ ;  /* 0x00000022590a723e */ /* 0x000fe200048070ff */
[----:B------:R-:W-:Y:S01]  /*6190*/  FFMA.FTZ R79, R38, R83, R79 ;  /* 0x00000053264f7223 */ /* 0x000fe2000001004f */
[----:B------:R-:W-:-:S02]  /*61a0*/  F2FP.SATFINITE.E4M3.F32.PACK_AB_MERGE_C R12, R37, R32, R12 ;  /* 0x00000020250c723e */ /* 0x000fc4000480700c */
[----:B------:R-:W-:Y:S02]  /*61b0*/  F2FP.F16.E4M3.UNPACK_B R34, R7 ;  /* 0x00000007ff22723e */ /* 0x000fe400020006ff */
[----:B------:R-:W-:Y:S02]  /*61c0*/  F2FP.F16.E4M3.UNPACK_B R32, R9 ;  /* 0x00000009ff20723e */ /* 0x000fe400020006ff */
        /* <DEDUP_REMOVED lines=24> */
[-C--:B------:R-:W-:Y:S01]  /*6350*/  F2FP.F16.E4M3.UNPACK_B R83, R5.reuse.H1 ;  /* 0x00000005ff53723e */ /* 0x080fe200030006ff */
[----:B------:R-:W-:Y:S01]  /*6360*/  HADD2.F32 R37, -RZ, R38.H0_H0 ;  /* 0x20000026ff257230 */ /* 0x000fe20000004100 */
[----:B------:R-:W-:Y:S01]  /*6370*/  F2FP.F16.E4M3.UNPACK_B R79, R5 ;  /* 0x00000005ff4f723e */ /* 0x000fe200020006ff */
[----:B------:R-:W-:Y:S01]  /*6380*/  HADD2.F32 R13, -RZ, R33.H0_H0 ;  /* 0x20000021ff0d7230 */ /* 0x000fe20000004100 */
[----:B------:R-:W-:Y:S01]  /*6390*/  F2FP.F16.E4M3.UNPACK_B R71, R4 ;  /* 0x00000004ff47723e */ /* 0x000fe200020006ff */
[----:B------:R-:W-:-:S02]  /*63a0*/  HADD2.F32 R36, -RZ, R35.H1_H1 ;  /* 0x30000023ff247230 */ /* 0x000fc40000004100 */
[-C--:B------:R-:W-:Y:S01]  /*63b0*/  FMUL.FTZ R70, R34, R37.reuse ;  /* 0x0000002522467220 */ /* 0x080fe20000410000 */
[----:B------:R-:W-:Y:S02]  /*63c0*/  HADD2.F32 R35, -RZ, R6.H0_H0 ;  /* 0x20000006ff237230 */ /* 0x000fe40000004100 */
[C---:B------:R-:W-:Y:S01]  /*63d0*/  FMUL.FTZ R37, R13.reuse, R37 ;  /* 0x000000250d257220 */ /* 0x040fe20000410000 */
[----:B------:R-:W-:Y:S02]  /*63e0*/  HADD2.F32 R39, -RZ, R38.H1_H1 ;  /* 0x30000026ff277230 */ /* 0x000fe40000004100 */
[----:B------:R-:W-:Y:S02]  /*63f0*/  HADD2.F32 R33, -RZ, R33.H1_H1 ;  /* 0x30000021ff217230 */ /* 0x000fe40000004100 */
[----:B------:R-:W-:Y:S02]  /*6400*/  HADD2.F32 R38, -RZ, R6.H1_H1 ;  /* 0x30000006ff267230 */ /* 0x000fe40000004100 */
[----:B------:R-:W-:Y:S01]  /*6410*/  FFMA.FTZ R6, R13, R35, -R70 ;  /* 0x000000230d067223 */ /* 0x000fe20000010846 */
[----:B------:R-:W-:Y:S01]  /*6420*/  FMUL.FTZ R72, R36, R39 ;  /* 0x0000002724487220 */ /* 0x000fe20000410000 */
[----:B------:R-:W-:Y:S01]  /*6430*/  FFMA.FTZ R13, R34, R35, R37 ;  /* 0x00000023220d7223 */ /* 0x000fe20000010025 */
[C---:B------:R-:W-:Y:S01]  /*6440*/  FMUL.FTZ R39, R33.reuse, R39 ;  /* 0x0000002721277220 */ /* 0x040fe20000410000 */
[-C--:B------:R-:W-:Y:S01]  /*6450*/  F2FP.F16.E4M3.UNPACK_B R35, R11.reuse ;  /* 0x0000000bff23723e */ /* 0x080fe200020006ff */
[-C--:B------:R-:W-:Y:S01]  /*6460*/  FFMA.FTZ R33, R33, R38.reuse, -R72 ;  /* 0x0000002621217223 */ /* 0x080fe20000010848 */
[----:B------:R-:W-:Y:S01]  /*6470*/  F2FP.F16.E4M3.UNPACK_B R11, R11.H1 ;  /* 0x0000000bff0b723e */ /* 0x000fe200030006ff */
[----:B------:R-:W-:Y:S01]  /*6480*/  FFMA.FTZ R34, R36, R38, R39 ;  /* 0x0000002624227223 */ /* 0x000fe20000010027 */
[-C--:B------:R-:W-:Y:S01]  /*6490*/  F2FP.F16.E4M3.UNPACK_B R37, R15.reuse ;  /* 0x0000000fff25723e */ /* 0x080fe200020006ff */
[----:B------:R-:W-:Y:S01]  /*64a0*/  HADD2.F32 R5, -RZ, R83.H0_H0 ;  /* 0x20000053ff057230 */ /* 0x000fe20000004100 */
[----:B------:R-:W-:Y:S01]  /*64b0*/  F2FP.F16.E4M3.UNPACK_B R38, R15.H1 ;  /* 0x0000000fff26723e */ /* 0x000fe200030006ff */
[----:B------:R-:W-:Y:S01]  /*64c0*/  HADD2.F32 R36, -RZ, R11.H0_H0 ;  /* 0x2000000bff247230 */ /* 0x000fe20000004100 */
[----:B------:R-:W-:Y:S01]  /*64d0*/  F2FP.F16.E4M3.UNPACK_B R72, R4.H1 ;  /* 0x00000004ff48723e */ /* 0x000fe200030006ff */
[----:B------:R-:W-:Y:S01]  /*64e0*/  HADD2.F32 R39, -RZ, R37.H0_H0 ;  /* 0x20000025ff277230 */ /* 0x000fe20000004100 */
[----:B------:R-:W-:Y:S01]  /*64f0*/  F2FP.SATFINITE.E4M3.F32.PACK_AB_MERGE_C R6, R33, R6, RZ ;  /* 0x000000062106723e */ /* 0x000fe200048070ff */
[----:B------:R-:W-:-:S02]  /*6500*/  HADD2.F32 R4, -RZ, R79.H0_H0 ;  /* 0x2000004fff047230 */ /* 0x000fc40000004100 */
[----:B------:R-:W-:Y:S01]  /*6510*/  FMUL.FTZ R87, R36, R5 ;  /* 0x0000000524577220 */ /* 0x000fe20000410000 */
[----:B------:R-:W-:Y:S01]  /*6520*/  HADD2.F32 R15, -RZ, R35.H0_H0 ;  /* 0x20000023ff0f7230 */ /* 0x000fe20000004100 */
[----:B------:R-:W-:Y:S01]  /*6530*/  F2FP.SATFINITE.E4M3.F32.PACK_AB_MERGE_C R13, R34, R13, RZ ;  /* 0x0000000d220d723e */ /* 0x000fe200048070ff */
[----:B------:R-:W-:Y:S02]  /*6540*/  HADD2.F32 R70, -RZ, R38.H0_H0 ;  /* 0x20000026ff467230 */ /* 0x000fe40000004100 */
[-C--:B------:R-:W-:Y:S01]  /*6550*/  FMUL.FTZ R84, R39, R4.reuse ;  /* 0x0000000427547220 */ /* 0x080fe20000410000 */
[----:B------:R-:W-:Y:S02]  /*6560*/  HADD2.F32 R73, -RZ, R72.H0_H0 ;  /* 0x20000048ff497230 */ /* 0x000fe40000004100 */
[----:B------:R-:W-:Y:S01]  /*6570*/  FMUL.FTZ R90, R15, R4 ;  /* 0x000000040f5a7220 */ /* 0x000fe20000410000 */
[----:B------:R-:W-:Y:S02]  /*6580*/  HADD2.F32 R82, -RZ, R71.H0_H0 ;  /* 0x20000047ff527230 */ /* 0x000fe40000004100 */
[----:B------:R-:W-:Y:S01]  /*6590*/  FMUL.FTZ R85, R70, R5 ;  /* 0x0000000546557220 */ /* 0x000fe20000410000 */
[----:B------:R-:W-:-:S02]  /*65a0*/  HADD2.F32 R38, -RZ, R38.H1_H1 ;  /* 0x30000026ff267230 */ /* 0x000fc40000004100 */
[----:B------:R-:W-:Y:S01]  /*65b0*/  FFMA.FTZ R87, R70, R73, R87 ;  /* 0x0000004946577223 */ /* 0x000fe20000010057 */
[----:B------:R-:W-:Y:S02]  /*65c0*/  HADD2.F32 R83, -RZ, R83.H1_H1 ;  /* 0x30000053ff537230 */ /* 0x000fe40000004100 */
[-C--:B------:R-:W-:Y:S01]  /*65d0*/  FFMA.FTZ R4, R15, R82.reuse, -R84 ;  /* 0x000000520f047223 */ /* 0x080fe20000010854 */
[----:B------:R-:W-:Y:S02]  /*65e0*/  HADD2.F32 R11, -RZ, R11.H1_H1 ;  /* 0x3000000bff0b7230 */ /* 0x000fe40000004100 */
[----:B------:R-:W-:Y:S01]  /*65f0*/  FFMA.FTZ R5, R39, R82, R90 ;  /* 0x0000005227057223 */ /* 0x000fe2000001005a */
[----:B------:R-:W-:Y:S02]  /*6600*/  HADD2.F32 R37, -RZ, R37.H1_H1 ;  /* 0x30000025ff257230 */ /* 0x000fe40000004100 */
[----:B------:R-:W-:Y:S01]  /*6610*/  FMUL.FTZ R84, R38, R83 ;  /* 0x0000005326547220 */ /* 0x000fe20000410000 */
[----:B------:R-:W-:-:S02]  /*6620*/  HADD2.F32 R70, -RZ, R79.H1_H1 ;  /* 0x3000004fff467230 */ /* 0x000fc40000004100 */
[----:B------:R-:W-:Y:S01]  /*6630*/  FMUL.FTZ R83, R11, R83 ;  /* 0x000000530b537220 */ /* 0x000fe20000410000 */
[----:B------:R-:W-:Y:S02]  /*6640*/  HADD2.F32 R35, -RZ, R35.H1_H1 ;  /* 0x30000023ff237230 */ /* 0x000fe40000004100 */
[----:B------:R-:W-:Y:S01]  /*6650*/  FFMA.FTZ R85, R36, R73, -R85 ;  /* 0x0000004924557223 */ /* 0x000fe20000010855 */
[----:B------:R-:W-:Y:S02]  /*6660*/  HADD2.F32 R72, -RZ, R72.H1_H1 ;  /* 0x30000048ff487230 */ /* 0x000fe40000004100 */
[-C--:B------:R-:W-:Y:S01]  /*6670*/  FMUL.FTZ R82, R37, R70.reuse ;  /* 0x0000004625527220 */ /* 0x080fe20000410000 */
[----:B------:R-:W-:Y:S02]  /*6680*/  HADD2.F32 R36, -RZ, R71.H1_H1 ;  /* 0x30000047ff247230 */ /* 0x000fe40000004100 */
[----:B------:R-:W-:Y:S01]  /*6690*/  FMUL.FTZ R70, R35, R70 ;  /* 0x0000004623467220 */ /* 0x000fe20000410000 */
[----:B------:R-:W-:Y:S01]  /*66a0*/  F2FP.SATFINITE.E4M3.F32.PACK_AB_MERGE_C R9, R9, R30, R6 ;  /* 0x0000001e0909723e */ /* 0x000fe20004807006 */
[-C--:B------:R-:W-:Y:S01]  /*66b0*/  FFMA.FTZ R84, R11, R72.reuse, -R84 ;  /* 0x000000480b547223 */ /* 0x080fe20000010854 */
[----:B------:R-:W-:Y:S01]  /*66c0*/  FFMA.FTZ R38, R38, R72, R83 ;  /* 0x0000004826267223 */ /* 0x000fe20000010053 */
[-C--:B------:R-:W-:Y:S01]  /*66d0*/  FFMA.FTZ R35, R35, R36.reuse, -R82 ;  /* 0x0000002423237223 */ /* 0x080fe20000010852 */
[----:B------:R-:W-:Y:S01]  /*66e0*/  FFMA.FTZ R70, R37, R36, R70 ;  /* 0x0000002425467223 */ /* 0x000fe20000010046 */
[----:B------:R-:W-:-:S02]  /*66f0*/  F2FP.SATFINITE.E4M3.F32.PACK_AB_MERGE_C R13, R7, R32, R13 ;  /* 0x00000020070d723e */ /* 0x000fc4000480700d */
[----:B------:R-:W-:Y:S02]  /*6700*/  F2FP.SATFINITE.E4M3.F32.PACK_AB_MERGE_C R84, R84, R85, RZ ;  /* 0x000000555454723e */ /* 0x000fe400048070ff */
[----:B------:R-:W-:Y:S02]  /*6710*/  F2FP.SATFINITE.E4M3.F32.PACK_AB_MERGE_C R38, R38, R87, RZ ;  /* 0x000000572626723e */ /* 0x000fe400048070ff */
[----:B------:R-:W-:Y:S02]  /*6720*/  F2FP.SATFINITE.E4M3.F32.PACK_AB_MERGE_C R11, R35, R4, R84 ;  /* 0x00000004230b723e */ /* 0x000fe40004807054 */
[----:B------:R-:W-:-:S07]  /*6730*/  F2FP.SATFINITE.E4M3.F32.PACK_AB_MERGE_C R15, R70, R5, R38 ;  /* 0x00000005460f723e */ /* 0x000fce0004807026 */
.L_x_1298:
[----:B------:R-:W-:Y:S05]  /*6740*/  BSYNC B1 ;  /* 0x0000000000017941 */ /* 0x000fea0003800000 */
.L_x_1297:
[----:B0-----:R0:W-:Y:S01]  /*6750*/  ST.E.128 desc[UR40][R28.64], R8 ;  /* 0x000000081c007985 */ /* 0x0011e2000c101d28 */
[----:B------:R-:W-:-:S13]  /*6760*/  ISETP.GE.AND P5, PT, R31, R86, PT ;  /* 0x000000561f00720c */ /* 0x000fda0003fa6270 */
[----:B------:R-:W-:Y:S05]  /*6770*/  @P5 BRA `(.L_x_1276) ;  /* 0x0000000400045947 */ /* 0x000fea0003800000 */
[----:B------:R-:W-:-:S04]  /*6780*/  IADD3 R4, P5, R81, R31, RZ ;  /* 0x0000001f51047210 */ /* 0x000fc80007fbe0ff */
[----:B------:R-:W-:-:S05]  /*6790*/  LEA.HI.X.SX32 R5, R31, R80, 0x1, P5 ;  /* 0x000000501f057211 */ /* 0x000fca00028f0eff */
[----:B--2---:R2:W-:Y:S01]  /*67a0*/  ST.E.128 desc[UR40][R4.64], R12 ;  /* 0x0000000c04007985 */ /* 0x0045e2000c101d28 */
[----:B------:R-:W-:Y:S05]  /*67b0*/  BRA `(.L_x_1276) ;  /* 0x0000000000f47947 */ /* 0x000fea0003800000 */
.L_x_1268:
[----:B------:R-:W-:-:S06]  /*67c0*/  UISETP.NE.AND UP0, UPT, UR36, 0x3, UPT ;  /* 0x000000032400788c */ /* 0x000fcc000bf05270 */
[----:B------:R-:W-:-:S13]  /*67d0*/  PLOP3.LUT P0, PT, PT, PT, UP0, 0x80, 0x0 ;  /* 0x000000000000781c */ /* 0x000fda0003f0f008 */
[----:B------:R-:W-:Y:S05]  /*67e0*/  @!P0 BRA `(.L_x_1299) ;  /* 0x0000000000048947 */ /* 0x000fea0003800000 */
[----:B------:R-:W-:Y:S01]  /*67f0*/  BPT.TRAP 0x1 ;  /* 0x000000040000795c */ /* 0x000fe20000300000 */
.L_x_1299:
[----:B------:R-:W2:Y:S01]  /*6800*/  LDL R4, [R1+0xc] ;  /* 0x00000c0001047983 */ /* 0x000ea20000100800 */
[----:B------:R-:W-:Y:S01]  /*6810*/  IMAD R67, R23, 0x8, R16 ;  /* 0x0000000817437824 */ /* 0x000fe200078e0210 */
[----:B------:R-:W-:Y:S01]  /*6820*/  BSSY B1, `(.L_x_1300) ;  /* 0x0000005000017945 */ /* 0x000fe20003800000 */
[----:B------:R-:W-:Y:S02]  /*6830*/  SHF.R.S32.HI R75, RZ, 0x1f, R76 ;  /* 0x0000001fff4b7819 */ /* 0x000fe4000001144c */
[----:B--2---:R-:W-:-:S04]  /*6840*/  SHF.L.U32 R78, R4, 0x1f, RZ ;  /* 0x0000001f044e7819 */ /* 0x004fc800000006ff */
[----:B------:R-:W0:Y:S02]  /*6850*/  SYNCS.PHASECHK.TRANS64.TRYWAIT P5, [R67+URZ+0x19c90], R78 ;  /* 0x019c904e430075a7 */ /* 0x000e2400080a017f */
[----:B0-----:R-:W-:Y:S05]  /*6860*/  @!P5 BRA `(.L_x_1301) ;  /* 0x000001f800d8d947 */ /* 0x001fea0003800000 */
.L_x_1627:
[----:B------:R-:W-:Y:S05]  /*6870*/  BSYNC B1 ;  /* 0x0000000000017941 */ /* 0x000fea0003800000 */
.L_x_1300:
[----:B------:R-:W1:Y:S01]  /*6880*/  S2R R8, SR_TID.X ;  /* 0x0000000000087919 */ /* 0x000e620000002100 */
        /* <DEDUP_REMOVED lines=18> */
[----:B------:R-:W-:Y:S01]  /*69b0*/  IADD3 R4, P5, R4, UR6, RZ ;  /* 0x0000000604047c10 */ /* 0x000fe2000ffbe0ff */
[----:B-1----:R-:W-:-:S03]  /*69c0*/  VIADD R8, R8, 0xffffff80 ;  /* 0xffffff8008087836 */ /* 0x002fc60000000000 */
[----:B------:R-:W-:Y:S02]  /*69d0*/  IADD3.X R13, R13, UR7, RZ, P5, !PT ;  /* 0x000000070d0d7c10 */ /* 0x000fe4000affe4ff */
[----:B------:R-:W-:-:S04]  /*69e0*/  LEA.HI R8, R8, R8, RZ, 0x1 ;  /* 0x0000000808087211 */ /* 0x000fc800078f08ff */
[----:B------:R-:W-:-:S04]  /*69f0*/  SHF.R.S32.HI R8, RZ, 0x1, R8 ;  /* 0x00000001ff087819 */ /* 0x000fc80000011408 */
[----:B------:R-:W-:Y:S01]  /*6a00*/  ISETP.GT.AND P5, PT, R69, R8, PT ;  /* 0x000000084500720c */ /* 0x000fe20003fa4270 */
[----:B------:R-:W-:-:S12]  /*6a10*/  BRA.DIV UR4, `(.L_x_1302) ;  /* 0x000001fa04807947 */ /* 0x000fd8000b800000 */
[----:B------:R1:W2:Y:S04]  /*6a20*/  SHFL.IDX PT, R29, R13, RZ, 0x1e1f ;  /* 0x001e1fff0d1d7589 */ /* 0x0002a800000e0000 */
[----:B------:R1:W3:Y:S02]  /*6a30*/  SHFL.IDX PT, R14, R4, RZ, 0x1e1f ;  /* 0x001e1fff040e7589 */ /* 0x0002e400000e0000 */
.L_x_1631:
[----:B------:R-:W-:Y:S05]  /*6a40*/  @!P5 BRA `(.L_x_1276) ;  /* 0x000000000050d947 */ /* 0x000fea0003800000 */
[----:B------:R-:W4:Y:S01]  /*6a50*/  LDL R10, [R1+0x1c] ;  /* 0x00001c00010a7983 */ /* 0x000f220000100800 */
[----:B------:R-:W-:-:S03]  /*6a60*/  ULDC UR4, c[0x0][0x2f4] ;  /* 0x0000bd0000047ab9 */ /* 0x000fc60000000800 */
[----:B------:R-:W5:Y:S04]  /*6a70*/  LDL R12, [R1+0x8] ;  /* 0x00000800010c7983 */ /* 0x000f680000100800 */
[----:B------:R-:W5:Y:S01]  /*6a80*/  LDL R11, [R1+0x30] ;  /* 0x00003000010b7983 */ /* 0x000f620000100800 */
[----:B------:R-:W-:-:S13]  /*6a90*/  ISETP.GE.AND P6, PT, R18, UR4, PT ;  /* 0x0000000412007c0c */ /* 0x000fda000bfc6270 */
[----:B-1----:R-:W1:Y:S01]  /*6aa0*/  @!P6 LDS.128 R4, [R68+0x13800] ;  /* 0x013800004404e984 */ /* 0x002e620000000c00 */
[----:B---3--:R-:W-:-:S05]  /*6ab0*/  @!P6 IADD3 R8, P5, R18, R14, RZ ;  /* 0x0000000e1208e210 */ /* 0x008fca0007fbe0ff */
[----:B--2---:R-:W-:Y:S01]  /*6ac0*/  @!P6 IMAD.X R9, R29, 0x1, R19, P5 ;  /* 0x000000011d09e824 */ /* 0x004fe200028e0613 */
[----:B------:R-:W-:-:S04]  /*6ad0*/  ISETP.GE.AND P5, PT, R65, UR4, PT ;  /* 0x0000000441007c0c */ /* 0x000fc8000bfa6270 */
[----:B-1----:R1:W-:Y:S09]  /*6ae0*/  @!P6 ST.E.128 desc[UR40][R8.64], R4 ;  /* 0x000000040800e985 */ /* 0x0023f2000c101d28 */
[----:B------:R-:W2:Y:S01]  /*6af0*/  @!P5 LDS.128 R4, [R68+0x14800] ;  /* 0x014800004404d984 */ /* 0x000ea20000000c00 */
[----:B----4-:R-:W-:-:S05]  /*6b00*/  @!P5 IMAD.SHL.U32 R10, R10, 0x10, RZ ;  /* 0x000000100a0ad824 */ /* 0x010fca00078e00ff */
[----:B-1----:R-:W-:-:S04]  /*6b10*/  @!P5 IADD3 R8, P6, R10, R14, RZ ;  /* 0x0000000e0a08d210 */ /* 0x002fc80007fde0ff */
[----:B------:R-:W-:Y:S02]  /*6b20*/  @!P5 LEA.HI.X.SX32 R9, R10, R29, 0x1, P6 ;  /* 0x0000001d0a09d211 */ /* 0x000fe400030f0eff */
[----:B-----5:R-:W-:-:S03]  /*6b30*/  ISETP.GE.AND P6, PT, R12, UR4, PT ;  /* 0x000000040c007c0c */ /* 0x020fc6000bfc6270 */
[----:B--2---:R1:W-:Y:S10]  /*6b40*/  @!P5 ST.E.128 desc[UR40][R8.64], R4 ;  /* 0x000000040800d985 */ /* 0x0043f4000c101d28 */
[----:B------:R-:W2:Y:S01]  /*6b50*/  @!P6 LDS.128 R4, [R68+0x15800] ;  /* 0x015800004404e984 */ /* 0x000ea20000000c00 */
[----:B-1----:R-:W-:-:S05]  /*6b60*/  @!P6 IADD3 R8, P5, R12, R14, RZ ;  /* 0x0000000e0c08e210 */ /* 0x002fca0007fbe0ff */
[----:B------:R-:W-:-:S05]  /*6b70*/  @!P6 IMAD.X R9, R29, 0x1, R11, P5 ;  /* 0x000000011d09e824 */ /* 0x000fca00028e060b */
[----:B--2---:R4:W-:Y:S03]  /*6b80*/  @!P6 ST.E.128 desc[UR40][R8.64], R4 ;  /* 0x000000040800e985 */ /* 0x0049e6000c101d28 */
.L_x_1276:
[----:B------:R-:W-:Y:S05]  /*6b90*/  BSYNC B0 ;  /* 0x0000000000007941 */ /* 0x000fea0003800000 */
.L_x_1267:
        /* <DEDUP_REMOVED lines=11> */
[----:B------:R-:W-:-:S05]  /*6c50*/  @!P5 VIADD R4, R67, 0x19ca0 ;  /* 0x00019ca04304d836 */ /* 0x000fca0000000000 */
[----:B------:R-:W-:-:S04]  /*6c60*/  @!P5 PRMT R4, RZ, 0x654, R4 ;  /* 0x00000654ff04d816 */ /* 0x000fc80000000004 */
[----:B------:R1:W-:Y:S01]  /*6c70*/  @!P5 SYNCS.ARRIVE.TRANS64.RED.A1T0 RZ, [R4+URZ], RZ ;  /* 0x000000ff04ffd9a7 */ /* 0x0003e2000810043f */
[----:B------:R-:W-:Y:S05]  /*6c80*/  @!P0 BRA `(.L_x_1304) ;  /* 0x0000000000048947 */ /* 0x000fea0003800000 */
[----:B------:R-:W-:Y:S01]  /*6c90*/  BPT.TRAP 0x1 ;  /* 0x000000040000795c */ /* 0x000fe20000300000 */
.L_x_1304:
[----:B------:R-:W-:Y:S05]  /*6ca0*/  BSYNC B0 ;  /* 0x0000000000007941 */ /* 0x000fea0003800000 */
.L_x_1303:
[----:B------:R-:W0:Y:S01]  /*6cb0*/  SYNCS.PHASECHK.TRANS64.TRYWAIT P0, [R67+URZ+0x19cb0], R78 ;  /* 0x019cb04e430075a7 */ /* 0x000e22000800017f */
[----:B------:R-:W-:Y:S04]  /*6cc0*/  BSSY B0, `(.L_x_1305) ;  /* 0x0000002000007945 */ /* 0x000fe80003800000 */
[----:B0-----:R-:W-:Y:S05]  /*6cd0*/  @!P0 BRA `(.L_x_1306) ;  /* 0x000001f800148947 */ /* 0x001fea0003800000 */
.L_x_1632:
[----:B------:R-:W-:Y:S05]  /*6ce0*/  BSYNC B0 ;  /* 0x0000000000007941 */ /* 0x000fea0003800000 */
.L_x_1305:
[----:B------:R-:W2:Y:S01]  /*6cf0*/  S2R R6, SR_TID.X ;  /* 0x0000000000067919 */ /* 0x000ea20000002100 */
        /* <DEDUP_REMOVED lines=15> */
[----:B------:R-:W-:Y:S01]  /*6df0*/  IADD3 R4, P0, R4, UR6, RZ ;  /* 0x0000000604047c10 */ /* 0x000fe2000ff1e0ff */
[----:B--2---:R-:W-:-:S03]  /*6e00*/  VIADD R6, R6, 0xffffff80 ;  /* 0xffffff8006067836 */ /* 0x004fc60000000000 */
[----:B------:R-:W-:Y:S01]  /*6e10*/  IADD3.X R5, R5, UR7, RZ, P0, !PT ;  /* 0x0000000705057c10 */ /* 0x000fe200087fe4ff */
[----:B------:R1:W2:Y:S01]  /*6e20*/  SHFL.IDX PT, R13, R4, RZ, 0x1e1f ;  /* 0x001e1fff040d7589 */ /* 0x0002a200000e0000 */
[----:B------:R-:W-:-:S03]  /*6e30*/  LEA.HI R6, R6, R6, RZ, 0x1 ;  /* 0x0000000606067211 */ /* 0x000fc600078f08ff */
[----:B------:R1:W4:Y:S01]  /*6e40*/  SHFL.IDX PT, R11, R5, RZ, 0x1e1f ;  /* 0x001e1fff050b7589 */ /* 0x00032200000e0000 */
[----:B------:R-:W-:-:S04]  /*6e50*/  SHF.R.S32.HI R6, RZ, 0x1, R6 ;  /* 0x00000001ff067819 */ /* 0x000fc80000011406 */
[----:B------:R-:W-:-:S13]  /*6e60*/  ISETP.GT.AND P0, PT, R69, R6, PT ;  /* 0x000000064500720c */ /* 0x000fda0003f04270 */
[----:B-12---:R-:W-:Y:S05]  /*6e70*/  @!P0 BRA `(.L_x_1308) ;  /* 0x0000000000508947 */ /* 0x006fea0003800000 */
[----:B------:R-:W2:Y:S01]  /*6e80*/  LDL R10, [R1+0x1c] ;  /* 0x00001c00010a7983 */ /* 0x000ea20000100800 */
[----:B------:R-:W-:-:S03]  /*6e90*/  ULDC UR4, c[0x0][0x2f4] ;  /* 0x0000bd0000047ab9 */ /* 0x000fc60000000800 */
[----:B---3--:R-:W3:Y:S04]  /*6ea0*/  LDL R14, [R1+0x8] ;  /* 0x00000800010e7983 */ /* 0x008ee80000100800 */
[----:B------:R-:W5:Y:S01]  /*6eb0*/  LDL R12, [R1+0x30] ;  /* 0x00003000010c7983 */ /* 0x000f620000100800 */
[----:B------:R-:W-:-:S13]  /*6ec0*/  ISETP.GE.AND P6, PT, R18, UR4, PT ;  /* 0x0000000412007c0c */ /* 0x000fda000bfc6270 */
[----:B------:R-:W1:Y:S01]  /*6ed0*/  @!P6 LDS.128 R4, [R68+0x9000] ;  /* 0x009000004404e984 */ /* 0x000e620000000c00 */
[----:B------:R-:W-:-:S05]  /*6ee0*/  @!P6 IADD3 R8, P0, R18, R13, RZ ;  /* 0x0000000d1208e210 */ /* 0x000fca0007f1e0ff */
[----:B----4-:R-:W-:Y:S01]  /*6ef0*/  @!P6 IMAD.X R9, R11, 0x1, R19, P0 ;  /* 0x000000010b09e824 */ /* 0x010fe200000e0613 */
[----:B------:R-:W-:-:S04]  /*6f00*/  ISETP.GE.AND P0, PT, R65, UR4, PT ;  /* 0x0000000441007c0c */ /* 0x000fc8000bf06270 */
[----:B-1----:R1:W-:Y:S09]  /*6f10*/  @!P6 ST.E.128 desc[UR40][R8.64], R4 ;  /* 0x000000040800e985 */ /* 0x0023f2000c101d28 */
[----:B------:R-:W4:Y:S01]  /*6f20*/  @!P0 LDS.128 R4, [R68+0xa000] ;  /* 0x00a0000044048984 */ /* 0x000f220000000c00 */
[----:B--2---:R-:W-:-:S05]  /*6f30*/  @!P0 IMAD.SHL.U32 R10, R10, 0x10, RZ ;  /* 0x000000100a0a8824 */ /* 0x004fca00078e00ff */
[----:B-1----:R-:W-:-:S04]  /*6f40*/  @!P0 IADD3 R8, P6, R10, R13, RZ ;  /* 0x0000000d0a088210 */ /* 0x002fc80007fde0ff */
[----:B------:R-:W-:Y:S02]  /*6f50*/  @!P0 LEA.HI.X.SX32 R9, R10, R11, 0x1, P6 ;  /* 0x0000000b0a098211 */ /* 0x000fe400030f0eff */
[----:B---3--:R-:W-:-:S03]  /*6f60*/  ISETP.GE.AND P6, PT, R14, UR4, PT ;  /* 0x000000040e007c0c */ /* 0x008fc6000bfc6270 */
[----:B----4-:R1:W-:Y:S10]  /*6f70*/  @!P0 ST.E.128 desc[UR40][R8.64], R4 ;  /* 0x0000000408008985 */ /* 0x0103f4000c101d28 */
[----:B------:R-:W2:Y:S01]  /*6f80*/  @!P6 LDS.128 R4, [R68+0xb000] ;  /* 0x00b000004404e984 */ /* 0x000ea20000000c00 */
[----:B-1----:R-:W-:-:S05]  /*6f90*/  @!P6 IADD3 R8, P0, R14, R13, RZ ;  /* 0x0000000d0e08e210 */ /* 0x002fca0007f1e0ff */
[----:B-----5:R-:W-:-:S05]  /*6fa0*/  @!P6 IMAD.X R9, R11, 0x1, R12, P0 ;  /* 0x000000010b09e824 */ /* 0x020fca00000e060c */
[----:B--2---:R1:W-:Y:S03]  /*6fb0*/  @!P6 ST.E.128 desc[UR40][R8.64], R4 ;  /* 0x000000040800e985 */ /* 0x0043e6000c101d28 */
.L_x_1308:
[----:B------:R-:W-:Y:S05]  /*6fc0*/  BSYNC B0 ;  /* 0x0000000000007941 */ /* 0x000fea0003800000 */
.L_x_1307:
[----:B-1----:R-:W2:Y:S01]  /*6fd0*/  LDL.LU R5, [R1+0xc] ;  /* 0x00000c0001057983 */ /* 0x002ea20000300800 */
[----:B0-----:R-:W-:Y:S01]  /*6fe0*/  @!P5 VIADD R67, R67, 0x19cc0 ;  /* 0x00019cc04343d836 */ /* 0x001fe20000000000 */
[----:B------:R-:W-:Y:S01]  /*6ff0*/  PLOP3.LUT P0, PT, PT, PT, PT, 0x8, 0x0 ;  /* 0x000000000000781c */ /* 0x000fe20003f0e170 */
[----:B------:R-:W-:Y:S01]  /*7000*/  VIADD R23, R23, 0x1 ;  /* 0x0000000117177836 */ /* 0x000fe20000000000 */
[----:B------:R-:W-:Y:S01]  /*7010*/  @!PT LDS RZ, [RZ] ;  /* 0x00000000fffff984 */ /* 0x000fe20000000800 */
[----:B------:R-:W-:Y:S01]  /*7020*/  @!PT LDS RZ, [RZ] ;  /* 0x00000000fffff984 */ /* 0x000fe20000000800 */
[----:B------:R-:W-:Y:S01]  /*7030*/  @!PT LDS RZ, [RZ] ;  /* 0x00000000fffff984 */ /* 0x000fe20000000800 */
[----:B------:R-:W-:Y:S01]  /*7040*/  @!PT LDS RZ, [RZ] ;  /* 0x00000000fffff984 */ /* 0x000fe20000000800 */
[----:B------:R0:W-:Y:S06]  /*7050*/  MEMBAR.ALL.CTA ;  /* 0x0000000000007992 */ /* 0x0001ec0000008000 */
[----:B0-----:R-:W0:Y:S01]  /*7060*/  FENCE.VIEW.ASYNC.S ;  /* 0x00000000000073c6 */ /* 0x001e220000000000 */
[----:B------:R-:W-:Y:S01]  /*7070*/  @!P5 PRMT R67, RZ, 0x654, R67 ;  /* 0x00000654ff43d816 */ /* 0x000fe20000000043 */
[----:B0-----:R0:W-:Y:S06]  /*7080*/  BAR.SYNC.DEFER_BLOCKING R54, 0x80 ;  /* 0x000200360000751d */ /* 0x0011ec0000010000 */
[----:B------:R0:W-:Y:S01]  /*7090*/  @!P5 SYNCS.ARRIVE.TRANS64.RED.A1T0 RZ, [R67+URZ], RZ ;  /* 0x000000ff43ffd9a7 */ /* 0x0001e2000810043f */
[----:B------:R-:W-:-:S04]  /*70a0*/  ISETP.NE.AND P5, PT, R23, 0x2, PT ;  /* 0x000000021700780c */ /* 0x000fc80003fa5270 */
[----:B------:R-:W-:Y:S02]  /*70b0*/  SEL R4, RZ, 0x1, P5 ;  /* 0x00000001ff047807 */ /* 0x000fe40002800000 */
[----:B------:R-:W-:Y:S02]  /*70c0*/  SEL R23, R23, RZ, P5 ;  /* 0x000000ff17177207 */ /* 0x000fe40002800000 */
[----:B--2---:R-:W-:-:S05]  /*70d0*/  LOP3.LUT R5, R5, R4, RZ, 0x3c, !PT ;  /* 0x0000000405057212 */ /* 0x004fca00078e3cff */
[----:B------:R0:W-:Y:S01]  /*70e0*/  STL [R1+0xc], R5 ;  /* 0x00000c0501007387 */ /* 0x0001e20000100800 */
[----:B------:R-:W-:Y:S05]  /*70f0*/  @P4 BRA `(.L_x_1309) ;  /* 0xffffffb400c04947 */ /* 0x000fea000383ffff */
.L_x_1262:
[----:B------:R-:W2:Y:S01]  /*7100*/  LDL R8, [R1+0x20] ;  /* 0x0000200001087983 */ /* 0x000ea20000100800 */
[----:B------:R-:W1:Y:S03]  /*7110*/  LDC R0, c[0x0][0x448] ;  /* 0x00011200ff007b82 */ /* 0x000e660000000800 */
[----:B------:R-:W3:Y:S05]  /*7120*/  LDL R6, [R1] ;  /* 0x0000000001067983 */ /* 0x000eea0000100800 */
[----:B------:R-:W4:Y:S01]  /*7130*/  LDC.64 R2, c[0x0][0x9e0] ;  /* 0x00027800ff027b82 */ /* 0x000f220000000a00 */
[----:B-1----:R-:W-:-:S13]  /*7140*/  ISETP.NE.AND P1, PT, R0, 0x1, PT ;  /* 0x000000010000780c */ /* 0x002fda0003f25270 */
[----:B0-----:R-:W0:Y:S08]  /*7150*/  @P1 LDC R5, c[0x0][0x44c] ;  /* 0x00011300ff051b82 */ /* 0x001e300000000800 */
[----:B------:R-:W1:Y:S01]  /*7160*/  @P1 LDC R4, c[0x0][0x450] ;  /* 0x00011400ff041b82 */ /* 0x000e620000000800 */
[----:B------:R-:W-:Y:S01]  /*7170*/  BSSY B0, `(.L_x_1310) ;  /* 0x000000a000007945 */ /* 0x000fe20003800000 */
[----:B----4-:R-:W-:Y:S01]  /*7180*/  ISETP.GE.AND P2, PT, R3, 0x1, PT ;  /* 0x000000010300780c */ /* 0x010fe20003f46270 */
[----:B--2---:R-:W-:-:S04]  /*7190*/  VIADD R0, R8, 0xbf ;  /* 0x000000bf08007836 */ /* 0x004fc80000000000 */
[----:B0-----:R-:W-:Y:S01]  /*71a0*/  @P1 IMAD.HI.U32 R5, R0, R5, RZ ;  /* 0x0000000500051227 */ /* 0x001fe200078e00ff */
[----:B---3--:R-:W-:-:S04]  /*71b0*/  IADD3 R7, R6, 0x1, -R155 ;  /* 0x0000000106077810 */ /* 0x008fc80007ffe89b */
[----:B-1----:R-:W-:-:S05]  /*71c0*/  @P1 SHF.R.U32.HI R0, RZ, R4, R5 ;  /* 0x00000004ff001219 */ /* 0x002fca0000011605 */
[----:B------:R-:W-:Y:S01]  /*71d0*/  IMAD.IADD R5, R7, 0x1, R0 ;  /* 0x0000000107057824 */ /* 0x000fe200078e0200 */
[----:B------:R-:W-:Y:S06]  /*71e0*/  @P0 BRA `(.L_x_1311) ;  /* 0x0000000000080947 */ /* 0x000fec0003800000 */
[----:B------:R-:W0:Y:S02]  /*71f0*/  FENCE.VIEW.ASYNC.G ;  /* 0x00000000000073c6 */ /* 0x000e240000000100 */
[----:B0-----:R-:W-:Y:S06]  /*7200*/  BAR.ARV 0xc, 0x200 ;  /* 0x0308000000007b1d */ /* 0x001fec0000002000 */
.L_x_1311:
[----:B------:R-:W-:Y:S05]  /*7210*/  BSYNC B0 ;  /* 0x0000000000007941 */ /* 0x000fea0003800000 */
.L_x_1310:
[----:B------:R-:W-:Y:S01]  /*7220*/  IMAD.IADD R2, R5, 0x1, R2 ;  /* 0x0000000105027824 */ /* 0x000fe200078e0202 */
[----:B------:R-:W-:Y:S06]  /*7230*/  @!P2 BRA `(.L_x_1312) ;  /* 0x000000000048a947 */ /* 0x000fec0003800000 */
        /* <DEDUP_REMOVED lines=11> */
.L_x_1314:
[----:B------:R-:W-:-:S13]  /*72f0*/  ISETP.NE.AND P0, PT, R3, 0x1, PT ;  /* 0x000000010300780c */ /* 0x000fda0003f05270 */
[----:B------:R-:W0:Y:S02]  /*7300*/  @P0 LDC.64 R4, c[0x0][0x9e8] ;  /* 0x00027a00ff040b82 */ /* 0x000e240000000a00 */
[----:B0-----:R-:W-:-:S05]  /*7310*/  @P0 IMAD.HI.U32 R4, R0, R4, RZ ;  /* 0x0000000400040227 */ /* 0x001fca00078e00ff */
[----:B------:R-:W-:-:S07]  /*7320*/  @P0 SHF.R.U32.HI R0, RZ, R5, R4 ;  /* 0x00000005ff000219 */ /* 0x000fce0000011604 */
.L_x_1315:
[----:B------:R-:W-:Y:S05]  /*7330*/  BSYNC B0 ;  /* 0x0000000000007941 */ /* 0x000fea0003800000 */
.L_x_1313:
[----:B------:R-:W-:-:S05]  /*7340*/  IMAD R5, R0, R3, R3 ;  /* 0x0000000300057224 */ /* 0x000fca00078e0203 */
[----:B------:R-:W-:-:S07]  /*7350*/  VIMNMX R2, R2, R5, PT ;  /* 0x0000000502027248 */ /* 0x000fce0003fe0100 */
.L_x_1312:
[----:B------:R-:W0:Y:S01]  /*7360*/  @P1 LDC R0, c[0x0][0x44c] ;  /* 0x00011300ff001b82 */ /* 0x000e220000000800 */
[----:B------:R-:W-:Y:S01]  /*7370*/  VIADD R2, R2, 0x7f ;  /* 0x0000007f02027836 */ /* 0x000fe20000000000 */
[----:B------:R-:W-:Y:S01]  /*7380*/  ULDC UR4, c[0x0][0x9dc] ;  /* 0x0002770000047ab9 */ /* 0x000fe20000000800 */
[----:B------:R-:W-:-:S03]  /*7390*/  IMAD.MOV.U32 R7, RZ, RZ, R8 ;  /* 0x000000ffff077224 */ /* 0x000fc600078e0008 */
        /* <DEDUP_REMOVED lines=20> */
.L_x_1318:
[----:B------:R-:W-:-:S13]  /*74e0*/  ISETP.NE.AND P0, PT, R3, 0x1, PT ;  /* 0x000000010300780c */ /* 0x000fda0003f05270 */
[----:B------:R-:W0:Y:S02]  /*74f0*/  @P0 LDC.64 R4, c[0x0][0x9e8] ;  /* 0x00027a00ff040b82 */ /* 0x000e240000000a00 */
[----:B0-----:R-:W-:-:S05]  /*7500*/  @P0 IMAD.HI.U32 R4, R0, R4, RZ ;  /* 0x0000000400040227 */ /* 0x001fca00078e00ff */
[----:B------:R-:W-:-:S07]  /*7510*/  @P0 SHF.R.U32.HI R0, RZ, R5, R4 ;  /* 0x00000005ff000219 */ /* 0x000fce0000011604 */
.L_x_1319:
[----:B------:R-:W-:Y:S05]  /*7520*/  BSYNC B0 ;  /* 0x0000000000007941 */ /* 0x000fea0003800000 */
.L_x_1317:
[----:B------:R-:W-:-:S05]  /*7530*/  IMAD R3, R0, R3, RZ ;  /* 0x0000000300037224 */ /* 0x000fca00078e02ff */
[----:B------:R-:W-:-:S07]  /*7540*/  VIMNMX R2, R2, R3, !PT ;  /* 0x0000000302027248 */ /* 0x000fce0007fe0100 */
.L_x_1316:
[----:B------:R-:W-:Y:S01]  /*7550*/  SHF.R.S32.HI R3, RZ, 0x1f, R2 ;  /* 0x0000001fff037819 */ /* 0x000fe20000011402 */
[----:B------:R-:W-:Y:S01]  /*7560*/  BSSY B0, `(.L_x_1320) ;  /* 0x0000027000007945 */ /* 0x000fe20003800000 */
[----:B------:R-:W-:Y:S02]  /*7570*/  IMAD.MOV.U32 R89, RZ, RZ, RZ ;  /* 0x000000ffff597224 */ /* 0x000fe400078e00ff */
[----:B------:R-:W-:-:S04]  /*7580*/  LEA.HI R3, R3, R2, RZ, 0x7 ;  /* 0x0000000203037211 */ /* 0x000fc800078f38ff */
[----:B------:R-:W-:-:S04]  /*7590*/  SHF.R.S32.HI R3, RZ, 0x7, R3 ;  /* 0x00000007ff037819 */ /* 0x000fc80000011403 */
[----:B------:R-:W-:-:S04]  /*75a0*/  VIMNMX R9, RZ, R3, !PT ;  /* 0x00000003ff097248 */ /* 0x000fc80007fe0100 */
[----:B------:R-:W-:-:S13]  /*75b0*/  ISETP.GT.AND P0, PT, R26, R9, PT ;  /* 0x000000091a00720c */ /* 0x000fda0003f04270 */
        /* <DEDUP_REMOVED lines=31> */
[----:B------:R-:W-:-:S05]  /*77b0*/  @!P1 LOP3.LUT R3, RZ, R11, RZ, 0x33, !PT ;  /* 0x0000000bff039212 */ /* 0x000fca00078e33ff */
[----:B------:R-:W-:-:S07]  /*77c0*/  IMAD.MOV.U32 R89, RZ, RZ, R3 ;  /* 0x000000ffff597224 */ /* 0x000fce00078e0003 */
.L_x_1321:
[----:B------:R-:W-:Y:S05]  /*77d0*/  BSYNC B0 ;  /* 0x0000000000007941 */ /* 0x000fea0003800000 */
.L_x_1320:
[----:B------:R-:W2:Y:S01]  /*77e0*/  LDL R0, [R1+0x70] ;  /* 0x0000700001007983 */ /* 0x000ea20000100800 */
[----:B------:R-:W-:Y:S02]  /*77f0*/  PLOP3.LUT P0, PT, PT, PT, PT, 0x80, 0x0 ;  /* 0x000000000000781c */ /* 0x000fe40003f0f070 */
[----:B------:R-:W-:Y:S02]  /*7800*/  CS2R R92, SRZ ;  /* 0x00000000005c7805 */ /* 0x000fe4000001ff00 */
        /* <DEDUP_REMOVED lines=25> */
[----:B------:R-:W-:Y:S01]  /*79a0*/  CS2R R130, SRZ ;  /* 0x0000000000827805 */ /* 0x000fe2000001ff00 */
[----:B--2---:R-:W-:Y:S01]  /*79b0*/  IMAD R4, R0, R89, R9 ;  /* 0x0000005900047224 */ /* 0x004fe200078e0209 */
[----:B------:R-:W-:Y:S01]  /*79c0*/  CS2R R8, SRZ ;  /* 0x0000000000087805 */ /* 0x000fe2000001ff00 */
        /* <DEDUP_REMOVED lines=9> */
[----:B------:R-:W-:Y:S01]  /*7a60*/  LOP3.LUT P0, RZ, R26, 0x3ff, RZ, 0xc0, !PT ;  /* 0x000003ff1aff7812 */ /* 0x000fe2000780c0ff */
[----:B0-----:R-:W-:-:S05]  /*7a70*/  VIADD R5, R4, 0xffffff80 ;  /* 0xffffff8004057836 */ /* 0x001fca0000000000 */
        /* <DEDUP_REMOVED lines=27> */
.L_x_1324:
[----:B------:R-:W-:Y:S05]  /*7c30*/  BSYNC B6 ;  /* 0x0000000000067941 */ /* 0x000fea0003800000 */
.L_x_1323:
[----:B------:R-:W2:Y:S01]  /*7c40*/  LDL R20, [R1+0x5c] ;  /* 0x00005c0001147983 */ /* 0x000ea20000100800 */
        /* <DEDUP_REMOVED lines=8> */
[----:B------:R-:W3:Y:S08]  /*7cd0*/  @P1 LDC.64 R2, c[0x0][0x9c0] ;  /* 0x00027000ff021b82 */ /* 0x000ef00000000a00 */
[----:B------:R-:W4:Y:S01]  /*7ce0*/  @P0 LDC.64 R12, c[0x0][0x9b0] ;  /* 0x00026c00ff0c0b82 */ /* 0x000f220000000a00 */
[----:B--2---:R-:W-:-:S02]  /*7cf0*/  @P1 SHF.R.S32.HI R7, RZ, 0x1f, R20 ;  /* 0x0000001fff071819 */ /* 0x004fc40000011414 */
[----:B------:R-:W-:-:S03]  /*7d00*/  @P0 SHF.R.S32.HI R5, RZ, 0x1f, R20 ;  /* 0x0000001fff050819 */ /* 0x000fc60000011414 */
[----:B0-----:R-:W-:Y:S02]  /*7d10*/  @P1 IMAD R4, R7, R10, RZ ;  /* 0x0000000a07041224 */ /* 0x001fe400078e02ff */
[----:B-1----:R-:W-:Y:S02]  /*7d20*/  @P0 IMAD R0, R5, R8, RZ ;  /* 0x0000000805000224 */ /* 0x002fe400078e02ff */
[C---:B------:R-:W-:Y:S02]  /*7d30*/  @P1 IMAD R11, R20.reuse, R11, R4 ;  /* 0x0000000b140b1224 */ /* 0x040fe400078e0204 */
[----:B------:R-:W-:-:S04]  /*7d40*/  @P1 IMAD.WIDE.U32 R6, R20, R10, RZ ;  /* 0x0000000a14061225 */ /* 0x000fc800078e00ff */
[C---:B------:R-:W-:Y:S02]  /*7d50*/  @P0 IMAD R9, R20.reuse, R9, R0 ;  /* 0x0000000914090224 */ /* 0x040fe400078e0200 */
[----:B------:R-:W-:-:S04]  /*7d60*/  @P0 IMAD.WIDE.U32 R4, R20, R8, RZ ;  /* 0x0000000814040225 */ /* 0x000fc800078e00ff */
[----:B------:R-:W-:Y:S02]  /*7d70*/  @P1 IMAD.IADD R7, R7, 0x1, R11 ;  /* 0x0000000107071824 */ /* 0x000fe400078e020b */
[----:B------:R-:W-:Y:S02]  /*7d80*/  @P0 IMAD.IADD R5, R5, 0x1, R9 ;  /* 0x0000000105050824 */ /* 0x000fe400078e0209 */
[----:B---3--:R-:W-:-:S04]  /*7d90*/  @P1 IMAD.WIDE.U32 R8, R154, R2, R6 ;  /* 0x000000029a081225 */ /* 0x008fc800078e0006 */
        /* <DEDUP_REMOVED lines=27> */
.L_x_1328:
[----:B-1----:R1:W2:Y:S02]  /*7f50*/  SYNCS.PHASECHK.TRANS64.TRYWAIT P0, [R16+URZ+0x19c00], R3 ;  /* 0x019c0003100075a7 */ /* 0x0022a4000800017f */
[----:B--2---:R-:W-:Y:S05]  /*7f60*/  @!P0 NANOSLEEP.SYNCS 0x989680 ;  /* 0x009896800000895d */ /* 0x004fea0003900000 */
[----:B------:R-:W2:Y:S02]  /*7f70*/  @!P0 SYNCS.PHASECHK.TRANS64 P0, [R16+URZ+0x19c00], R3 ;  /* 0x019c0003100085a7 */ /* 0x000ea4000800007f */
[----:B--2---:R-:W-:Y:S05]  /*7f80*/  @!P0 BRA `(.L_x_1328) ;  /* 0xfffffffc00f08947 */ /* 0x004fea000383ffff */
.L_x_1327:
[----:B------:R-:W-:Y:S05]  /*7f90*/  BSYNC B0 ;  /* 0x0000000000007941 */ /* 0x000fea0003800000 */
.L_x_1326:
[----:B------:R-:W-:Y:S05]  /*7fa0*/  BRA `(.L_x_1329) ;  /* 0x0000004400847947 */ /* 0x000fea0003800000 */
.L_x_1325:
[----:B------:R-:W-:Y:S01]  /*7fb0*/  LOP3.LUT P0, RZ, R26, 0x9f, RZ, 0xc0, !PT ;  /* 0x0000009f1aff7812 */ /* 0x000fe2000780c0ff */
[----:B------:R-:W-:Y:S01]  /*7fc0*/  ULDC.64 UR4, c[0x0][0x3f8] ;  /* 0x0000fe0000047ab9 */ /* 0x000fe20000000a00 */
[----:B-----5:R-:W-:Y:S01]  /*7fd0*/  SHF.R.S32.HI R0, RZ, 0x1f, R24 ;  /* 0x0000001fff007819 */ /* 0x020fe20000011418 */
[----:B------:R-:W-:Y:S01]  /*7fe0*/  ULDC.64 UR6, c[0x0][0x408] ;  /* 0x0001020000067ab9 */ /* 0x000fe20000000a00 */
[----:B------:R-:W-:Y:S01]  /*7ff0*/  IMAD.WIDE.U32 R26, R24, UR4, RZ ;  /* 0x00000004181a7c25 */ /* 0x000fe2000f8e00ff */
[----:B------:R-:W-:Y:S03]  /*8000*/  BSSY B6, `(.L_x_1330) ;  /* 0x0000019000067945 */ /* 0x000fe60003800000 */
[C---:B------:R-:W-:Y:S02]  /*8010*/  IMAD R3, R0.reuse, UR4, RZ ;  /* 0x0000000400037c24 */ /* 0x040fe4000f8e02ff */
[----:B------:R-:W-:-:S02]  /*8020*/  IMAD R5, R0, UR6, RZ ;  /* 0x0000000600057c24 */ /* 0x000fc4000f8e02ff */
[C---:B------:R-:W-:Y:S02]  /*8030*/  IMAD R3, R24.reuse, UR5, R3 ;  /* 0x0000000518037c24 */ /* 0x040fe4000f8e0203 */
[C---:B------:R-:W-:Y:S02]  /*8040*/  IMAD R5, R24.reuse, UR7, R5 ;  /* 0x0000000718057c24 */ /* 0x040fe4000f8e0205 */
[----:B------:R-:W-:-:S04]  /*8050*/  IMAD.WIDE.U32 R24, R24, UR6, RZ ;  /* 0x0000000618187c25 */ /* 0x000fc8000f8e00ff */
[----:B------:R-:W-:Y:S02]  /*8060*/  IMAD.IADD R29, R3, 0x1, R27 ;  /* 0x00000001031d7824 */ /* 0x000fe400078e021b */
[----:B------:R-:W-:Y:S01]  /*8070*/  IMAD.IADD R31, R5, 0x1, R25 ;  /* 0x00000001051f7824 */ /* 0x000fe200078e0219 */
        /* <DEDUP_REMOVED lines=17> */
.L_x_1331:
[----:B------:R-:W-:Y:S05]  /*8190*/  BSYNC B6 ;  /* 0x0000000000067941 */ /* 0x000fea0003800000 */
.L_x_1330:
[----:B------:R-:W0:Y:S01]  /*81a0*/  S2R R20, SR_TID.X ;  /* 0x0000000000147919 */ /* 0x000e220000002100 */
[----:B------:R-:W-:Y:S01]  /*81b0*/  ULDC.U8 UR4, c[0x0][0x410] ;  /* 0x0001040000047ab9 */ /* 0x000fe20000000000 */
[----:B------:R-:W2:Y:S01]  /*81c0*/  LDL R21, [R1+0x20] ;  /* 0x0000200001157983 */ /* 0x000ea20000100800 */
[----:B0-----:R-:W-:-:S03]  /*81d0*/  VIADD R28, R20, 0xffffff80 ;  /* 0xffffff80141c7836 */ /* 0x001fc60000000000 */
[----:B------:R-:W3:Y:S01]  /*81e0*/  LDL R20, [R1+0x48] ;  /* 0x0000480001147983 */ /* 0x000ee20000100800 */
[----:B------:R-:W-:Y:S02]  /*81f0*/  ISETP.NE.AND P0, PT, RZ, UR4, PT ;  /* 0x00000004ff007c0c */ /* 0x000fe4000bf05270 */
[----:B------:R-:W-:Y:S01]  /*8200*/  LEA.HI R38, R28, R28, RZ, 0x1 ;  /* 0x0000001c1c267211 */ /* 0x000fe200078f08ff */
[----:B------:R-:W-:Y:S03]  /*8210*/  BSSY B0, `(.L_x_1332) ;  /* 0x0000432000007945 */ /* 0x000fe60003800000 */
[----:B------:R-:W-:-:S05]  /*8220*/  SHF.R.S32.HI R38, RZ, 0x1, R38 ;  /* 0x00000001ff267819 */ /* 0x000fca0000011426 */
[----:B--2---:R-:W-:Y:S02]  /*8230*/  IMAD.IADD R10, R38, 0x1, R21 ;  /* 0x00000001260a7824 */ /* 0x004fe400078e0215 */
[----:B---3--:R-:W-:Y:S01]  /*8240*/  IMAD.IADD R37, R16, 0x1, R20 ;  /* 0x0000000110257824 */ /* 0x008fe200078e0214 */
[----:B------:R-:W-:Y:S06]  /*8250*/  @!P0 BRA `(.L_x_1333) ;  /* 0x0000001c00408947 */ /* 0x000fec0003800000 */
[----:B------:R-:W0:Y:S01]  /*8260*/  LDC R20, c[0x0][0x448] ;  /* 0x00011200ff147b82 */ /* 0x000e220000000800 */
[----:B------:R-:W-:Y:S01]  /*8270*/  IMAD.MOV.U32 R5, RZ, RZ, R10 ;  /* 0x000000ffff057224 */ /* 0x000fe200078e000a */
[----:B------:R-:W-:Y:S01]  /*8280*/  ULDC.64 UR4, c[0x0][0x3f8] ;  /* 0x0000fe0000047ab9 */ /* 0x000fe20000000a00 */
[----:B------:R-:W-:Y:S01]  /*8290*/  IMAD.MOV.U32 R6, RZ, RZ, R26 ;  /* 0x000000ffff067224 */ /* 0x000fe200078e001a */
[----:B------:R-:W-:Y:S01]  /*82a0*/  ULDC.64 UR6, c[0x0][0x408] ;  /* 0x0001020000067ab9 */ /* 0x000fe20000000a00 */
[----:B------:R-:W-:Y:S01]  /*82b0*/  IMAD.MOV.U32 R8, RZ, RZ, R24 ;  /* 0x000000ffff087224 */ /* 0x000fe200078e0018 */
[----:B------:R-:W-:Y:S01]  /*82c0*/  ULDC.64 UR8, c[0x0][0x400] ;  /* 0x0001000000087ab9 */ /* 0x000fe20000000a00 */
[----:B------:R-:W-:Y:S01]  /*82d0*/  IMAD.MOV.U32 R9, RZ, RZ, R31 ;  /* 0x000000ffff097224 */ /* 0x000fe200078e001f */
[----:B0-----:R-:W-:-:S13]  /*82e0*/  ISETP.NE.AND P0, PT, R20, 0x1, PT ;  /* 0x000000011400780c */ /* 0x001fda0003f05270 */
[----:B------:R-:W0:Y:S08]  /*82f0*/  @P0 LDC R3, c[0x0][0x44c] ;  /* 0x00011300ff030b82 */ /* 0x000e300000000800 */
[----:B------:R-:W1:Y:S01]  /*8300*/  @P0 LDC R7, c[0x0][0x450] ;  /* 0x00011400ff070b82 */ /* 0x000e620000000800 */
[----:B0-----:R-:W-:-:S05]  /*8310*/  @P0 IMAD.HI.U32 R0, R10, R3, RZ ;  /* 0x000000030a000227 */ /* 0x001fca00078e00ff */
[----:B-1----:R-:W-:Y:S01]  /*8320*/  @P0 SHF.R.U32.HI R5, RZ, R7, R0 ;  /* 0x00000007ff050219 */ /* 0x002fe20000011600 */
[----:B------:R-:W-:-:S03]  /*8330*/  IMAD.MOV.U32 R7, RZ, RZ, R29 ;  /* 0x000000ffff077224 */ /* 0x000fc600078e001d */
[----:B------:R-:W-:Y:S01]  /*8340*/  SHF.R.S32.HI R0, RZ, 0x1f, R5 ;  /* 0x0000001fff007819 */ /* 0x000fe20000011405 */
[----:B------:R-:W-:-:S04]  /*8350*/  IMAD.WIDE.U32 R6, R5, UR4, R6 ;  /* 0x0000000405067c25 */ /* 0x000fc8000f8e0006 */
[----:B------:R-:W-:Y:S02]  /*8360*/  IMAD R4, R0, UR4, RZ ;  /* 0x0000000400047c24 */ /* 0x000fe4000f8e02ff */
[----:B------:R-:W-:-:S04]  /*8370*/  IMAD.WIDE.U32 R8, R5, UR6, R8 ;  /* 0x0000000605087c25 */ /* 0x000fc8000f8e0008 */
[----:B------:R-:W-:Y:S02]  /*8380*/  IMAD R0, R0, UR6, RZ ;  /* 0x0000000600007c24 */ /* 0x000fe4000f8e02ff */
[C---:B------:R-:W-:Y:S01]  /*8390*/  IMAD R13, R5.reuse, UR5, R4 ;  /* 0x00000005050d7c24 */ /* 0x040fe2000f8e0204 */
[----:B------:R-:W-:Y:S01]  /*83a0*/  ULDC.64 UR4, c[0x0][0x3e8] ;  /* 0x0000fa0000047ab9 */ /* 0x000fe20000000a00 */
[----:B------:R-:W-:Y:S01]  /*83b0*/  IMAD R11, R5, UR7, R0 ;  /* 0x00000007050b7c24 */ /* 0x000fe2000f8e0200 */
[----:B------:R-:W-:Y:S01]  /*83c0*/  IADD3 R3, P0, R6, UR4, RZ ;  /* 0x0000000406037c10 */ /* 0x000fe2000ff1e0ff */
[----:B------:R-:W-:Y:S01]  /*83d0*/  UMOV UR4, 0xffffffff ;  /* 0xffffffff00047882 */ /* 0x000fe20000000000 */
[----:B------:R-:W-:Y:S02]  /*83e0*/  IADD3 R5, P1, R8, UR8, RZ ;  /* 0x0000000808057c10 */ /* 0x000fe4000ff3e0ff */
[----:B------:R-:W-:Y:S02]  /*83f0*/  IADD3.X R13, R7, UR5, R13, P0, !PT ;  /* 0x00000005070d7c10 */ /* 0x000fe400087fe40d */
[----:B------:R-:W-:Y:S01]  /*8400*/  IADD3.X R4, R9, UR9, R11, P1, !PT ;  /* 0x0000000909047c10 */ /* 0x000fe20008ffe40b */
[----:B------:R-:W-:Y:S08]  /*8410*/  BRA.DIV UR4, `(.L_x_1334) ;  /* 0x000001e204587947 */ /* 0x000ff0000b800000 */
[----:B------:R0:W1:Y:S04]  /*8420*/  SHFL.IDX PT, R0, R13, RZ, 0x1e1f ;  /* 0x001e1fff0d007589 */ /* 0x00006800000e0000 */
[----:B------:R-:W2:Y:S04]  /*8430*/  SHFL.IDX PT, R3, R3, RZ, 0x1e1f ;  /* 0x001e1fff03037589 */ /* 0x000ea800000e0000 */
[----:B------:R-:W3:Y:S04]  /*8440*/  SHFL.IDX PT, R4, R4, RZ, 0x1e1f ;  /* 0x001e1fff04047589 */ /* 0x000ee800000e0000 */
[----:B------:R0:W4:Y:S02]  /*8450*/  SHFL.IDX PT, R14, R5, RZ, 0x1e1f ;  /* 0x001e1fff050e7589 */ /* 0x00012400000e0000 */
.L_x_1638:
[----:B------:R-:W5:Y:S01]  /*8460*/  LDL R6, [R1+0x68] ;  /* 0x0000680001067983 */ /* 0x000f620000100800 */
[----:B------:R-:W-:Y:S01]  /*8470*/  IMAD R39, R155, R20, RZ ;  /* 0x000000149b277224 */ /* 0x000fe200078e02ff */
[----:B------:R-:W-:Y:S01]  /*8480*/  BSSY B1, `(.L_x_1335) ;  /* 0x000002f000017945 */ /* 0x000fe20003800000 */
[----:B------:R-:W-:Y:S02]  /*8490*/  CS2R R26, SRZ ;  /* 0x00000000001a7805 */ /* 0x000fe4000001ff00 */
[----:B0-----:R-:W-:Y:S02]  /*84a0*/  CS2R R12, SRZ ;  /* 0x00000000000c7805 */ /* 0x001fe4000001ff00 */
[----:B------:R-:W-:Y:S02]  /*84b0*/  CS2R R8, SRZ ;  /* 0x0000000000087805 */ /* 0x000fe4000001ff00 */
[----:B------:R-:W-:Y:S02]  /*84c0*/  ISETP.GE.AND P0, PT, R10, R39, PT ;  /* 0x000000270a00720c */ /* 0x000fe40003f06270 */
[----:B------:R-:W-:-:S02]  /*84d0*/  CS2R R24, SRZ ;  /* 0x0000000000187805 */ /* 0x000fc4000001ff00 */
        /* <DEDUP_REMOVED lines=9> */
[----:B------:R-:W3:Y:S04]  /*8570*/  LDL.64 R28, [R1+0x10] ;  /* 0x00001000011c7983 */ /* 0x000ee80000100a00 */
[----:B------:R-:W4:Y:S01]  /*8580*/  LDL R15, [R1+0x38] ;  /* 0x00003800010f7983 */ /* 0x000f220000100800 */
[----:B------:R-:W-:Y:S02]  /*8590*/  CS2R R20, SRZ ;  /* 0x0000000000147805 */ /* 0x000fe4000001ff00 */
[----:B------:R-:W-:Y:S02]  /*85a0*/  CS2R R12, SRZ ;  /* 0x00000000000c7805 */ /* 0x000fe4000001ff00 */
[----:B------:R-:W-:Y:S02]  /*85b0*/  CS2R R24, SRZ ;  /* 0x0000000000187805 */ /* 0x000fe4000001ff00 */
[----:B------:R-:W-:-:S02]  /*85c0*/  CS2R R26, SRZ ;  /* 0x00000000001a7805 */ /* 0x000fc4000001ff00 */
[----:B------:R-:W-:Y:S02]  /*85d0*/  CS2R R10, SRZ ;  /* 0x00000000000a7805 */ /* 0x000fe4000001ff00 */
[----:B--2---:R-:W-:Y:S02]  /*85e0*/  ISETP.GE.AND P2, PT, R34, UR4, PT ;  /* 0x0000000422007c0c */ /* 0x004fe4000bf46270 */
[----:B------:R-:W-:Y:S02]  /*85f0*/  SHF.R.S32.HI R7, RZ, 0x1f, R34 ;  /* 0x0000001fff077819 */ /* 0x000fe40000011422 */
[----:B---3--:R-:W-:Y:S02]  /*8600*/  ISETP.GE.AND P1, PT, R28, UR4, PT ;  /* 0x000000041c007c0c */ /* 0x008fe4000bf26270 */
[----:B----4-:R-:W-:Y:S02]  /*8610*/  ISETP.GE.AND P0, PT, R15, UR4, PT ;  /* 0x000000040f007c0c */ /* 0x010fe4000bf06270 */
[----:B------:R-:W-:-:S05]  /*8620*/  SHF.R.S32.HI R9, RZ, 0x1f, R15 ;  /* 0x0000001fff097819 */ /* 0x000fca000001140f */
[CC--:B------:R-:W-:Y:S02]  /*8630*/  @!P2 IADD3 R32, P6, R34.reuse, R3.reuse, RZ ;  /* 0x000000032220a210 */ /* 0x0c0fe40007fde0ff */
[-C--:B------:R-:W-:Y:S02]  /*8640*/  @!P2 IADD3 R34, P5, R34, R14.reuse, RZ ;  /* 0x0000000e2222a210 */ /* 0x080fe40007fbe0ff */
[-C--:B------:R-:W-:Y:S01]  /*8650*/  @!P1 IADD3 R30, P3, R28, R3.reuse, RZ ;  /* 0x000000031c1e9210 */ /* 0x080fe20007f7e0ff */
[--C-:B-1----:R-:W-:Y:S02]  /*8660*/  @!P2 IMAD.X R33, R0, 0x1, R7.reuse, P6 ;  /* 0x000000010021a824 */ /* 0x102fe400030e0607 */
[----:B------:R-:W-:Y:S01]  /*8670*/  @!P2 IMAD.X R35, R4, 0x1, R7, P5 ;  /* 0x000000010423a824 */ /* 0x000fe200028e0607 */
[C---:B------:R-:W-:Y:S02]  /*8680*/  @!P0 IADD3 R6, P4, R15.reuse, R3, RZ ;  /* 0x000000030f068210 */ /* 0x040fe40007f9e0ff */
[----:B------:R-:W-:Y:S01]  /*8690*/  @!P1 SHF.R.S32.HI R3, RZ, 0x1f, R28 ;  /* 0x0000001fff039819 */ /* 0x000fe2000001141c */
[----:B------:R0:W5:Y:S01]  /*86a0*/  @!P2 LD.E.64 R20, desc[UR40][R32.64] ;  /* 0x000000282014a980 */ /* 0x000162000c101b00 */
[-C--:B------:R-:W-:Y:S01]  /*86b0*/  @!P1 IADD3 R28, P6, R28, R14.reuse, RZ ;  /* 0x0000000e1c1c9210 */ /* 0x080fe20007fde0ff */
[C---:B------:R-:W-:Y:S01]  /*86c0*/  @!P0 IMAD.X R7, R0.reuse, 0x1, R9, P4 ;  /* 0x0000000100078824 */ /* 0x040fe200020e0609 */
[----:B------:R-:W-:Y:S01]  /*86d0*/  @!P0 IADD3 R14, P5, R15, R14, RZ ;  /* 0x0000000e0f0e8210 */ /* 0x000fe20007fbe0ff */
[--C-:B------:R-:W-:Y:S01]  /*86e0*/  @!P1 IMAD.X R31, R0, 0x1, R3.reuse, P3 ;  /* 0x00000001001f9824 */ /* 0x100fe200018e0603 */
[----:B------:R0:W5:Y:S01]  /*86f0*/  @!P2 LD.E.64 R12, desc[UR40][R34.64] ;  /* 0x00000028220ca980 */ /* 0x000162000c101b00 */
[----:B------:R-:W-:-:S02]  /*8700*/  @!P1 IMAD.X R29, R4, 0x1, R3, P6 ;  /* 0x00000001041d9824 */ /* 0x000fc400030e0603 */
[----:B------:R-:W-:Y:S01]  /*8710*/  @!P0 IMAD.X R15, R4, 0x1, R9, P5 ;  /* 0x00000001040f8824 */ /* 0x000fe200028e0609 */
[----:B------:R-:W-:Y:S01]  /*8720*/  CS2R R8, SRZ ;  /* 0x0000000000087805 */ /* 0x000fe2000001ff00 */
[----:B------:R0:W5:Y:S04]  /*8730*/  @!P1 LD.E.64 R24, desc[UR40][R30.64] ;  /* 0x000000281e189980 */ /* 0x000168000c101b00 */
[----:B------:R0:W5:Y:S04]  /*8740*/  @!P1 LD.E.64 R26, desc[UR40][R28.64] ;  /* 0x000000281c1a9980 */ /* 0x000168000c101b00 */
[----:B------:R0:W5:Y:S04]  /*8750*/  @!P0 LD.E.64 R10, desc[UR40][R6.64] ;  /* 0x00000028060a8980 */ /* 0x000168000c101b00 */
[----:B------:R0:W5:Y:S02]  /*8760*/  @!P0 LD.E.64 R8, desc[UR40][R14.64] ;  /* 0x000000280e088980 */ /* 0x000164000c101b00 */
.L_x_1336:
[----:B------:R-:W-:Y:S05]  /*8770*/  BSYNC B1 ;  /* 0x0000000000017941 */ /* 0x000fea0003800000 */
.L_x_1335:
[----:B-1----:R-:W2:Y:S01]  /*8780*/  LDL.LU R0, [R1+0x54] ;  /* 0x0000540001007983 */ /* 0x002ea20000300800 */
[----:B------:R-:W1:Y:S01]  /*8790*/  SYNCS.PHASECHK.TRANS64.TRYWAIT P0, [R16+URZ+0x19c00], R5 ;  /* 0x019c0005100075a7 */ /* 0x000e62000800017f */
[----:B------:R-:W-:Y:S01]  /*87a0*/  BSSY B1, `(.L_x_1337) ;  /* 0x0000005000017945 */ /* 0x000fe20003800000 */
[----:B--2---:R-:W-:-:S05]  /*87b0*/  IMAD R0, R0, -0xc0, R39 ;  /* 0xffffff4000007824 */ /* 0x004fca00078e0227 */
[----:B------:R-:W-:-:S04]  /*87c0*/  VIMNMX R0, R0, 0xc0, PT ;  /* 0x000000c000007848 */ /* 0x000fc80003fe0100 */
[----:B------:R-:W-:Y:S01]  /*87d0*/  ISETP.GE.AND P1, PT, R38, R0, PT ;  /* 0x000000002600720c */ /* 0x000fe20003f26270 */
[----:B-1----:R-:W-:-:S12]  /*87e0*/  @!P0 BRA `(.L_x_1338) ;  /* 0x000001dc00d08947 */ /* 0x002fd80003800000 */
.L_x_1639:
[----:B------:R-:W-:Y:S05]  /*87f0*/  BSYNC B1 ;  /* 0x0000000000017941 */ /* 0x000fea0003800000 */
.L_x_1337:
[----:B------:R-:W-:Y:S05]  /*8800*/  @P1 BRA `(.L_x_1339) ;  /* 0x0000003c00481947 */ /* 0x000fea0003800000 */
[----:B0-----:R-:W2:Y:S01]  /*8810*/  LDL.64 R6, [R1+0x10] ;  /* 0x0000100001067983 */ /* 0x001ea20000100a00 */
[----:B------:R-:W2:Y:S03]  /*8820*/  LDC R0, c[0x0][0x3f4] ;  /* 0x0000fd00ff007b82 */ /* 0x000ea60000000800 */
[----:B---3--:R-:W3:Y:S04]  /*8830*/  LDL R4, [R1+0x34] ;  /* 0x0000340001047983 */ /* 0x008ee80000100800 */
[----:B------:R-:W4:Y:S01]  /*8840*/  LDL R3, [R1+0x38] ;  /* 0x0000380001037983 */ /* 0x000f220000100800 */
[----:B------:R-:W-:Y:S01]  /*8850*/  BSSY B1, `(.L_x_1340) ;  /* 0x000007b000017945 */ /* 0x000fe20003800000 */
[----:B--2---:R-:W-:-:S02]  /*8860*/  ISETP.GE.AND P0, PT, R6, R0, PT ;  /* 0x000000000600720c */ /* 0x004fc40003f06270 */
[-C--:B---3--:R-:W-:Y:S02]  /*8870*/  ISETP.GE.AND P1, PT, R4, R0.reuse, PT ;  /* 0x000000000400720c */ /* 0x088fe40003f26270 */
[----:B----4-:R-:W-:-:S09]  /*8880*/  ISETP.GE.AND P2, PT, R3, R0, PT ;  /* 0x000000000300720c */ /* 0x010fd20003f46270 */
[----:B------:R-:W-:Y:S05]  /*8890*/  @P0 BRA `(.L_x_1341) ;  /* 0x0000000400d80947 */ /* 0x000fea0003800000 */
[----:B-1----:R-:W0:Y:S01]  /*88a0*/  LDS.128 R4, [R37+0xf000] ;  /* 0x00f0000025047984 */ /* 0x002e220000000c00 */
[----:B-----5:R-:W-:Y:S02]  /*88b0*/  SHF.R.U32.HI R15, RZ, 0x8, R25 ;  /* 0x00000008ff0f7819 */ /* 0x020fe40000011619 */
[----:B------:R-:W-:Y:S02]  /*88c0*/  LOP3.LUT R14, R25, 0xff, RZ, 0xc0, !PT ;  /* 0x000000ff190e7812 */ /* 0x000fe400078ec0ff */
[----:B------:R-:W-:Y:S02]  /*88d0*/  LOP3.LUT R15, R15, 0xff, RZ, 0xc0, !PT ;  /* 0x000000ff0f0f7812 */ /* 0x000fe400078ec0ff */
[----:B------:R-:W-:Y:S02]  /*88e0*/  SHF.R.U32.HI R31, RZ, 0x8, R27 ;  /* 0x00000008ff1f7819 */ /* 0x000fe4000001161b */
[----:B------:R-:W-:Y:S02]  /*88f0*/  SHF.R.U32.HI R3, RZ, 0x8, R24 ;  /* 0x00000008ff037819 */ /* 0x000fe40000011618 */
[----:B------:R-:W-:-:S02]  /*8900*/  PRMT R14, R15, 0x7604, R14 ;  /* 0x000076040f0e7816 */ /* 0x000fc4000000000e */
[----:B------:R-:W-:Y:S02]  /*8910*/  LOP3.LUT R28, R27, 0xff, RZ, 0xc0, !PT ;  /* 0x000000ff1b1c7812 */ /* 0x000fe400078ec0ff */
[----:B------:R-:W-:Y:S02]  /*8920*/  LOP3.LUT R31, R31, 0xff, RZ, 0xc0, !PT ;  /* 0x000000ff1f1f7812 */ /* 0x000fe400078ec0ff */
[----:B------:R-:W-:Y:S02]  /*8930*/  SHF.R.U32.HI R30, RZ, 0x10, R27 ;  /* 0x00000010ff1e7819 */ /* 0x000fe4000001161b */
[----:B------:R-:W-:Y:S02]  /*8940*/  LOP3.LUT R0, R24, 0xff, RZ, 0xc0, !PT ;  /* 0x000000ff18007812 */ /* 0x000fe400078ec0ff */
[----:B------:R-:W-:Y:S02]  /*8950*/  LOP3.LUT R3, R3, 0xff, RZ, 0xc0, !PT ;  /* 0x000000ff03037812 */ /* 0x000fe400078ec0ff */
[----:B------:R-:W-:-:S02]  /*8960*/  SHF.R.U32.HI R32, RZ, 0x10, R25 ;  /* 0x00000010ff207819 */ /* 0x000fc40000011619 */
[----:B------:R-:W-:Y:S02]  /*8970*/  SHF.R.U32.HI R15, RZ, 0x8, R26 ;  /* 0x00000008ff0f7819 */ /* 0x000fe4000001161a */
[----:B------:R-:W-:Y:S01]  /*8980*/  PRMT R28, R31, 0x7604, R28 ;  /* 0x000076041f1c7816 */ /* 0x000fe2000000001c */
[----:B------:R-:W-:Y:S01]  /*8990*/  IMAD.U32 R31, R30, 0x10000, RZ ;  /* 0x000100001e1f7824 */ /* 0x000fe200078e00ff */
[----:B------:R-:W-:Y:S02]  /*89a0*/  PRMT R3, R3, 0x7604, R0 ;  /* 0x0000760403037816 */ /* 0x000fe40000000000 */
[----:B------:R-:W-:Y:S01]  /*89b0*/  LOP3.LUT R29, R15, 0xff, RZ, 0xc0, !PT ;  /* 0x000000ff0f1d7812 */ /* 0x000fe200078ec0ff */
[----:B------:R-:W-:Y:S01]  /*89c0*/  IMAD.U32 R15, R32, 0x10000, RZ ;  /* 0x00010000200f7824 */ /* 0x000fe200078e00ff */
[----:B------:R-:W-:Y:S02]  /*89d0*/  LOP3.LUT R0, R26, 0xff, RZ, 0xc0, !PT ;  /* 0x000000ff1a007812 */ /* 0x000fe400078ec0ff */
[----:B------:R-:W-:-:S02]  /*89e0*/  LOP3.LUT R31, R28, 0xff0000, R31, 0xf8, !PT ;  /* 0x00ff00001c1f7812 */ /* 0x000fc400078ef81f */
[----:B------:R-:W-:Y:S02]  /*89f0*/  PRMT R29, R29, 0x7604, R0 ;  /* 0x000076041d1d7816 */ /* 0x000fe40000000000 */
[----:B------:R-:W-:Y:S02]  /*8a00*/  LOP3.LUT R15, R14, 0xff0000, R15, 0xf8, !PT ;  /* 0x00ff00000e0f7812 */ /* 0x000fe400078ef80f */
[--C-:B------:R-:W-:Y:S02]  /*8a10*/  LOP3.LUT R29, R29, 0xff0000, R26.reuse, 0xf8, !PT ;  /* 0x00ff00001d1d7812 */ /* 0x100fe400078ef81a */
[----:B------:R-:W-:Y:S02]  /*8a20*/  LOP3.LUT R31, R31, 0xff000000, R27, 0xf8, !PT ;  /* 0xff0000001f1f7812 */ /* 0x000fe400078ef81b */
[----:B------:R-:W-:Y:S02]  /*8a30*/  LOP3.LUT R27, R15, 0xff000000, R25, 0xf8, !PT ;  /* 0xff0000000f1b7812 */ /* 0x000fe400078ef819 */
[----:B------:R-:W-:-:S02]  /*8a40*/  LOP3.LUT R30, R29, 0xff000000, R26, 0xf8, !PT ;  /* 0xff0000001d1e7812 */ /* 0x000fc400078ef81a */
[--C-:B------:R-:W-:Y:S02]  /*8a50*/  LOP3.LUT R3, R3, 0xff0000, R24.reuse, 0xf8, !PT ;  /* 0x00ff000003037812 */ /* 0x100fe400078ef818 */
        /* <DEDUP_REMOVED lines=11> */
[C---:B------:R-:W-:Y:S01]  /*8b10*/  FMUL.FTZ R35, R15.reuse, R33 ;  /* 0x000000210f237220 */ /* 0x040fe20000410000 */
[----:B------:R-:W-:Y:S01]  /*8b20*/  F2FP.F16.E4M3.UNPACK_B R6, R5 ;  /* 0x00000005ff06723e */ /* 0x000fe200020006ff */
[----:B------:R-:W-:Y:S01]  /*8b30*/  FMUL.FTZ R34, R15, R29 ;  /* 0x0000001d0f227220 */ /* 0x000fe20000410000 */
[----:B------:R-:W-:Y:S01]  /*8b40*/  F2FP.F16.E4M3.UNPACK_B R7, R5.H1 ;  /* 0x00000005ff07723e */ /* 0x000fe200030006ff */
[----:B------:R-:W-:Y:S01]  /*8b50*/  HADD2.F32 R32, -RZ, R32.H0_H0 ;  /* 0x20000020ff207230 */ /* 0x000fe20000004100 */
[----:B------:R-:W-:Y:S01]  /*8b60*/  F2FP.F16.E4M3.UNPACK_B R31, R31.H1 ;  /* 0x0000001fff1f723e */ /* 0x000fe200030006ff */
[----:B------:R-:W-:-:S02]  /*8b70*/  HADD2.F32 R5, -RZ, R3.H1_H1 ;  /* 0x30000003ff057230 */ /* 0x000fc40000004100 */
[C---:B------:R-:W-:Y:S01]  /*8b80*/  FFMA.FTZ R35, R14.reuse, R29, -R35 ;  /* 0x0000001d0e237223 */ /* 0x040fe20000010823 */
[----:B------:R-:W-:Y:S02]  /*8b90*/  HADD2.F32 R26, -RZ, R26.H0_H0 ;  /* 0x2000001aff1a7230 */ /* 0x000fe40000004100 */
        /* <DEDUP_REMOVED lines=40> */
[----:B------:R-:W-:Y:S01]  /*8e20*/  FMUL.FTZ R3, R3, R14 ;  /* 0x0000000e03037220 */ /* 0x000fe20000410000 */
        /* <DEDUP_REMOVED lines=28> */
[----:B------:R0:W-:Y:S02]  /*8ff0*/  STS.128 [R37+0xf000], R4 ;  /* 0x00f0000425007388 */ /* 0x0001e40000000c00 */
.L_x_1341:
[----:B------:R-:W-:Y:S05]  /*9000*/  BSYNC B1 ;  /* 0x0000000000017941 */ /* 0x000fea0003800000 */
.L_x_1340:
[----:B------:R-:W-:Y:S04]  /*9010*/  BSSY B1, `(.L_x_1342) ;  /* 0x000007c000017945 */ /* 0x000fe80003800000 */
[----:B------:R-:W-:Y:S05]  /*9020*/  @P1 BRA `(.L_x_1343) ;  /* 0x0000000400e81947 */ /* 0x000fea0003800000 */
[----:B01----:R-:W0:Y:S01]  /*9030*/  LDS.128 R4, [R37+0x10800] ;  /* 0x0108000025047984 */ /* 0x003e220000000c00 */
        /* <DEDUP_REMOVED lines=14> */
[----:B------:R-:W-:Y:S02]  /*9120*/  LOP3.LUT R0, R0, 0xff, RZ, 0xc0, !PT ;  /* 0x000000ff00007812 */ /* 0x000fe400078ec0ff */
        /* <DEDUP_REMOVED lines=21> */
[----:B------:R-:W-:Y:S01]  /*9280*/  LOP3.LUT R26, R25, 0xff000000, R12, 0xf8, !PT ;  /* 0xff000000191a7812 */ /* 0x000fe200078ef80c */
[----:B------:R-:W-:Y:S01]  /*9290*/  HADD2.F32 R25, -RZ, R24.H1_H1 ;  /* 0x30000018ff197230 */ /* 0x000fe20000004100 */
[----:B------:R-:W-:Y:S01]  /*92a0*/  F2FP.F16.E4M3.UNPACK_B R3, R6 ;  /* 0x00000006ff03723e */ /* 0x000fe200020006ff */
[----:B------:R-:W-:Y:S01]  /*92b0*/  HADD2.F32 R12, -RZ, R0.H0_H0 ;  /* 0x20000000ff0c7230 */ /* 0x000fe20000004100 */
[----:B------:R-:W-:Y:S01]  /*92c0*/  F2FP.F16.E4M3.UNPACK_B R14, R7 ;  /* 0x00000007ff0e723e */ /* 0x000fe200020006ff */
        /* <DEDUP_REMOVED lines=15> */
[--C-:B------:R-:W-:Y:S01]  /*93c0*/  HADD2.F32 R5, -RZ, R14.reuse.H1_H1 ;  /* 0x3000000eff057230 */ /* 0x100fe20000004100 */
[----:B------:R-:W-:Y:S01]  /*93d0*/  F2FP.F16.E4M3.UNPACK_B R0, R4 ;  /* 0x00000004ff00723e */ /* 0x000fe200020006ff */
[----:B------:R-:W-:Y:S02]  /*93e0*/  HADD2.F32 R13, -RZ, R27.H0_H0 ;  /* 0x2000001bff0d7230 */ /* 0x000fe40000004100 */
[C---:B------:R-:W-:Y:S01]  /*93f0*/  FFMA.FTZ R29, R3.reuse, R24, -R12 ;  /* 0x00000018031d7223 */ /* 0x040fe2000001080c */
[----:B------:R-:W-:Y:S01]  /*9400*/  FFMA.FTZ R28, R3, R28, R25 ;  /* 0x0000001c031c7223 */ /* 0x000fe20000010019 */
[----:B------:R-:W-:Y:S01]  /*9410*/  HADD2.F32 R12, -RZ, R21.H0_H0 ;  /* 0x20000015ff0c7230 */ /* 0x000fe20000004100 */
[----:B------:R-:W-:Y:S01]  /*9420*/  F2FP.F16.E4M3.UNPACK_B R4, R4.H1 ;  /* 0x00000004ff04723e */ /* 0x000fe200030006ff */
[----:B------:R-:W-:-:S02]  /*9430*/  HADD2.F32 R14, -RZ, R14.H0_H0 ;  /* 0x2000000eff0e7230 */ /* 0x000fc40000004100 */
[CC--:B------:R-:W-:Y:S01]  /*9440*/  FMUL.FTZ R25, R5.reuse, R13.reuse ;  /* 0x0000000d05197220 */ /* 0x0c0fe20000410000 */
[----:B------:R-:W-:Y:S02]  /*9450*/  HADD2.F32 R24, -RZ, R27.H1_H1 ;  /* 0x3000001bff187230 */ /* 0x000fe40000004100 */
[-C--:B------:R-:W-:Y:S01]  /*9460*/  FMUL.FTZ R5, R5, R12.reuse ;  /* 0x0000000c05057220 */ /* 0x080fe20000410000 */
[----:B------:R-:W-:Y:S02]  /*9470*/  HADD2.F32 R3, -RZ, R15.H1_H1 ;  /* 0x3000000fff037230 */ /* 0x000fe40000004100 */
[C---:B------:R-:W-:Y:S01]  /*9480*/  FFMA.FTZ R27, R14.reuse, R12, -R25 ;  /* 0x0000000c0e1b7223 */ /* 0x040fe20000010819 */
[----:B------:R-:W-:Y:S02]  /*9490*/  HADD2.F32 R12, -RZ, R21.H1_H1 ;  /* 0x30000015ff0c7230 */ /* 0x000fe40000004100 */
[----:B------:R-:W-:Y:S01]  /*94a0*/  FFMA.FTZ R32, R14, R13, R5 ;  /* 0x0000000d0e207223 */ /* 0x000fe20000010005 */
[----:B------:R-:W-:-:S02]  /*94b0*/  HADD2.F32 R15, -RZ, R15.H0_H0 ;  /* 0x2000000fff0f7230 */ /* 0x000fc40000004100 */
        /* <DEDUP_REMOVED lines=49> */
.L_x_1343:
[----:B------:R-:W-:Y:S05]  /*97d0*/  BSYNC B1 ;  /* 0x0000000000017941 */ /* 0x000fea0003800000 */
.L_x_1342:
[----:B------:R-:W-:Y:S05]  /*97e0*/  @P2 BRA `(.L_x_1339) ;  /* 0x0000002c00502947 */ /* 0x000fea0003800000 */
[----:B012---:R-:W0:Y:S01]  /*97f0*/  LDS.128 R4, [R37+0x12000] ;  /* 0x0120000025047984 */ /* 0x007e220000000c00 */
[----:B-----5:R-:W-:Y:S02]  /*9800*/  SHF.R.U32.HI R13, RZ, 0x8, R11 ;  /* 0x00000008ff0d7819 */ /* 0x020fe4000001160b */
[----:B------:R-:W-:Y:S02]  /*9810*/  LOP3.LUT R12, R11, 0xff, RZ, 0xc0, !PT ;  /* 0x000000ff0b0c7812 */ /* 0x000fe400078ec0ff */
[----:B------:R-:W-:Y:S02]  /*9820*/  LOP3.LUT R13, R13, 0xff, RZ, 0xc0, !PT ;  /* 0x000000ff0d0d7812 */ /* 0x000fe400078ec0ff */
[----:B------:R-:W-:Y:S02]  /*9830*/  SHF.R.U32.HI R21, RZ, 0x8, R9 ;  /* 0x00000008ff157819 */ /* 0x000fe40000011609 */
[----:B------:R-:W-:Y:S02]  /*9840*/  PRMT R12, R13, 0x7604, R12 ;  /* 0x000076040d0c7816 */ /* 0x000fe4000000000c */
[----:B------:R-:W-:-:S02]  /*9850*/  SHF.R.U32.HI R24, RZ, 0x10, R11 ;  /* 0x00000010ff187819 */ /* 0x000fc4000001160b */
[----:B------:R-:W-:Y:S02]  /*9860*/  SHF.R.U32.HI R13, RZ, 0x8, R8 ;  /* 0x00000008ff0d7819 */ /* 0x000fe40000011608 */
[----:B------:R-:W-:Y:S02]  /*9870*/  LOP3.LUT R14, R9, 0xff, RZ, 0xc0, !PT ;  /* 0x000000ff090e7812 */ /* 0x000fe400078ec0ff */
[----:B------:R-:W-:Y:S02]  /*9880*/  LOP3.LUT R21, R21, 0xff, RZ, 0xc0, !PT ;  /* 0x000000ff15157812 */ /* 0x000fe400078ec0ff */
[----:B------:R-:W-:Y:S02]  /*9890*/  SHF.R.U32.HI R20, RZ, 0x10, R9 ;  /* 0x00000010ff147819 */ /* 0x000fe40000011609 */
[----:B------:R-:W-:Y:S02]  /*98a0*/  SHF.R.U32.HI R3, RZ, 0x8, R10 ;  /* 0x00000008ff037819 */ /* 0x000fe4000001160a */
[----:B------:R-:W-:Y:S01]  /*98b0*/  LOP3.LUT R15, R13, 0xff, RZ, 0xc0, !PT ;  /* 0x000000ff0d0f7812 */ /* 0x000fe200078ec0ff */
[----:B------:R-:W-:Y:S01]  /*98c0*/  IMAD.U32 R13, R24, 0x10000, RZ ;  /* 0x00010000180d7824 */ /* 0x000fe200078e00ff */
[----:B------:R-:W-:Y:S01]  /*98d0*/  PRMT R14, R21, 0x7604, R14 ;  /* 0x00007604150e7816 */ /* 0x000fe2000000000e */
[----:B------:R-:W-:Y:S01]  /*98e0*/  IMAD.U32 R21, R20, 0x10000, RZ ;  /* 0x0001000014157824 */ /* 0x000fe200078e00ff */
[----:B------:R-:W-:-:S02]  /*98f0*/  LOP3.LUT R0, R10, 0xff, RZ, 0xc0, !PT ;  /* 0x000000ff0a007812 */ /* 0x000fc400078ec0ff */
[----:B------:R-:W-:Y:S02]  /*9900*/  LOP3.LUT R3, R3, 0xff, RZ, 0xc0, !PT ;  /* 0x000000ff03037812 */ /* 0x000fe400078ec0ff */
[----:B------:R-:W-:Y:S02]  /*9910*/  LOP3.LUT R13, R12, 0xff0000, R13, 0xf8, !PT ;  /* 0x00ff00000c0d7812 */ /* 0x000fe400078ef80d */
[----:B------:R-:W-:Y:S02]  /*9920*/  PRMT R3, R3, 0x7604, R0 ;  /* 0x0000760403037816 */ /* 0x000fe40000000000 */
[----:B------:R-:W-:Y:S02]  /*9930*/  LOP3.LUT R0, R8, 0xff, RZ, 0xc0, !PT ;  /* 0x000000ff08007812 */ /* 0x000fe400078ec0ff */
[----:B------:R-:W-:Y:S02]  /*9940*/  LOP3.LUT R21, R14, 0xff0000, R21, 0xf8, !PT ;  /* 0x00ff00000e157812 */ /* 0x000fe400078ef815 */
[----:B------:R-:W-:-:S02]  /*9950*/  PRMT R15, R15, 0x7604, R0 ;  /* 0x000076040f0f7816 */ /* 0x000fc40000000000 */
[----:B------:R-:W-:Y:S02]  /*9960*/  LOP3.LUT R21, R21, 0xff000000, R9, 0xf8, !PT ;  /* 0xff00000015157812 */ /* 0x000fe400078ef809 */
[----:B------:R-:W-:Y:S02]  /*9970*/  LOP3.LUT R13, R13, 0xff000000, R11, 0xf8, !PT ;  /* 0xff0000000d0d7812 */ /* 0x000fe400078ef80b */
[----:B------:R-:W-:Y:S02]  /*9980*/  LOP3.LUT R3, R3, 0xff0000, R10, 0xf8, !PT ;  /* 0x00ff000003037812 */ /* 0x000fe400078ef80a */
[----:B0-----:R-:W-:Y:S02]  /*9990*/  F2FP.F16.E4M3.UNPACK_B R0, R6.H1 ;  /* 0x00000006ff00723e */ /* 0x001fe400030006ff */
[----:B------:R-:W-:Y:S02]  /*99a0*/  LOP3.LUT R15, R15, 0xff0000, R8, 0xf8, !PT ;  /* 0x00ff00000f0f7812 */ /* 0x000fe400078ef808 */
[----:B------:R-:W-:Y:S01]  /*99b0*/  F2FP.F16.E4M3.UNPACK_B R24, R21 ;  /* 0x00000015ff18723e */ /* 0x000fe200020006ff */
[----:B------:R-:W-:Y:S01]  /*99c0*/  HADD2.F32 R9, -RZ, R0.H1_H1 ;  /* 0x30000000ff097230 */ /* 0x000fe20000004100 */
[----:B------:R-:W-:-:S02]  /*99d0*/  F2FP.F16.E4M3.UNPACK_B R14, R13 ;  /* 0x0000000dff0e723e */ /* 0x000fc400020006ff */
        /* <DEDUP_REMOVED lines=88> */
.L_x_1333:
[----:B------:R-:W0:Y:S01]  /*9f60*/  LDC R28, c[0x0][0x448] ;  /* 0x00011200ff1c7b82 */ /* 0x000e220000000800 */
[----:B------:R-:W-:Y:S01]  /*9f70*/  IMAD.MOV.U32 R9, RZ, RZ, R10 ;  /* 0x000000ffff097224 */ /* 0x000fe200078e000a */
[----:B------:R-:W-:Y:S01]  /*9f80*/  ULDC.64 UR4, c[0x0][0x3f8] ;  /* 0x0000fe0000047ab9 */ /* 0x000fe20000000a00 */
[----:B------:R-:W-:Y:S01]  /*9f90*/  IMAD.MOV.U32 R4, RZ, RZ, R26 ;  /* 0x000000ffff047224 */ /* 0x000fe200078e001a */
[----:B------:R-:W-:Y:S01]  /*9fa0*/  ULDC.64 UR6, c[0x0][0x408] ;  /* 0x0001020000067ab9 */ /* 0x000fe20000000a00 */
[----:B------:R-:W-:Y:S01]  /*9fb0*/  IMAD.MOV.U32 R5, RZ, RZ, R29 ;  /* 0x000000ffff057224 */ /* 0x000fe200078e001d */
[----:B------:R-:W-:Y:S01]  /*9fc0*/  ULDC.64 UR8, c[0x0][0x400] ;  /* 0x0001000000087ab9 */ /* 0x000fe20000000a00 */
[----:B------:R-:W-:Y:S02]  /*9fd0*/  IMAD.MOV.U32 R6, RZ, RZ, R24 ;  /* 0x000000ffff067224 */ /* 0x000fe400078e0018 */
[----:B------:R-:W-:Y:S01]  /*9fe0*/  IMAD.MOV.U32 R7, RZ, RZ, R31 ;  /* 0x000000ffff077224 */ /* 0x000fe200078e001f */
[----:B0-----:R-:W-:-:S13]  /*9ff0*/  ISETP.NE.AND P0, PT, R28, 0x1, PT ;  /* 0x000000011c00780c */ /* 0x001fda0003f05270 */
[----:B------:R-:W0:Y:S08]  /*a000*/  @P0 LDC R3, c[0x0][0x44c] ;  /* 0x00011300ff030b82 */ /* 0x000e300000000800 */
[----:B------:R-:W1:Y:S01]  /*a010*/  @P0 LDC R0, c[0x0][0x450] ;  /* 0x00011400ff000b82 */ /* 0x000e620000000800 */
[----:B0-----:R-:W-:-:S05]  /*a020*/  @P0 IMAD.HI.U32 R3, R10, R3, RZ ;  /* 0x000000030a030227 */ /* 0x001fca00078e00ff */
[----:B-1----:R-:W-:-:S04]  /*a030*/  @P0 SHF.R.U32.HI R9, RZ, R0, R3 ;  /* 0x00000000ff090219 */ /* 0x002fc80000011603 */
[----:B------:R-:W-:Y:S01]  /*a040*/  SHF.R.S32.HI R0, RZ, 0x1f, R9 ;  /* 0x0000001fff007819 */ /* 0x000fe20000011409 */
[----:B------:R-:W-:-:S04]  /*a050*/  IMAD.WIDE.U32 R4, R9, UR4, R4 ;  /* 0x0000000409047c25 */ /* 0x000fc8000f8e0004 */
[----:B------:R-:W-:Y:S02]  /*a060*/  IMAD R8, R0, UR4, RZ ;  /* 0x0000000400087c24 */ /* 0x000fe4000f8e02ff */
[----:B------:R-:W-:-:S04]  /*a070*/  IMAD.WIDE.U32 R6, R9, UR6, R6 ;  /* 0x0000000609067c25 */ /* 0x000fc8000f8e0006 */
[----:B------:R-:W-:Y:S01]  /*a080*/  IMAD R0, R0, UR6, RZ ;  /* 0x0000000600007c24 */ /* 0x000fe2000f8e02ff */
[----:B------:R-:W-:Y:S01]  /*a090*/  IADD3 R21, P1, R6, UR8, RZ ;  /* 0x0000000806157c10 */ /* 0x000fe2000ff3e0ff */
[C---:B------:R-:W-:Y:S01]  /*a0a0*/  IMAD R13, R9.reuse, UR5, R8 ;  /* 0x00000005090d7c24 */ /* 0x040fe2000f8e0208 */
[----:B------:R-:W-:Y:S01]  /*a0b0*/  ULDC.64 UR4, c[0x0][0x3e8] ;  /* 0x0000fa0000047ab9 */ /* 0x000fe20000000a00 */
[----:B------:R-:W-:Y:S01]  /*a0c0*/  IMAD R9, R9, UR7, R0 ;  /* 0x0000000709097c24 */ /* 0x000fe2000f8e0200 */
[----:B------:R-:W-:Y:S01]  /*a0d0*/  IADD3 R3, P0, R4, UR4, RZ ;  /* 0x0000000404037c10 */ /* 0x000fe2000ff1e0ff */
[----:B------:R-:W-:-:S03]  /*a0e0*/  UMOV UR4, 0xffffffff ;  /* 0xffffffff00047882 */ /* 0x000fc60000000000 */
[----:B------:R-:W-:Y:S02]  /*a0f0*/  IADD3.X R13, R5, UR5, R13, P0, !PT ;  /* 0x00000005050d7c10 */ /* 0x000fe400087fe40d */
[----:B------:R-:W-:Y:S01]  /*a100*/  IADD3.X R20, R7, UR9, R9, P1, !PT ;  /* 0x0000000907147c10 */ /* 0x000fe20008ffe409 */
[----:B------:R-:W-:Y:S06]  /*a110*/  BRA.DIV UR4, `(.L_x_1344) ;  /* 0x000001c604987947 */ /* 0x000fec000b800000 */
[----:B------:R0:W1:Y:S04]  /*a120*/  SHFL.IDX PT, R0, R13, RZ, 0x1e1f ;  /* 0x001e1fff0d007589 */ /* 0x00006800000e0000 */
[----:B------:R-:W2:Y:S04]  /*a130*/  SHFL.IDX PT, R3, R3, RZ, 0x1e1f ;  /* 0x001e1fff03037589 */ /* 0x000ea800000e0000 */
[----:B------:R-:W3:Y:S04]  /*a140*/  SHFL.IDX PT, R20, R20, RZ, 0x1e1f ;  /* 0x001e1fff14147589 */ /* 0x000ee800000e0000 */
[----:B0-----:R-:W4:Y:S02]  /*a150*/  SHFL.IDX PT, R21, R21, RZ, 0x1e1f ;  /* 0x001e1fff15157589 */ /* 0x001f2400000e0000 */
.L_x_1645:
[----:B------:R-:W5:Y:S01]  /*a160*/  LDL R13, [R1+0x68] ;  /* 0x00006800010d7983 */ /* 0x000f620000100800 */
[----:B------:R-:W-:Y:S01]  /*a170*/  IMAD R41, R155, R28, RZ ;  /* 0x0000001c9b297224 */ /* 0x000fe200078e02ff */
[----:B------:R-:W-:Y:S01]  /*a180*/  BSSY B1, `(.L_x_1345) ;  /* 0x000002b000017945 */ /* 0x000fe20003800000 */
[----:B------:R-:W-:Y:S02]  /*a190*/  CS2R R4, SRZ ;  /* 0x0000000000047805 */ /* 0x000fe4000001ff00 */
[----:B------:R-:W-:Y:S02]  /*a1a0*/  CS2R R8, SRZ ;  /* 0x0000000000087805 */ /* 0x000fe4000001ff00 */
[----:B------:R-:W-:Y:S02]  /*a1b0*/  CS2R R14, SRZ ;  /* 0x00000000000e7805 */ /* 0x000fe4000001ff00 */
[----:B------:R-:W-:Y:S02]  /*a1c0*/  ISETP.GE.AND P0, PT, R10, R41, PT ;  /* 0x000000290a00720c */ /* 0x000fe40003f06270 */
[----:B------:R-:W-:-:S02]  /*a1d0*/  CS2R R10, SRZ ;  /* 0x00000000000a7805 */ /* 0x000fc4000001ff00 */
[----:B------:R-:W-:Y:S02]  /*a1e0*/  CS2R R24, SRZ ;  /* 0x0000000000187805 */ /* 0x000fe4000001ff00 */
[----:B------:R-:W-:Y:S02]  /*a1f0*/  CS2R R26, SRZ ;  /* 0x00000000001a7805 */ /* 0x000fe4000001ff00 */
[----:B-----5:R-:W-:-:S04]  /*a200*/  LEA.HI R6, R13, R13, RZ, 0x1 ;  /* 0x0000000d0d067211 */ /* 0x020fc800078f08ff */
[----:B------:R-:W-:Y:S02]  /*a210*/  LOP3.LUT R12, R6, 0xfffffffe, RZ, 0xc0, !PT ;  /* 0xfffffffe060c7812 */ /* 0x000fe400078ec0ff */
[----:B------:R-:W-:-:S03]  /*a220*/  CS2R R6, SRZ ;  /* 0x0000000000067805 */ /* 0x000fc6000001ff00 */
[----:B------:R-:W-:Y:S01]  /*a230*/  IMAD.IADD R39, R13, 0x1, -R12 ;  /* 0x000000010d277824 */ /* 0x000fe200078e0a0c */
[----:B------:R-:W-:-:S04]  /*a240*/  CS2R R12, SRZ ;  /* 0x00000000000c7805 */ /* 0x000fc8000001ff00 */
[----:B------:R-:W-:Y:S01]  /*a250*/  SHF.L.U32 R39, R39, 0x1f, RZ ;  /* 0x0000001f27277819 */ /* 0x000fe200000006ff */
[----:B------:R-:W-:Y:S06]  /*a260*/  @P0 BRA `(.L_x_1346) ;  /* 0x0000000000700947 */ /* 0x000fec0003800000 */
[----:B------:R-:W3:Y:S01]  /*a270*/  LDL R29, [R1+0x1c] ;  /* 0x00001c00011d7983 */ /* 0x000ee20000100800 */
        /* <DEDUP_REMOVED lines=12> */
[----:B--2---:R-:W-:-:S02]  /*a340*/  @!P4 IADD3 R34, P0, R18, R3, RZ ;  /* 0x000000031222c210 */ /* 0x004fc40007f1e0ff */
[----:B----4-:R-:W-:-:S03]  /*a350*/  @!P4 IADD3 R28, P1, R18, R21, RZ ;  /* 0x00000015121cc210 */ /* 0x010fc60007f3e0ff */
[----:B-1----:R-:W-:-:S05]  /*a360*/  @!P4 IMAD.X R35, R0, 0x1, R5, P0 ;  /* 0x000000010023c824 */ /* 0x002fca00000e0605 */
[----:B------:R0:W5:Y:S01]  /*a370*/  @!P4 LD.E.128 R12, desc[UR40][R34.64] ;  /* 0x00000028220cc980 */ /* 0x000162000c101d00 */
[----:B---3--:R-:W-:Y:S02]  /*a380*/  @!P5 IMAD.SHL.U32 R4, R29, 0x10, RZ ;  /* 0x000000101d04d824 */ /* 0x008fe400078e00ff */
[----:B------:R-:W-:-:S03]  /*a390*/  @!P4 IMAD.X R29, R20, 0x1, R5, P1 ;  /* 0x00000001141dc824 */ /* 0x000fc600008e0605 */
[C---:B------:R-:W-:Y:S02]  /*a3a0*/  @!P5 IADD3 R30, P2, R4.reuse, R3, RZ ;  /* 0x00000003041ed210 */ /* 0x040fe40007f5e0ff */
[----:B------:R-:W-:Y:S02]  /*a3b0*/  @!P5 IADD3 R32, P3, R4, R21, RZ ;  /* 0x000000150420d210 */ /* 0x000fe40007f7e0ff */
[----:B------:R-:W-:Y:S02]  /*a3c0*/  @!P5 SHF.R.S32.HI R3, RZ, 0x1f, R4 ;  /* 0x0000001fff03d819 */ /* 0x000fe40000011404 */
[----:B------:R-:W-:-:S03]  /*a3d0*/  CS2R R4, SRZ ;  /* 0x0000000000047805 */ /* 0x000fc6000001ff00 */
[--C-:B------:R-:W-:Y:S02]  /*a3e0*/  @!P5 IMAD.X R31, R0, 0x1, R3.reuse, P2 ;  /* 0x00000001001fd824 */ /* 0x100fe400010e0603 */
[----:B------:R-:W-:Y:S01]  /*a3f0*/  @!P5 IMAD.X R33, R20, 0x1, R3, P3 ;  /* 0x000000011421d824 */ /* 0x000fe200018e0603 */
[----:B------:R0:W5:Y:S04]  /*a400*/  @!P4 LD.E.128 R4, desc[UR40][R28.64] ;  /* 0x000000281c04c980 */ /* 0x000168000c101d00 */
[----:B------:R0:W5:Y:S04]  /*a410*/  @!P5 LD.E.128 R24, desc[UR40][R30.64] ;  /* 0x000000281e18d980 */ /* 0x000168000c101d00 */
[----:B------:R0:W5:Y:S02]  /*a420*/  @!P5 LD.E.128 R8, desc[UR40][R32.64] ;  /* 0x000000282008d980 */ /* 0x000164000c101d00 */
.L_x_1346:
[----:B------:R-:W-:Y:S05]  /*a430*/  BSYNC B1 ;  /* 0x0000000000017941 */ /* 0x000fea0003800000 */
.L_x_1345:
[----:B-1----:R-:W2:Y:S01]  /*a440*/  S2R R0, SR_TID.X ;  /* 0x0000000000007919 */ /* 0x002ea20000002100 */
[----:B------:R-:W1:Y:S01]  /*a450*/  SYNCS.PHASECHK.TRANS64.TRYWAIT P0, [R16+URZ+0x19c00], R39 ;  /* 0x019c0027100075a7 */ /* 0x000e62000800017f */
[----:B--2---:R-:W-:Y:S02]  /*a460*/  VIADD R3, R0, 0xffffff80 ;  /* 0xffffff8000037836 */ /* 0x004fe40000000000 */
[----:B------:R-:W2:Y:S01]  /*a470*/  LDL.LU R0, [R1+0x54] ;  /* 0x0000540001007983 */ /* 0x000ea20000300800 */
[----:B------:R-:W-:Y:S02]  /*a480*/  BSSY B1, `(.L_x_1347) ;  /* 0x0000007000017945 */ /* 0x000fe40003800000 */
[----:B------:R-:W-:-:S04]  /*a490*/  LEA.HI R3, R3, R3, RZ, 0x1 ;  /* 0x0000000303037211 */ /* 0x000fc800078f08ff */
[----:B------:R-:W-:Y:S01]  /*a4a0*/  SHF.R.S32.HI R3, RZ, 0x1, R3 ;  /* 0x00000001ff037819 */ /* 0x000fe20000011403 */
[----:B--2---:R-:W-:-:S05]  /*a4b0*/  IMAD R0, R0, -0xc0, R41 ;  /* 0xffffff4000007824 */ /* 0x004fca00078e0229 */
[----:B------:R-:W-:-:S04]  /*a4c0*/  VIMNMX R0, R0, 0xc0, PT ;  /* 0x000000c000007848 */ /* 0x000fc80003fe0100 */
[----:B------:R-:W-:Y:S01]  /*a4d0*/  ISETP.GE.AND P1, PT, R3, R0, PT ;  /* 0x000000000300720c */ /* 0x000fe20003f26270 */
[----:B-1----:R-:W-:-:S12]  /*a4e0*/  @!P0 BRA `(.L_x_1348) ;  /* 0x000001c400148947 */ /* 0x002fd80003800000 */
.L_x_1646:
[----:B------:R-:W-:Y:S05]  /*a4f0*/  BSYNC B1 ;  /* 0x0000000000017941 */ /* 0x000fea0003800000 */
.L_x_1347:
        /* <DEDUP_REMOVED lines=9> */
[----:B--2---:R-:W-:Y:S05]  /*a590*/  @P0 BRA `(.L_x_1350) ;  /* 0x0000000c00e40947 */ /* 0x004fea0003800000 */
[----:B----4-:R-:W0:Y:S01]  /*a5a0*/  S2R R21, SR_TID.X ;  /* 0x0000000000157919 */ /* 0x010e220000002100 */
[----:B---3-5:R-:W-:Y:S02]  /*a5b0*/  SHF.R.U32.HI R20, RZ, 0x8, R12 ;  /* 0x00000008ff147819 */ /* 0x028fe4000001160c */
[----:B------:R-:W-:Y:S02]  /*a5c0*/  LOP3.LUT R0, R12, 0xff, RZ, 0xc0, !PT ;  /* 0x000000ff0c007812 */ /* 0x000fe400078ec0ff */
[----:B------:R-:W-:Y:S02]  /*a5d0*/  SHF.R.U32.HI R30, RZ, 0x8, R14 ;  /* 0x00000008ff1e7819 */ /* 0x000fe4000001160e */
[----:B------:R-:W-:Y:S02]  /*a5e0*/  SHF.R.U32.HI R29, RZ, 0x8, R13 ;  /* 0x00000008ff1d7819 */ /* 0x000fe4000001160d */
[----:B------:R-:W-:Y:S02]  /*a5f0*/  LOP3.LUT R28, R13, 0xff, RZ, 0xc0, !PT ;  /* 0x000000ff0d1c7812 */ /* 0x000fe400078ec0ff */
[----:B------:R-:W-:-:S02]  /*a600*/  LOP3.LUT R29, R29, 0xff, RZ, 0xc0, !PT ;  /* 0x000000ff1d1d7812 */ /* 0x000fc400078ec0ff */
[----:B------:R-:W-:Y:S02]  /*a610*/  SHF.R.U32.HI R45, RZ, 0x8, R7 ;  /* 0x00000008ff2d7819 */ /* 0x000fe40000011607 */
[----:B------:R-:W-:Y:S02]  /*a620*/  PRMT R38, R29, 0x7604, R28 ;  /* 0x000076041d267816 */ /* 0x000fe4000000001c */
[----:B------:R-:W-:Y:S02]  /*a630*/  SHF.R.U32.HI R29, RZ, 0x8, R15 ;  /* 0x00000008ff1d7819 */ /* 0x000fe4000001160f */
[----:B------:R-:W-:Y:S02]  /*a640*/  LOP3.LUT R28, R15, 0xff, RZ, 0xc0, !PT ;  /* 0x000000ff0f1c7812 */ /* 0x000fe400078ec0ff */
[----:B------:R-:W-:Y:S02]  /*a650*/  LOP3.LUT R29, R29, 0xff, RZ, 0xc0, !PT ;  /* 0x000000ff1d1d7812 */ /* 0x000fe400078ec0ff */
[----:B------:R-:W-:-:S02]  /*a660*/  SHF.R.U32.HI R40, RZ, 0x8, R5 ;  /* 0x00000008ff287819 */ /* 0x000fc40000011605 */
[----:B------:R-:W-:Y:S02]  /*a670*/  SHF.R.U32.HI R43, RZ, 0x8, R6 ;  /* 0x00000008ff2b7819 */ /* 0x000fe40000011606 */
        /* <DEDUP_REMOVED lines=13> */
[----:B------:R-:W-:Y:S02]  /*a750*/  LOP3.LUT R33, R21, 0xff, RZ, 0xc0, !PT ;  /* 0x000000ff15217812 */ /* 0x000fe400078ec0ff */
[----:B------:R-:W-:Y:S02]  /*a760*/  LEA.HI R0, R3, R32, RZ, 0x1c ;  /* 0x0000002003007211 */ /* 0x000fe400078fe0ff */
[----:B------:R-:W-:Y:S02]  /*a770*/  PRMT R41, R31, 0x7604, R20 ;  /* 0x000076041f297816 */ /* 0x000fe40000000014 */
[C---:B------:R-:W-:Y:S01]  /*a780*/  LEA.HI R20, R0.reuse, R0, RZ, 0x1 ;  /* 0x0000000000147211 */ /* 0x040fe200078f08ff */
[----:B------:R-:W-:Y:S01]  /*a790*/  IMAD.SHL.U32 R0, R0, 0x10, RZ ;  /* 0x0000001000007824 */ /* 0x000fe200078e00ff */
[----:B------:R-:W-:Y:S02]  /*a7a0*/  LOP3.LUT R32, R4, 0xff, RZ, 0xc0, !PT ;  /* 0x000000ff04207812 */ /* 0x000fe400078ec0ff */
[----:B------:R-:W-:-:S02]  /*a7b0*/  SHF.R.S32.HI R20, RZ, 0x1, R20 ;  /* 0x00000001ff147819 */ /* 0x000fc40000011414 */
[----:B------:R-:W-:Y:S02]  /*a7c0*/  LOP3.LUT R0, R64, 0x10, R0, 0xf8, !PT ;  /* 0x0000001040007812 */ /* 0x000fe400078ef800 */
[----:B------:R-:W-:Y:S01]  /*a7d0*/  PRMT R47, R33, 0x7604, R32 ;  /* 0x00007604212f7816 */ /* 0x000fe20000000020 */
[----:B------:R-:W-:Y:S01]  /*a7e0*/  IMAD R21, R20, 0x1800, R63 ;  /* 0x0000180014157824 */ /* 0x000fe200078e023f */
[----:B------:R-:W-:Y:S02]  /*a7f0*/  LOP3.LUT R0, R0, R62, RZ, 0x3c, !PT ;  /* 0x0000003e00007212 */ /* 0x000fe400078e3cff */
[----:B------:R-:W-:Y:S02]  /*a800*/  PRMT R20, R29, 0x7604, R28 ;  /* 0x000076041d147816 */ /* 0x000fe4000000001c */
[----:B------:R-:W-:Y:S01]  /*a810*/  IADD3 R0, R16, R21, R0 ;  /* 0x0000001510007210 */ /* 0x000fe20007ffe000 */
[----:B------:R-:W-:Y:S01]  /*a820*/  LDS.128 R28, [R37+0xf000] ;  /* 0x00f00000251c7984 */ /* 0x000fe20000000c00 */
[----:B------:R-:W-:-:S02]  /*a830*/  LOP3.LUT R21, R5, 0xff, RZ, 0xc0, !PT ;  /* 0x000000ff05157812 */ /* 0x000fc400078ec0ff */
[----:B------:R-:W-:Y:S01]  /*a840*/  LOP3.LUT R43, R43, 0xff, RZ, 0xc0, !PT ;  /* 0x000000ff2b2b7812 */ /* 0x000fe200078ec0ff */
[----:B------:R-:W0:Y:S01]  /*a850*/  LDS.128 R32, [R0+0xf000] ;  /* 0x00f0000000207984 */ /* 0x000e220000000c00 */
[----:B------:R-:W-:Y:S02]  /*a860*/  PRMT R44, R45, 0x7604, R44 ;  /* 0x000076042d2c7816 */ /* 0x000fe4000000002c */
[----:B------:R-:W-:Y:S02]  /*a870*/  SHF.R.U32.HI R45, RZ, 0x10, R5 ;  /* 0x00000010ff2d7819 */ /* 0x000fe40000011605 */
[----:B------:R-:W-:Y:S02]  /*a880*/  PRMT R40, R40, 0x7604, R21 ;  /* 0x0000760428287816 */ /* 0x000fe40000000015 */
[----:B------:R-:W-:Y:S01]  /*a890*/  SHF.R.U32.HI R21, RZ, 0x10, R13 ;  /* 0x00000010ff157819 */ /* 0x000fe2000001160d */
[----:B------:R-:W-:Y:S01]  /*a8a0*/  IMAD.U32 R45, R45, 0x10000, RZ ;  /* 0x000100002d2d7824 */ /* 0x000fe200078e00ff */
[----:B------:R-:W-:-:S02]  /*a8b0*/  PRMT R51, R43, 0x7604, R42 ;  /* 0x000076042b337816 */ /* 0x000fc4000000002a */
[----:B------:R-:W-:Y:S01]  /*a8c0*/  SHF.R.U32.HI R43, RZ, 0x10, R15 ;  /* 0x00000010ff2b7819 */ /* 0x000fe2000001160f */
[----:B------:R-:W-:Y:S01]  /*a8d0*/  IMAD.U32 R21, R21, 0x10000, RZ ;  /* 0x0001000015157824 */ /* 0x000fe200078e00ff */
[----:B------:R-:W-:Y:S02]  /*a8e0*/  LOP3.LUT R49, R40, 0xff0000, R45, 0xf8, !PT ;  /* 0x00ff000028317812 */ /* 0x000fe400078ef82d */
[----:B------:R-:W-:Y:S01]  /*a8f0*/  LOP3.LUT R39, R39, 0xff0000, R12, 0xf8, !PT ;  /* 0x00ff000027277812 */ /* 0x000fe200078ef80c */
[----:B------:R-:W-:Y:S01]  /*a900*/  IMAD.U32 R43, R43, 0x10000, RZ ;  /* 0x000100002b2b7824 */ /* 0x000fe200078e00ff */
[----:B------:R-:W-:Y:S02]  /*a910*/  LOP3.LUT R21, R38, 0xff0000, R21, 0xf8, !PT ;  /* 0x00ff000026157812 */ /* 0x000fe400078ef815 */
[----:B------:R-:W-:Y:S02]  /*a920*/  LOP3.LUT R41, R41, 0xff0000, R14, 0xf8, !PT ;  /* 0x00ff000029297812 */ /* 0x000fe400078ef80e */
[----:B------:R-:W-:-:S02]  /*a930*/  LOP3.LUT R43, R20, 0xff0000, R43, 0xf8, !PT ;  /* 0x00ff0000142b7812 */ /* 0x000fc400078ef82b */
[----:B------:R-:W-:Y:S02]  /*a940*/  LOP3.LUT R49, R49, 0xff000000, R5, 0xf8, !PT ;  /* 0xff00000031317812 */ /* 0x000fe400078ef805 */
[----:B------:R-:W-:Y:S02]  /*a950*/  LOP3.LUT R20, R39, 0xff000000, R12, 0xf8, !PT ;  /* 0xff00000027147812 */ /* 0x000fe400078ef80c */
[----:B------:R-:W-:Y:S02]  /*a960*/  LOP3.LUT R45, R21, 0xff000000, R13, 0xf8, !PT ;  /* 0xff000000152d7812 */ /* 0x000fe400078ef80d */
[----:B------:R-:W-:Y:S02]  /*a970*/  LOP3.LUT R12, R41, 0xff000000, R14, 0xf8, !PT ;  /* 0xff000000290c7812 */ /* 0x000fe400078ef80e */
[----:B------:R-:W-:Y:S02]  /*a980*/  LOP3.LUT R47, R47, 0xff0000, R4, 0xf8, !PT ;  /* 0x00ff00002f2f7812 */ /* 0x000fe400078ef804 */
[----:B------:R-:W-:-:S02]  /*a990*/  LOP3.LUT R41, R43, 0xff000000, R15, 0xf8, !PT ;  /* 0xff0000002b297812 */ /* 0x000fc400078ef80f */
[----:B------:R-:W-:Y:S02]  /*a9a0*/  SHF.R.U32.HI R53, RZ, 0x10, R7 ;  /* 0x00000010ff357819 */ /* 0x000fe40000011607 */
[----:B------:R-:W-:Y:S02]  /*a9b0*/  LOP3.LUT R51, R51, 0xff0000, R6, 0xf8, !PT ;  /* 0x00ff000033337812 */ /* 0x000fe400078ef806 */
[----:B------:R-:W-:Y:S01]  /*a9c0*/  F2FP.F16.E4M3.UNPACK_B R48, R49 ;  /* 0x00000031ff30723e */ /* 0x000fe200020006ff */
[----:B------:R-:W-:Y:S01]  /*a9d0*/  IMAD.U32 R53, R53, 0x10000, RZ ;  /* 0x0001000035357824 */ /* 0x000fe200078e00ff */
[----:B0-----:R-:W-:Y:S02]  /*a9e0*/  F2FP.F16.E4M3.UNPACK_B R15, R33 ;  /* 0x00000021ff0f723e */ /* 0x001fe400020006ff */
[-C--:B------:R-:W-:Y:S01]  /*a9f0*/  F2FP.F16.E4M3.UNPACK_B R21, R28.reuse ;  /* 0x0000001cff15723e */ /* 0x080fe200020006ff */
[--C-:B------:R-:W-:Y:S01]  /*aa00*/  HADD2.F32 R50, -RZ, R48.reuse.H0_H0 ;  /* 0x20000030ff327230 */ /* 0x100fe20000004100 */
[----:B------:R-:W-:Y:S01]  /*aa10*/  F2FP.F16.E4M3.UNPACK_B R39, R28.H1 ;  /* 0x0000001cff27723e */ /* 0x000fe200030006ff */
[----:B------:R-:W-:Y:S01]  /*aa20*/  HADD2.F32 R48, -RZ, R48.H1_H1 ;  /* 0x30000030ff307230 */ /* 0x000fe20000004100 */
[----:B------:R-:W-:-:S02]  /*aa30*/  F2FP.F16.E4M3.UNPACK_B R28, R45 ;  /* 0x0000002dff1c723e */ /* 0x000fc400020006ff */
[----:B------:R-:W-:Y:S02]  /*aa40*/  LOP3.LUT R38, R47, 0xff000000, R4, 0xf8, !PT ;  /* 0xff0000002f267812 */ /* 0x000fe400078ef804 */
[----:B------:R-:W-:Y:S01]  /*aa50*/  LOP3.LUT R4, R51, 0xff000000, R6, 0xf8, !PT ;  /* 0xff00000033047812 */ /* 0x000fe200078ef806 */
[--C-:B------:R-:W-:Y:S01]  /*aa60*/  HADD2.F32 R6, -RZ, R15.reuse.H0_H0 ;  /* 0x2000000fff067230 */ /* 0x100fe20000004100 */
[-C--:B------:R-:W-:Y:S01]  /*aa70*/  F2FP.F16.E4M3.UNPACK_B R14, R29.reuse ;  /* 0x0000001dff0e723e */ /* 0x080fe200020006ff */
[----:B------:R-:W-:Y:S01]  /*aa80*/  HADD2.F32 R15, -RZ, R15.H1_H1 ;  /* 0x3000000fff0f7230 */ /* 0x000fe20000004100 */
[----:B------:R-:W-:Y:S01]  /*aa90*/  F2FP.F16.E4M3.UNPACK_B R40, R29.H1 ;  /* 0x0000001dff28723e */ /* 0x000fe200030006ff */
[----:B------:R-:W-:Y:S01]  /*aaa0*/  HADD2.F32 R29, -RZ, R28.H0_H0 ;  /* 0x2000001cff1d7230 */ /* 0x000fe20000004100 */
[-C--:B------:R-:W-:Y:S01]  /*aab0*/  F2FP.F16.E4M3.UNPACK_B R43, R31.reuse ;  /* 0x0000001fff2b723e */ /* 0x080fe200020006ff */
[--C-:B------:R-:W-:Y:S01]  /*aac0*/  HADD2.F32 R13, -RZ, R14.reuse.H0_H0 ;  /* 0x2000000eff0d7230 */ /* 0x100fe20000004100 */
[----:B------:R-:W-:Y:S01]  /*aad0*/  F2FP.F16.E4M3.UNPACK_B R46, R31.H1 ;  /* 0x0000001fff2e723e */ /* 0x000fe200030006ff */
[----:B------:R-:W-:Y:S01]  /*aae0*/  HADD2.F32 R14, -RZ, R14.H1_H1 ;  /* 0x3000000eff0e7230 */ /* 0x000fe20000004100 */
[----:B------:R-:W-:Y:S01]  /*aaf0*/  F2FP.F16.E4M3.UNPACK_B R31, R32 ;  /* 0x00000020ff1f723e */ /* 0x000fe200020006ff */
[----:B------:R-:W-:Y:S01]  /*ab00*/  FMUL.FTZ R51, R15, R48 ;  /* 0x000000300f337220 */ /* 0x000fe20000410000 */
[----:B------:R-:W-:Y:S01]  /*ab10*/  F2FP.F16.E4M3.UNPACK_B R42, R32.H1 ;  /* 0x00000020ff2a723e */ /* 0x000fe200030006ff */
[----:B------:R-:W-:Y:S01]  /*ab20*/  FMUL.FTZ R32, R6, R50 ;  /* 0x0000003206207220 */ /* 0x000fe20000410000 */
[----:B------:R-:W-:-:S02]  /*ab30*/  LOP3.LUT R53, R44, 0xff0000, R53, 0xf8, !PT ;  /* 0x00ff00002c357812 */ /* 0x000fc400078ef835 */
[-C--:B------:R-:W-:Y:S02]  /*ab40*/  F2FP.F16.E4M3.UNPACK_B R44, R35.reuse ;  /* 0x00000023ff2c723e */ /* 0x080fe400020006ff */
[----:B------:R-:W-:Y:S01]  /*ab50*/  F2FP.F16.E4M3.UNPACK_B R47, R35.H1 ;  /* 0x00000023ff2f723e */ /* 0x000fe200030006ff */
[----:B------:R-:W-:Y:S01]  /*ab60*/  FMUL.FTZ R35, R6, R29 ;  /* 0x0000001d06237220 */ /* 0x000fe20000410000 */
[----:B------:R-:W-:Y:S01]  /*ab70*/  F2FP.F16.E4M3.UNPACK_B R33, R33.H1 ;  /* 0x00000021ff21723e */ /* 0x000fe200030006ff */
[C---:B------:R-:W-:Y:S01]  /*ab80*/  FFMA.FTZ R6, R13.reuse, R29, -R32 ;  /* 0x0000001d0d067223 */ /* 0x040fe20000010820 */
[----:B------:R-:W-:Y:S01]  /*ab90*/  F2FP.F16.E4M3.UNPACK_B R49, R49.H1 ;  /* 0x00000031ff31723e */ /* 0x000fe200030006ff */
[----:B------:R-:W-:Y:S01]  /*aba0*/  HADD2.F32 R32, -RZ, R28.H1_H1 ;  /* 0x3000001cff207230 */ /* 0x000fe20000004100 */
[----:B------:R-:W-:Y:S01]  /*abb0*/  F2FP.F16.E4M3.UNPACK_B R45, R45.H1 ;  /* 0x0000002dff2d723e */ /* 0x000fe200030006ff */
[----:B------:R-:W-:Y:S01]  /*abc0*/  FFMA.FTZ R13, R13, R50, R35 ;  /* 0x000000320d0d7223 */ /* 0x000fe20000010023 */
[----:B------:R-:W-:Y:S01]  /*abd0*/  HADD2.F32 R28, -RZ, R33.H0_H0 ;  /* 0x20000021ff1c7230 */ /* 0x000fe20000004100 */
[----:B------:R-:W-:Y:S01]  /*abe0*/  LOP3.LUT R53, R53, 0xff000000, R7, 0xf8, !PT ;  /* 0xff00000035357812 */ /* 0x000fe200078ef807 */
[----:B------:R-:W-:-:S02]  /*abf0*/  HADD2.F32 R50, -RZ, R49.H0_H0 ;  /* 0x20000031ff327230 */ /* 0x000fc40000004100 */
[-C--:B------:R-:W-:Y:S01]  /*ac00*/  FMUL.FTZ R55, R15, R32.reuse ;  /* 0x000000200f377220 */ /* 0x080fe20000410000 */
[----:B------:R-:W-:Y:S02]  /*ac10*/  HADD2.F32 R35, -RZ, R45.H0_H0 ;  /* 0x2000002dff237230 */ /* 0x000fe40000004100 */
[----:B------:R-:W-:Y:S01]  /*ac20*/  FFMA.FTZ R15, R14, R32, -R51 ;  /* 0x000000200e0f7223 */ /* 0x000fe20000010833 */
[----:B------:R-:W-:Y:S02]  /*ac30*/  HADD2.F32 R29, -RZ, R40.H0_H0 ;  /* 0x20000028ff1d7230 */ /* 0x000fe40000004100 */
[C---:B------:R-:W-:Y:S01]  /*ac40*/  FMUL.FTZ R52, R28.reuse, R50 ;  /* 0x000000321c347220 */ /* 0x040fe20000410000 */
[----:B------:R-:W-:Y:S01]  /*ac50*/  F2FP.F16.E4M3.UNPACK_B R51, R53 ;  /* 0x00000035ff33723e */ /* 0x000fe200020006ff */
[----:B------:R-:W-:Y:S01]  /*ac60*/  FMUL.FTZ R57, R28, R35 ;  /* 0x000000231c397220 */ /* 0x000fe20000410000 */
[----:B------:R-:W-:Y:S01]  /*ac70*/  FFMA.FTZ R14, R14, R48, R55 ;  /* 0x000000300e0e7223 */ /* 0x000fe20000010037 */
[----:B------:R-:W-:Y:S01]  /*ac80*/  F2FP.F16.E4M3.UNPACK_B R48, R41 ;  /* 0x00000029ff30723e */ /* 0x000fe200020006ff */
[----:B------:R-:W-:Y:S01]  /*ac90*/  FFMA.FTZ R28, R29, R35, -R52 ;  /* 0x000000231d1c7223 */ /* 0x000fe20000010834 */
[----:B------:R-:W-:-:S02]  /*aca0*/  HADD2.F32 R52, -RZ, R51.H0_H0 ;  /* 0x20000033ff347230 */ /* 0x000fc40000004100 */
[----:B------:R-:W-:Y:S01]  /*acb0*/  FFMA.FTZ R29, R29, R50, R57 ;  /* 0x000000321d1d7223 */ /* 0x000fe20000010039 */
[----:B------:R-:W-:Y:S01]  /*acc0*/  HADD2.F32 R35, -RZ, R44.H0_H0 ;  /* 0x2000002cff237230 */ /* 0x000fe20000004100 */
[----:B------:R-:W-:Y:S01]  /*acd0*/  F2FP.F16.E4M3.UNPACK_B R54, R53.H1 ;  /* 0x00000035ff36723e */ /* 0x000fe200030006ff */
[----:B------:R-:W-:Y:S01]  /*ace0*/  HADD2.F32 R50, -RZ, R49.H1_H1 ;  /* 0x30000031ff327230 */ /* 0x000fe20000004100 */
[----:B------:R-:W-:Y:S01]  /*acf0*/  F2FP.F16.E4M3.UNPACK_B R7, R34 ;  /* 0x00000022ff07723e */ /* 0x000fe200020006ff */
[----:B------:R-:W-:Y:S02]  /*ad00*/  HADD2.F32 R49, -RZ, R48.H0_H0 ;  /* 0x20000030ff317230 */ /* 0x000fe40000004100 */
[----:B------:R-:W-:Y:S01]  /*ad10*/  FMUL.FTZ R59, R35, R52 ;  /* 0x00000034233b7220 */ /* 0x000fe20000410000 */
[----:B------:R-:W-:Y:S01]  /*ad20*/  HADD2.F32 R32, -RZ, R43.H0_H0 ;  /* 0x2000002bff207230 */ /* 0x000fe20000004100 */
[----:B------:R-:W-:Y:S01]  /*ad30*/  F2FP.F16.E4M3.UNPACK_B R34, R34.H1 ;  /* 0x00000022ff22723e */ /* 0x000fe200030006ff */
[----:B------:R-:W-:-:S02]  /*ad40*/  HADD2.F32 R33, -RZ, R33.H1_H1 ;  /* 0x30000021ff217230 */ /* 0x000fc40000004100 */
[-C--:B------:R-:W-:Y:S01]  /*ad50*/  FMUL.FTZ R61, R35, R49.reuse ;  /* 0x00000031233d7220 */ /* 0x080fe20000410000 */
[----:B------:R-:W-:Y:S02]  /*ad60*/  HADD2.F32 R45, -RZ, R45.H1_H1 ;  /* 0x3000002dff2d7230 */ /* 0x000fe40000004100 */
[----:B------:R-:W-:Y:S01]  /*ad70*/  FFMA.FTZ R35, R32, R49, -R59 ;  /* 0x0000003120237223 */ /* 0x000fe2000001083b */
[----:B------:R-:W-:Y:S02]  /*ad80*/  HADD2.F32 R40, -RZ, R40.H1_H1 ;  /* 0x30000028ff287230 */ /* 0x000fe40000004100 */
[C---:B------:R-:W-:Y:S01]  /*ad90*/  FMUL.FTZ R55, R33.reuse, R50 ;  /* 0x0000003221377220 */ /* 0x040fe20000410000 */
[----:B------:R-:W-:Y:S02]  /*ada0*/  HADD2.F32 R49, -RZ, R48.H1_H1 ;  /* 0x30000030ff317230 */ /* 0x000fe40000004100 */
[----:B------:R-:W-:Y:S01]  /*adb0*/  FMUL.FTZ R57, R33, R45 ;  /* 0x0000002d21397220 */ /* 0x000fe20000410000 */
[----:B------:R-:W-:Y:S01]  /*adc0*/  F2FP.F16.E4M3.UNPACK_B R48, R41.H1 ;  /* 0x00000029ff30723e */ /* 0x000fe200030006ff */
[----:B------:R-:W-:Y:S01]  /*add0*/  FFMA.FTZ R33, R40, R45, -R55 ;  /* 0x0000002d28217223 */ /* 0x000fe20000010837 */
[----:B------:R-:W-:Y:S01]  /*ade0*/  FFMA.FTZ R32, R32, R52, R61 ;  /* 0x0000003420207223 */ /* 0x000fe2000001003d */
[----:B------:R-:W-:-:S02]  /*adf0*/  HADD2.F32 R51, -RZ, R51.H1_H1 ;  /* 0x30000033ff337230 */ /* 0x000fc40000004100 */
[----:B------:R-:W-:Y:S01]  /*ae00*/  FFMA.FTZ R40, R40, R50, R57 ;  /* 0x0000003228287223 */ /* 0x000fe20000010039 */
[----:B------:R-:W-:Y:S01]  /*ae10*/  HADD2.F32 R44, -RZ, R44.H1_H1 ;  /* 0x3000002cff2c7230 */ /* 0x000fe20000004100 */
[-C--:B------:R-:W-:Y:S01]  /*ae20*/  F2FP.F16.E4M3.UNPACK_B R5, R30.reuse ;  /* 0x0000001eff05723e */ /* 0x080fe200020006ff */
[----:B------:R-:W-:Y:S01]  /*ae30*/  HADD2.F32 R52, -RZ, R54.H0_H0 ;  /* 0x20000036ff347230 */ /* 0x000fe20000004100 */
[----:B------:R-:W-:Y:S01]  /*ae40*/  F2FP.F16.E4M3.UNPACK_B R30, R30.H1 ;  /* 0x0000001eff1e723e */ /* 0x000fe200030006ff */
[----:B------:R-:W-:Y:S02]  /*ae50*/  HADD2.F32 R41, -RZ, R47.H0_H0 ;  /* 0x2000002fff297230 */ /* 0x000fe40000004100 */
[C---:B------:R-:W-:Y:S01]  /*ae60*/  FMUL.FTZ R56, R44.reuse, R51 ;  /* 0x000000332c387220 */ /* 0x040fe20000410000 */
[----:B------:R-:W-:Y:S02]  /*ae70*/  HADD2.F32 R50, -RZ, R48.H0_H0 ;  /* 0x20000030ff327230 */ /* 0x000fe40000004100 */
[----:B------:R-:W-:Y:S01]  /*ae80*/  FMUL.FTZ R58, R44, R49 ;  /* 0x000000312c3a7220 */ /* 0x000fe20000410000 */
[----:B------:R-:W-:-:S02]  /*ae90*/  HADD2.F32 R43, -RZ, R43.H1_H1 ;  /* 0x3000002bff2b7230 */ /* 0x000fc40000004100 */
[C---:B------:R-:W-:Y:S01]  /*aea0*/  FMUL.FTZ R60, R41.reuse, R52 ;  /* 0x00000034293c7220 */ /* 0x040fe20000410000 */
[----:B------:R-:W-:Y:S02]  /*aeb0*/  HADD2.F32 R45, -RZ, R46.H0_H0 ;  /* 0x2000002eff2d7230 */ /* 0x000fe40000004100 */
[-C--:B------:R-:W-:Y:S01]  /*aec0*/  FMUL.FTZ R53, R41, R50.reuse ;  /* 0x0000003229357220 */ /* 0x080fe20000410000 */
        /* <DEDUP_REMOVED lines=9> */
[----:B------:R-:W-:Y:S01]  /*af60*/  F2FP.SATFINITE.E4M3.F32.PACK_AB_MERGE_C R29, R40, R29, RZ ;  /* 0x0000001d281d723e */ /* 0x000fe200048070ff */
[----:B------:R-:W-:-:S02]  /*af70*/  HADD2.F32 R47, -RZ, R47.H1_H1 ;  /* 0x3000002fff2f7230 */ /* 0x000fc40000004100 */
[----:B------:R-:W-:Y:S01]  /*af80*/  HADD2.F32 R54, -RZ, R53.H0_H0 ;  /* 0x20000035ff367230 */ /* 0x000fe20000004100 */
[----:B------:R-:W-:Y:S01]  /*af90*/  F2FP.SATFINITE.E4M3.F32.PACK_AB_MERGE_C R13, R14, R13, R29 ;  /* 0x0000000d0e0d723e */ /* 0x000fe2000480701d */
[----:B------:R-:W-:Y:S02]  /*afa0*/  HADD2.F32 R46, -RZ, R42.H0_H0 ;  /* 0x2000002aff2e7230 */ /* 0x000fe40000004100 */
[C---:B------:R-:W-:Y:S01]  /*afb0*/  FMUL.FTZ R59, R47.reuse, R55 ;  /* 0x000000372f3b7220 */ /* 0x040fe20000410000 */
[----:B------:R-:W-:Y:S02]  /*afc0*/  HADD2.F32 R51, -RZ, R50.H0_H0 ;  /* 0x20000032ff337230 */ /* 0x000fe40000004100 */
[----:B------:R-:W-:Y:S01]  /*afd0*/  FMUL.FTZ R58, R47, R52 ;  /* 0x000000342f3a7220 */ /* 0x000fe20000410000 */
[----:B------:R-:W-:Y:S02]  /*afe0*/  HADD2.F32 R49, -RZ, R39.H0_H0 ;  /* 0x20000027ff317230 */ /* 0x000fe40000004100 */
[----:B------:R-:W-:Y:S01]  /*aff0*/  FMUL.FTZ R56, R46, R54 ;  /* 0x000000362e387220 */ /* 0x000fe20000410000 */
[----:B------:R-:W-:-:S02]  /*b000*/  HADD2.F32 R42, -RZ, R42.H1_H1 ;  /* 0x3000002aff2a7230 */ /* 0x000fc40000004100 */
[----:B------:R-:W-:Y:S01]  /*b010*/  FMUL.FTZ R57, R46, R51 ;  /* 0x000000332e397220 */ /* 0x000fe20000410000 */
[----:B------:R-:W-:Y:S02]  /*b020*/  HADD2.F32 R50, -RZ, R50.H1_H1 ;  /* 0x30000032ff327230 */ /* 0x000fe40000004100 */
[C---:B------:R-:W-:Y:S01]  /*b030*/  FFMA.FTZ R46, R48.reuse, R52, -R59 ;  /* 0x00000034302e7223 */ /* 0x040fe2000001083b */
[----:B------:R-:W-:Y:S01]  /*b040*/  FFMA.FTZ R48, R48, R55, R58 ;  /* 0x0000003730307223 */ /* 0x000fe2000001003a */
[C---:B------:R-:W-:Y:S01]  /*b050*/  FFMA.FTZ R47, R49.reuse, R51, -R56 ;  /* 0x00000033312f7223 */ /* 0x040fe20000010838 */
[----:B------:R-:W-:Y:S01]  /*b060*/  HADD2.F32 R52, -RZ, R53.H1_H1 ;  /* 0x30000035ff347230 */ /* 0x000fe20000004100 */
[----:B------:R-:W-:Y:S01]  /*b070*/  F2FP.F16.E4M3.UNPACK_B R53, R38 ;  /* 0x00000026ff35723e */ /* 0x000fe200020006ff */
[----:B------:R-:W-:Y:S01]  /*b080*/  HADD2.F32 R39, -RZ, R39.H1_H1 ;  /* 0x30000027ff277230 */ /* 0x000fe20000004100 */
[----:B------:R-:W-:Y:S01]  /*b090*/  F2FP.F16.E4M3.UNPACK_B R51, R20 ;  /* 0x00000014ff33723e */ /* 0x000fe200020006ff */
[C---:B------:R-:W-:Y:S01]  /*b0a0*/  FMUL.FTZ R55, R42.reuse, R50 ;  /* 0x000000322a377220 */ /* 0x040fe20000410000 */
[----:B------:R-:W-:Y:S01]  /*b0b0*/  FFMA.FTZ R49, R49, R54, R57 ;  /* 0x0000003631317223 */ /* 0x000fe20000010039 */
[----:B------:R-:W-:Y:S01]  /*b0c0*/  FMUL.FTZ R20, R42, R52 ;  /* 0x000000342a147220 */ /* 0x000fe20000410000 */
[----:B------:R-:W-:-:S02]  /*b0d0*/  HADD2.F32 R54, -RZ, R53.H0_H0 ;  /* 0x20000035ff367230 */ /* 0x000fc40000004100 */
[C---:B------:R-:W-:Y:S01]  /*b0e0*/  FFMA.FTZ R38, R39.reuse, R52, R55 ;  /* 0x0000003427267223 */ /* 0x040fe20000010037 */
[----:B------:R-:W-:Y:S02]  /*b0f0*/  HADD2.F32 R42, -RZ, R31.H0_H0 ;  /* 0x2000001fff2a7230 */ /* 0x000fe40000004100 */
[----:B------:R-:W-:Y:S01]  /*b100*/  FFMA.FTZ R20, R39, R50, -R20 ;  /* 0x0000003227147223 */ /* 0x000fe20000010814 */
[----:B------:R-:W-:Y:S01]  /*b110*/  HADD2.F32 R52, -RZ, R51.H0_H0 ;  /* 0x20000033ff347230 */ /* 0x000fe20000004100 */
[----:B------:R-:W-:Y:S01]  /*b120*/  F2FP.SATFINITE.E4M3.F32.PACK_AB_MERGE_C R45, R48, R45, RZ ;  /* 0x0000002d302d723e */ /* 0x000fe200048070ff */
[----:B------:R-:W-:Y:S02]  /*b130*/  HADD2.F32 R39, -RZ, R21.H0_H0 ;  /* 0x20000015ff277230 */ /* 0x000fe40000004100 */
[C---:B------:R-:W-:Y:S01]  /*b140*/  FMUL.FTZ R56, R42.reuse, R54 ;  /* 0x000000362a387220 */ /* 0x040fe20000410000 */
[----:B------:R-:W-:Y:S02]  /*b150*/  HADD2.F32 R50, -RZ, R31.H1_H1 ;  /* 0x3000001fff327230 */ /* 0x000fe40000004100 */
[----:B------:R-:W-:Y:S01]  /*b160*/  FMUL.FTZ R58, R42, R52 ;  /* 0x000000342a3a7220 */ /* 0x000fe20000410000 */
[----:B------:R-:W-:-:S02]  /*b170*/  HADD2.F32 R51, -RZ, R51.H1_H1 ;  /* 0x30000033ff337230 */ /* 0x000fc40000004100 */
[C---:B------:R-:W-:Y:S01]  /*b180*/  FFMA.FTZ R31, R39.reuse, R52, -R56 ;  /* 0x00000034271f7223 */ /* 0x040fe20000010838 */
[----:B------:R-:W-:Y:S01]  /*b190*/  HADD2.F32 R53, -RZ, R53.H1_H1 ;  /* 0x30000035ff357230 */ /* 0x000fe20000004100 */
[----:B------:R-:W-:Y:S01]  /*b1a0*/  F2FP.F16.E4M3.UNPACK_B R52, R4.H1 ;  /* 0x00000004ff34723e */ /* 0x000fe200030006ff */
[----:B------:R-:W-:Y:S02]  /*b1b0*/  HADD2.F32 R42, -RZ, R21.H1_H1 ;  /* 0x30000015ff2a7230 */ /* 0x000fe40000004100 */
[----:B------:R-:W-:Y:S01]  /*b1c0*/  FFMA.FTZ R21, R39, R54, R58 ;  /* 0x0000003627157223 */ /* 0x000fe2000001003a */
[C---:B------:R-:W-:Y:S01]  /*b1d0*/  FMUL.FTZ R58, R50.reuse, R51 ;  /* 0x00000033323a7220 */ /* 0x040fe20000410000 */
[-C--:B------:R-:W-:Y:S01]  /*b1e0*/  FMUL.FTZ R55, R50, R53.reuse ;  /* 0x0000003532377220 */ /* 0x080fe20000410000 */
[-C--:B------:R-:W-:Y:S01]  /*b1f0*/  F2FP.F16.E4M3.UNPACK_B R39, R12.reuse.H1 ;  /* 0x0000000cff27723e */ /* 0x080fe200030006ff */
[----:B------:R-:W-:Y:S02]  /*b200*/  HADD2.F32 R50, -RZ, R34.H0_H0 ;  /* 0x20000022ff327230 */ /* 0x000fe40000004100 */
[C---:B------:R-:W-:Y:S01]  /*b210*/  FFMA.FTZ R58, R42.reuse, R53, R58 ;  /* 0x000000352a3a7223 */ /* 0x040fe2000001003a */
[----:B------:R-:W-:Y:S01]  /*b220*/  FFMA.FTZ R56, R42, R51, -R55 ;  /* 0x000000332a387223 */ /* 0x000fe20000010837 */
[--C-:B------:R-:W-:Y:S01]  /*b230*/  HADD2.F32 R54, -RZ, R52.reuse.H0_H0 ;  /* 0x20000034ff367230 */ /* 0x100fe20000004100 */
[----:B------:R-:W-:Y:S01]  /*b240*/  F2FP.F16.E4M3.UNPACK_B R12, R12 ;  /* 0x0000000cff0c723e */ /* 0x000fe200020006ff */
[----:B------:R-:W-:Y:S01]  /*b250*/  HADD2.F32 R53, -RZ, R52.H1_H1 ;  /* 0x30000034ff357230 */ /* 0x000fe20000004100 */
[----:B------:R-:W-:Y:S01]  /*b260*/  F2FP.F16.E4M3.UNPACK_B R4, R4 ;  /* 0x00000004ff04723e */ /* 0x000fe200020006ff */
[----:B------:R-:W-:-:S02]  /*b270*/  HADD2.F32 R34, -RZ, R34.H1_H1 ;  /* 0x30000022ff227230 */ /* 0x000fc40000004100 */
[----:B------:R-:W-:Y:S01]  /*b280*/  FMUL.FTZ R60, R50, R54 ;  /* 0x00000036323c7220 */ /* 0x000fe20000410000 */
[--C-:B------:R-:W-:Y:S02]  /*b290*/  HADD2.F32 R42, -RZ, R39.reuse.H0_H0 ;  /* 0x20000027ff2a7230 */ /* 0x100fe40000004100 */
[----:B------:R-:W-:Y:S02]  /*b2a0*/  HADD2.F32 R51, -RZ, R39.H1_H1 ;  /* 0x30000027ff337230 */ /* 0x000fe40000004100 */
[----:B------:R-:W-:Y:S01]  /*b2b0*/  FMUL.FTZ R55, R34, R53 ;  /* 0x0000003522377220 */ /* 0x000fe20000410000 */
[--C-:B------:R-:W-:Y:S02]  /*b2c0*/  HADD2.F32 R39, -RZ, R30.reuse.H0_H0 ;  /* 0x2000001eff277230 */ /* 0x100fe40000004100 */
[-C--:B------:R-:W-:Y:S01]  /*b2d0*/  FMUL.FTZ R50, R50, R42.reuse ;  /* 0x0000002a32327220 */ /* 0x080fe20000410000 */
[----:B------:R-:W-:Y:S02]  /*b2e0*/  HADD2.F32 R30, -RZ, R30.H1_H1 ;  /* 0x3000001eff1e7230 */ /* 0x000fe40000004100 */
[-C--:B------:R-:W-:Y:S01]  /*b2f0*/  FMUL.FTZ R34, R34, R51.reuse ;  /* 0x0000003322227220 */ /* 0x080fe20000410000 */
[C---:B------:R-:W-:Y:S01]  /*b300*/  FFMA.FTZ R60, R39.reuse, R42, -R60 ;  /* 0x0000002a273c7223 */ /* 0x040fe2000001083c */
[----:B------:R-:W-:Y:S01]  /*b310*/  FFMA.FTZ R50, R39, R54, R50 ;  /* 0x0000003627327223 */ /* 0x000fe20000010032 */
[C---:B------:R-:W-:Y:S01]  /*b320*/  FFMA.FTZ R55, R30.reuse, R51, -R55 ;  /* 0x000000331e377223 */ /* 0x040fe20000010837 */
[----:B------:R-:W-:Y:S01]  /*b330*/  FFMA.FTZ R57, R30, R53, R34 ;  /* 0x000000351e397223 */ /* 0x000fe20000010022 */
[----:B------:R-:W-:-:S02]  /*b340*/  HADD2.F32 R39, -RZ, R12.H0_H0 ;  /* 0x2000000cff277230 */ /* 0x000fc40000004100 */
[----:B------:R-:W-:Y:S01]  /*b350*/  HADD2.F32 R30, -RZ, R12.H1_H1 ;  /* 0x3000000cff1e7230 */ /* 0x000fe20000004100 */
[----:B------:R-:W-:Y:S01]  /*b360*/  F2FP.SATFINITE.E4M3.F32.PACK_AB_MERGE_C R55, R55, R60, RZ ;  /* 0x0000003c3737723e */ /* 0x000fe200048070ff */
[--C-:B------:R-:W-:Y:S01]  /*b370*/  HADD2.F32 R12, -RZ, R7.reuse.H0_H0 ;  /* 0x20000007ff0c7230 */ /* 0x100fe20000004100 */
[----:B------:R-:W-:Y:S01]  /*b380*/  F2FP.SATFINITE.E4M3.F32.PACK_AB_MERGE_C R50, R57, R50, RZ ;  /* 0x000000323932723e */ /* 0x000fe200048070ff */
[--C-:B------:R-:W-:Y:S02]  /*b390*/  HADD2.F32 R34, -RZ, R4.reuse.H1_H1 ;  /* 0x30000004ff227230 */ /* 0x100fe40000004100 */
[----:B------:R-:W-:Y:S02]  /*b3a0*/  HADD2.F32 R7, -RZ, R7.H1_H1 ;  /* 0x30000007ff077230 */ /* 0x000fe40000004100 */
[----:B------:R-:W-:Y:S02]  /*b3b0*/  HADD2.F32 R51, -RZ, R4.H0_H0 ;  /* 0x20000004ff337230 */ /* 0x000fe40000004100 */
[----:B------:R-:W-:-:S02]  /*b3c0*/  HADD2.F32 R4, -RZ, R5.H0_H0 ;  /* 0x20000005ff047230 */ /* 0x000fc40000004100 */
[C---:B------:R-:W-:Y:S01]  /*b3d0*/  FMUL.FTZ R42, R7.reuse, R34 ;  /* 0x00000022072a7220 */ /* 0x040fe20000410000 */
[----:B------:R-:W-:Y:S02]  /*b3e0*/  HADD2.F32 R5, -RZ, R5.H1_H1 ;  /* 0x30000005ff057230 */ /* 0x000fe40000004100 */
[C---:B------:R-:W-:Y:S01]  /*b3f0*/  FMUL.FTZ R53, R12.reuse, R51 ;  /* 0x000000330c357220 */ /* 0x040fe20000410000 */
[-C--:B------:R-:W-:Y:S01]  /*b400*/  FMUL.FTZ R7, R7, R30.reuse ;  /* 0x0000001e07077220 */ /* 0x080fe20000410000 */
[-C--:B------:R-:W-:Y:S01]  /*b410*/  FMUL.FTZ R12, R12, R39.reuse ;  /* 0x000000270c0c7220 */ /* 0x080fe20000410000 */
[C---:B------:R-:W-:Y:S02]  /*b420*/  FFMA.FTZ R42, R5.reuse, R30, -R42 ;  /* 0x0000001e052a7223 */ /* 0x040fe4000001082a */
        /* <DEDUP_REMOVED lines=10> */
[----:B------:R-:W-:Y:S02]  /*b4d0*/  F2FP.SATFINITE.E4M3.F32.PACK_AB_MERGE_C R6, R42, R53, R55 ;  /* 0x000000352a06723e */ /* 0x000fe40004807037 */
[----:B------:R-:W-:Y:S02]  /*b4e0*/  F2FP.SATFINITE.E4M3.F32.PACK_AB_MERGE_C R15, R41, R32, R45 ;  /* 0x00000020290f723e */ /* 0x000fe4000480702d */
[----:B------:R-:W-:Y:S01]  /*b4f0*/  F2FP.SATFINITE.E4M3.F32.PACK_AB_MERGE_C R12, R58, R21, R12 ;  /* 0x000000153a0c723e */ /* 0x000fe2000480700c */
[----:B------:R0:W-:Y:S01]  /*b500*/  STS.128 [R37+0xf000], R4 ;  /* 0x00f0000425007388 */ /* 0x0001e20000000c00 */
[----:B------:R-:W-:-:S05]  /*b510*/  F2FP.SATFINITE.E4M3.F32.PACK_AB_MERGE_C R14, R34, R51, R50 ;  /* 0x00000033220e723e */ /* 0x000fca0004807032 */
[----:B------:R0:W-:Y:S02]  /*b520*/  STS.128 [R0+0xf000], R12 ;  /* 0x00f0000c00007388 */ /* 0x0001e40000000c00 */
.L_x_1350:
[----:B------:R-:W-:Y:S05]  /*b530*/  BSYNC B1 ;  /* 0x0000000000017941 */ /* 0x000fea0003800000 */
.L_x_1349:
[----:B------:R-:W-:Y:S05]  /*b540*/  @P1 BRA `(.L_x_1339) ;  /* 0x0000000c00f81947 */ /* 0x000fea0003800000 */
[----:B----4-:R-:W2:Y:S04]  /*b550*/  LDL R21, [R1+0x1c] ;  /* 0x00001c0001157983 */ /* 0x010ea80000100800 */
[----:B------:R-:W4:Y:S01]  /*b560*/  LDL R49, [R1+0x78] ;  /* 0x0000780001317983 */ /* 0x000f220000100800 */
[----:B0----5:R-:W-:Y:S02]  /*b570*/  SHF.R.U32.HI R0, RZ, 0x8, R24 ;  /* 0x00000008ff007819 */ /* 0x021fe40000011618 */
[----:B------:R-:W-:Y:S02]  /*b580*/  LOP3.LUT R5, R24, 0xff, RZ, 0xc0, !PT ;  /* 0x000000ff18057812 */ /* 0x000fe400078ec0ff */
[----:B------:R-:W-:Y:S02]  /*b590*/  LOP3.LUT R0, R0, 0xff, RZ, 0xc0, !PT ;  /* 0x000000ff00007812 */ /* 0x000fe400078ec0ff */
[----:B------:R-:W-:-:S02]  /*b5a0*/  SHF.R.U32.HI R14, RZ, 0x8, R25 ;  /* 0x00000008ff0e7819 */ /* 0x000fc40000011619 */
[----:B---3--:R-:W-:Y:S02]  /*b5b0*/  PRMT R20, R0, 0x7604, R5 ;  /* 0x0000760400147816 */ /* 0x008fe40000000005 */
        /* <DEDUP_REMOVED lines=11> */
[----:B------:R-:W-:Y:S02]  /*b670*/  PRMT R33, R12, 0x7604, R15 ;  /* 0x000076040c217816 */ /* 0x000fe4000000000f */
[----:B------:R-:W-:Y:S02]  /*b680*/  LOP3.LUT R14, R13, 0xff, RZ, 0xc0, !PT ;  /* 0x000000ff0d0e7812 */ /* 0x000fe400078ec0ff */
[----:B------:R-:W-:Y:S02]  /*b690*/  SHF.R.U32.HI R12, RZ, 0x8, R9 ;  /* 0x00000008ff0c7819 */ /* 0x000fe40000011609 */
        /* <DEDUP_REMOVED lines=12> */
[----:B------:R-:W-:-:S04]  /*b760*/  SHF.R.U32.HI R32, RZ, 0x10, R11 ;  /* 0x00000010ff207819 */ /* 0x000fc8000001160b */
[----:B------:R-:W-:Y:S02]  /*b770*/  LOP3.LUT R32, R32, 0xff, RZ, 0xc0, !PT ;  /* 0x000000ff20207812 */ /* 0x000fe400078ec0ff */
[----:B--2---:R-:W-:Y:S02]  /*b780*/  LEA.HI R3, R3, R21, RZ, 0x1c ;  /* 0x0000001503037211 */ /* 0x004fe400078fe0ff */
[----:B------:R-:W-:Y:S02]  /*b790*/  LOP3.LUT R21, R10, 0xff, RZ, 0xc0, !PT ;  /* 0x000000ff0a157812 */ /* 0x000fe400078ec0ff */
[C---:B------:R-:W-:Y:S01]  /*b7a0*/  LEA.HI R0, R3.reuse, R3, RZ, 0x1 ;  /* 0x0000000303007211 */ /* 0x040fe200078f08ff */
[----:B------:R-:W-:Y:S01]  /*b7b0*/  IMAD.SHL.U32 R3, R3, 0x10, RZ ;  /* 0x0000001003037824 */ /* 0x000fe200078e00ff */
[----:B------:R-:W-:Y:S01]  /*b7c0*/  PRMT R37, R14, 0x7604, R21 ;  /* 0x000076040e257816 */ /* 0x000fe20000000015 */
[----:B----4-:R-:W-:Y:S01]  /*b7d0*/  LDS.128 R4, [R49+0xf000] ;  /* 0x00f0000031047984 */ /* 0x010fe20000000c00 */
[----:B------:R-:W-:-:S02]  /*b7e0*/  SHF.R.S32.HI R0, RZ, 0x1, R0 ;  /* 0x00000001ff007819 */ /* 0x000fc40000011400 */
[----:B------:R-:W-:Y:S02]  /*b7f0*/  LOP3.LUT R3, R64, 0x10, R3, 0xf8, !PT ;  /* 0x0000001040037812 */ /* 0x000fe400078ef803 */
[----:B------:R-:W-:Y:S01]  /*b800*/  SHF.R.U32.HI R21, RZ, 0x10, R25 ;  /* 0x00000010ff157819 */ /* 0x000fe20000011619 */
[----:B------:R-:W-:Y:S01]  /*b810*/  IMAD R13, R0, 0x1800, R63 ;  /* 0x00001800000d7824 */ /* 0x000fe200078e023f */
[----:B------:R-:W-:Y:S02]  /*b820*/  LOP3.LUT R0, R3, R62, RZ, 0x3c, !PT ;  /* 0x0000003e03007212 */ /* 0x000fe400078e3cff */
[----:B------:R-:W-:Y:S02]  /*b830*/  LOP3.LUT R3, R29, 0xff, RZ, 0xc0, !PT ;  /* 0x000000ff1d037812 */ /* 0x000fe400078ec0ff */
[----:B------:R-:W-:Y:S02]  /*b840*/  IADD3 R0, R16, R13, R0 ;  /* 0x0000000d10007210 */ /* 0x000fe40007ffe000 */
[----:B------:R-:W-:-:S02]  /*b850*/  LOP3.LUT R21, R21, 0xff, RZ, 0xc0, !PT ;  /* 0x000000ff15157812 */ /* 0x000fc400078ec0ff */
[----:B-1----:R-:W-:Y:S01]  /*b860*/  PRMT R39, R3, 0x7604, R34 ;  /* 0x0000760403277816 */ /* 0x002fe20000000022 */
[----:B------:R-:W0:Y:S01]  /*b870*/  LDS.128 R12, [R0+0xf000] ;  /* 0x00f00000000c7984 */ /* 0x000e220000000c00 */
[----:B------:R-:W-:Y:S02]  /*b880*/  SHF.R.U32.HI R3, RZ, 0x10, R24 ;  /* 0x00000010ff037819 */ /* 0x000fe40000011618 */
[----:B------:R-:W-:Y:S02]  /*b890*/  SHF.R.U32.HI R29, RZ, 0x10, R26 ;  /* 0x00000010ff1d7819 */ /* 0x000fe4000001161a */
[----:B------:R-:W-:Y:S02]  /*b8a0*/  PRMT R21, R21, 0x7054, R28 ;  /* 0x0000705415157816 */ /* 0x000fe4000000001c */
[----:B------:R-:W-:Y:S02]  /*b8b0*/  SHF.R.U32.HI R28, RZ, 0x10, R9 ;  /* 0x00000010ff1c7819 */ /* 0x000fe40000011609 */
[----:B------:R-:W-:-:S02]  /*b8c0*/  LOP3.LUT R3, R3, 0xff, RZ, 0xc0, !PT ;  /* 0x000000ff03037812 */ /* 0x000fc400078ec0ff */
[----:B------:R-:W-:Y:S02]  /*b8d0*/  LOP3.LUT R29, R29, 0xff, RZ, 0xc0, !PT ;  /* 0x000000ff1d1d7812 */ /* 0x000fe400078ec0ff */
[----:B------:R-:W-:Y:S02]  /*b8e0*/  LOP3.LUT R28, R28, 0xff, RZ, 0xc0, !PT ;  /* 0x000000ff1c1c7812 */ /* 0x000fe400078ec0ff */
[----:B------:R-:W-:Y:S02]  /*b8f0*/  PRMT R3, R3, 0x7054, R20 ;  /* 0x0000705403037816 */ /* 0x000fe40000000014 */
[----:B------:R-:W-:Y:S02]  /*b900*/  SHF.R.U32.HI R20, RZ, 0x10, R8 ;  /* 0x00000010ff147819 */ /* 0x000fe40000011608 */
[----:B------:R-:W-:Y:S02]  /*b910*/  PRMT R29, R29, 0x7054, R30 ;  /* 0x000070541d1d7816 */ /* 0x000fe4000000001e */
[----:B------:R-:W-:-:S02]  /*b920*/  SHF.R.U32.HI R30, RZ, 0x10, R10 ;  /* 0x00000010ff1e7819 */ /* 0x000fc4000001160a */
[----:B------:R-:W-:Y:S02]  /*b930*/  PRMT R35, R28, 0x7054, R35 ;  /* 0x000070541c237816 */ /* 0x000fe40000000023 */
[----:B------:R-:W-:Y:S02]  /*b940*/  LOP3.LUT R20, R20, 0xff, RZ, 0xc0, !PT ;  /* 0x000000ff14147812 */ /* 0x000fe400078ec0ff */
[----:B------:R-:W-:Y:S02]  /*b950*/  PRMT R39, R32, 0x7054, R39 ;  /* 0x0000705420277816 */ /* 0x000fe40000000027 */
[----:B------:R-:W-:Y:S02]  /*b960*/  LOP3.LUT R30, R30, 0xff, RZ, 0xc0, !PT ;  /* 0x000000ff1e1e7812 */ /* 0x000fe400078ec0ff */
[----:B------:R-:W-:Y:S02]  /*b970*/  LOP3.LUT R38, R35, 0xff000000, R9, 0xf8, !PT ;  /* 0xff00000023267812 */ /* 0x000fe400078ef809 */
[----:B------:R-:W-:-:S02]  /*b980*/  LOP3.LUT R28, R21, 0xff000000, R25, 0xf8, !PT ;  /* 0xff000000151c7812 */ /* 0x000fc400078ef819 */
[----:B------:R-:W-:Y:S02]  /*b990*/  PRMT R33, R20, 0x7054, R33 ;  /* 0x0000705414217816 */ /* 0x000fe40000000021 */
[----:B------:R-:W-:Y:S02]  /*b9a0*/  LOP3.LUT R20, R3, 0xff000000, R24, 0xf8, !PT ;  /* 0xff00000003147812 */ /* 0x000fe400078ef818 */
[----:B------:R-:W-:Y:S02]  /*b9b0*/  LOP3.LUT R42, R39, 0xff000000, R11, 0xf8, !PT ;  /* 0xff000000272a7812 */ /* 0x000fe400078ef80b */
[----:B------:R-:W-:Y:S02]  /*b9c0*/  PRMT R37, R30, 0x7054, R37 ;  /* 0x000070541e257816 */ /* 0x000fe40000000025 */
[----:B------:R-:W-:Y:S02]  /*b9d0*/  F2FP.F16.E4M3.UNPACK_B R39, R38 ;  /* 0x00000026ff27723e */ /* 0x000fe400020006ff */
[----:B0-----:R-:W-:-:S02]  /*b9e0*/  F2FP.F16.E4M3.UNPACK_B R24, R13 ;  /* 0x0000000dff18723e */ /* 0x001fc400020006ff */
[----:B------:R-:W-:Y:S01]  /*b9f0*/  F2FP.F16.E4M3.UNPACK_B R30, R28 ;  /* 0x0000001cff1e723e */ /* 0x000fe200020006ff */
[--C-:B------:R-:W-:Y:S01]  /*ba00*/  HADD2.F32 R40, -RZ, R39.reuse.H0_H0 ;  /* 0x20000027ff287230 */ /* 0x100fe20000004100 */
[----:B------:R-:W-:Y:S01]  /*ba10*/  LOP3.LUT R3, R29, 0xff000000, R26, 0xf8, !PT ;  /* 0xff0000001d037812 */ /* 0x000fe200078ef81a */
[----:B------:R-:W-:Y:S01]  /*ba20*/  HADD2.F32 R39, -RZ, R39.H1_H1 ;  /* 0x30000027ff277230 */ /* 0x000fe20000004100 */
[-C--:B------:R-:W-:Y:S01]  /*ba30*/  F2FP.F16.E4M3.UNPACK_B R11, R5.reuse ;  /* 0x00000005ff0b723e */ /* 0x080fe200020006ff */
[----:B------:R-:W-:Y:S01]  /*ba40*/  HADD2.F32 R32, -RZ, R30.H0_H0 ;  /* 0x2000001eff207230 */ /* 0x000fe20000004100 */
[----:B------:R-:W-:Y:S01]  /*ba50*/  F2FP.F16.E4M3.UNPACK_B R26, R5.H1 ;  /* 0x00000005ff1a723e */ /* 0x000fe200030006ff */
[--C-:B------:R-:W-:Y:S01]  /*ba60*/  HADD2.F32 R5, -RZ, R24.reuse.H0_H0 ;  /* 0x20000018ff057230 */ /* 0x100fe20000004100 */
[----:B------:R-:W-:Y:S01]  /*ba70*/  LOP3.LUT R21, R33, 0xff000000, R8, 0xf8, !PT ;  /* 0xff00000021157812 */ /* 0x000fe200078ef808 */
[--C-:B------:R-:W-:Y:S01]  /*ba80*/  HADD2.F32 R9, -RZ, R11.reuse.H0_H0 ;  /* 0x2000000bff097230 */ /* 0x100fe20000004100 */
[----:B------:R-:W-:Y:S01]  /*ba90*/  LOP3.LUT R8, R37, 0xff000000, R10, 0xf8, !PT ;  /* 0xff00000025087812 */ /* 0x000fe200078ef80a */
[----:B------:R-:W-:Y:S01]  /*baa0*/  HADD2.F32 R24, -RZ, R24.H1_H1 ;  /* 0x30000018ff187230 */ /* 0x000fe20000004100 */
[----:B------:R-:W-:Y:S01]  /*bab0*/  LOP3.LUT R34, R31, 0xff000000, R27, 0xf8, !PT ;  /* 0xff0000001f227812 */ /* 0x000fe200078ef81b */
[----:B------:R-:W-:Y:S01]  /*bac0*/  HADD2.F32 R30, -RZ, R30.H1_H1 ;  /* 0x3000001eff1e7230 */ /* 0x000fe20000004100 */
[-C--:B------:R-:W-:Y:S01]  /*bad0*/  F2FP.F16.E4M3.UNPACK_B R33, R15.reuse ;  /* 0x0000000fff21723e */ /* 0x080fe200020006ff */
[----:B------:R-:W-:Y:S01]  /*bae0*/  HADD2.F32 R11, -RZ, R11.H1_H1 ;  /* 0x3000000bff0b7230 */ /* 0x000fe20000004100 */
[----:B------:R-:W-:Y:S01]  /*baf0*/  F2FP.F16.E4M3.UNPACK_B R37, R15.H1 ;  /* 0x0000000fff25723e */ /* 0x000fe200030006ff */
[C---:B------:R-:W-:Y:S01]  /*bb00*/  FMUL.FTZ R44, R24.reuse, R39 ;  /* 0x00000027182c7220 */ /* 0x040fe20000410000 */
[----:B------:R-:W-:Y:S01]  /*bb10*/  F2FP.F16.E4M3.UNPACK_B R15, R12 ;  /* 0x0000000cff0f723e */ /* 0x000fe200020006ff */
[----:B------:R-:W-:Y:S01]  /*bb20*/  FMUL.FTZ R24, R24, R30 ;  /* 0x0000001e18187220 */ /* 0x000fe20000410000 */
[----:B------:R-:W-:Y:S01]  /*bb30*/  F2FP.F16.E4M3.UNPACK_B R31, R12.H1 ;  /* 0x0000000cff1f723e */ /* 0x000fe200030006ff */
[C---:B------:R-:W-:Y:S01]  /*bb40*/  FMUL.FTZ R12, R5.reuse, R40 ;  /* 0x00000028050c7220 */ /* 0x040fe20000410000 */
[----:B------:R-:W-:Y:S01]  /*bb50*/  F2FP.F16.E4M3.UNPACK_B R27, R13.H1 ;  /* 0x0000000dff1b723e */ /* 0x000fe200030006ff */
[----:B------:R-:W-:Y:S01]  /*bb60*/  FMUL.FTZ R13, R5, R32 ;  /* 0x00000020050d7220 */ /* 0x000fe20000410000 */
[----:B------:R-:W-:Y:S01]  /*bb70*/  F2FP.F16.E4M3.UNPACK_B R38, R38.H1 ;  /* 0x00000026ff26723e */ /* 0x000fe200030006ff */
[C---:B------:R-:W-:Y:S01]  /*bb80*/  FFMA.FTZ R5, R9.reuse, R32, -R12 ;  /* 0x0000002009057223 */ /* 0x040fe2000001080c */
[----:B------:R-:W-:Y:S01]  /*bb90*/  F2FP.F16.E4M3.UNPACK_B R28, R28.H1 ;  /* 0x0000001cff1c723e */ /* 0x000fe200030006ff */
[----:B------:R-:W-:Y:S01]  /*bba0*/  FFMA.FTZ R9, R9, R40, R13 ;  /* 0x0000002809097223 */ /* 0x000fe2000001000d */
[----:B------:R-:W-:-:S02]  /*bbb0*/  HADD2.F32 R12, -RZ, R27.H0_H0 ;  /* 0x2000001bff0c7230 */ /* 0x000fc40000004100 */
[C---:B------:R-:W-:Y:S01]  /*bbc0*/  FFMA.FTZ R24, R11.reuse, R39, R24 ;  /* 0x000000270b187223 */ /* 0x040fe20000010018 */
[----:B------:R-:W-:Y:S01]  /*bbd0*/  HADD2.F32 R40, -RZ, R38.H0_H0 ;  /* 0x20000026ff287230 */ /* 0x000fe20000004100 */
[-C--:B------:R-:W-:Y:S01]  /*bbe0*/  F2FP.F16.E4M3.UNPACK_B R29, R7.reuse ;  /* 0x00000007ff1d723e */ /* 0x080fe200020006ff */
[----:B------:R-:W-:Y:S01]  /*bbf0*/  HADD2.F32 R32, -RZ, R28.H0_H0 ;  /* 0x2000001cff207230 */ /* 0x000fe20000004100 */
[----:B------:R-:W-:Y:S01]  /*bc00*/  F2FP.F16.E4M3.UNPACK_B R35, R7.H1 ;  /* 0x00000007ff23723e */ /* 0x000fe200030006ff */
[----:B------:R-:W-:Y:S02]  /*bc10*/  HADD2.F32 R13, -RZ, R26.H0_H0 ;  /* 0x2000001aff0d7230 */ /* 0x000fe40000004100 */
[C---:B------:R-:W-:Y:S01]  /*bc20*/  FMUL.FTZ R46, R12.reuse, R40 ;  /* 0x000000280c2e7220 */ /* 0x040fe20000410000 */
[----:B------:R-:W-:Y:S02]  /*bc30*/  HADD2.F32 R39, -RZ, R28.H1_H1 ;  /* 0x3000001cff277230 */ /* 0x000fe40000004100 */
[----:B------:R-:W-:Y:S01]  /*bc40*/  FMUL.FTZ R41, R12, R32 ;  /* 0x000000200c297220 */ /* 0x000fe20000410000 */
[----:B------:R-:W-:Y:S01]  /*bc50*/  FFMA.FTZ R12, R11, R30, -R44 ;  /* 0x0000001e0b0c7223 */ /* 0x000fe2000001082c */
[C---:B------:R-:W-:Y:S01]  /*bc60*/  FFMA.FTZ R11, R13.reuse, R32, -R46 ;  /* 0x000000200d0b7223 */ /* 0x040fe2000001082e */
[----:B------:R-:W-:Y:S01]  /*bc70*/  F2FP.F16.E4M3.UNPACK_B R32, R34 ;  /* 0x00000022ff20723e */ /* 0x000fe200020006ff */
[----:B------:R-:W-:Y:S01]  /*bc80*/  FFMA.FTZ R13, R13, R40, R41 ;  /* 0x000000280d0d7223 */ /* 0x000fe20000010029 */
[-C--:B------:R-:W-:Y:S01]  /*bc90*/  F2FP.F16.E4M3.UNPACK_B R40, R42.reuse ;  /* 0x0000002aff28723e */ /* 0x080fe200020006ff */
[----:B------:R-:W-:Y:S01]  /*bca0*/  HADD2.F32 R28, -RZ, R33.H0_H0 ;  /* 0x20000021ff1c7230 */ /* 0x000fe20000004100 */
[----:B------:R-:W-:Y:S01]  /*bcb0*/  F2FP.F16.E4M3.UNPACK_B R42, R42.H1 ;  /* 0x0000002aff2a723e */ /* 0x000fe200030006ff */
[----:B------:R-:W-:Y:S01]  /*bcc0*/  HADD2.F32 R30, -RZ, R26.H1_H1 ;  /* 0x3000001aff1e7230 */ /* 0x000fe20000004100 */
[-C--:B------:R-:W-:Y:S01]  /*bcd0*/  F2FP.F16.E4M3.UNPACK_B R25, R4.reuse.H1 ;  /* 0x00000004ff19723e */ /* 0x080fe200030006ff */
[----:B------:R-:W-:Y:S01]  /*bce0*/  HADD2.F32 R43, -RZ, R40.H0_H0 ;  /* 0x20000028ff2b7230 */ /* 0x000fe20000004100 */
[----:B------:R-:W-:Y:S01]  /*bcf0*/  F2FP.F16.E4M3.UNPACK_B R10, R4 ;  /* 0x00000004ff0a723e */ /* 0x000fe200020006ff */
[----:B------:R-:W-:Y:S01]  /*bd00*/  HADD2.F32 R41, -RZ, R38.H1_H1 ;  /* 0x30000026ff297230 */ /* 0x000fe20000004100 */
[----:B------:R-:W-:Y:S01]  /*bd10*/  F2FP.F16.E4M3.UNPACK_B R4, R6 ;  /* 0x00000006ff04723e */ /* 0x000fe200020006ff */
[----:B------:R-:W-:-:S02]  /*bd20*/  HADD2.F32 R26, -RZ, R27.H1_H1 ;  /* 0x3000001bff1a7230 */ /* 0x000fc40000004100 */
[----:B------:R-:W-:Y:S01]  /*bd30*/  FMUL.FTZ R46, R28, R43 ;  /* 0x0000002b1c2e7220 */ /* 0x000fe20000410000 */
[--C-:B------:R-:W-:Y:S01]  /*bd40*/  HADD2.F32 R38, -RZ, R32.reuse.H0_H0 ;  /* 0x20000020ff267230 */ /* 0x100fe20000004100 */
[----:B------:R-:W-:Y:S01]  /*bd50*/  F2FP.F16.E4M3.UNPACK_B R7, R6.H1 ;  /* 0x00000006ff07723e */ /* 0x000fe200030006ff */
[----:B------:R-:W-:Y:S02]  /*bd60*/  HADD2.F32 R27, -RZ, R29.H0_H0 ;  /* 0x2000001dff1b7230 */ /* 0x000fe40000004100 */
[C---:B------:R-:W-:Y:S01]  /*bd70*/  FMUL.FTZ R45, R26.reuse, R41 ;  /* 0x000000291a2d7220 */ /* 0x040fe20000410000 */
[-C--:B------:R-:W-:Y:S01]  /*bd80*/  FMUL.FTZ R44, R26, R39.reuse ;  /* 0x000000271a2c7220 */ /* 0x080fe20000410000 */
[-C--:B------:R-:W-:Y:S01]  /*bd90*/  FMUL.FTZ R48, R28, R38.reuse ;  /* 0x000000261c307220 */ /* 0x080fe20000410000 */
[----:B------:R-:W-:Y:S02]  /*bda0*/  HADD2.F32 R33, -RZ, R33.H1_H1 ;  /* 0x30000021ff217230 */ /* 0x000fe40000004100 */
[----:B------:R-:W-:Y:S01]  /*bdb0*/  FFMA.FTZ R28, R27, R38, -R46 ;  /* 0x000000261b1c7223 */ /* 0x000fe2000001082e */
[----:B------:R-:W-:Y:S01]  /*bdc0*/  F2FP.F16.E4M3.UNPACK_B R38, R34.H1 ;  /* 0x00000022ff26723e */ /* 0x000fe200030006ff */
[C---:B------:R-:W-:Y:S01]  /*bdd0*/  FFMA.FTZ R26, R30.reuse, R39, -R45 ;  /* 0x000000271e1a7223 */ /* 0x040fe2000001082d */
[----:B------:R-:W-:Y:S01]  /*bde0*/  FFMA.FTZ R30, R30, R41, R44 ;  /* 0x000000291e1e7223 */ /* 0x000fe2000001002c */
[----:B------:R-:W-:-:S02]  /*bdf0*/  HADD2.F32 R39, -RZ, R32.H1_H1 ;  /* 0x30000020ff277230 */ /* 0x000fc40000004100 */
[----:B------:R-:W-:Y:S01]  /*be00*/  FFMA.FTZ R27, R27, R43, R48 ;  /* 0x0000002b1b1b7223 */ /* 0x000fe20000010030 */
[----:B------:R-:W-:Y:S01]  /*be10*/  HADD2.F32 R41, -RZ, R40.H1_H1 ;  /* 0x30000028ff297230 */ /* 0x000fe20000004100 */
[-C--:B------:R-:W-:Y:S01]  /*be20*/  F2FP.F16.E4M3.UNPACK_B R6, R14.reuse ;  /* 0x0000000eff06723e */ /* 0x080fe200020006ff */
[----:B------:R-:W-:Y:S02]  /*be30*/  HADD2.F32 R32, -RZ, R29.H1_H1 ;  /* 0x3000001dff207230 */ /* 0x000fe40000004100 */
[C---:B------:R-:W-:Y:S01]  /*be40*/  FMUL.FTZ R44, R33.reuse, R39 ;  /* 0x00000027212c7220 */ /* 0x040fe20000410000 */
[----:B------:R-:W-:Y:S02]  /*be50*/  HADD2.F32 R43, -RZ, R42.H0_H0 ;  /* 0x2000002aff2b7230 */ /* 0x000fe40000004100 */
[----:B------:R-:W-:Y:S01]  /*be60*/  FMUL.FTZ R45, R33, R41 ;  /* 0x00000029212d7220 */ /* 0x000fe20000410000 */
[----:B------:R-:W-:Y:S01]  /*be70*/  HADD2.F32 R29, -RZ, R37.H0_H0 ;  /* 0x20000025ff1d7230 */ /* 0x000fe20000004100 */
[----:B------:R-:W-:Y:S01]  /*be80*/  F2FP.F16.E4M3.UNPACK_B R14, R14.H1 ;  /* 0x0000000eff0e723e */ /* 0x000fe200030006ff */
[----:B------:R-:W-:Y:S01]  /*be90*/  HADD2.F32 R40, -RZ, R38.H0_H0 ;  /* 0x20000026ff287230 */ /* 0x000fe20000004100 */
[----:B------:R-:W-:Y:S01]  /*bea0*/  F2FP.SATFINITE.E4M3.F32.PACK_AB_MERGE_C R11, R26, R11, RZ ;  /* 0x0000000b1a0b723e */ /* 0x000fe200048070ff */
[----:B------:R-:W-:-:S02]  /*beb0*/  HADD2.F32 R34, -RZ, R35.H0_H0 ;  /* 0x20000023ff227230 */ /* 0x000fc40000004100 */
[C---:B------:R-:W-:Y:S01]  /*bec0*/  FMUL.FTZ R33, R29.reuse, R43 ;  /* 0x0000002b1d217220 */ /* 0x040fe20000410000 */
[----:B------:R-:W-:Y:S02]  /*bed0*/  HADD2.F32 R35, -RZ, R35.H1_H1 ;  /* 0x30000023ff237230 */ /* 0x000fe40000004100 */
[-C--:B------:R-:W-:Y:S01]  /*bee0*/  FMUL.FTZ R46, R29, R40.reuse ;  /* 0x000000281d2e7220 */ /* 0x080fe20000410000 */
[----:B------:R-:W-:Y:S01]  /*bef0*/  FFMA.FTZ R29, R32, R39, -R45 ;  /* 0x00000027201d7223 */ /* 0x000fe2000001082d */
[C---:B------:R-:W-:Y:S01]  /*bf00*/  FFMA.FTZ R33, R34.reuse, R40, -R33 ;  /* 0x0000002822217223 */ /* 0x040fe20000010821 */
[----:B------:R-:W-:Y:S01]  /*bf10*/  F2FP.F16.E4M3.UNPACK_B R40, R20.H1 ;  /* 0x00000014ff28723e */ /* 0x000fe200030006ff */
[----:B------:R-:W-:Y:S01]  /*bf20*/  FFMA.FTZ R34, R34, R43, R46 ;  /* 0x0000002b22227223 */ /* 0x000fe2000001002e */
[----:B------:R-:W-:Y:S01]  /*bf30*/  F2FP.F16.E4M3.UNPACK_B R43, R21.H1 ;  /* 0x00000015ff2b723e */ /* 0x000fe200030006ff */
[----:B------:R-:W-:Y:S01]  /*bf40*/  FFMA.FTZ R32, R32, R41, R44 ;  /* 0x0000002920207223 */ /* 0x000fe2000001002c */
[----:B------:R-:W-:Y:S01]  /*bf50*/  HADD2.F32 R41, -RZ, R38.H1_H1 ;  /* 0x30000026ff297230 */ /* 0x000fe20000004100 */
[----:B------:R-:W-:Y:S01]  /*bf60*/  F2FP.SATFINITE.E4M3.F32.PACK_AB_MERGE_C R13, R30, R13, RZ ;  /* 0x0000000d1e0d723e */ /* 0x000fe200048070ff */
[----:B------:R-:W-:Y:S01]  /*bf70*/  HADD2.F32 R38, -RZ, R37.H1_H1 ;  /* 0x30000025ff267230 */ /* 0x000fe20000004100 */
[----:B------:R-:W-:Y:S01]  /*bf80*/  F2FP.SATFINITE.E4M3.F32.PACK_AB_MERGE_C R5, R12, R5, R11 ;  /* 0x000000050c05723e */ /* 0x000fe2000480700b */
[----:B------:R-:W-:Y:S01]  /*bf90*/  HADD2.F32 R45, -RZ, R42.H1_H1 ;  /* 0x3000002aff2d7230 */ /* 0x000fe20000004100 */
[----:B------:R-:W-:Y:S01]  /*bfa0*/  F2FP.SATFINITE.E4M3.F32.PACK_AB_MERGE_C R9, R24, R9, R13 ;  /* 0x000000091809723e */ /* 0x000fe2000480700d */
[----:B------:R-:W-:-:S02]  /*bfb0*/  HADD2.F32 R44, -RZ, R43.H0_H0 ;  /* 0x2000002bff2c7230 */ /* 0x000fc40000004100 */
[C---:B------:R-:W-:Y:S01]  /*bfc0*/  FMUL.FTZ R50, R38.reuse, R41 ;  /* 0x0000002926327220 */ /* 0x040fe20000410000 */
[----:B------:R-:W-:Y:S02]  /*bfd0*/  HADD2.F32 R37, -RZ, R31.H0_H0 ;  /* 0x2000001fff257230 */ /* 0x000fe40000004100 */
[----:B------:R-:W-:Y:S01]  /*bfe0*/  FMUL.FTZ R48, R38, R45 ;  /* 0x0000002d26307220 */ /* 0x000fe20000410000 */
[--C-:B------:R-:W-:Y:S02]  /*bff0*/  HADD2.F32 R42, -RZ, R40.reuse.H0_H0 ;  /* 0x20000028ff2a7230 */ /* 0x100fe40000004100 */
[----:B------:R-:W-:Y:S02]  /*c000*/  HADD2.F32 R39, -RZ, R25.H0_H0 ;  /* 0x20000019ff277230 */ /* 0x000fe40000004100 */
[C---:B------:R-:W-:Y:S01]  /*c010*/  FMUL.FTZ R46, R37.reuse, R44 ;  /* 0x0000002c252e7220 */ /* 0x040fe20000410000 */
[----:B------:R-:W-:Y:S02]  /*c020*/  HADD2.F32 R31, -RZ, R31.H1_H1 ;  /* 0x3000001fff1f7230 */ /* 0x000fe40000004100 */
[-C--:B------:R-:W-:Y:S01]  /*c030*/  FMUL.FTZ R47, R37, R42.reuse ;  /* 0x0000002a252f7220 */ /* 0x080fe20000410000 */
[----:B------:R-:W-:Y:S01]  /*c040*/  FFMA.FTZ R38, R35, R41, -R48 ;  /* 0x0000002923267223 */ /* 0x000fe20000010830 */
[----:B------:R-:W-:Y:S01]  /*c050*/  FFMA.FTZ R37, R39, R42, -R46 ;  /* 0x0000002a27257223 */ /* 0x000fe2000001082e */
[----:B------:R-:W-:-:S02]  /*c060*/  HADD2.F32 R42, -RZ, R40.H1_H1 ;  /* 0x30000028ff2a7230 */ /* 0x000fc40000004100 */
[----:B------:R-:W-:Y:S01]  /*c070*/  FFMA.FTZ R39, R39, R44, R47 ;  /* 0x0000002c27277223 */ /* 0x000fe2000001002f */
[----:B------:R-:W-:Y:S01]  /*c080*/  HADD2.F32 R44, -RZ, R43.H1_H1 ;  /* 0x3000002bff2c7230 */ /* 0x000fe20000004100 */
[----:B------:R-:W-:Y:S01]  /*c090*/  F2FP.F16.E4M3.UNPACK_B R41, R21 ;  /* 0x00000015ff29723e */ /* 0x000fe200020006ff */
[----:B------:R-:W-:Y:S01]  /*c0a0*/  HADD2.F32 R25, -RZ, R25.H1_H1 ;  /* 0x30000019ff197230 */ /* 0x000fe20000004100 */
[----:B------:R-:W-:Y:S01]  /*c0b0*/  F2FP.F16.E4M3.UNPACK_B R40, R20 ;  /* 0x00000014ff28723e */ /* 0x000fe200020006ff */
[C---:B------:R-:W-:Y:S01]  /*c0c0*/  FMUL.FTZ R43, R31.reuse, R42 ;  /* 0x0000002a1f2b7220 */ /* 0x040fe20000410000 */
[----:B------:R-:W-:Y:S01]  /*c0d0*/  FMUL.FTZ R20, R31, R44 ;  /* 0x0000002c1f147220 */ /* 0x000fe20000410000 */
[----:B------:R-:W-:Y:S02]  /*c0e0*/  HADD2.F32 R31, -RZ, R41.H0_H0 ;  /* 0x20000029ff1f7230 */ /* 0x000fe40000004100 */
[----:B------:R-:W-:Y:S01]  /*c0f0*/  FFMA.FTZ R35, R35, R45, R50 ;  /* 0x0000002d23237223 */ /* 0x000fe20000010032 */
[----:B------:R-:W-:-:S02]  /*c100*/  HADD2.F32 R21, -RZ, R15.H0_H0 ;  /* 0x2000000fff157230 */ /* 0x000fc40000004100 */
[C---:B------:R-:W-:Y:S01]  /*c110*/  FFMA.FTZ R46, R25.reuse, R42, -R20 ;  /* 0x0000002a192e7223 */ /* 0x040fe20000010814 */
[----:B------:R-:W-:Y:S01]  /*c120*/  FFMA.FTZ R48, R25, R44, R43 ;  /* 0x0000002c19307223 */ /* 0x000fe2000001002b */
        /* <DEDUP_REMOVED lines=10> */
[----:B------:R-:W-:Y:S01]  /*c1d0*/  FFMA.FTZ R42, R20, R31, R21 ;  /* 0x0000001f142a7223 */ /* 0x000fe20000010015 */
[----:B------:R-:W-:Y:S01]  /*c1e0*/  F2FP.F16.E4M3.UNPACK_B R20, R3.H1 ;  /* 0x00000003ff14723e */ /* 0x000fe200030006ff */
[----:B------:R-:W-:Y:S02]  /*c1f0*/  HADD2.F32 R10, -RZ, R10.H1_H1 ;  /* 0x3000000aff0a7230 */ /* 0x000fe40000004100 */
[C---:B------:R-:W-:Y:S01]  /*c200*/  FMUL.FTZ R45, R15.reuse, R41 ;  /* 0x000000290f2d7220 */ /* 0x040fe20000410000 */
[----:B------:R-:W-:Y:S01]  /*c210*/  FMUL.FTZ R44, R15, R40 ;  /* 0x000000280f2c7220 */ /* 0x000fe20000410000 */
[----:B------:R-:W-:Y:S01]  /*c220*/  HADD2.F32 R31, -RZ, R25.H0_H0 ;  /* 0x20000019ff1f7230 */ /* 0x000fe20000004100 */
[----:B------:R-:W-:Y:S01]  /*c230*/  F2FP.F16.E4M3.UNPACK_B R3, R3 ;  /* 0x00000003ff03723e */ /* 0x000fe200020006ff */
[----:B------:R-:W-:-:S02]  /*c240*/  HADD2.F32 R15, -RZ, R14.H0_H0 ;  /* 0x2000000eff0f7230 */ /* 0x000fc40000004100 */
[C---:B------:R-:W-:Y:S01]  /*c250*/  FFMA.FTZ R40, R10.reuse, R40, -R45 ;  /* 0x000000280a287223 */ /* 0x040fe2000001082d */
[----:B------:R-:W-:Y:S02]  /*c260*/  HADD2.F32 R21, -RZ, R20.H0_H0 ;  /* 0x20000014ff157230 */ /* 0x000fe40000004100 */
[----:B------:R-:W-:Y:S01]  /*c270*/  FFMA.FTZ R41, R10, R41, R44 ;  /* 0x000000290a297223 */ /* 0x000fe2000001002c */
        /* <DEDUP_REMOVED lines=8> */
[----:B------:R-:W-:Y:S02]  /*c300*/  HADD2.F32 R7, -RZ, R7.H1_H1 ;  /* 0x30000007ff077230 */ /* 0x000fe40000004100 */
[C---:B------:R-:W-:Y:S01]  /*c310*/  FMUL.FTZ R44, R14.reuse, R25 ;  /* 0x000000190e2c7220 */ /* 0x040fe20000410000 */
[----:B------:R-:W-:Y:S01]  /*c320*/  F2FP.F16.E4M3.UNPACK_B R10, R8 ;  /* 0x00000008ff0a723e */ /* 0x000fe200020006ff */
[-C--:B------:R-:W-:Y:S01]  /*c330*/  FMUL.FTZ R14, R14, R20.reuse ;  /* 0x000000140e0e7220 */ /* 0x080fe20000410000 */
[--C-:B------:R-:W-:Y:S02]  /*c340*/  HADD2.F32 R8, -RZ, R3.reuse.H0_H0 ;  /* 0x20000003ff087230 */ /* 0x100fe40000004100 */
[----:B------:R-:W-:Y:S01]  /*c350*/  FFMA.FTZ R44, R7, R20, -R44 ;  /* 0x00000014072c7223 */ /* 0x000fe2000001082c */
[----:B------:R-:W-:-:S02]  /*c360*/  HADD2.F32 R15, -RZ, R3.H1_H1 ;  /* 0x30000003ff0f7230 */ /* 0x000fc40000004100 */
[----:B------:R-:W-:Y:S01]  /*c370*/  FFMA.FTZ R50, R7, R25, R14 ;  /* 0x0000001907327223 */ /* 0x000fe2000001000e */
[----:B------:R-:W-:Y:S01]  /*c380*/  HADD2.F32 R14, -RZ, R10.H0_H0 ;  /* 0x2000000aff0e7230 */ /* 0x000fe20000004100 */
[----:B------:R-:W-:Y:S01]  /*c390*/  F2FP.SATFINITE.E4M3.F32.PACK_AB_MERGE_C R11, R32, R27, R34 ;  /* 0x0000001b200b723e */ /* 0x000fe20004807022 */
[----:B------:R-:W-:Y:S01]  /*c3a0*/  HADD2.F32 R7, -RZ, R6.H0_H0 ;  /* 0x20000006ff077230 */ /* 0x000fe20000004100 */
[----:B------:R-:W-:Y:S01]  /*c3b0*/  F2FP.SATFINITE.E4M3.F32.PACK_AB_MERGE_C R44, R44, R45, RZ ;  /* 0x0000002d2c2c723e */ /* 0x000fe200048070ff */
[----:B------:R-:W-:Y:S01]  /*c3c0*/  HADD2.F32 R21, -RZ, R10.H1_H1 ;  /* 0x3000000aff157230 */ /* 0x000fe20000004100 */
[----:B------:R-:W-:Y:S01]  /*c3d0*/  F2FP.SATFINITE.E4M3.F32.PACK_AB_MERGE_C R31, R50, R31, RZ ;  /* 0x0000001f321f723e */ /* 0x000fe200048070ff */
[----:B------:R-:W-:Y:S02]  /*c3e0*/  HADD2.F32 R6, -RZ, R6.H1_H1 ;  /* 0x30000006ff067230 */ /* 0x000fe40000004100 */
[----:B------:R-:W-:Y:S01]  /*c3f0*/  FMUL.FTZ R10, R7, R14 ;  /* 0x0000000e070a7220 */ /* 0x000fe20000410000 */
[----:B------:R-:W-:-:S02]  /*c400*/  HADD2.F32 R3, -RZ, R4.H0_H0 ;  /* 0x20000004ff037230 */ /* 0x000fc40000004100 */
[-C--:B------:R-:W-:Y:S01]  /*c410*/  FMUL.FTZ R7, R7, R8.reuse ;  /* 0x0000000807077220 */ /* 0x080fe20000410000 */
[----:B------:R-:W-:Y:S02]  /*c420*/  HADD2.F32 R4, -RZ, R4.H1_H1 ;  /* 0x30000004ff047230 */ /* 0x000fe40000004100 */
[C---:B------:R-:W-:Y:S01]  /*c430*/  FMUL.FTZ R25, R6.reuse, R21 ;  /* 0x0000001506197220 */ /* 0x040fe20000410000 */
        /* <DEDUP_REMOVED lines=8> */
[----:B------:R-:W-:Y:S02]  /*c4c0*/  F2FP.SATFINITE.E4M3.F32.PACK_AB_MERGE_C R7, R29, R28, R7 ;  /* 0x0000001c1d07723e */ /* 0x000fe40004807007 */
[----:B------:R-:W-:Y:S02]  /*c4d0*/  F2FP.SATFINITE.E4M3.F32.PACK_AB_MERGE_C R4, R40, R43, R4 ;  /* 0x0000002b2804723e */ /* 0x000fe40004807004 */
[----:B------:R-:W-:Y:S02]  /*c4e0*/  F2FP.SATFINITE.E4M3.F32.PACK_AB_MERGE_C R6, R25, R6, R44 ;  /* 0x000000061906723e */ /* 0x000fe4000480702c */
[----:B------:R-:W-:Y:S02]  /*c4f0*/  F2FP.SATFINITE.E4M3.F32.PACK_AB_MERGE_C R8, R41, R42, R8 ;  /* 0x0000002a2908723e */ /* 0x000fe40004807008 */
[----:B------:R-:W-:Y:S01]  /*c500*/  F2FP.SATFINITE.E4M3.F32.PACK_AB_MERGE_C R10, R21, R10, R31 ;  /* 0x0000000a150a723e */ /* 0x000fe2000480701f */
[----:B------:R2:W-:Y:S04]  /*c510*/  STS.128 [R49+0xf000], R4 ;  /* 0x00f0000431007388 */ /* 0x0005e80000000c00 */
[----:B------:R2:W-:Y:S02]  /*c520*/  STS.128 [R0+0xf000], R8 ;  /* 0x00f0000800007388 */ /* 0x0005e40000000c00 */
.L_x_1339:
[----:B------:R-:W-:Y:S05]  /*c530*/  BSYNC B0 ;  /* 0x0000000000007941 */ /* 0x000fea0003800000 */
.L_x_1332:
        /* <DEDUP_REMOVED lines=8> */
.L_x_1329:
[----:B0-2---:R-:W-:-:S05]  /*c5c0*/  IMAD.U32 R0, RZ, RZ, UR36 ;  /* 0x00000024ff007e24 */ /* 0x005fca000f8e00ff */
[----:B------:R-:W-:-:S13]  /*c5d0*/  ISETP.NE.AND P0, PT, R0, 0x3, PT ;  /* 0x000000030000780c */ /* 0x000fda0003f05270 */
[----:B------:R-:W-:Y:S05]  /*c5e0*/  @!P0 BRA `(.L_x_1351) ;  /* 0x0000000000048947 */ /* 0x000fea0003800000 */
[----:B------:R-:W-:Y:S01]  /*c5f0*/  BPT.TRAP 0x1 ;  /* 0x000000040000795c */ /* 0x000fe20000300000 */
.L_x_1351:
[----:B------:R-:W-:Y:S01]  /*c600*/  IMAD R0, R22, 0x8, R16 ;  /* 0x0000000816007824 */ /* 0x000fe200078e0210 */
[----:B-----5:R-:W-:-:S04]  /*c610*/  SHF.L.U32 R5, R152, 0x1f, RZ ;  /* 0x0000001f98057819 */ /* 0x020fc800000006ff */
[----:B------:R0:W2:Y:S01]  /*c620*/  SYNCS.PHASECHK.TRANS64.TRYWAIT P1, [R0+URZ+0x19c30], R5 ;  /* 0x019c3005000075a7 */ /* 0x0000a2000802017f */
[----:B------:R-:W-:Y:S05]  /*c630*/  @!P0 BRA `(.L_x_1352) ;  /* 0x0000000000048947 */ /* 0x000fea0003800000 */
[----:B------:R-:W-:Y:S01]  /*c640*/  BPT.TRAP 0x1 ;  /* 0x000000040000795c */ /* 0x000fe20000300000 */
.L_x_1352:
[----:B-1----:R-:W-:Y:S01]  /*c650*/  VIADD R3, R16, 0x13800 ;  /* 0x0001380010037836 */ /* 0x002fe20000000000 */
[----:B------:R-:W-:Y:S01]  /*c660*/  LOP3.LUT R6, R36, 0x10000, RZ, 0xfc, !PT ;  /* 0x0001000024067812 */ /* 0x000fe200078efcff */
[----:B------:R-:W-:-:S03]  /*c670*/  IMAD.MOV.U32 R7, RZ, RZ, -0x3ffffff0 ;  /* 0xc0000010ff077424 */ /* 0x000fc600078e00ff */
[----:B------:R-:W-:-:S04]  /*c680*/  SHF.R.U32.HI R3, RZ, 0x4, R3 ;  /* 0x00000004ff037819 */ /* 0x000fc80000011603 */
[----:B------:R-:W-:-:S04]  /*c690*/  LOP3.LUT R3, R3, 0x3fff, RZ, 0xc0, !PT ;  /* 0x00003fff03037812 */ /* 0x000fc800078ec0ff */
[----:B------:R-:W-:-:S05]  /*c6a0*/  LOP3.LUT R3, R3, 0x10000, RZ, 0xfc, !PT ;  /* 0x0001000003037812 */ /* 0x000fca00078efcff */
[----:B------:R1:W-:Y:S01]  /*c6b0*/  STL [R1+0x24], R3 ;  /* 0x0000240301007387 */ /* 0x0003e20000100800 */
[----:B--2---:R-:W-:Y:S05]  /*c6c0*/  @P1 BRA `(.L_x_1353) ;  /* 0x0000000000081947 */ /* 0x004fea0003800000 */
[----:B------:R-:W2:Y:S02]  /*c6d0*/  SYNCS.PHASECHK.TRANS64.TRYWAIT P1, [R0+URZ+0x19c30], R5 ;  /* 0x019c3005000075a7 */ /* 0x000ea4000802017f */
[----:B--2---:R-:W-:Y:S05]  /*c6e0*/  @!P1 BRA `(.L_x_1354) ;  /* 0x000001a000a89947 */ /* 0x004fea0003800000 */
.L_x_1353:
[----:B-1----:R-:W3:Y:S01]  /*c6f0*/  LDL R3, [R1+0x24] ;  /* 0x0000240001037983 */ /* 0x002ee20000100800 */
[----:B0-2---:R-:W-:Y:S01]  /*c700*/  IMAD.MOV.U32 R5, RZ, RZ, -0x3ffffff0 ;  /* 0xc0000010ff057424 */ /* 0x005fe200078e00ff */
[----:B------:R-:W-:Y:S05]  /*c710*/  WARPSYNC.ALL ;  /* 0x0000000000007948 */ /* 0x000fea0003800000 */
[C---:B------:R-:W-:Y:S01]  /*c720*/  R2UR UR4, R6.reuse ;  /* 0x00000000060472ca */ /* 0x040fe200000e0000 */
[----:B------:R-:W-:Y:S01]  /*c730*/  WARPGROUP.ARRIVE ;  /* 0x00000000000079c5 */ /* 0x000fe20000000000 */
[----:B------:R-:W-:Y:S01]  /*c740*/  R2UR UR5, R7 ;  /* 0x00000000070572ca */ /* 0x000fe200000e0000 */
[----:B------:R-:W-:Y:S01]  /*c750*/  VIADD R156, R6, 0x180 ;  /* 0x00000180069c7836 */ /* 0x000fe20000000000 */
[----:B------:R-:W-:Y:S01]  /*c760*/  R2UR UR7, R5 ;  /* 0x00000000050772ca */ /* 0x000fe200000e0000 */
[----:B------:R-:W-:-:S02]  /*c770*/  IMAD.MOV.U32 R157, RZ, RZ, -0x3ffffff0 ;  /* 0xc0000010ff9d7424 */ /* 0x000fc400078e00ff */
[----:B------:R-:W-:Y:S02]  /*c780*/  IMAD.MOV.U32 R9, RZ, RZ, -0x3ffffff0 ;  /* 0xc0000010ff097424 */ /* 0x000fe400078e00ff */
[----:B------:R-:W-:Y:S02]  /*c790*/  VIADD R10, R6, 0x300 ;  /* 0x00000300060a7836 */ /* 0x000fe40000000000 */
[----:B------:R-:W-:Y:S02]  /*c7a0*/  IMAD.MOV.U32 R11, RZ, RZ, -0x3ffffff0 ;  /* 0xc0000010ff0b7424 */ /* 0x000fe400078e00ff */
[----:B------:R-:W-:Y:S02]  /*c7b0*/  IMAD.MOV.U32 R5, RZ, RZ, -0x3ffffff0 ;  /* 0xc0000010ff057424 */ /* 0x000fe400078e00ff */
[----:B---3--:R-:W-:-:S04]  /*c7c0*/  IMAD R4, R22, 0x300, R3 ;  /* 0x0000030016047824 */ /* 0x008fc800078e0203 */
[C---:B------:R-:W-:Y:S01]  /*c7d0*/  VIADD R8, R4.reuse, 0x100 ;  /* 0x0000010004087836 */ /* 0x040fe20000000000 */
[C---:B------:R-:W-:Y:S01]  /*c7e0*/  R2UR UR6, R4.reuse ;  /* 0x00000000040672ca */ /* 0x040fe200000e0000 */
[----:B------:R-:W-:-:S12]  /*c7f0*/  VIADD R4, R4, 0x200 ;  /* 0x0000020004047836 */ /* 0x000fd80000000000 */
[----:B------:R-:W-:Y:S01]  /*c800*/  QGMMA.64x128x32.F32.E4M3.E4M3 R24, gdesc[UR4], RZ, !UPT, gsb0 ;  /* 0x01e00000041879f3 */ /* 0x000fe2000c0008ff */
[----:B------:R-:W-:Y:S02]  /*c810*/  R2UR UR4, R156 ;  /* 0x000000009c0472ca */ /* 0x000fe400000e0000 */
[----:B------:R-:W-:Y:S02]  /*c820*/  R2UR UR5, R157 ;  /* 0x000000009d0572ca */ /* 0x000fe400000e0000 */
        /* <DEDUP_REMOVED lines=13> */
[----:B------:R-:W-:Y:S05]  /*c900*/  @!P0 BRA `(.L_x_1355) ;  /* 0x0000000000048947 */ /* 0x000fea0003800000 */
[----:B------:R-:W-:Y:S01]  /*c910*/  BPT.TRAP 0x1 ;  /* 0x000000040000795c */ /* 0x000fe20000300000 */
.L_x_1355:
[----:B------:R-:W2:Y:S01]  /*c920*/  LDL R93, [R1+0x40] ;  /* 0x00004000015d7983 */ /* 0x000ea20000100800 */
[----:B------:R-:W0:Y:S03]  /*c930*/  LDC R92, c[0x0][0x448] ;  /* 0x00011200ff5c7b82 */ /* 0x000e260000000800 */
[----:B------:R-:W2:Y:S04]  /*c940*/  LDL R90, [R1+0x20] ;  /* 0x00002000015a7983 */ /* 0x000ea80000100800 */
[----:B------:R-:W3:Y:S04]  /*c950*/  LDL R91, [R1+0x4] ;  /* 0x00000400015b7983 */ /* 0x000ee80000100800 */
[----:B------:R-:W5:Y:S01]  /*c960*/  LDL R94, [R1] ;  /* 0x00000000015e7983 */ /* 0x000f620000100800 */
[C---:B------:R-:W-:Y:S01]  /*c970*/  FMUL.FTZ R15, R2.reuse, R32 ;  /* 0x00000020020f7220 */ /* 0x040fe20000410000 */
[C---:B------:R-:W-:Y:S01]  /*c980*/  FMUL.FTZ R32, R2.reuse, R43 ;  /* 0x0000002b02207220 */ /* 0x040fe20000410000 */
[C---:B------:R-:W-:Y:S01]  /*c990*/  FMUL.FTZ R43, R2.reuse, R54 ;  /* 0x00000036022b7220 */ /* 0x040fe20000410000 */
[C---:B----4-:R-:W-:Y:S01]  /*c9a0*/  FMUL.FTZ R21, R2.reuse, R34 ;  /* 0x0000002202157220 */ /* 0x050fe20000410000 */
[C---:B------:R-:W-:Y:S01]  /*c9b0*/  FMUL.FTZ R12, R2.reuse, R29 ;  /* 0x0000001d020c7220 */ /* 0x040fe20000410000 */
[----:B------:R-:W-:Y:S01]  /*c9c0*/  FMUL.FTZ R4, R2, R24 ;  /* 0x0000001802047220 */ /* 0x000fe20000410000 */
[----:B------:R-:W-:-:S02]  /*c9d0*/  VIADD R0, R0, 0x19c40 ;  /* 0x00019c4000007836 */ /* 0x000fc40000000000 */
[C---:B------:R-:W-:Y:S01]  /*c9e0*/  FMUL.FTZ R5, R2.reuse, R25 ;  /* 0x0000001902057220 */ /* 0x040fe20000410000 */
[C---:B------:R-:W-:Y:S01]  /*c9f0*/  FMUL.FTZ R3, R2.reuse, R26 ;  /* 0x0000001a02037220 */ /* 0x040fe20000410000 */
[C---:B------:R-:W-:Y:S01]  /*ca00*/  FMUL.FTZ R8, R2.reuse, R27 ;  /* 0x0000001b02087220 */ /* 0x040fe20000410000 */
[C---:B------:R-:W-:Y:S01]  /*ca10*/  FMUL.FTZ R9, R2.reuse, R28 ;  /* 0x0000001c02097220 */ /* 0x040fe20000410000 */
[----:B------:R-:W-:Y:S01]  /*ca20*/  FMUL.FTZ R13, R2, R30 ;  /* 0x0000001e020d7220 */ /* 0x000fe20000410000 */
[----:B0-----:R-:W-:Y:S01]  /*ca30*/  ISETP.NE.AND P1, PT, R92, 0x1, PT ;  /* 0x000000015c00780c */ /* 0x001fe20003f25270 */
[C---:B------:R-:W-:Y:S01]  /*ca40*/  FMUL.FTZ R54, R2.reuse, R65 ;  /* 0x0000004102367220 */ /* 0x040fe20000410000 */
[C---:B------:R-:W-:Y:S01]  /*ca50*/  FMUL.FTZ R65, R2.reuse, R76 ;  /* 0x0000004c02417220 */ /* 0x040fe20000410000 */
[C---:B------:R-:W-:Y:S01]  /*ca60*/  FMUL.FTZ R34, R2.reuse, R45 ;  /* 0x0000002d02227220 */ /* 0x040fe20000410000 */
[C---:B------:R-:W-:Y:S01]  /*ca70*/  FMUL.FTZ R45, R2.reuse, R56 ;  /* 0x00000038022d7220 */ /* 0x040fe20000410000 */
[C---:B------:R-:W-:Y:S01]  /*ca80*/  FMUL.FTZ R56, R2.reuse, R67 ;  /* 0x0000004302387220 */ /* 0x040fe20000410000 */
[C---:B------:R-:W-:Y:S01]  /*ca90*/  FMUL.FTZ R67, R2.reuse, R77 ;  /* 0x0000004d02437220 */ /* 0x040fe20000410000 */
[C---:B------:R-:W-:Y:S01]  /*caa0*/  FMUL.FTZ R14, R2.reuse, R31 ;  /* 0x0000001f020e7220 */ /* 0x040fe20000410000 */
[----:B------:R-:W-:Y:S01]  /*cab0*/  ULDC.64 UR4, c[0x0][0x9e0] ;  /* 0x0002780000047ab9 */ /* 0x000fe20000000a00 */
[C---:B------:R-:W-:Y:S01]  /*cac0*/  FMUL.FTZ R20, R2.reuse, R33 ;  /* 0x0000002102147220 */ /* 0x040fe20000410000 */
[----:B------:R-:W-:Y:S01]  /*cad0*/  LOP3.LUT R17, R17, 0xffffff7f, RZ, 0xc0, !PT ;  /* 0xffffff7f11117812 */ /* 0x000fe200078ec0ff */
[C---:B------:R-:W-:Y:S01]  /*cae0*/  FMUL.FTZ R86, R2.reuse, R86 ;  /* 0x0000005602567220 */ /* 0x040fe20000410000 */
[----:B------:R-:W-:Y:S01]  /*caf0*/  ULDC UR47, c[0x0][0x9dc] ;  /* 0x00027700002f7ab9 */ /* 0x000fe20000000800 */
[----:B------:R-:W0:Y:S08]  /*cb00*/  @P1 LDC R76, c[0x0][0x44c] ;  /* 0x00011300ff4c1b82 */ /* 0x000e300000000800 */
[----:B------:R-:W1:Y:S01]  /*cb10*/  @P1 LDC R77, c[0x0][0x450] ;  /* 0x00011400ff4d1b82 */ /* 0x000e620000000800 */
        /* <DEDUP_REMOVED lines=9> */
[----:B------:R-:W-:-:S02]  /*cbb0*/  IMAD.MOV.U32 R78, RZ, RZ, -0x80 ;  /* 0xffffff80ff4e7424 */ /* 0x000fc400078e00ff */
        /* <DEDUP_REMOVED lines=13> */
[----:B------:R-:W-:Y:S01]  /*cc90*/  UISETP.GE.AND UP0, UPT, UR5, 0x1, UPT ;  /* 0x000000010500788c */ /* 0x000fe2000bf06270 */
        /* <DEDUP_REMOVED lines=21> */
[----:B------:R-:W-:Y:S01]  /*cdf0*/  FMUL.FTZ R75, R2, R85 ;  /* 0x00000055024b7220 */ /* 0x000fe20000410000 */
[----:B------:R-:W-:Y:S02]  /*ce00*/  @P1 LOP3.LUT R17, R17, 0x80, RZ, 0xfc, !PT ;  /* 0x0000008011111812 */ /* 0x000fe400078efcff */
[----:B------:R-:W-:Y:S01]  /*ce10*/  IADD3 R80, -R153, 0x1, R78 ;  /* 0x0000000199507810 */ /* 0x000fe20007ffe14e */
[----:B------:R-:W4:Y:S01]  /*ce20*/  MUFU.TANH R4, R4 ;  /* 0x0000000400047308 */ /* 0x000f220000002400 */
[----:B------:R-:W-:-:S07]  /*ce30*/  ULOP3.LUT UR47, URZ, UR47, URZ, 0x33, !UPT ;  /* 0x0000002f3f2f7292 */ /* 0x000fce000f8e333f */
        /* <DEDUP_REMOVED lines=21> */
[----:B------:R-:W3:Y:S01]  /*cf90*/  MUFU.TANH R35, R35 ;  /* 0x0000002300237308 */ /* 0x000ee20000002400 */
[----:B--2---:R-:W-:-:S04]  /*cfa0*/  IMAD.IADD R73, R93, 0x1, R90 ;  /* 0x000000015d497824 */ /* 0x004fc800078e025a */
[----:B0-----:R-:W-:-:S05]  /*cfb0*/  @P1 IMAD.HI.U32 R76, R73, R76, RZ ;  /* 0x0000004c494c1227 */ /* 0x001fca00078e00ff */
[----:B-1----:R-:W-:Y:S02]  /*cfc0*/  @P1 SHF.R.U32.HI R73, RZ, R77, R76 ;  /* 0x0000004dff491219 */ /* 0x002fe4000001164c */
[----:B---3--:R-:W-:-:S03]  /*cfd0*/  PRMT R76, R91, 0x654, R0 ;  /* 0x000006545b4c7816 */ /* 0x008fc60000000000 */
[----:B------:R-:W0:Y:S01]  /*cfe0*/  SHFL.IDX PT, R77, R73, RZ, 0x1c1f ;  /* 0x001c1fff494d7589 */ /* 0x000e2200000e0000 */
[----:B------:R1:W-:Y:S01]  /*cff0*/  SYNCS.ARRIVE.TRANS64.RED.A1T0 RZ, [R76+URZ], RZ ;  /* 0x000000ff4cff79a7 */ /* 0x0003e2000810043f */
[----:B------:R-:W-:Y:S01]  /*d000*/  PLOP3.LUT P1, PT, PT, PT, UP0, 0x40, 0x0 ;  /* 0x000000000000781c */ /* 0x000fe20003f2e808 */
[----:B------:R-:W2:Y:S01]  /*d010*/  MUFU.TANH R36, R36 ;  /* 0x0000002400247308 */ /* 0x000ea20000002400 */
[----:B-1----:R-:W-:-:S07]  /*d020*/  FMUL.FTZ R76, R2, R87 ;  /* 0x00000057024c7220 */ /* 0x002fce0000410000 */
[----:B------:R-:W1:Y:S01]  /*d030*/  MUFU.TANH R37, R37 ;  /* 0x0000002500257308 */ /* 0x000e620000002400 */
[----:B-----5:R-:W-:-:S07]  /*d040*/  IADD3 R80, -R155, R80, R94 ;  /* 0x000000509b507210 */ /* 0x020fce0007ffe15e */
[----:B------:R-:W3:Y:S01]  /*d050*/  MUFU.TANH R38, R38 ;  /* 0x0000002600267308 */ /* 0x000ee20000002400 */
[----:B------:R-:W-:-:S07]  /*d060*/  VIADD R83, R80, UR4 ;  /* 0x0000000450537c36 */ /* 0x000fce0008000000 */
        /* <DEDUP_REMOVED lines=36> */
[----:B------:R0:W1:Y:S08]  /*d2b0*/  MUFU.TANH R0, R86 ;  /* 0x0000005600007308 */ /* 0x0000700000002400 */
[----:B------:R-:W1:Y:S01]  /*d2c0*/  MUFU.TANH R76, R76 ;  /* 0x0000004c004c7308 */ /* 0x000e620000002400 */
[----:B------:R-:W-:Y:S01]  /*d2d0*/  IADD3 R84, -R153, R94, R78 ;  /* 0x0000005e99547210 */ /* 0x000fe20007ffe14e */
[----:B------:R-:W-:Y:S01]  /*d2e0*/  VIADD R82, R80, UR47 ;  /* 0x0000002f50527c36 */ /* 0x000fe20008000000 */
[----:B------:R-:W-:Y:S01]  /*d2f0*/  UP2UR UR48, UPR, URZ, 0x1 ;  /* 0x000000013f307883 */ /* 0x000fe20008000000 */
[----:B------:R-:W-:-:S02]  /*d300*/  LEA R81, R89, 0xffffff80, 0x7 ;  /* 0xffffff8059517811 */ /* 0x000fc400078e38ff */
[----:B0-----:R-:W-:Y:S01]  /*d310*/  VIADDMNMX R80, R77, R83, R84, PT ;  /* 0x000000534d507246 */ /* 0x001fe20003800154 */
[----:B------:R-:W-:Y:S01]  /*d320*/  IMAD.IADD R79, R82, 0x1, R77 ;  /* 0x00000001524f7824 */ /* 0x000fe200078e024d */
[----:B--234-:R-:W-:Y:S07]  /*d330*/  @P1 BRA `(.L_x_1356) ;  /* 0x0000000000581947 */ /* 0x01cfee0003800000 */
[----:B------:R-:W-:Y:S01]  /*d340*/  IADD3 R86, -R155, R94, R77 ;  /* 0x0000005e9b567210 */ /* 0x000fe20007ffe14d */
[----:B------:R-:W-:Y:S03]  /*d350*/  BSSY B0, `(.L_x_1357) ;  /* 0x0000010000007945 */ /* 0x000fe60003800000 */
[----:B------:R-:W-:-:S13]  /*d360*/  ISETP.GT.AND P1, PT, R86, -0x1, PT ;  /* 0xffffffff5600780c */ /* 0x000fda0003f24270 */
[----:B------:R-:W-:Y:S05]  /*d370*/  @P1 BRA `(.L_x_1358) ;  /* 0x0000000000201947 */ /* 0x000fea0003800000 */
[----:B------:R-:W-:Y:S01]  /*d380*/  UISETP.NE.AND UP0, UPT, UR5, 0x1, UPT ;  /* 0x000000010500788c */ /* 0x000fe2000bf05270 */
[----:B------:R-:W-:-:S05]  /*d390*/  LOP3.LUT R86, RZ, R86, RZ, 0x33, !PT ;  /* 0x00000056ff567212 */ /* 0x000fca00078e33ff */
[----:B------:R-:W-:-:S05]  /*d3a0*/  PLOP3.LUT P1, PT, PT, PT, UP0, 0x80, 0x0 ;  /* 0x000000000000781c */ /* 0x000fca0003f2f008 */
[----:B------:R-:W-:-:S08]  /*d3b0*/  @UP0 ULDC.64 UR6, c[0x0][0x9e8] ;  /* 0x00027a0000060ab9 */ /* 0x000fd00000000a00 */
[----:B------:R-:W-:-:S05]  /*d3c0*/  @P1 IMAD.HI.U32 R77, R86, UR6, RZ ;  /* 0x00000006564d1c27 */ /* 0x000fca000f8e00ff */
[----:B------:R-:W-:-:S04]  /*d3d0*/  @P1 SHF.R.U32.HI R86, RZ, UR7, R77 ;  /* 0x00000007ff561c19 */ /* 0x000fc8000801164d */
[----:B------:R-:W-:Y:S01]  /*d3e0*/  LOP3.LUT R86, RZ, R86, RZ, 0x33, !PT ;  /* 0x00000056ff567212 */ /* 0x000fe200078e33ff */
[----:B------:R-:W-:Y:S06]  /*d3f0*/  BRA `(.L_x_1359) ;  /* 0x0000000000147947 */ /* 0x000fec0003800000 */
.L_x_1358:
[----:B------:R-:W-:-:S06]  /*d400*/  UISETP.NE.AND UP0, UPT, UR5, 0x1, UPT ;  /* 0x000000010500788c */ /* 0x000fcc000bf05270 */
[----:B------:R-:W-:-:S05]  /*d410*/  PLOP3.LUT P1, PT, PT, PT, UP0, 0x80, 0x0 ;  /* 0x000000000000781c */ /* 0x000fca0003f2f008 */
[----:B------:R-:W-:-:S08]  /*d420*/  @UP0 ULDC.64 UR6, c[0x0][0x9e8] ;  /* 0x00027a0000060ab9 */ /* 0x000fd00000000a00 */
[----:B------:R-:W-:-:S05]  /*d430*/  @P1 IMAD.HI.U32 R77, R86, UR6, RZ ;  /* 0x00000006564d1c27 */ /* 0x000fca000f8e00ff */
[----:B------:R-:W-:-:S07]  /*d440*/  @P1 SHF.R.U32.HI R86, RZ, UR7, R77 ;  /* 0x00000007ff561c19 */ /* 0x000fce000801164d */
.L_x_1359:
[----:B------:R-:W-:Y:S05]  /*d450*/  BSYNC B0 ;  /* 0x0000000000007941 */ /* 0x000fea0003800000 */
.L_x_1357:
[----:B------:R-:W-:-:S04]  /*d460*/  IMAD R86, R86, UR5, -R81 ;  /* 0x0000000556567c24 */ /* 0x000fc8000f8e0a51 */
[----:B------:R-:W-:-:S05]  /*d470*/  IMAD.IADD R86, R86, 0x1, -R153 ;  /* 0x0000000156567824 */ /* 0x000fca00078e0a99 */
[----:B------:R-:W-:Y:S02]  /*d480*/  VIMNMX R79, R79, R86, !PT ;  /* 0x000000564f4f7248 */ /* 0x000fe40007fe0100 */
[----:B------:R-:W-:-:S07]  /*d490*/  VIADDMNMX R80, R86, UR5, R80, PT ;  /* 0x0000000556507c46 */ /* 0x000fce000b800150 */
.L_x_1356:
[C---:B------:R-:W-:Y:S01]  /*d4a0*/  ISETP.GE.AND P3, PT, R78.reuse, 0x9, PT ;  /* 0x000000094e00780c */ /* 0x040fe20003f66270 */
[----:B------:R-:W-:Y:S01]  /*d4b0*/  UISETP.NE.AND UP0, UPT, UR48, URZ, UPT ;  /* 0x0000003f3000728c */ /* 0x000fe2000bf05270 */
[C---:B------:R-:W-:Y:S02]  /*d4c0*/  ISETP.GE.AND P1, PT, R78.reuse, 0x2, PT ;  /* 0x000000024e00780c */ /* 0x040fe40003f26270 */
[C---:B------:R-:W-:Y:S02]  /*d4d0*/  ISETP.GE.AND P4, PT, R78.reuse, 0xa, PT ;  /* 0x0000000a4e00780c */ /* 0x040fe40003f86270 */
[----:B------:R-:W-:Y:S02]  /*d4e0*/  LOP3.LUT R17, R17, 0xfffffffe, RZ, 0xc0, !PT ;  /* 0xfffffffe11117812 */ /* 0x000fe400078ec0ff */
[----:B------:R-:W-:Y:S02]  /*d4f0*/  ISETP.GT.AND P2, PT, R79, 0x1, !P1 ;  /* 0x000000014f00780c */ /* 0x000fe40004f44270 */
[----:B------:R-:W-:-:S02]  /*d500*/  ISETP.GE.AND P6, PT, R78, 0x1, PT ;  /* 0x000000014e00780c */ /* 0x000fc40003fc6270 */
[----:B------:R-:W-:Y:S02]  /*d510*/  ISETP.LT.OR P2, PT, R80, 0x2, P2 ;  /* 0x000000025000780c */ /* 0x000fe40001741670 */
[----:B------:R-:W-:Y:S02]  /*d520*/  @P3 LOP3.LUT R17, R17, 0x1, RZ, 0xfc, !PT ;  /* 0x0000000111113812 */ /* 0x000fe400078efcff */
[----:B------:R-:W-:Y:S02]  /*d530*/  FSEL R77, R5, -INF , !P2 ;  /* 0xff800000054d7808 */ /* 0x000fe40005000000 */
[----:B------:R-:W-:Y:S02]  /*d540*/  LOP3.LUT R17, R17, 0xfffffffd, RZ, 0xc0, !PT ;  /* 0xfffffffd11117812 */ /* 0x000fe400078ec0ff */
[----:B------:R-:W-:Y:S02]  /*d550*/  ISETP.GT.AND P3, PT, R79, 0x8, !P3 ;  /* 0x000000084f00780c */ /* 0x000fe40005f64270 */
[----:B------:R-:W-:-:S02]  /*d560*/  @P4 LOP3.LUT R17, R17, 0x2, RZ, 0xfc, !PT ;  /* 0x0000000211114812 */ /* 0x000fc400078efcff */
[----:B------:R-:W-:Y:S02]  /*d570*/  ISETP.GT.AND P2, PT, R79, 0x9, !P4 ;  /* 0x000000094f00780c */ /* 0x000fe40006744270 */
[----:B------:R-:W-:Y:S02]  /*d580*/  ISETP.GE.AND P4, PT, R78, 0x11, PT ;  /* 0x000000114e00780c */ /* 0x000fe40003f86270 */
[C---:B------:R-:W-:Y:S02]  /*d590*/  ISETP.LT.OR P3, PT, R80.reuse, 0x9, P3 ;  /* 0x000000095000780c */ /* 0x040fe40001f61670 */
[----:B------:R-:W-:Y:S02]  /*d5a0*/  ISETP.LT.OR P2, PT, R80, 0xa, P2 ;  /* 0x0000000a5000780c */ /* 0x000fe40001741670 */
[----:B------:R-:W-:Y:S02]  /*d5b0*/  FSEL R9, R9, -INF , !P3 ;  /* 0xff80000009097808 */ /* 0x000fe40005800000 */
[----:B------:R-:W-:-:S02]  /*d5c0*/  ISETP.GE.AND P3, PT, R78, 0x12, PT ;  /* 0x000000124e00780c */ /* 0x000fc40003f66270 */
[----:B------:R-:W-:Y:S02]  /*d5d0*/  LOP3.LUT R17, R17, 0xfffffffb, RZ, 0xc0, !PT ;  /* 0xfffffffb11117812 */ /* 0x000fe400078ec0ff */
[----:B------:R-:W-:Y:S02]  /*d5e0*/  FSEL R85, R12, -INF , !P2 ;  /* 0xff8000000c557808 */ /* 0x000fe40005000000 */
[----:B------:R-:W-:Y:S01]  /*d5f0*/  ISETP.GT.AND P2, PT, R79, 0x10, !P4 ;  /* 0x000000104f00780c */ /* 0x000fe20006744270 */
[----:B------:R-:W0:Y:S01]  /*d600*/  SHFL.IDX PT, R12, R73, 0x1, 0x1c1f ;  /* 0x003c1f00490c7f89 */ /* 0x000e2200000e0000 */
[----:B------:R-:W-:Y:S02]  /*d610*/  @P4 LOP3.LUT R17, R17, 0x4, RZ, 0xfc, !PT ;  /* 0x0000000411114812 */ /* 0x000fe400078efcff */
[----:B------:R-:W-:Y:S02]  /*d620*/  ISETP.LT.OR P2, PT, R80, 0x11, P2 ;  /* 0x000000115000780c */ /* 0x000fe40001741670 */
[----:B------:R-:W-:-:S02]  /*d630*/  LOP3.LUT R17, R17, 0xfdffffff, RZ, 0xc0, !PT ;  /* 0xfdffffff11117812 */ /* 0x000fc400078ec0ff */
[----:B------:R-:W-:Y:S02]  /*d640*/  FSEL R15, R15, -INF , !P2 ;  /* 0xff8000000f0f7808 */ /* 0x000fe40005000000 */
[----:B------:R-:W-:Y:S02]  /*d650*/  @P3 LOP3.LUT R17, R17, 0x2000000, RZ, 0xfc, !PT ;  /* 0x0200000011113812 */ /* 0x000fe400078efcff */
[----:B------:R-:W-:Y:S02]  /*d660*/  ISETP.GT.AND P2, PT, R79, 0x11, !P3 ;  /* 0x000000114f00780c */ /* 0x000fe40005f44270 */
[----:B------:R-:W-:Y:S02]  /*d670*/  ISETP.GE.AND P3, PT, R78, 0x19, PT ;  /* 0x000000194e00780c */ /* 0x000fe40003f66270 */
[----:B------:R-:W-:Y:S02]  /*d680*/  ISETP.LT.OR P2, PT, R80, 0x12, P2 ;  /* 0x000000125000780c */ /* 0x000fe40001741670 */
[----:B------:R-:W-:-:S02]  /*d690*/  LOP3.LUT R17, R17, 0xfeffffff, RZ, 0xc0, !PT ;  /* 0xfeffffff11117812 */ /* 0x000fc400078ec0ff */
[----:B------:R-:W-:Y:S02]  /*d6a0*/  FSEL R87, R20, -INF , !P2 ;  /* 0xff80000014577808 */ /* 0x000fe40005000000 */
[----:B------:R-:W-:Y:S02]  /*d6b0*/  ISETP.GT.AND P2, PT, R79, 0x18, !P3 ;  /* 0x000000184f00780c */ /* 0x000fe40005f44270 */
[----:B0-----:R-:W-:Y:S01]  /*d6c0*/  VIADDMNMX R83, R12, R83, R84, PT ;  /* 0x000000530c537246 */ /* 0x001fe20003800154 */
[----:B------:R-:W-:Y:S02]  /*d6d0*/  IMAD.IADD R82, R82, 0x1, R12 ;  /* 0x0000000152527824 */ /* 0x000fe400078e020c */
[----:B------:R-:W-:Y:S02]  /*d6e0*/  @P3 LOP3.LUT R17, R17, 0x1000000, RZ, 0xfc, !PT ;  /* 0x0100000011113812 */ /* 0x000fe400078efcff */
[----:B------:R-:W-:Y:S02]  /*d6f0*/  ISETP.GE.AND P3, PT, R78, 0x1a, PT ;  /* 0x0000001a4e00780c */ /* 0x000fe40003f66270 */
[----:B------:R-:W-:-:S02]  /*d700*/  ISETP.LT.OR P2, PT, R80, 0x19, P2 ;  /* 0x000000195000780c */ /* 0x000fc40001741670 */
        /* <DEDUP_REMOVED lines=37> */
[----:B-1----:R-:W-:Y:S02]  /*d960*/  FSEL R37, R37, -INF , !P2 ;  /* 0xff80000025257808 */ /* 0x002fe40005000000 */
        /* <DEDUP_REMOVED lines=97> */
[----:B------:R-:W-:-:S04]  /*df80*/  ISETP.GE.AND P4, PT, R78, 0x79, PT ;  /* 0x000000794e00780c */ /* 0x000fc80003f86270 */
[----:B------:R-:W-:-:S04]  /*df90*/  ISETP.GT.AND P5, PT, R79, 0x78, !P4 ;  /* 0x000000784f00780c */ /* 0x000fc800067a4270 */
[----:B------:R-:W-:-:S04]  /*dfa0*/  ISETP.LT.OR P5, PT, R80, 0x79, P5 ;  /* 0x000000795000780c */ /* 0x000fc80002fa1670 */
[----:B------:R-:W-:Y:S02]  /*dfb0*/  FSEL R113, R74, -INF , !P5 ;  /* 0xff8000004a717808 */ /* 0x000fe40006800000 */
[----:B------:R-:W-:-:S04]  /*dfc0*/  ISETP.GT.AND P5, PT, R79, RZ, !P6 ;  /* 0x000000ff4f00720c */ /* 0x000fc800077a4270 */
        /* <DEDUP_REMOVED lines=17> */
[----:B------:R-:W-:Y:S01]  /*e0e0*/  @P5 IMAD.HI.U32 R5, R12, UR6, RZ ;  /* 0x000000060c055c27 */ /* 0x000fe2000f8e00ff */
[----:B------:R-:W-:-:S13]  /*e0f0*/  PLOP3.LUT P5, PT, PT, PT, UP0, 0x80, 0x0 ;  /* 0x000000000000781c */ /* 0x000fda0003faf008 */
[----:B------:R-:W-:-:S04]  /*e100*/  @P5 SHF.R.U32.HI R12, RZ, UR7, R5 ;  /* 0x00000007ff0c5c19 */ /* 0x000fc80008011605 */
[----:B------:R-:W-:Y:S01]  /*e110*/  LOP3.LUT R12, RZ, R12, RZ, 0x33, !PT ;  /* 0x0000000cff0c7212 */ /* 0x000fe200078e33ff */
[----:B------:R-:W-:Y:S06]  /*e120*/  BRA `(.L_x_1363) ;  /* 0x0000000000187947 */ /* 0x000fec0003800000 */
.L_x_1362:
[----:B------:R-:W-:-:S06]  /*e130*/  UISETP.NE.AND UP0, UPT, UR5, 0x1, UPT ;  /* 0x000000010500788c */ /* 0x000fcc000bf05270 */
[----:B------:R-:W-:-:S05]  /*e140*/  PLOP3.LUT P5, PT, PT, PT, UP0, 0x80, 0x0 ;  /* 0x000000000000781c */ /* 0x000fca0003faf008 */
[----:B------:R-:W-:-:S08]  /*e150*/  @UP0 ULDC.64 UR6, c[0x0][0x9e8] ;  /* 0x00027a0000060ab9 */ /* 0x000fd00000000a00 */
[----:B------:R-:W-:Y:S01]  /*e160*/  @P5 IMAD.HI.U32 R5, R12, UR6, RZ ;  /* 0x000000060c055c27 */ /* 0x000fe2000f8e00ff */
[----:B------:R-:W-:-:S13]  /*e170*/  PLOP3.LUT P5, PT, PT, PT, UP0, 0x80, 0x0 ;  /* 0x000000000000781c */ /* 0x000fda0003faf008 */
[----:B------:R-:W-:-:S07]  /*e180*/  @P5 SHF.R.U32.HI R12, RZ, UR7, R5 ;  /* 0x00000007ff0c5c19 */ /* 0x000fce0008011605 */
.L_x_1363:
[----:B------:R-:W-:Y:S05]  /*e190*/  BSYNC B0 ;  /* 0x0000000000007941 */ /* 0x000fea0003800000 */
.L_x_1361:
[----:B------:R-:W-:-:S04]  /*e1a0*/  IMAD R12, R12, UR5, -R81 ;  /* 0x000000050c0c7c24 */ /* 0x000fc8000f8e0a51 */
[----:B------:R-:W-:-:S05]  /*e1b0*/  IMAD.IADD R12, R12, 0x1, -R153 ;  /* 0x000000010c0c7824 */ /* 0x000fca00078e0a99 */
[----:B------:R-:W-:Y:S02]  /*e1c0*/  VIMNMX R82, R82, R12, !PT ;  /* 0x0000000c52527248 */ /* 0x000fe40007fe0100 */
[----:B------:R-:W-:-:S07]  /*e1d0*/  VIADDMNMX R83, R12, UR5, R83, PT ;  /* 0x000000050c537c46 */ /* 0x000fce000b800153 */
.L_x_1360:
[C---:B------:R-:W-:Y:S01]  /*e1e0*/  ISETP.GT.AND P1, PT, R82.reuse, 0x1, !P1 ;  /* 0x000000015200780c */ /* 0x040fe20004f24270 */
[----:B------:R-:W-:Y:S01]  /*e1f0*/  ULDC UR6, c[0x0][0x988] ;  /* 0x0002620000067ab9 */ /* 0x000fe20000000800 */
[----:B------:R-:W-:Y:S01]  /*e200*/  LOP3.LUT P5, RZ, R17, 0x4, RZ, 0xc0, !PT ;  /* 0x0000000411ff7812 */ /* 0x000fe200078ac0ff */
[----:B------:R-:W-:Y:S01]  /*e210*/  IMAD.U32 R26, RZ, RZ, UR6 ;  /* 0x00000006ff1a7e24 */ /* 0x000fe2000f8e00ff */
[----:B------:R-:W-:Y:S01]  /*e220*/  ISETP.LT.OR P1, PT, R83, 0x2, P1 ;  /* 0x000000025300780c */ /* 0x000fe20000f21670 */
[----:B------:R-:W-:Y:S01]  /*e230*/  UISETP.NE.AND UP0, UPT, UR48, URZ, UPT ;  /* 0x0000003f3000728c */ /* 0x000fe2000bf05270 */
[----:B------:R-:W-:Y:S02]  /*e240*/  ISETP.GT.AND P6, PT, R82, RZ, !P6 ;  /* 0x000000ff5200720c */ /* 0x000fe400077c4270 */
        /* <DEDUP_REMOVED lines=67> */
[----:B------:R-:W-:-:S02]  /*e680*/  LOP3.LUT P5, RZ, R17, 0x8000, RZ, 0xc0, !PT ;  /* 0x0000800011ff7812 */ /* 0x000fc400078ac0ff */
        /* <DEDUP_REMOVED lines=8> */
[----:B------:R-:W-:Y:S01]  /*e710*/  LOP3.LUT P1, RZ, R17, 0x20000, RZ, 0xc0, !PT ;  /* 0x0002000011ff7812 */ /* 0x000fe2000782c0ff */
[----:B------:R-:W0:Y:S01]  /*e720*/  SHFL.BFLY PT, R5, R12, 0x2, 0x1f ;  /* 0x0c401f000c057f89 */ /* 0x000e2200000e0000 */
[----:B------:R-:W-:Y:S02]  /*e730*/  ISETP.LT.OR P6, PT, R83, 0x1, P6 ;  /* 0x000000015300780c */ /* 0x000fe400037c1670 */
[----:B------:R-:W-:Y:S02]  /*e740*/  ISETP.GT.AND P1, PT, R82, 0x31, !P1 ;  /* 0x000000315200780c */ /* 0x000fe40004f24270 */
[----:B------:R-:W-:-:S02]  /*e750*/  FSEL R3, R3, -INF , !P6 ;  /* 0xff80000003037808 */ /* 0x000fc40007000000 */
[----:B------:R-:W-:Y:S02]  /*e760*/  ISETP.LT.OR P1, PT, R83, 0x32, P1 ;  /* 0x000000325300780c */ /* 0x000fe40000f21670 */
[----:B------:R-:W-:Y:S02]  /*e770*/  ISETP.GT.AND P2, PT, R82, 0x70, !P2 ;  /* 0x000000705200780c */ /* 0x000fe40005744270 */
[----:B------:R-:W-:Y:S02]  /*e780*/  FSEL R123, R40, -INF , !P1 ;  /* 0xff800000287b7808 */ /* 0x000fe40004800000 */
[----:B------:R-:W-:Y:S02]  /*e790*/  LOP3.LUT P1, RZ, R17, 0x10000, RZ, 0xc0, !PT ;  /* 0x0001000011ff7812 */ /* 0x000fe4000782c0ff */
[C---:B------:R-:W-:Y:S02]  /*e7a0*/  ISETP.GT.AND P3, PT, R82.reuse, 0x71, !P3 ;  /* 0x000000715200780c */ /* 0x040fe40005f64270 */
[----:B------:R-:W-:-:S02]  /*e7b0*/  ISETP.GT.AND P1, PT, R82, 0x38, !P1 ;  /* 0x000000385200780c */ /* 0x000fc40004f24270 */
[C---:B------:R-:W-:Y:S02]  /*e7c0*/  ISETP.LT.OR P2, PT, R83.reuse, 0x71, P2 ;  /* 0x000000715300780c */ /* 0x040fe40001741670 */
[----:B------:R-:W-:Y:S02]  /*e7d0*/  ISETP.LT.OR P1, PT, R83, 0x39, P1 ;  /* 0x000000395300780c */ /* 0x000fe40000f21670 */
[C---:B------:R-:W-:Y:S02]  /*e7e0*/  ISETP.GT.AND P4, PT, R82.reuse, 0x78, !P4 ;  /* 0x000000785200780c */ /* 0x040fe40006784270 */
[----:B------:R-:W-:Y:S02]  /*e7f0*/  FSEL R43, R43, -INF , !P1 ;  /* 0xff8000002b2b7808 */ /* 0x000fe40004800000 */
[----:B------:R-:W-:Y:S02]  /*e800*/  ISETP.GT.AND P1, PT, R82, 0x39, !P5 ;  /* 0x000000395200780c */ /* 0x000fe40006f24270 */
[----:B0-----:R-:W-:-:S02]  /*e810*/  FMNMX.FTZ R14, R12, R5, !PT ;  /* 0x000000050c0e7209 */ /* 0x001fc40007810000 */
[----:B------:R-:W-:Y:S02]  /*e820*/  ISETP.LT.OR P1, PT, R83, 0x3a, P1 ;  /* 0x0000003a5300780c */ /* 0x000fe40000f21670 */
[C---:B------:R-:W-:Y:S01]  /*e830*/  LOP3.LUT P5, RZ, R17.reuse, 0x8, RZ, 0xc0, !PT ;  /* 0x0000000811ff7812 */ /* 0x040fe200078ac0ff */
[----:B------:R-:W0:Y:S01]  /*e840*/  SHFL.BFLY PT, R5, R14, 0x1, 0x1f ;  /* 0x0c201f000e057f89 */ /* 0x000e2200000e0000 */
[----:B------:R-:W-:Y:S02]  /*e850*/  FSEL R125, R44, -INF , !P1 ;  /* 0xff8000002c7d7808 */ /* 0x000fe40004800000 */
[----:B------:R-:W-:Y:S02]  /*e860*/  LOP3.LUT P1, RZ, R17, 0x4000, RZ, 0xc0, !PT ;  /* 0x0000400011ff7812 */ /* 0x000fe4000782c0ff */
[----:B------:R-:W-:Y:S02]  /*e870*/  ISETP.LT.OR P3, PT, R83, 0x72, P3 ;  /* 0x000000725300780c */ /* 0x000fe40001f61670 */
[----:B------:R-:W-:-:S02]  /*e880*/  ISETP.GT.AND P1, PT, R82, 0x40, !P1 ;  /* 0x000000405200780c */ /* 0x000fc40004f24270 */
[----:B------:R-:W-:Y:S02]  /*e890*/  FSEL R69, R69, -INF , !P2 ;  /* 0xff80000045457808 */ /* 0x000fe40005000000 */
[C---:B------:R-:W-:Y:S02]  /*e8a0*/  ISETP.LT.OR P1, PT, R83.reuse, 0x41, P1 ;  /* 0x000000415300780c */ /* 0x040fe40000f21670 */
[----:B------:R-:W-:Y:S02]  /*e8b0*/  ISETP.LT.OR P4, PT, R83, 0x79, P4 ;  /* 0x000000795300780c */ /* 0x000fe40002781670 */
[----:B------:R-:W-:Y:S02]  /*e8c0*/  FSEL R47, R47, -INF , !P1 ;  /* 0xff8000002f2f7808 */ /* 0x000fe40004800000 */
[----:B------:R-:W-:Y:S02]  /*e8d0*/  LOP3.LUT P1, RZ, R17, 0x2000, RZ, 0xc0, !PT ;  /* 0x0000200011ff7812 */ /* 0x000fe4000782c0ff */
[----:B------:R-:W-:-:S02]  /*e8e0*/  FSEL R71, R71, -INF , !P3 ;  /* 0xff80000047477808 */ /* 0x000fc40005800000 */
[----:B------:R-:W-:Y:S02]  /*e8f0*/  ISETP.GT.AND P1, PT, R82, 0x41, !P1 ;  /* 0x000000415200780c */ /* 0x000fe40004f24270 */
[----:B------:R-:W-:Y:S02]  /*e900*/  ISETP.NE.AND P6, PT, R92, 0x1, PT ;  /* 0x000000015c00780c */ /* 0x000fe40003fc5270 */
[----:B------:R-:W-:Y:S02]  /*e910*/  ISETP.LT.OR P1, PT, R83, 0x42, P1 ;  /* 0x000000425300780c */ /* 0x000fe40000f21670 */
[----:B0-----:R-:W-:Y:S02]  /*e920*/  FMNMX.FTZ R5, R14, R5, !PT ;  /* 0x000000050e057209 */ /* 0x001fe40007810000 */
[----:B------:R-:W-:Y:S02]  /*e930*/  FSEL R127, R48, -INF , !P1 ;  /* 0xff800000307f7808 */ /* 0x000fe40004800000 */
[----:B------:R-:W-:Y:S01]  /*e940*/  LOP3.LUT P1, RZ, R17, 0x1000, RZ, 0xc0, !PT ;  /* 0x0000100011ff7812 */ /* 0x000fe2000782c0ff */
[----:B------:R-:W-:-:S01]  /*e950*/  FFMA.FTZ R8, R5, R26, -8 ;  /* 0xc100000005087423 */ /* 0x000fc2000001001a */
        /* <DEDUP_REMOVED lines=58> */
[----:B------:R-:W-:Y:S02]  /*ed00*/  LOP3.LUT P5, RZ, R17, 0x8000000, RZ, 0xc0, !PT ;  /* 0x0800000011ff7812 */ /* 0x000fe400078ac0ff */
[----:B------:R-:W-:Y:S02]  /*ed10*/  FSEL R137, R68, -INF , !P1 ;  /* 0xff80000044897808 */ /* 0x000fe40004800000 */
[----:B------:R-:W-:-:S02]  /*ed20*/  FSETP.NEU.FTZ.AND P1, PT, R5, -INF , PT ;  /* 0xff8000000500780b */ /* 0x000fc40003f3d000 */
[----:B------:R-:W-:Y:S02]  /*ed30*/  FMNMX.FTZ R14, R137, R14, !PT ;  /* 0x0000000e890e7209 */ /* 0x000fe40007810000 */
[----:B------:R-:W-:Y:S02]  /*ed40*/  FSEL R8, R8, RZ, P1 ;  /* 0x000000ff08087208 */ /* 0x000fe40000800000 */
[----:B------:R-:W-:Y:S02]  /*ed50*/  LOP3.LUT P1, RZ, R17, 0x4000000, RZ, 0xc0, !PT ;  /* 0x0400000011ff7812 */ /* 0x000fe4000782c0ff */
[----:B------:R-:W-:Y:S01]  /*ed60*/  ISETP.GT.AND P5, PT, R82, 0x79, !P5 ;  /* 0x000000795200780c */ /* 0x000fe20006fa4270 */
[----:B------:R-:W-:-:S01]  /*ed70*/  FFMA.FTZ R12, R85, R26, -R8 ;  /* 0x0000001a550c7223 */ /* 0x000fc20000010808 */
[----:B------:R-:W-:Y:S01]  /*ed80*/  ISETP.GT.AND P1, PT, R82, 0x69, !P1 ;  /* 0x000000695200780c */ /* 0x000fe20004f24270 */
[----:B------:R-:W-:-:S01]  /*ed90*/  FFMA.FTZ R36, R45, R26, -R8 ;  /* 0x0000001a2d247223 */ /* 0x000fc20000010808 */
[----:B------:R-:W-:Y:S01]  /*eda0*/  ISETP.LT.OR P5, PT, R83, 0x7a, P5 ;  /* 0x0000007a5300780c */ /* 0x000fe20002fa1670 */
[----:B------:R-:W-:-:S01]  /*edb0*/  FFMA.FTZ R20, R87, R26, -R8 ;  /* 0x0000001a57147223 */ /* 0x000fc20000010808 */
[----:B------:R-:W-:Y:S01]  /*edc0*/  ISETP.LT.OR P1, PT, R83, 0x6a, P1 ;  /* 0x0000006a5300780c */ /* 0x000fe20000f21670 */
[----:B------:R-:W-:-:S01]  /*edd0*/  FFMA.FTZ R24, R25, R26, -R8 ;  /* 0x0000001a19187223 */ /* 0x000fc20000010808 */
[----:B------:R-:W-:Y:S01]  /*ede0*/  FSEL R45, R0, -INF , !P4 ;  /* 0xff800000002d7808 */ /* 0x000fe20006000000 */
[----:B------:R-:W-:-:S01]  /*edf0*/  FFMA.FTZ R25, R91, R26, -R8 ;  /* 0x0000001a5b197223 */ /* 0x000fc20000010808 */
[----:B------:R-:W-:Y:S01]  /*ee00*/  FSEL R85, R66, -INF , !P1 ;  /* 0xff80000042557808 */ /* 0x000fe20004800000 */
[----:B------:R-:W-:-:S01]  /*ee10*/  FFMA.FTZ R4, R4, R26, -R8 ;  /* 0x0000001a04047223 */ /* 0x000fc20000010808 */
[----:B------:R-:W-:Y:S01]  /*ee20*/  FSEL R87, R76, -INF , !P5 ;  /* 0xff8000004c577808 */ /* 0x000fe20006800000 */
[----:B------:R-:W-:-:S01]  /*ee30*/  FFMA.FTZ R77, R77, R26, -R8 ;  /* 0x0000001a4d4d7223 */ /* 0x000fc20000010808 */
[----:B------:R-:W-:Y:S01]  /*ee40*/  FMNMX.FTZ R14, R85, R14, !PT ;  /* 0x0000000e550e7209 */ /* 0x000fe20007810000 */
[----:B------:R-:W-:-:S01]  /*ee50*/  FFMA.FTZ R44, R65, R26, -R8 ;  /* 0x0000001a412c7223 */ /* 0x000fc20000010808 */
[-CC-:B------:R-:W-:Y:S01]  /*ee60*/  FFMA.FTZ R28, R29, R26.reuse, -R8.reuse ;  /* 0x0000001a1d1c7223 */ /* 0x180fe20000010808 */
        /* <DEDUP_REMOVED lines=17> */
[-CC-:B------:R-:W-:Y:S01]  /*ef80*/  FFMA.FTZ R41, R99, R26.reuse, -R8.reuse ;  /* 0x0000001a63297223 */ /* 0x180fe20000010808 */
[----:B------:R-:W0:Y:S01]  /*ef90*/  SHFL.BFLY PT, R91, R14, 0x2, 0x1f ;  /* 0x0c401f000e5b7f89 */ /* 0x000e2200000e0000 */
        /* <DEDUP_REMOVED lines=9> */
[----:B------:R-:W-:Y:S08]  /*f030*/  MUFU.EX2 R4, R4 ;  /* 0x0000000400047308 */ /* 0x000ff00000000800 */
[----:B------:R-:W1:Y:S01]  /*f040*/  MUFU.EX2 R77, R77 ;  /* 0x0000004d004d7308 */ /* 0x000e620000000800 */
[----:B0-----:R-:W-:-:S07]  /*f050*/  FMNMX.FTZ R91, R14, R91, !PT ;  /* 0x0000005b0e5b7209 */ /* 0x001fce0007810000 */
[----:B------:R-:W-:Y:S01]  /*f060*/  MUFU.EX2 R9, R9 ;  /* 0x0000000900097308 */ /* 0x000fe20000000800 */
[----:B------:R-:W0:Y:S07]  /*f070*/  SHFL.BFLY PT, R14, R91, 0x1, 0x1f ;  /* 0x0c201f005b0e7f89 */ /* 0x000e2e00000e0000 */
[----:B------:R-:W2:Y:S01]  /*f080*/  MUFU.EX2 R12, R12 ;  /* 0x0000000c000c7308 */ /* 0x000ea20000000800 */
[----:B-1----:R-:W-:-:S07]  /*f090*/  FADD.FTZ R68, R4, R77 ;  /* 0x0000004d04447221 */ /* 0x002fce0000010000 */
[----:B------:R-:W1:Y:S08]  /*f0a0*/  MUFU.EX2 R15, R15 ;  /* 0x0000000f000f7308 */ /* 0x000e700000000800 */
[----:B------:R-:W-:Y:S01]  /*f0b0*/  MUFU.EX2 R20, R20 ;  /* 0x0000001400147308 */ /* 0x000fe20000000800 */
[----:B--2---:R-:W-:Y:S02]  /*f0c0*/  F2FP.SATFINITE.E4M3.F32.PACK_AB_MERGE_C R148, R12, R9, RZ ;  /* 0x000000090c94723e */ /* 0x004fe400048070ff */
[----:B0-----:R-:W-:-:S02]  /*f0d0*/  FMNMX.FTZ R14, R91, R14, !PT ;  /* 0x0000000e5b0e7209 */ /* 0x001fc40007810000 */
[----:B------:R-:W-:Y:S02]  /*f0e0*/  F2FP.SATFINITE.E4M3.F32.PACK_AB_MERGE_C R148, R77, R4, R148 ;  /* 0x000000044d94723e */ /* 0x000fe40004807094 */
[C---:B------:R-:W-:Y:S01]  /*f0f0*/  FSETP.NEU.FTZ.AND P1, PT, R14.reuse, -INF , PT ;  /* 0xff8000000e00780b */ /* 0x040fe20003f3d000 */
[----:B------:R-:W-:-:S01]  /*f100*/  FFMA.FTZ R50, R14, R26, -8 ;  /* 0xc10000000e327423 */ /* 0x000fc2000001001a */
[----:B------:R-:W-:Y:S04]  /*f110*/  MUFU.EX2 R24, R24 ;  /* 0x0000001800187308 */ /* 0x000fe80000000800 */
[----:B------:R-:W-:Y:S02]  /*f120*/  FSEL R8, R50, RZ, P1 ;  /* 0x000000ff32087208 */ /* 0x000fe40000800000 */
[----:B------:R-:W-:-:S02]  /*f130*/  PLOP3.LUT P1, PT, PT, PT, UP0, 0x40, 0x0 ;  /* 0x000000000000781c */ /* 0x000fc40003f2e808 */
[----:B------:R-:W0:Y:S01]  /*f140*/  MUFU.EX2 R25, R25 ;  /* 0x0000001900197308 */ /* 0x000e220000000800 */
[----:B------:R-:W-:-:S01]  /*f150*/  FFMA.FTZ R3, R3, R26, -R8 ;  /* 0x0000001a03037223 */ /* 0x000fc20000010808 */
[-CC-:B------:R-:W-:Y:S01]  /*f160*/  FFMA.FTZ R50, R73, R26.reuse, -R8.reuse ;  /* 0x0000001a49327223 */ /* 0x180fe20000010808 */
[----:B------:R-:W-:-:S01]  /*f170*/  FFMA.FTZ R13, R13, R26, -R8 ;  /* 0x0000001a0d0d7223 */ /* 0x000fc20000010808 */
[-CC-:B------:R-:W-:Y:S01]  /*f180*/  FFMA.FTZ R52, R79, R26.reuse, -R8.reuse ;  /* 0x0000001a4f347223 */ /* 0x180fe20000010808 */
[----:B------:R-:W-:-:S01]  /*f190*/  FFMA.FTZ R21, R21, R26, -R8 ;  /* 0x0000001a15157223 */ /* 0x000fc20000010808 */
[----:B------:R-:W-:Y:S01]  /*f1a0*/  FFMA.FTZ R54, R81, R26, -R8 ;  /* 0x0000001a51367223 */ /* 0x000fe20000010808 */
[----:B------:R-:W-:-:S01]  /*f1b0*/  FADD.FTZ R73, R9, R68 ;  /* 0x0000004409497221 */ /* 0x000fc20000010000 */
[----:B------:R-:W-:Y:S01]  /*f1c0*/  MUFU.EX2 R3, R3 ;  /* 0x0000000300037308 */ /* 0x000fe20000000800 */
[----:B------:R-:W-:-:S01]  /*f1d0*/  FFMA.FTZ R27, R27, R26, -R8 ;  /* 0x0000001a1b1b7223 */ /* 0x000fc20000010808 */
[----:B------:R-:W-:Y:S01]  /*f1e0*/  FFMA.FTZ R56, R117, R26, -R8 ;  /* 0x0000001a75387223 */ /* 0x000fe20000010808 */
[----:B------:R-:W-:-:S01]  /*f1f0*/  FADD.FTZ R72, R12, R73 ;  /* 0x000000490c487221 */ /* 0x000fc20000010000 */
[-CC-:B------:R-:W-:Y:S01]  /*f200*/  FFMA.FTZ R31, R31, R26.reuse, -R8.reuse ;  /* 0x0000001a1f1f7223 */ /* 0x180fe20000010808 */
[----:B------:R-:W-:-:S01]  /*f210*/  FFMA.FTZ R58, R119, R26, -R8 ;  /* 0x0000001a773a7223 */ /* 0x000fc20000010808 */
[----:B------:R-:W-:Y:S01]  /*f220*/  FFMA.FTZ R35, R35, R26, -R8 ;  /* 0x0000001a23237223 */ /* 0x000fe20000010808 */
[----:B-1----:R-:W-:-:S01]  /*f230*/  FADD.FTZ R79, R15, R72 ;  /* 0x000000480f4f7221 */ /* 0x002fc20000010000 */
[----:B------:R-:W1:Y:S01]  /*f240*/  MUFU.EX2 R50, R50 ;  /* 0x0000003200327308 */ /* 0x000e620000000800 */
[----:B------:R-:W-:-:S01]  /*f250*/  FFMA.FTZ R60, R121, R26, -R8 ;  /* 0x0000001a793c7223 */ /* 0x000fc20000010808 */
[----:B0-----:R-:W-:Y:S01]  /*f260*/  F2FP.SATFINITE.E4M3.F32.PACK_AB_MERGE_C R150, R25, R24, RZ ;  /* 0x000000181996723e */ /* 0x001fe200048070ff */
[----:B------:R-:W-:-:S01]  /*f270*/  FADD.FTZ R79, R20, R79 ;  /* 0x0000004f144f7221 */ /* 0x000fc20000010000 */
[-CC-:B------:R-:W-:Y:S01]  /*f280*/  FFMA.FTZ R39, R39, R26.reuse, -R8.reuse ;  /* 0x0000001a27277223 */ /* 0x180fe20000010808 */
[----:B------:R-:W-:-:S01]  /*f290*/  FFMA.FTZ R62, R123, R26, -R8 ;  /* 0x0000001a7b3e7223 */ /* 0x000fc20000010808 */
[----:B------:R-:W-:Y:S01]  /*f2a0*/  F2FP.SATFINITE.E4M3.F32.PACK_AB_MERGE_C R150, R20, R15, R150 ;  /* 0x0000000f1496723e */ /* 0x000fe20004807096 */
[----:B------:R-:W-:-:S01]  /*f2b0*/  FADD.FTZ R72, R24, R79 ;  /* 0x0000004f18487221 */ /* 0x000fc20000010000 */
[----:B------:R-:W0:Y:S01]  /*f2c0*/  MUFU.EX2 R13, R13 ;  /* 0x0000000d000d7308 */ /* 0x000e220000000800 */
[----:B------:R-:W-:-:S01]  /*f2d0*/  FFMA.FTZ R43, R43, R26, -R8 ;  /* 0x0000001a2b2b7223 */ /* 0x000fc20000010808 */
[----:B------:R-:W-:Y:S01]  /*f2e0*/  FFMA.FTZ R66, R125, R26, -R8 ;  /* 0x0000001a7d427223 */ /* 0x000fe20000010808 */
[----:B------:R-:W-:-:S01]  /*f2f0*/  FADD.FTZ R79, R25, R72 ;  /* 0x00000048194f7221 */ /* 0x000fc20000010000 */
[-CC-:B------:R-:W-:Y:S01]  /*f300*/  FFMA.FTZ R47, R47, R26.reuse, -R8.reuse ;  /* 0x0000001a2f2f7223 */ /* 0x180fe20000010808 */
[----:B------:R-:W-:-:S01]  /*f310*/  FFMA.FTZ R64, R127, R26, -R8 ;  /* 0x0000001a7f407223 */ /* 0x000fc20000010808 */
[-CC-:B------:R-:W-:Y:S01]  /*f320*/  FFMA.FTZ R51, R51, R26.reuse, -R8.reuse ;  /* 0x0000001a33337223 */ /* 0x180fe20000010808 */
[----:B------:R-:W-:-:S01]  /*f330*/  FFMA.FTZ R68, R129, R26, -R8 ;  /* 0x0000001a81447223 */ /* 0x000fc20000010808 */
[----:B------:R-:W2:Y:S01]  /*f340*/  MUFU.EX2 R52, R52 ;  /* 0x0000003400347308 */ /* 0x000ea20000000800 */
[----:B-1----:R-:W-:-:S01]  /*f350*/  FADD.FTZ R70, R3, R50 ;  /* 0x0000003203467221 */ /* 0x002fc20000010000 */
[-CC-:B------:R-:W-:Y:S01]  /*f360*/  FFMA.FTZ R55, R55, R26.reuse, -R8.reuse ;  /* 0x0000001a37377223 */ /* 0x180fe20000010808 */
[----:B------:R-:W-:-:S01]  /*f370*/  FFMA.FTZ R131, R131, R26, -R8 ;  /* 0x0000001a83837223 */ /* 0x000fc20000010808 */
[-CC-:B------:R-:W-:Y:S01]  /*f380*/  FFMA.FTZ R15, R133, R26.reuse, -R8.reuse ;  /* 0x0000001a850f7223 */ /* 0x180fe20000010808 */
[----:B------:R-:W-:-:S01]  /*f390*/  FFMA.FTZ R137, R137, R26, -R8 ;  /* 0x0000001a89897223 */ /* 0x000fc20000010808 */
[-CC-:B------:R-:W-:Y:S01]  /*f3a0*/  FFMA.FTZ R85, R85, R26.reuse, -R8.reuse ;  /* 0x0000001a55557223 */ /* 0x180fe20000010808 */
[----:B------:R-:W-:-:S01]  /*f3b0*/  FFMA.FTZ R69, R69, R26, -R8 ;  /* 0x0000001a45457223 */ /* 0x000fc20000010808 */
[----:B------:R-:W1:Y:S01]  /*f3c0*/  MUFU.EX2 R21, R21 ;  /* 0x0000001500157308 */ /* 0x000e620000000800 */
[----:B0-----:R-:W-:-:S01]  /*f3d0*/  FADD.FTZ R73, R13, R70 ;  /* 0x000000460d497221 */ /* 0x001fc20000010000 */
[-CC-:B------:R-:W-:Y:S01]  /*f3e0*/  FFMA.FTZ R71, R71, R26.reuse, -R8.reuse ;  /* 0x0000001a47477223 */ /* 0x180fe20000010808 */
[----:B------:R-:W-:-:S01]  /*f3f0*/  FFMA.FTZ R45, R45, R26, -R8 ;  /* 0x0000001a2d2d7223 */ /* 0x000fc20000010808 */
[----:B------:R-:W-:-:S04]  /*f400*/  FFMA.FTZ R87, R87, R26, -R8 ;  /* 0x0000001a57577223 */ /* 0x000fc80000010808 */
[----:B------:R-:W0:Y:S01]  /*f410*/  MUFU.EX2 R54, R54 ;  /* 0x0000003600367308 */ /* 0x000e220000000800 */
[----:B--2---:R-:W-:-:S01]  /*f420*/  FADD.FTZ R70, R52, R73 ;  /* 0x0000004934467221 */ /* 0x004fc20000010000 */
[----:B------:R-:W-:-:S04]  /*f430*/  F2FP.SATFINITE.E4M3.F32.PACK_AB_MERGE_C R149, R52, R13, RZ ;  /* 0x0000000d3495723e */ /* 0x000fc800048070ff */
        /* <DEDUP_REMOVED lines=9> */
[----:B------:R-:W-:-:S06]  /*f4d0*/  FFMA.FTZ R12, R59, R26, -R8 ;  /* 0x0000001a3b0c7223 */ /* 0x000fcc0000010808 */
[----:B------:R-:W1:Y:S01]  /*f4e0*/  MUFU.EX2 R30, R30 ;  /* 0x0000001e001e7308 */ /* 0x000e620000000800 */
[----:B0-----:R-:W-:-:S07]  /*f4f0*/  FADD.FTZ R73, R29, R24 ;  /* 0x000000181d497221 */ /* 0x001fce0000010000 */
        /* <DEDUP_REMOVED lines=9> */
[C---:B--2---:R-:W-:Y:S01]  /*f590*/  F2FP.SATFINITE.E4M3.F32.PACK_AB_MERGE_C R144, R33.reuse, R30, RZ ;  /* 0x0000001e2190723e */ /* 0x044fe200048070ff */
[----:B------:R-:W-:-:S03]  /*f5a0*/  FADD.FTZ R33, R33, R24 ;  /* 0x0000001821217221 */ /* 0x000fc60000010000 */
[----:B------:R-:W-:Y:S02]  /*f5b0*/  F2FP.SATFINITE.E4M3.F32.PACK_AB_MERGE_C R144, R29, R28, R144 ;  /* 0x0000001c1d90723e */ /* 0x000fe40004807090 */
[----:B------:R-:W2:Y:S01]  /*f5c0*/  @P6 LDC R28, c[0x0][0x450] ;  /* 0x00011400ff1c6b82 */ /* 0x000ea20000000800 */
[----:B------:R-:W3:Y:S01]  /*f5d0*/  MUFU.EX2 R35, R35 ;  /* 0x0000002300237308 */ /* 0x000ee20000000800 */
[----:B-1----:R-:W-:-:S07]  /*f5e0*/  FADD.FTZ R20, R58, R25 ;  /* 0x000000193a147221 */ /* 0x002fce0000010000 */
[----:B------:R-:W1:Y:S01]  /*f5f0*/  MUFU.EX2 R37, R37 ;  /* 0x0000002500257308 */ /* 0x000e620000000800 */
[----:B0-----:R-:W-:-:S07]  /*f600*/  FADD.FTZ R24, R32, R33 ;  /* 0x0000002120187221 */ /* 0x001fce0000010000 */
[----:B------:R-:W0:Y:S01]  /*f610*/  MUFU.EX2 R60, R60 ;  /* 0x0000003c003c7308 */ /* 0x000e220000000800 */
[----:B---3--:R-:W-:-:S01]  /*f620*/  FADD.FTZ R25, R35, R20 ;  /* 0x0000001423197221 */ /* 0x008fc20000010000 */
[----:B------:R-:W-:-:S06]  /*f630*/  FFMA.FTZ R20, R63, R26, -R8 ;  /* 0x0000001a3f147223 */ /* 0x000fcc0000010808 */
[----:B------:R-:W-:Y:S01]  /*f640*/  MUFU.EX2 R34, R34 ;  /* 0x0000002200227308 */ /* 0x000fe20000000800 */
[----:B-1----:R-:W-:-:S07]  /*f650*/  FADD.FTZ R29, R37, R24 ;  /* 0x00000018251d7221 */ /* 0x002fce0000010000 */
[----:B------:R-:W1:Y:S01]  /*f660*/  MUFU.EX2 R41, R41 ;  /* 0x0000002900297308 */ /* 0x000e620000000800 */
[----:B0-----:R-:W-:-:S01]  /*f670*/  FADD.FTZ R24, R60, R25 ;  /* 0x000000193c187221 */ /* 0x001fc20000010000 */
[----:B------:R-:W-:Y:S01]  /*f680*/  FFMA.FTZ R25, R135, R26, -R8 ;  /* 0x0000001a87197223 */ /* 0x000fe20000010808 */
[----:B------:R-:W-:-:S04]  /*f690*/  F2FP.SATFINITE.E4M3.F32.PACK_AB_MERGE_C R35, R60, R35, RZ ;  /* 0x000000233c23723e */ /* 0x000fc800048070ff */
[----:B------:R-:W-:Y:S01]  /*f6a0*/  F2FP.SATFINITE.E4M3.F32.PACK_AB_MERGE_C R145, R58, R31, R35 ;  /* 0x0000001f3a91723e */ /* 0x000fe20004807023 */
[----:B------:R-:W0:Y:S08]  /*f6b0*/  MUFU.EX2 R39, R39 ;  /* 0x0000002700277308 */ /* 0x000e300000000800 */
[----:B------:R-:W3:Y:S01]  /*f6c0*/  MUFU.EX2 R62, R62 ;  /* 0x0000003e003e7308 */ /* 0x000ee20000000800 */
[----:B-1----:R-:W-:Y:S01]  /*f6d0*/  F2FP.SATFINITE.E4M3.F32.PACK_AB_MERGE_C R146, R41, R34, RZ ;  /* 0x000000222992723e */ /* 0x002fe200048070ff */
[----:B------:R-:W-:-:S03]  /*f6e0*/  FADD.FTZ R34, R34, R29 ;  /* 0x0000001d22227221 */ /* 0x000fc60000010000 */
[----:B------:R-:W-:Y:S01]  /*f6f0*/  F2FP.SATFINITE.E4M3.F32.PACK_AB_MERGE_C R146, R37, R32, R146 ;  /* 0x000000202592723e */ /* 0x000fe20004807092 */
[----:B------:R-:W-:-:S02]  /*f700*/  FADD.FTZ R41, R41, R34 ;  /* 0x0000002229297221 */ /* 0x000fc40000010000 */
[----:B------:R-:W1:Y:S01]  /*f710*/  MUFU.EX2 R43, R43 ;  /* 0x0000002b002b7308 */ /* 0x000e620000000800 */
[----:B0-----:R-:W-:-:S07]  /*f720*/  FADD.FTZ R29, R39, R24 ;  /* 0x00000018271d7221 */ /* 0x001fce0000010000 */
[----:B------:R-:W0:Y:S01]  /*f730*/  MUFU.EX2 R66, R66 ;  /* 0x0000004200427308 */ /* 0x000e220000000800 */
[----:B---3--:R-:W-:-:S07]  /*f740*/  FADD.FTZ R24, R62, R29 ;  /* 0x0000001d3e187221 */ /* 0x008fce0000010000 */
[----:B------:R-:W-:Y:S01]  /*f750*/  MUFU.EX2 R0, R0 ;  /* 0x0000000000007308 */ /* 0x000fe20000000800 */
[----:B-1----:R-:W-:-:S07]  /*f760*/  FADD.FTZ R29, R43, R24 ;  /* 0x000000182b1d7221 */ /* 0x002fce0000010000 */
[----:B------:R-:W1:Y:S01]  /*f770*/  MUFU.EX2 R49, R49 ;  /* 0x0000003100317308 */ /* 0x000e620000000800 */
[----:B0-----:R-:W-:-:S01]  /*f780*/  FADD.FTZ R24, R66, R29 ;  /* 0x0000001d42187221 */ /* 0x001fc20000010000 */
[----:B------:R-:W-:-:S04]  /*f790*/  F2FP.SATFINITE.E4M3.F32.PACK_AB_MERGE_C R43, R66, R43, RZ ;  /* 0x0000002b422b723e */ /* 0x000fc800048070ff */
[----:B------:R-:W-:Y:S02]  /*f7a0*/  F2FP.SATFINITE.E4M3.F32.PACK_AB_MERGE_C R147, R62, R39, R43 ;  /* 0x000000273e93723e */ /* 0x000fe4000480702b */
[----:B------:R-:W0:Y:S08]  /*f7b0*/  MUFU.EX2 R47, R47 ;  /* 0x0000002f002f7308 */ /* 0x000e300000000800 */
[----:B------:R-:W-:Y:S01]  /*f7c0*/  MUFU.EX2 R36, R36 ;  /* 0x0000002400247308 */ /* 0x000fe20000000800 */
[----:B-1----:R-:W-:-:S07]  /*f7d0*/  F2FP.SATFINITE.E4M3.F32.PACK_AB_MERGE_C R140, R49, R0, RZ ;  /* 0x00000000318c723e */ /* 0x002fce00048070ff */
[----:B------:R-:W1:Y:S01]  /*f7e0*/  MUFU.EX2 R83, R101 ;  /* 0x0000006500537308 */ /* 0x000e620000000800 */
[----:B0-----:R-:W-:-:S07]  /*f7f0*/  FADD.FTZ R29, R47, R24 ;  /* 0x000000182f1d7221 */ /* 0x001fce0000010000 */
[----:B------:R-:W0:Y:S08]  /*f800*/  MUFU.EX2 R64, R64 ;  /* 0x0000004000407308 */ /* 0x000e300000000800 */
[----:B------:R-:W3:Y:S01]  /*f810*/  MUFU.EX2 R51, R51 ;  /* 0x0000003300337308 */ /* 0x000ee20000000800 */
[----:B-1----:R-:W-:Y:S01]  /*f820*/  F2FP.SATFINITE.E4M3.F32.PACK_AB_MERGE_C R140, R83, R36, R140 ;  /* 0x00000024538c723e */ /* 0x002fe2000480708c */
[----:B------:R-:W-:-:S04]  /*f830*/  FADD.FTZ R36, R36, R41 ;  /* 0x0000002924247221 */ /* 0x000fc80000010000 */
[----:B------:R-:W-:Y:S02]  /*f840*/  FADD.FTZ R83, R83, R36 ;  /* 0x0000002453537221 */ /* 0x000fe40000010000 */
[----:B------:R-:W1:Y:S01]  /*f850*/  MUFU.EX2 R68, R68 ;  /* 0x0000004400447308 */ /* 0x000e620000000800 */
[----:B0-----:R-:W-:-:S01]  /*f860*/  FADD.FTZ R24, R64, R29 ;  /* 0x0000001d40187221 */ /* 0x001fc20000010000 */
[----:B------:R-:W-:-:S04]  /*f870*/  FADD.FTZ R0, R0, R83 ;  /* 0x0000005300007221 */ /* 0x000fc80000010000 */
[----:B------:R-:W-:Y:S02]  /*f880*/  FADD.FTZ R49, R49, R0 ;  /* 0x0000000031317221 */ /* 0x000fe40000010000 */
[----:B------:R-:W-:Y:S01]  /*f890*/  MUFU.EX2 R40, R40 ;  /* 0x0000002800287308 */ /* 0x000fe20000000800 */
[----:B---3--:R-:W-:-:S07]  /*f8a0*/  FADD.FTZ R27, R51, R24 ;  /* 0x00000018331b7221 */ /* 0x008fce0000010000 */
[----:B------:R-:W0:Y:S01]  /*f8b0*/  MUFU.EX2 R57, R57 ;  /* 0x0000003900397308 */ /* 0x000e220000000800 */
[----:B-1----:R-:W-:-:S01]  /*f8c0*/  FADD.FTZ R24, R68, R27 ;  /* 0x0000001b44187221 */ /* 0x002fc20000010000 */
[----:B------:R-:W-:-:S04]  /*f8d0*/  F2FP.SATFINITE.E4M3.F32.PACK_AB_MERGE_C R51, R68, R51, RZ ;  /* 0x000000334433723e */ /* 0x000fc800048070ff */
[----:B------:R-:W-:Y:S02]  /*f8e0*/  F2FP.SATFINITE.E4M3.F32.PACK_AB_MERGE_C R141, R64, R47, R51 ;  /* 0x0000002f408d723e */ /* 0x000fe40004807033 */
[----:B------:R-:W1:Y:S08]  /*f8f0*/  MUFU.EX2 R9, R55 ;  /* 0x0000003700097308 */ /* 0x000e700000000800 */
[----:B------:R-:W-:Y:S01]  /*f900*/  MUFU.EX2 R38, R38 ;  /* 0x0000002600267308 */ /* 0x000fe20000000800 */
[----:B0-----:R-:W-:-:S07]  /*f910*/  F2FP.SATFINITE.E4M3.F32.PACK_AB_MERGE_C R142, R57, R40, RZ ;  /* 0x00000028398e723e */ /* 0x001fce00048070ff */
[----:B------:R-:W0:Y:S01]  /*f920*/  MUFU.EX2 R53, R53 ;  /* 0x0000003500357308 */ /* 0x000e220000000800 */
[----:B-1----:R-:W-:-:S07]  /*f930*/  FADD.FTZ R27, R9, R24 ;  /* 0x00000018091b7221 */ /* 0x002fce0000010000 */
[----:B------:R-:W1:Y:S08]  /*f940*/  MUFU.EX2 R4, R131 ;  /* 0x0000008300047308 */ /* 0x000e700000000800 */
[----:B------:R-:W3:Y:S01]  /*f950*/  MUFU.EX2 R12, R12 ;  /* 0x0000000c000c7308 */ /* 0x000ee20000000800 */
[----:B0-----:R-:W-:Y:S01]  /*f960*/  F2FP.SATFINITE.E4M3.F32.PACK_AB_MERGE_C R142, R53, R38, R142 ;  /* 0x00000026358e723e */ /* 0x001fe2000480708e */
[----:B------:R-:W-:-:S04]  /*f970*/  FADD.FTZ R38, R38, R49 ;  /* 0x0000003126267221 */ /* 0x000fc80000010000 */
[----:B------:R-:W-:Y:S02]  /*f980*/  FADD.FTZ R53, R53, R38 ;  /* 0x0000002635357221 */ /* 0x000fe40000010000 */
[----:B------:R-:W-:Y:S01]  /*f990*/  MUFU.EX2 R44, R44 ;  /* 0x0000002c002c7308 */ /* 0x000fe20000000800 */
[----:B-1----:R-:W-:-:S01]  /*f9a0*/  FADD.FTZ R27, R4, R27 ;  /* 0x0000001b041b7221 */ /* 0x002fc20000010000 */
[----:B------:R-:W-:-:S04]  /*f9b0*/  FADD.FTZ R40, R40, R53 ;  /* 0x0000003528287221 */ /* 0x000fc80000010000 */
[----:B------:R-:W-:Y:S02]  /*f9c0*/  FADD.FTZ R57, R57, R40 ;  /* 0x0000002839397221 */ /* 0x000fe40000010000 */
[----:B------:R-:W0:Y:S01]  /*f9d0*/  MUFU.EX2 R65, R65 ;  /* 0x0000004100417308 */ /* 0x000e220000000800 */
[----:B---3--:R-:W-:-:S02]  /*f9e0*/  FADD.FTZ R24, R12, R27 ;  /* 0x0000001b0c187221 */ /* 0x008fc40000010000 */
[----:B------:R-:W1:Y:S05]  /*f9f0*/  @P6 LDC R27, c[0x0][0x44c] ;  /* 0x00011300ff1b6b82 */ /* 0x000e6a0000000800 */
[----:B------:R-:W3:Y:S08]  /*fa00*/  MUFU.EX2 R15, R15 ;  /* 0x0000000f000f7308 */ /* 0x000ef00000000800 */
[----:B------:R-:W-:Y:S01]  /*fa10*/  MUFU.EX2 R42, R42 ;  /* 0x0000002a002a7308 */ /* 0x000fe20000000800 */
[----:B0-----:R-:W-:-:S07]  /*fa20*/  F2FP.SATFINITE.E4M3.F32.PACK_AB_MERGE_C R3, R65, R44, RZ ;  /* 0x0000002c4103723e */ /* 0x001fce00048070ff */
[----:B------:R-:W0:Y:S01]  /*fa30*/  MUFU.EX2 R61, R61 ;  /* 0x0000003d003d7308 */ /* 0x000e220000000800 */
[C---:B---3--:R-:W-:Y:S01]  /*fa40*/  F2FP.SATFINITE.E4M3.F32.PACK_AB_MERGE_C R21, R15.reuse, R12, RZ ;  /* 0x0000000c0f15723e */ /* 0x048fe200048070ff */
[----:B------:R-:W-:Y:S01]  /*fa50*/  FADD.FTZ R15, R15, R24 ;  /* 0x000000180f0f7221 */ /* 0x000fe20000010000 */
[----:B-1----:R-:W-:Y:S02]  /*fa60*/  @P6 IMAD.HI.U32 R27, R90, R27, RZ ;  /* 0x0000001b5a1b6227 */ /* 0x002fe400078e00ff */
[----:B------:R-:W-:Y:S02]  /*fa70*/  F2FP.SATFINITE.E4M3.F32.PACK_AB_MERGE_C R143, R4, R9, R21 ;  /* 0x00000009048f723e */ /* 0x000fe40004807015 */
[----:B------:R-:W-:Y:S01]  /*fa80*/  IMAD.MOV.U32 R9, RZ, RZ, R90 ;  /* 0x000000ffff097224 */ /* 0x000fe200078e005a */
[----:B------:R-:W1:Y:S01]  /*fa90*/  MUFU.EX2 R20, R20 ;  /* 0x0000001400147308 */ /* 0x000e620000000800 */
[----:B--2---:R-:W-:-:S05]  /*faa0*/  @P6 SHF.R.U32.HI R9, RZ, R28, R27 ;  /* 0x0000001cff096219 */ /* 0x004fca000001161b */
[----:B------:R-:W-:Y:S02]  /*fab0*/  IMAD.IADD R88, R88, 0x1, R9 ;  /* 0x0000000158587824 */ /* 0x000fe400078e0209 */
        /* <DEDUP_REMOVED lines=16> */
[C---:B0-----:R-:W-:Y:S01]  /*fbc0*/  F2FP.SATFINITE.E4M3.F32.PACK_AB_MERGE_C R8, R13.reuse, R8, RZ ;  /* 0x000000080d08723e */ /* 0x041fe200048070ff */
[----:B------:R-:W-:-:S03]  /*fbd0*/  FADD.FTZ R13, R13, R24 ;  /* 0x000000180d0d7221 */ /* 0x000fc60000010000 */
[----:B------:R-:W-:-:S03]  /*fbe0*/  F2FP.SATFINITE.E4M3.F32.PACK_AB_MERGE_C R137, R25, R20, R8 ;  /* 0x000000141989723e */ /* 0x000fc60004807008 */
[----:B------:R-:W0:Y:S08]  /*fbf0*/  MUFU.EX2 R0, R69 ;  /* 0x0000004500007308 */ /* 0x000e300000000800 */
[----:B------:R-:W2:Y:S01]  /*fc00*/  MUFU.EX2 R71, R71 ;  /* 0x0000004700477308 */ /* 0x000ea20000000800 */
[----:B-1----:R-:W-:Y:S01]  /*fc10*/  F2FP.SATFINITE.E4M3.F32.PACK_AB_MERGE_C R138, R67, R46, R3 ;  /* 0x0000002e438a723e */ /* 0x002fe20004807003 */
[----:B------:R-:W-:-:S04]  /*fc20*/  FADD.FTZ R46, R46, R65 ;  /* 0x000000412e2e7221 */ /* 0x000fc80000010000 */
[----:B------:R-:W-:Y:S02]  /*fc30*/  FADD.FTZ R67, R67, R46 ;  /* 0x0000002e43437221 */ /* 0x000fe40000010000 */
[----:B------:R-:W1:Y:S01]  /*fc40*/  MUFU.EX2 R45, R45 ;  /* 0x0000002d002d7308 */ /* 0x000e620000000800 */
[----:B0-----:R-:W-:-:S01]  /*fc50*/  FADD.FTZ R4, R0, R13 ;  /* 0x0000000d00047221 */ /* 0x001fc20000010000 */
[----:B------:R-:W-:-:S06]  /*fc60*/  FADD.FTZ R48, R48, R67 ;  /* 0x0000004330307221 */ /* 0x000fcc0000010000 */
[----:B------:R-:W0:Y:S01]  /*fc70*/  MUFU.EX2 R12, R87 ;  /* 0x00000057000c7308 */ /* 0x000e220000000800 */
[----:B--2---:R-:W-:-:S04]  /*fc80*/  FADD.FTZ R4, R71, R4 ;  /* 0x0000000447047221 */ /* 0x004fc80000010000 */
[----:B-1----:R-:W-:Y:S01]  /*fc90*/  FADD.FTZ R3, R45, R4 ;  /* 0x000000042d037221 */ /* 0x002fe20000010000 */
[----:B------:R-:W-:-:S01]  /*fca0*/  FADD.FTZ R4, R75, R48 ;  /* 0x000000304b047221 */ /* 0x000fc20000010000 */
[C---:B0-----:R-:W-:Y:S02]  /*fcb0*/  F2FP.SATFINITE.E4M3.F32.PACK_AB_MERGE_C R8, R12.reuse, R45, RZ ;  /* 0x0000002d0c08723e */ /* 0x041fe400048070ff */
[----:B------:R-:W-:-:S02]  /*fcc0*/  FADD.FTZ R3, R12, R3 ;  /* 0x000000030c037221 */ /* 0x000fc40000010000 */
[----:B------:R-:W-:Y:S01]  /*fcd0*/  F2FP.SATFINITE.E4M3.F32.PACK_AB_MERGE_C R139, R71, R0, R8 ;  /* 0x00000000478b723e */ /* 0x000fe20004807008 */
[----:B------:R-:W-:Y:S02]  /*fce0*/  VIADD R0, R89, 0xfffffffe ;  /* 0xfffffffe59007836 */ /* 0x000fe40000000000 */
[----:B------:R-:W-:Y:S01]  /*fcf0*/  VIADD R8, R88, UR4 ;  /* 0x0000000458087c36 */ /* 0x000fe20008000000 */
[----:B------:R-:W-:Y:S06]  /*fd00*/  @P1 BRA `(.L_x_1364) ;  /* 0x0000000000541947 */ /* 0x000fec0003800000 */
[C---:B------:R-:W-:Y:S01]  /*fd10*/  ISETP.GT.AND P1, PT, R88.reuse, RZ, PT ;  /* 0x000000ff5800720c */ /* 0x040fe20003f24270 */
[----:B------:R-:W-:Y:S01]  /*fd20*/  BSSY B0, `(.L_x_1365) ;  /* 0x0000010000007945 */ /* 0x000fe20003800000 */
[----:B------:R-:W-:-:S11]  /*fd30*/  VIADD R9, R88, 0xffffffff ;  /* 0xffffffff58097836 */ /* 0x000fd60000000000 */
[----:B------:R-:W-:Y:S05]  /*fd40*/  @P1 BRA `(.L_x_1366) ;  /* 0x0000000000201947 */ /* 0x000fea0003800000 */
[----:B------:R-:W-:Y:S01]  /*fd50*/  UISETP.NE.AND UP0, UPT, UR5, 0x1, UPT ;  /* 0x000000010500788c */ /* 0x000fe2000bf05270 */
[----:B------:R-:W-:-:S05]  /*fd60*/  IMAD.MOV R9, RZ, RZ, -R88 ;  /* 0x000000ffff097224 */ /* 0x000fca00078e0a58 */
[----:B------:R-:W-:-:S05]  /*fd70*/  PLOP3.LUT P1, PT, PT, PT, UP0, 0x80, 0x0 ;  /* 0x000000000000781c */ /* 0x000fca0003f2f008 */
[----:B------:R-:W-:-:S08]  /*fd80*/  @UP0 ULDC.64 UR6, c[0x0][0x9e8] ;  /* 0x00027a0000060ab9 */ /* 0x000fd00000000a00 */
[----:B------:R-:W-:-:S05]  /*fd90*/  @P1 IMAD.HI.U32 R12, R9, UR6, RZ ;  /* 0x00000006090c1c27 */ /* 0x000fca000f8e00ff */
[----:B------:R-:W-:-:S04]  /*fda0*/  @P1 SHF.R.U32.HI R9, RZ, UR7, R12 ;  /* 0x00000007ff091c19 */ /* 0x000fc8000801160c */
[----:B------:R-:W-:Y:S01]  /*fdb0*/  LOP3.LUT R9, RZ, R9, RZ, 0x33, !PT ;  /* 0x00000009ff097212 */ /* 0x000fe200078e33ff */
[----:B------:R-:W-:Y:S06]  /*fdc0*/  BRA `(.L_x_1367) ;  /* 0x0000000000147947 */ /* 0x000fec0003800000 */
.L_x_1366:
[----:B------:R-:W-:-:S06]  /*fdd0*/  UISETP.NE.AND UP0, UPT, UR5, 0x1, UPT ;  /* 0x000000010500788c */ /* 0x000fcc000bf05270 */
[----:B------:R-:W-:-:S05]  /*fde0*/  PLOP3.LUT P1, PT, PT, PT, UP0, 0x80, 0x0 ;  /* 0x000000000000781c */ /* 0x000fca0003f2f008 */
[----:B------:R-:W-:-:S08]  /*fdf0*/  @UP0 ULDC.64 UR6, c[0x0][0x9e8] ;  /* 0x00027a0000060ab9 */ /* 0x000fd00000000a00 */
[----:B------:R-:W-:-:S05]  /*fe00*/  @P1 IMAD.HI.U32 R12, R9, UR6, RZ ;  /* 0x00000006090c1c27 */ /* 0x000fca000f8e00ff */
[----:B------:R-:W-:-:S07]  /*fe10*/  @P1 SHF.R.U32.HI R9, RZ, UR7, R12 ;  /* 0x00000007ff091c19 */ /* 0x000fce000801160c */
.L_x_1367:
[----:B------:R-:W-:Y:S05]  /*fe20*/  BSYNC B0 ;  /* 0x0000000000007941 */ /* 0x000fea0003800000 */
.L_x_1365:
[----:B------:R-:W-:-:S04]  /*fe30*/  IMAD.U32 R12, RZ, RZ, UR5 ;  /* 0x00000005ff0c7e24 */ /* 0x000fc8000f8e00ff */
[----:B------:R-:W-:-:S05]  /*fe40*/  IMAD R9, R9, R12, UR5 ;  /* 0x0000000509097e24 */ /* 0x000fca000f8e020c */
[----:B------:R-:W-:-:S07]  /*fe50*/  VIMNMX R8, R8, R9, PT ;  /* 0x0000000908087248 */ /* 0x000fce0003fe0100 */
.L_x_1364:
[----:B------:R-:W2:Y:S01]  /*fe60*/  LDL R12, [R1+0x44] ;  /* 0x00004400010c7983 */ /* 0x000ea20000100800 */
[----:B------:R-:W-:Y:S01]  /*fe70*/  SHF.R.S32.HI R9, RZ, 0x1f, R8 ;  /* 0x0000001fff097819 */ /* 0x000fe20000011408 */
[----:B------:R-:W-:Y:S01]  /*fe80*/  ULDC UR44, c[0x0][0x9e4] ;  /* 0x00027900002c7ab9 */ /* 0x000fe20000000800 */
[----:B------:R-:W-:Y:S01]  /*fe90*/  ULDC UR39, c[0x0][0x9e4] ;  /* 0x0002790000277ab9 */ /* 0x000fe20000000800 */
[----:B------:R-:W-:Y:S01]  /*fea0*/  ULDC UR38, c[0x0][0x988] ;  /* 0x0002620000267ab9 */ /* 0x000fe20000000800 */
[----:B------:R-:W-:Y:S01]  /*feb0*/  LEA.HI R9, R9, R8, RZ, 0x7 ;  /* 0x0000000809097211 */ /* 0x000fe200078f38ff */
[----:B------:R-:W-:Y:S01]  /*fec0*/  ULDC UR43, c[0x0][0x988] ;  /* 0x00026200002b7ab9 */ /* 0x000fe20000000800 */
[----:B------:R-:W-:Y:S01]  /*fed0*/  ULDC UR42, c[0x0][0x988] ;  /* 0x00026200002a7ab9 */ /* 0x000fe20000000800 */
[----:B------:R-:W-:Y:S01]  /*fee0*/  ULDC UR46, c[0x0][0x9e0] ;  /* 0x00027800002e7ab9 */ /* 0x000fe20000000800 */
[----:B------:R-:W-:Y:S01]  /*fef0*/  SHF.R.S32.HI R9, RZ, 0x7, R9 ;  /* 0x00000007ff097819 */ /* 0x000fe20000011409 */
[----:B------:R-:W-:Y:S01]  /*ff00*/  ULDC UR45, c[0x0][0x9e0] ;  /* 0x00027800002d7ab9 */ /* 0x000fe20000000800 */
[----:B------:R-:W-:Y:S01]  /*ff10*/  BSSY B1, `(.L_x_1368) ;  /* 0x00003c4000017945 */ /* 0x000fe20003800000 */
        /* <DEDUP_REMOVED lines=24> */
[----:B--2---:R-:W-:-:S04]  /*100a0*/  VIMNMX R12, R12, R9, !PT ;  /* 0x000000090c0c7248 */ /* 0x004fc80007fe0100 */
[----:B------:R-:W-:Y:S01]  /*100b0*/  ISETP.GE.AND P1, PT, R0, R12, PT ;  /* 0x0000000c0000720c */ /* 0x000fe20003f26270 */
[----:B------:R0:W-:-:S12]  /*100c0*/  STL [R1+0x28], R12 ;  /* 0x0000280c01007387 */ /* 0x0001d80000100800 */
[----:B0-----:R-:W-:Y:S05]  /*100d0*/  @!P1 BRA `(.L_x_1369) ;  /* 0x00000038009c9947 */ /* 0x001fea0003800000 */
[----:B------:R-:W-:Y:S01]  /*100e0*/  BSSY B0, `(.L_x_1370) ;  /* 0x00003a2000007945 */ /* 0x000fe20003800000 */
        /* <DEDUP_REMOVED lines=23> */
[----:B------:R-:W-:-:S07]  /*10260*/  CS2R R88, SRZ ;  /* 0x0000000000587805 */ /* 0x000fce000001ff00 */
.L_x_1391:
[----:B------:R-:W-:-:S05]  /*10270*/  VIADD R21, R22, 0x1 ;  /* 0x0000000116157836 */ /* 0x000fca0000000000 */
[----:B------:R-:W-:-:S04]  /*10280*/  ISETP.NE.AND P1, PT, R21, 0x2, PT ;  /* 0x000000021500780c */ /* 0x000fc80003f25270 */
[----:B------:R-:W-:Y:S02]  /*10290*/  SEL R9, RZ, 0x1, P1 ;  /* 0x00000001ff097807 */ /* 0x000fe40000800000 */
[----:B------:R-:W-:Y:S02]  /*102a0*/  SEL R21, R21, RZ, P1 ;  /* 0x000000ff15157207 */ /* 0x000fe40000800000 */
[----:B------:R-:W-:Y:S01]  /*102b0*/  LOP3.LUT R20, R152, R9, RZ, 0x3c, !PT ;  /* 0x0000000998147212 */ /* 0x000fe200078e3cff */
[----:B------:R-:W-:Y:S06]  /*102c0*/  @!P0 BRA `(.L_x_1371) ;  /* 0x0000000000048947 */ /* 0x000fec0003800000 */
[----:B------:R-:W-:Y:S01]  /*102d0*/  BPT.TRAP 0x1 ;  /* 0x000000040000795c */ /* 0x000fe20000300000 */
.L_x_1371:
[----:B------:R-:W-:Y:S01]  /*102e0*/  IMAD R15, R21, 0x8, R16 ;  /* 0x00000008150f7824 */ /* 0x000fe200078e0210 */
[----:B------:R-:W-:-:S04]  /*102f0*/  SHF.L.U32 R8, R20, 0x1f, RZ ;  /* 0x0000001f14087819 */ /* 0x000fc800000006ff */
[----:B------:R0:W1:Y:S01]  /*10300*/  SYNCS.PHASECHK.TRANS64.TRYWAIT P1, [R15+URZ+0x19c30], R8 ;  /* 0x019c30080f0075a7 */ /* 0x000062000802017f */
[----:B------:R-:W-:Y:S05]  /*10310*/  @!P0 BRA `(.L_x_1372) ;  /* 0x0000000000048947 */ /* 0x000fea0003800000 */
[----:B------:R-:W-:Y:S01]  /*10320*/  BPT.TRAP 0x1 ;  /* 0x000000040000795c */ /* 0x000fe20000300000 */
.L_x_1372:
[----:B------:R-:W2:Y:S01]  /*10330*/  LDL R9, [R1+0x24] ;  /* 0x0000240001097983 */ /* 0x000ea20000100800 */
[----:B------:R-:W-:Y:S01]  /*10340*/  BSSY B2, `(.L_x_1373) ;  /* 0x0000006000027945 */ /* 0x000fe20003800000 */
[----:B------:R-:W-:Y:S02]  /*10350*/  IMAD.MOV.U32 R13, RZ, RZ, -0x3ffffff0 ;  /* 0xc0000010ff0d7424 */ /* 0x000fe400078e00ff */
[----:B--2---:R-:W-:Y:S01]  /*10360*/  IMAD R12, R21, 0x300, R9 ;  /* 0x00000300150c7824 */ /* 0x004fe200078e0209 */
[----:B-1----:R-:W-:Y:S06]  /*10370*/  @P1 BRA `(.L_x_1374) ;  /* 0x0000000000081947 */ /* 0x002fec0003800000 */
[----:B------:R-:W1:Y:S02]  /*10380*/  SYNCS.PHASECHK.TRANS64.TRYWAIT P1, [R15+URZ+0x19c30], R8 ;  /* 0x019c30080f0075a7 */ /* 0x000e64000802017f */
[----:B-1----:R-:W-:Y:S05]  /*10390*/  @!P1 BRA `(.L_x_1375) ;  /* 0x0000016400909947 */ /* 0x002fea0003800000 */
.L_x_1374:
[----:B------:R-:W-:Y:S05]  /*103a0*/  BSYNC B2 ;  /* 0x0000000000027941 */ /* 0x000fea0003800000 */
.L_x_1373:
[C---:B------:R-:W-:Y:S01]  /*103b0*/  R2UR UR6, R12.reuse ;  /* 0x000000000c0672ca */ /* 0x040fe200000e0000 */
[----:B------:R-:W-:Y:S01]  /*103c0*/  WARPGROUP.ARRIVE ;  /* 0x00000000000079c5 */ /* 0x000fe20000000000 */
[----:B------:R-:W-:Y:S01]  /*103d0*/  R2UR UR7, R13 ;  /* 0x000000000d0772ca */ /* 0x000fe200000e0000 */
[----:B01----:R-:W-:Y:S01]  /*103e0*/  VIADD R8, R12, 0x100 ;  /* 0x000001000c087836 */ /* 0x003fe20000000000 */
[----:B------:R-:W-:Y:S01]  /*103f0*/  R2UR UR4, R6 ;  /* 0x00000000060472ca */ /* 0x000fe200000e0000 */
[----:B------:R-:W-:Y:S01]  /*10400*/  IMAD.MOV.U32 R9, RZ, RZ, -0x3ffffff0 ;  /* 0xc0000010ff097424 */ /* 0x000fe200078e00ff */
[----:B------:R-:W-:Y:S01]  /*10410*/  R2UR UR5, R7 ;  /* 0x00000000070572ca */ /* 0x000fe200000e0000 */
[----:B------:R-:W-:Y:S01]  /*10420*/  VIADD R12, R12, 0x200 ;  /* 0x000002000c0c7836 */ /* 0x000fe20000000000 */
[----:B------:R-:W-:Y:S01]  /*10430*/  R2UR UR10, R8 ;  /* 0x00000000080a72ca */ /* 0x000fe200000e0000 */
[----:B------:R-:W-:Y:S01]  /*10440*/  IMAD.MOV.U32 R13, RZ, RZ, -0x3ffffff0 ;  /* 0xc0000010ff0d7424 */ /* 0x000fe200078e00ff */
[----:B------:R-:W-:-:S02]  /*10450*/  R2UR UR11, R9 ;  /* 0x00000000090b72ca */ /* 0x000fc400000e0000 */
[----:B------:R-:W-:Y:S02]  /*10460*/  R2UR UR8, R156 ;  /* 0x000000009c0872ca */ /* 0x000fe400000e0000 */
[----:B------:R-:W-:Y:S02]  /*10470*/  R2UR UR9, R157 ;  /* 0x000000009d0972ca */ /* 0x000fe400000e0000 */
[----:B------:R-:W-:Y:S02]  /*10480*/  R2UR UR14, R12 ;  /* 0x000000000c0e72ca */ /* 0x000fe400000e0000 */
[----:B------:R-:W-:Y:S01]  /*10490*/  R2UR UR15, R13 ;  /* 0x000000000d0f72ca */ /* 0x000fe200000e0000 */
[----:B------:R-:W-:Y:S01]  /*104a0*/  QGMMA.64x128x32.F32.E4M3.E4M3 R24, gdesc[UR4], RZ, !UPT, gsb0 ;  /* 0x01e00000041879f3 */ /* 0x000fe2000c0008ff */
[----:B------:R-:W-:Y:S02]  /*104b0*/  R2UR UR12, R10 ;  /* 0x000000000a0c72ca */ /* 0x000fe400000e0000 */
[----:B------:R-:W-:Y:S01]  /*104c0*/  R2UR UR13, R11 ;  /* 0x000000000b0d72ca */ /* 0x000fe200000e0000 */
[----:B------:R-:W-:-:S02]  /*104d0*/  WARPGROUP.DEPBAR.LE gsb0, 0x0 ;  /* 0x00008000000079c5 */ /* 0x000fc40000010000 */
        /* <DEDUP_REMOVED lines=8> */
.L_x_1376:
[----:B------:R-:W-:Y:S01]  /*10560*/  SHF.L.U32 R8, R152, 0x1f, RZ ;  /* 0x0000001f98087819 */ /* 0x000fe200000006ff */
[----:B------:R-:W-:-:S04]  /*10570*/  IMAD R152, R22, 0x8, R16 ;  /* 0x0000000816987824 */ /* 0x000fc800078e0210 */
[----:B------:R0:W1:Y:S01]  /*10580*/  SYNCS.PHASECHK.TRANS64.TRYWAIT P1, [R152+URZ+0x19c50], R8 ;  /* 0x019c5008980075a7 */ /* 0x000062000802017f */
[----:B------:R-:W-:Y:S05]  /*10590*/  @!P0 BRA `(.L_x_1377) ;  /* 0x0000000000048947 */ /* 0x000fea0003800000 */
[----:B------:R-:W-:Y:S01]  /*105a0*/  BPT.TRAP 0x1 ;  /* 0x000000040000795c */ /* 0x000fe20000300000 */
.L_x_1377:
[----:B------:R-:W-:Y:S04]  /*105b0*/  BSSY B2, `(.L_x_1378) ;  /* 0x0000004000027945 */ /* 0x000fe80003800000 */
[----:B-1----:R-:W-:Y:S05]  /*105c0*/  @P1 BRA `(.L_x_1379) ;  /* 0x0000000000081947 */ /* 0x002fea0003800000 */
[----:B------:R-:W1:Y:S02]  /*105d0*/  SYNCS.PHASECHK.TRANS64.TRYWAIT P1, [R152+URZ+0x19c50], R8 ;  /* 0x019c5008980075a7 */ /* 0x000e64000802017f */
[----:B-1----:R-:W-:Y:S05]  /*105e0*/  @!P1 BRA `(.L_x_1380) ;  /* 0x0000016400109947 */ /* 0x002fea0003800000 */
.L_x_1379:
[----:B------:R-:W-:Y:S05]  /*105f0*/  BSYNC B2 ;  /* 0x0000000000027941 */ /* 0x000fea0003800000 */
.L_x_1378:
[----:B01----:R-:W-:Y:S01]  /*10600*/  VIADD R8, R16, 0x3000 ;  /* 0x0000300010087836 */ /* 0x003fe20000000000 */
[----:B------:R-:W-:Y:S01]  /*10610*/  WARPGROUP.ARRIVE ;  /* 0x00000000000079c5 */ /* 0x000fe20000000000 */
[----:B------:R-:W-:Y:S02]  /*10620*/  IMAD.MOV.U32 R9, RZ, RZ, 0x40000040 ;  /* 0x40000040ff097424 */ /* 0x000fe400078e00ff */
[----:B------:R-:W-:Y:S01]  /*10630*/  IMAD.MOV.U32 R13, RZ, RZ, 0x40000040 ;  /* 0x40000040ff0d7424 */ /* 0x000fe200078e00ff */
[----:B------:R-:W-:Y:S02]  /*10640*/  SHF.R.U32.HI R8, RZ, 0x4, R8 ;  /* 0x00000004ff087819 */ /* 0x000fe40000011608 */
[----:B------:R-:W-:Y:S01]  /*10650*/  R2UR UR7, R9 ;  /* 0x00000000090772ca */ /* 0x000fe200000e0000 */
[----:B------:R-:W-:Y:S01]  /*10660*/  IMAD.MOV.U32 R9, RZ, RZ, 0x40000040 ;  /* 0x40000040ff097424 */ /* 0x000fe200078e00ff */
[----:B------:R-:W-:-:S04]  /*10670*/  LOP3.LUT R8, R8, 0x3fff, RZ, 0xc0, !PT ;  /* 0x00003fff08087812 */ /* 0x000fc800078ec0ff */
[----:B------:R-:W-:-:S05]  /*10680*/  LOP3.LUT R8, R8, 0x10000, RZ, 0xfc, !PT ;  /* 0x0001000008087812 */ /* 0x000fca00078efcff */
[----:B------:R-:W-:-:S04]  /*10690*/  IMAD R8, R22, 0x300, R8 ;  /* 0x0000030016087824 */ /* 0x000fc800078e0208 */
[C---:B------:R-:W-:Y:S01]  /*106a0*/  VIADD R12, R8.reuse, 0x2 ;  /* 0x00000002080c7836 */ /* 0x040fe20000000000 */
[----:B------:R-:W-:-:S13]  /*106b0*/  R2UR UR6, R8 ;  /* 0x00000000080672ca */ /* 0x000fda00000e0000 */
        /* <DEDUP_REMOVED lines=22> */
.L_x_1381:
[----:B------:R-:W2:Y:S01]  /*10820*/  LDL R13, [R1+0x20] ;  /* 0x00002000010d7983 */ /* 0x000ea20000100800 */
[----:B------:R-:W0:Y:S03]  /*10830*/  LDC R9, c[0x0][0x448] ;  /* 0x00011200ff097b82 */ /* 0x000e260000000800 */
[----:B------:R-:W2:Y:S04]  /*10840*/  LDL R8, [R1+0x40] ;  /* 0x0000400001087983 */ /* 0x000ea80000100800 */
[----:B------:R-:W3:Y:S04]  /*10850*/  LDL R140, [R1+0x4] ;  /* 0x00000400018c7983 */ /* 0x000ee80000100800 */
[----:B------:R-:W4:Y:S01]  /*10860*/  LDL R141, [R1] ;  /* 0x00000000018d7983 */ /* 0x000f220000100800 */
[----:B0-----:R-:W-:-:S13]  /*10870*/  ISETP.NE.AND P1, PT, R9, 0x1, PT ;  /* 0x000000010900780c */ /* 0x001fda0003f25270 */
        /* <DEDUP_REMOVED lines=58> */
[----:B------:R-:W1:Y:S01]  /*10c20*/  MUFU.TANH R80, R80 ;  /* 0x0000005000507308 */ /* 0x000e620000002400 */
[----:B--2---:R-:W-:-:S02]  /*10c30*/  IMAD.IADD R8, R8, 0x1, R13 ;  /* 0x0000000108087824 */ /* 0x004fc400078e020d */
[C---:B------:R-:W-:Y:S01]  /*10c40*/  FMUL.FTZ R13, R2.reuse, R26 ;  /* 0x0000001a020d7220 */ /* 0x040fe20000410000 */
[C---:B------:R-:W-:Y:S01]  /*10c50*/  FMUL.FTZ R26, R2.reuse, R30 ;  /* 0x0000001e021a7220 */ /* 0x040fe20000410000 */
[C---:B------:R-:W-:Y:S01]  /*10c60*/  FMUL.FTZ R30, R2.reuse, R34 ;  /* 0x00000022021e7220 */ /* 0x040fe20000410000 */
[C---:B------:R-:W-:Y:S01]  /*10c70*/  FMUL.FTZ R34, R2.reuse, R38 ;  /* 0x0000002602227220 */ /* 0x040fe20000410000 */
[----:B------:R-:W-:Y:S01]  /*10c80*/  FMUL.FTZ R38, R2, R42 ;  /* 0x0000002a02267220 */ /* 0x000fe20000410000 */
[----:B0-----:R-:W-:-:S04]  /*10c90*/  @P1 IMAD.HI.U32 R12, R8, R12, RZ ;  /* 0x0000000c080c1227 */ /* 0x001fc800078e00ff */
[C---:B------:R-:W-:Y:S01]  /*10ca0*/  FMUL.FTZ R42, R2.reuse, R46 ;  /* 0x0000002e022a7220 */ /* 0x040fe20000410000 */
[C---:B------:R-:W-:Y:S01]  /*10cb0*/  FMUL.FTZ R46, R2.reuse, R48 ;  /* 0x00000030022e7220 */ /* 0x040fe20000410000 */
[C---:B------:R-:W-:Y:S01]  /*10cc0*/  FMUL.FTZ R48, R2.reuse, R50 ;  /* 0x0000003202307220 */ /* 0x040fe20000410000 */
[C---:B------:R-:W-:Y:S01]  /*10cd0*/  FMUL.FTZ R50, R2.reuse, R52 ;  /* 0x0000003402327220 */ /* 0x040fe20000410000 */
[C---:B------:R-:W-:Y:S01]  /*10ce0*/  FMUL.FTZ R52, R2.reuse, R54 ;  /* 0x0000003602347220 */ /* 0x040fe20000410000 */
[----:B-1----:R-:W-:Y:S01]  /*10cf0*/  @P1 SHF.R.U32.HI R8, RZ, R9, R12 ;  /* 0x00000009ff081219 */ /* 0x002fe2000001160c */
[C---:B------:R-:W-:Y:S01]  /*10d00*/  FMUL.FTZ R54, R2.reuse, R56 ;  /* 0x0000003802367220 */ /* 0x040fe20000410000 */
[C---:B------:R-:W-:Y:S01]  /*10d10*/  FMUL.FTZ R56, R2.reuse, R58 ;  /* 0x0000003a02387220 */ /* 0x040fe20000410000 */
[C---:B------:R-:W-:Y:S01]  /*10d20*/  FMUL.FTZ R58, R2.reuse, R60 ;  /* 0x0000003c023a7220 */ /* 0x040fe20000410000 */
[C---:B------:R-:W-:Y:S01]  /*10d30*/  FMUL.FTZ R60, R2.reuse, R62 ;  /* 0x0000003e023c7220 */ /* 0x040fe20000410000 */
[C---:B------:R-:W-:Y:S01]  /*10d40*/  FMUL.FTZ R62, R2.reuse, R64 ;  /* 0x00000040023e7220 */ /* 0x040fe20000410000 */
[----:B------:R-:W-:Y:S01]  /*10d50*/  FMUL.FTZ R64, R2, R66 ;  /* 0x0000004202407220 */ /* 0x000fe20000410000 */
[----:B------:R-:W0:Y:S01]  /*10d60*/  SHFL.IDX PT, R138, R8, RZ, 0x1c1f ;  /* 0x001c1fff088a7589 */ /* 0x000e2200000e0000 */
[----:B---3--:R-:W-:Y:S01]  /*10d70*/  PRMT R15, R140, 0x654, R15 ;  /* 0x000006548c0f7816 */ /* 0x008fe2000000000f */
        /* <DEDUP_REMOVED lines=12> */
[----:B------:R1:W-:Y:S01]  /*10e40*/  SYNCS.ARRIVE.TRANS64.RED.A1T0 RZ, [R15+URZ], RZ ;  /* 0x000000ff0fff79a7 */ /* 0x0003e2000810043f */
[C---:B------:R-:W-:Y:S01]  /*10e50*/  FMUL.FTZ R36, R2.reuse, R40 ;  /* 0x0000002802247220 */ /* 0x040fe20000410000 */
[C---:B------:R-:W-:Y:S01]  /*10e60*/  FMUL.FTZ R37, R2.reuse, R41 ;  /* 0x0000002902257220 */ /* 0x040fe20000410000 */
[C---:B------:R-:W-:Y:S01]  /*10e70*/  FMUL.FTZ R78, R2.reuse, R82 ;  /* 0x00000052024e7220 */ /* 0x040fe20000410000 */
[C---:B------:R-:W-:Y:S01]  /*10e80*/  FMUL.FTZ R40, R2.reuse, R44 ;  /* 0x0000002c02287220 */ /* 0x040fe20000410000 */
[C---:B------:R-:W-:Y:S01]  /*10e90*/  FMUL.FTZ R41, R2.reuse, R45 ;  /* 0x0000002d02297220 */ /* 0x040fe20000410000 */
[----:B------:R-:W-:Y:S01]  /*10ea0*/  FMUL.FTZ R82, R2, R86 ;  /* 0x0000005602527220 */ /* 0x000fe20000410000 */
[----:B-1----:R-:W-:Y:S01]  /*10eb0*/  IMAD.SHL.U32 R15, R0, 0x80, RZ ;  /* 0x00000080000f7824 */ /* 0x002fe200078e00ff */
[----:B------:R-:W-:Y:S01]  /*10ec0*/  PLOP3.LUT P1, PT, PT, PT, UP0, 0x40, 0x0 ;  /* 0x000000000000781c */ /* 0x000fe20003f2e808 */
[----:B------:R-:W1:Y:S03]  /*10ed0*/  MUFU.TANH R9, R9 ;  /* 0x0000000900097308 */ /* 0x000e660000002400 */
[----:B------:R-:W-:-:S05]  /*10ee0*/  IADD3 R87, -R153, 0x1, -R15 ;  /* 0x0000000199577810 */ /* 0x000fca0007ffe90f */
[----:B------:R-:W2:Y:S01]  /*10ef0*/  MUFU.TANH R12, R12 ;  /* 0x0000000c000c7308 */ /* 0x000ea20000002400 */
[----:B----4-:R-:W-:-:S07]  /*10f00*/  IADD3 R87, -R155, R87, R141 ;  /* 0x000000579b577210 */ /* 0x010fce0007ffe18d */
[----:B------:R-:W3:Y:S01]  /*10f10*/  MUFU.TANH R13, R13 ;  /* 0x0000000d000d7308 */ /* 0x000ee20000002400 */
[----:B------:R-:W-:-:S07]  /*10f20*/  VIADD R86, R87, UR46 ;  /* 0x0000002e57567c36 */ /* 0x000fce0008000000 */
        /* <DEDUP_REMOVED lines=34> */
[----:B------:R-:W1:Y:S08]  /*11150*/  MUFU.TANH R82, R82 ;  /* 0x0000005200527308 */ /* 0x000e700000002400 */
[----:B------:R-:W1:Y:S01]  /*11160*/  MUFU.TANH R83, R83 ;  /* 0x0000005300537308 */ /* 0x000e620000002400 */
[----:B------:R-:W-:-:S02]  /*11170*/  VIADD R87, R87, UR47 ;  /* 0x0000002f57577c36 */ /* 0x000fc40008000000 */
[--C-:B0-----:R-:W-:Y:S02]  /*11180*/  IMAD.IADD R136, R86, 0x1, R138.reuse ;  /* 0x0000000156887824 */ /* 0x101fe400078e028a */
[----:B------:R-:W-:Y:S01]  /*11190*/  IMAD.IADD R137, R87, 0x1, R138 ;  /* 0x0000000157897824 */ /* 0x000fe200078e028a */
[----:B--234-:R-:W-:Y:S06]  /*111a0*/  @P1 BRA `(.L_x_1382) ;  /* 0x0000000000581947 */ /* 0x01cfec0003800000 */
[----:B------:R-:W-:Y:S01]  /*111b0*/  IADD3 R138, -R155, R141, R138 ;  /* 0x0000008d9b8a7210 */ /* 0x000fe20007ffe18a */
[----:B------:R-:W-:Y:S03]  /*111c0*/  BSSY B2, `(.L_x_1383) ;  /* 0x0000010000027945 */ /* 0x000fe60003800000 */
        /* <DEDUP_REMOVED lines=10> */
.L_x_1384:
[----:B------:R-:W-:-:S05]  /*11270*/  IMAD.U32 R139, RZ, RZ, UR44 ;  /* 0x0000002cff8b7e24 */ /* 0x000fca000f8e00ff */
[----:B------:R-:W-:-:S13]  /*11280*/  ISETP.NE.AND P1, PT, R139, 0x1, PT ;  /* 0x000000018b00780c */ /* 0x000fda0003f25270 */
[----:B------:R-:W0:Y:S02]  /*11290*/  @P1 LDC.64 R44, c[0x0][0x9e8] ;  /* 0x00027a00ff2c1b82 */ /* 0x000e240000000a00 */
[----:B0-----:R-:W-:-:S05]  /*112a0*/  @P1 IMAD.HI.U32 R44, R138, R44, RZ ;  /* 0x0000002c8a2c1227 */ /* 0x001fca00078e00ff */
[----:B------:R-:W-:-:S07]  /*112b0*/  @P1 SHF.R.U32.HI R138, RZ, R45, R44 ;  /* 0x0000002dff8a1219 */ /* 0x000fce000001162c */
.L_x_1385:
[----:B------:R-:W-:Y:S05]  /*112c0*/  BSYNC B2 ;  /* 0x0000000000027941 */ /* 0x000fea0003800000 */
.L_x_1383:
[----:B------:R-:W-:-:S04]  /*112d0*/  IMAD R138, R138, R139, -R15 ;  /* 0x0000008b8a8a7224 */ /* 0x000fc800078e0a0f */
[----:B------:R-:W-:-:S05]  /*112e0*/  IMAD.IADD R138, R138, 0x1, -R153 ;  /* 0x000000018a8a7824 */ /* 0x000fca00078e0a99 */
[----:B------:R-:W-:Y:S02]  /*112f0*/  VIMNMX R137, R137, R138, !PT ;  /* 0x0000008a89897248 */ /* 0x000fe40007fe0100 */
[----:B------:R-:W-:-:S07]  /*11300*/  VIADDMNMX R136, R138, R139, R136, PT ;  /* 0x0000008b8a887246 */ /* 0x000fce0003800188 */
.L_x_1382:
[----:B------:R-:W-:Y:S01]  /*11310*/  ISETP.GT.AND P1, PT, R0, -0x1, PT ;  /* 0xffffffff0000780c */ /* 0x000fe20003f24270 */
[----:B------:R-:W0:Y:S01]  /*11320*/  SHFL.IDX PT, R8, R8, 0x1, 0x1c1f ;  /* 0x003c1f0008087f89 */ /* 0x000e2200000e0000 */
[----:B------:R-:W-:Y:S02]  /*11330*/  UISETP.NE.AND UP0, UPT, UR48, URZ, UPT ;  /* 0x0000003f3000728c */ /* 0x000fe4000bf05270 */
[C---:B------:R-:W-:Y:S02]  /*11340*/  ISETP.GT.AND P4, PT, R137.reuse, RZ, P1 ;  /* 0x000000ff8900720c */ /* 0x040fe40000f84270 */
[C---:B------:R-:W-:Y:S02]  /*11350*/  ISETP.GT.AND P3, PT, R137.reuse, 0x1, P1 ;  /* 0x000000018900780c */ /* 0x040fe40000f64270 */
[----:B------:R-:W-:Y:S02]  /*11360*/  ISETP.LT.OR P4, PT, R136, 0x1, P4 ;  /* 0x000000018800780c */ /* 0x000fe40002781670 */
[----:B------:R-:W-:-:S02]  /*11370*/  ISETP.GT.AND P5, PT, R137, 0x8, P1 ;  /* 0x000000088900780c */ /* 0x000fc40000fa4270 */
[----:B-1----:R-:W-:Y:S02]  /*11380*/  FSEL R44, R9, -INF , !P4 ;  /* 0xff800000092c7808 */ /* 0x002fe40006000000 */
[C---:B------:R-:W-:Y:S02]  /*11390*/  ISETP.GT.AND P4, PT, R137.reuse, 0x10, P1 ;  /* 0x000000108900780c */ /* 0x040fe40000f84270 */
[----:B------:R-:W-:Y:S02]  /*113a0*/  ISETP.GT.AND P2, PT, R137, 0x9, P1 ;  /* 0x000000098900780c */ /* 0x000fe40000f44270 */
[C---:B------:R-:W-:Y:S02]  /*113b0*/  ISETP.LT.OR P4, PT, R136.reuse, 0x11, P4 ;  /* 0x000000118800780c */ /* 0x040fe40002781670 */
[----:B------:R-:W-:Y:S02]  /*113c0*/  ISETP.LT.OR P3, PT, R136, 0x2, P3 ;  /* 0x000000028800780c */ /* 0x000fe40001f61670 */
[----:B------:R-:W-:-:S02]  /*113d0*/  FSEL R28, R28, -INF , !P4 ;  /* 0xff8000001c1c7808 */ /* 0x000fc40006000000 */
[----:B------:R-:W-:Y:S01]  /*113e0*/  ISETP.GT.AND P4, PT, R137, 0x20, P1 ;  /* 0x000000208900780c */ /* 0x000fe20000f84270 */
[--C-:B0-----:R-:W-:Y:S01]  /*113f0*/  IMAD.IADD R86, R86, 0x1, R8.reuse ;  /* 0x0000000156567824 */ /* 0x101fe200078e0208 */
[C---:B------:R-:W-:Y:S01]  /*11400*/  ISETP.LT.OR P5, PT, R136.reuse, 0x9, P5 ;  /* 0x000000098800780c */ /* 0x040fe20002fa1670 */
[----:B------:R-:W-:Y:S01]  /*11410*/  IMAD.IADD R87, R87, 0x1, R8 ;  /* 0x0000000157577824 */ /* 0x000fe200078e0208 */
[C---:B------:R-:W-:Y:S02]  /*11420*/  ISETP.LT.OR P2, PT, R136.reuse, 0xa, P2 ;  /* 0x0000000a8800780c */ /* 0x040fe40001741670 */
[----:B------:R-:W-:Y:S02]  /*11430*/  ISETP.LT.OR P4, PT, R136, 0x21, P4 ;  /* 0x000000218800780c */ /* 0x000fe40002781670 */
[----:B------:R-:W-:Y:S02]  /*11440*/  FSEL R12, R12, -INF , !P3 ;  /* 0xff8000000c0c7808 */ /* 0x000fe40005800000 */
[----:B------:R-:W-:-:S02]  /*11450*/  FSEL R24, R24, -INF , !P5 ;  /* 0xff80000018187808 */ /* 0x000fc40006800000 */
[----:B------:R-:W-:Y:S02]  /*11460*/  FSEL R25, R25, -INF , !P2 ;  /* 0xff80000019197808 */ /* 0x000fe40005000000 */
[C---:B------:R-:W-:Y:S02]  /*11470*/  ISETP.GT.AND P3, PT, R137.reuse, 0x11, P1 ;  /* 0x000000118900780c */ /* 0x040fe40000f64270 */
[C---:B------:R-:W-:Y:S02]  /*11480*/  ISETP.GT.AND P5, PT, R137.reuse, 0x18, P1 ;  /* 0x000000188900780c */ /* 0x040fe40000fa4270 */
[C---:B------:R-:W-:Y:S02]  /*11490*/  ISETP.GT.AND P2, PT, R137.reuse, 0x19, P1 ;  /* 0x000000198900780c */ /* 0x040fe40000f44270 */
[----:B------:R-:W-:Y:S02]  /*114a0*/  FSEL R36, R36, -INF , !P4 ;  /* 0xff80000024247808 */ /* 0x000fe40006000000 */
[----:B------:R-:W-:-:S02]  /*114b0*/  ISETP.GT.AND P4, PT, R137, 0x30, P1 ;  /* 0x000000308900780c */ /* 0x000fc40000f84270 */
[C---:B------:R-:W-:Y:S02]  /*114c0*/  ISETP.LT.OR P3, PT, R136.reuse, 0x12, P3 ;  /* 0x000000128800780c */ /* 0x040fe40001f61670 */
[C---:B------:R-:W-:Y:S02]  /*114d0*/  ISETP.LT.OR P5, PT, R136.reuse, 0x19, P5 ;  /* 0x000000198800780c */ /* 0x040fe40002fa1670 */
        /* <DEDUP_REMOVED lines=55> */
[----:B------:R-:W-:Y:S02]  /*11850*/  ISETP.GT.AND P2, PT, R137, 0x69, P1 ;  /* 0x000000698900780c */ /* 0x000fe40000f44270 */
[----:B------:R-:W-:Y:S02]  /*11860*/  FSEL R80, R80, -INF , !P4 ;  /* 0xff80000050507808 */ /* 0x000fe40006000000 */
[----:B------:R-:W-:-:S02]  /*11870*/  PLOP3.LUT P4, PT, PT, PT, UP0, 0x40, 0x0 ;  /* 0x000000000000781c */ /* 0x000fc40003f8e808 */
[C---:B------:R-:W-:Y:S02]  /*11880*/  ISETP.LT.OR P3, PT, R136.reuse, 0x62, P3 ;  /* 0x000000628800780c */ /* 0x040fe40001f61670 */
[C---:B------:R-:W-:Y:S02]  /*11890*/  ISETP.LT.OR P5, PT, R136.reuse, 0x69, P5 ;  /* 0x000000698800780c */ /* 0x040fe40002fa1670 */
[----:B------:R-:W-:Y:S02]  /*118a0*/  ISETP.LT.OR P2, PT, R136, 0x6a, P2 ;  /* 0x0000006a8800780c */ /* 0x000fe40001741670 */
[----:B------:R-:W-:Y:S02]  /*118b0*/  FSEL R73, R73, -INF , !P3 ;  /* 0xff80000049497808 */ /* 0x000fe40005800000 */
[----:B------:R-:W-:Y:S02]  /*118c0*/  FSEL R76, R76, -INF , !P5 ;  /* 0xff8000004c4c7808 */ /* 0x000fe40006800000 */
[----:B------:R-:W-:-:S02]  /*118d0*/  FSEL R77, R77, -INF , !P2 ;  /* 0xff8000004d4d7808 */ /* 0x000fc40005000000 */
[C---:B------:R-:W-:Y:S02]  /*118e0*/  ISETP.GT.AND P3, PT, R137.reuse, 0x71, P1 ;  /* 0x000000718900780c */ /* 0x040fe40000f64270 */
[C---:B------:R-:W-:Y:S02]  /*118f0*/  ISETP.GT.AND P5, PT, R137.reuse, 0x78, P1 ;  /* 0x000000788900780c */ /* 0x040fe40000fa4270 */
[----:B------:R-:W-:Y:S02]  /*11900*/  ISETP.GT.AND P2, PT, R137, 0x79, P1 ;  /* 0x000000798900780c */ /* 0x000fe40000f44270 */
[C---:B------:R-:W-:Y:S02]  /*11910*/  ISETP.LT.OR P3, PT, R136.reuse, 0x72, P3 ;  /* 0x000000728800780c */ /* 0x040fe40001f61670 */
[C---:B------:R-:W-:Y:S02]  /*11920*/  ISETP.LT.OR P5, PT, R136.reuse, 0x79, P5 ;  /* 0x000000798800780c */ /* 0x040fe40002fa1670 */
[----:B------:R-:W-:-:S02]  /*11930*/  ISETP.LT.OR P2, PT, R136, 0x7a, P2 ;  /* 0x0000007a8800780c */ /* 0x000fc40001741670 */
[----:B------:R-:W-:Y:S02]  /*11940*/  FSEL R81, R81, -INF , !P3 ;  /* 0xff80000051517808 */ /* 0x000fe40005800000 */
[----:B------:R-:W-:Y:S02]  /*11950*/  FSEL R84, R84, -INF , !P5 ;  /* 0xff80000054547808 */ /* 0x000fe40006800000 */
[----:B------:R-:W-:Y:S01]  /*11960*/  FSEL R85, R85, -INF , !P2 ;  /* 0xff80000055557808 */ /* 0x000fe20005000000 */
[----:B------:R-:W-:Y:S06]  /*11970*/  @P4 BRA `(.L_x_1386) ;  /* 0x0000000000584947 */ /* 0x000fec0003800000 */
        /* <DEDUP_REMOVED lines=12> */
.L_x_1388:
[----:B------:R-:W-:-:S05]  /*11a40*/  IMAD.U32 R136, RZ, RZ, UR44 ;  /* 0x0000002cff887e24 */ /* 0x000fca000f8e00ff */
[----:B------:R-:W-:-:S13]  /*11a50*/  ISETP.NE.AND P2, PT, R136, 0x1, PT ;  /* 0x000000018800780c */ /* 0x000fda0003f45270 */
[----:B------:R-:W0:Y:S02]  /*11a60*/  @P2 LDC.64 R8, c[0x0][0x9e8] ;  /* 0x00027a00ff082b82 */ /* 0x000e240000000a00 */
[----:B0-----:R-:W-:-:S05]  /*11a70*/  @P2 IMAD.HI.U32 R8, R45, R8, RZ ;  /* 0x000000082d082227 */ /* 0x001fca00078e00ff */
[----:B------:R-:W-:-:S07]  /*11a80*/  @P2 SHF.R.U32.HI R45, RZ, R9, R8 ;  /* 0x00000009ff2d2219 */ /* 0x000fce0000011608 */
.L_x_1389:
[----:B------:R-:W-:Y:S05]  /*11a90*/  BSYNC B2 ;  /* 0x0000000000027941 */ /* 0x000fea0003800000 */
.L_x_1387:
[----:B------:R-:W-:-:S04]  /*11aa0*/  IMAD R15, R45, R136, -R15 ;  /* 0x000000882d0f7224 */ /* 0x000fc800078e0a0f */
[----:B------:R-:W-:-:S05]  /*11ab0*/  IMAD.IADD R15, R15, 0x1, -R153 ;  /* 0x000000010f0f7824 */ /* 0x000fca00078e0a99 */
[----:B------:R-:W-:Y:S02]  /*11ac0*/  VIMNMX R87, R87, R15, !PT ;  /* 0x0000000f57577248 */ /* 0x000fe40007fe0100 */
[----:B------:R-:W-:-:S07]  /*11ad0*/  VIADDMNMX R86, R15, R136, R86, PT ;  /* 0x000000880f567246 */ /* 0x000fce0003800156 */
.L_x_1386:
[----:B------:R-:W-:Y:S02]  /*11ae0*/  FMNMX.FTZ R9, R44, R5, !PT ;  /* 0x000000052c097209 */ /* 0x000fe40007810000 */
[C---:B------:R-:W-:Y:S02]  /*11af0*/  ISETP.GT.AND P2, PT, R87.reuse, 0x1, P1 ;  /* 0x000000015700780c */ /* 0x040fe40000f44270 */
[----:B------:R-:W-:Y:S02]  /*11b00*/  FMNMX.FTZ R9, R12, R9, !PT ;  /* 0x000000090c097209 */ /* 0x000fe40007810000 */
[C---:B------:R-:W-:Y:S02]  /*11b10*/  ISETP.GT.AND P3, PT, R87.reuse, 0x8, P1 ;  /* 0x000000085700780c */ /* 0x040fe40000f64270 */
[----:B------:R-:W-:Y:S02]  /*11b20*/  FMNMX.FTZ R9, R24, R9, !PT ;  /* 0x0000000918097209 */ /* 0x000fe40007810000 */
[----:B------:R-:W-:-:S02]  /*11b30*/  ISETP.GT.AND P4, PT, R87, 0x9, P1 ;  /* 0x000000095700780c */ /* 0x000fc40000f84270 */
[----:B------:R-:W-:Y:S02]  /*11b40*/  FMNMX.FTZ R9, R25, R9, !PT ;  /* 0x0000000919097209 */ /* 0x000fe40007810000 */
[----:B------:R-:W-:Y:S02]  /*11b50*/  ISETP.LT.OR P2, PT, R86, 0x2, P2 ;  /* 0x000000025600780c */ /* 0x000fe40001741670 */
[----:B------:R-:W-:Y:S02]  /*11b60*/  FMNMX.FTZ R9, R28, R9, !PT ;  /* 0x000000091c097209 */ /* 0x000fe40007810000 */
[C---:B------:R-:W-:Y:S02]  /*11b70*/  ISETP.LT.OR P3, PT, R86.reuse, 0x9, P3 ;  /* 0x000000095600780c */ /* 0x040fe40001f61670 */
[----:B------:R-:W-:Y:S02]  /*11b80*/  ISETP.LT.OR P4, PT, R86, 0xa, P4 ;  /* 0x0000000a5600780c */ /* 0x000fe40002781670 */
[----:B------:R-:W-:-:S02]  /*11b90*/  FMNMX.FTZ R9, R29, R9, !PT ;  /* 0x000000091d097209 */ /* 0x000fc40007810000 */
[----:B------:R-:W-:Y:S02]  /*11ba0*/  FSEL R22, R22, -INF , !P2 ;  /* 0xff80000016167808 */ /* 0x000fe40005000000 */
[----:B------:R-:W-:Y:S01]  /*11bb0*/  FSEL R8, R26, -INF , !P3 ;  /* 0xff8000001a087808 */ /* 0x000fe20005800000 */
[----:B------:R-:W-:Y:S01]  /*11bc0*/  IMAD.U32 R26, RZ, RZ, UR43 ;  /* 0x0000002bff1a7e24 */ /* 0x000fe2000f8e00ff */
[----:B------:R-:W-:Y:S02]  /*11bd0*/  FSEL R27, R27, -INF , !P4 ;  /* 0xff8000001b1b7808 */ /* 0x000fe40006000000 */
[C---:B------:R-:W-:Y:S02]  /*11be0*/  ISETP.GT.AND P5, PT, R87.reuse, 0x10, P1 ;  /* 0x000000105700780c */ /* 0x040fe40000fa4270 */
[C---:B------:R-:W-:Y:S02]  /*11bf0*/  ISETP.GT.AND P2, PT, R87.reuse, 0x11, P1 ;  /* 0x000000115700780c */ /* 0x040fe40000f44270 */
[----:B------:R-:W-:-:S02]  /*11c00*/  ISETP.GT.AND P3, PT, R87, 0x18, P1 ;  /* 0x000000185700780c */ /* 0x000fc40000f64270 */
[----:B------:R-:W-:Y:S02]  /*11c10*/  ISETP.GT.AND P4, PT, R87, 0x19, P1 ;  /* 0x000000195700780c */ /* 0x000fe40000f84270 */
[----:B------:R-:W-:Y:S02]  /*11c20*/  LOP3.LUT R17, R17, 0xefffffff, RZ, 0xc0, !PT ;  /* 0xefffffff11117812 */ /* 0x000fe400078ec0ff */
[----:B------:R-:W-:Y:S02]  /*11c30*/  FMNMX.FTZ R9, R32, R9, !PT ;  /* 0x0000000920097209 */ /* 0x000fe40007810000 */
[C---:B------:R-:W-:Y:S02]  /*11c40*/  ISETP.LT.OR P5, PT, R86.reuse, 0x11, P5 ;  /* 0x000000115600780c */ /* 0x040fe40002fa1670 */
[C---:B------:R-:W-:Y:S02]  /*11c50*/  ISETP.LT.OR P2, PT, R86.reuse, 0x12, P2 ;  /* 0x000000125600780c */ /* 0x040fe40001741670 */
[----:B------:R-:W-:-:S02]  /*11c60*/  ISETP.LT.OR P3, PT, R86, 0x19, P3 ;  /* 0x000000195600780c */ /* 0x000fc40001f61670 */
[----:B------:R-:W-:Y:S02]  /*11c70*/  ISETP.LT.OR P4, PT, R86, 0x1a, P4 ;  /* 0x0000001a5600780c */ /* 0x000fe40002781670 */
[----:B------:R-:W-:Y:S02]  /*11c80*/  @P0 LOP3.LUT R17, R17, 0x10000000, RZ, 0xfc, !PT ;  /* 0x1000000011110812 */ /* 0x000fe400078efcff */
[----:B------:R-:W-:Y:S02]  /*11c90*/  ISETP.GT.AND P0, PT, R87, 0x60, P1 ;  /* 0x000000605700780c */ /* 0x000fe40000f04270 */
[----:B------:R-:W-:Y:S02]  /*11ca0*/  FMNMX.FTZ R9, R33, R9, !PT ;  /* 0x0000000921097209 */ /* 0x000fe40007810000 */
        /* <DEDUP_REMOVED lines=12> */
[----:B------:R-:W-:Y:S02]  /*11d70*/  ISETP.LT.OR P4, PT, R86, 0x2a, P4 ;  /* 0x0000002a5600780c */ /* 0x000fe40002781670 */
[----:B------:R-:W-:-:S02]  /*11d80*/  FMNMX.FTZ R9, R37, R9, !PT ;  /* 0x0000000925097209 */ /* 0x000fc40007810000 */
[----:B------:R-:W-:Y:S02]  /*11d90*/  LOP3.LUT R17, R17, 0x7fffffff, RZ, 0xc0, !PT ;  /* 0x7fffffff11117812 */ /* 0x000fe400078ec0ff */
[----:B------:R-:W-:Y:S02]  /*11da0*/  FSEL R38, R38, -INF , !P5 ;  /* 0xff80000026267808 */ /* 0x000fe40006800000 */
[----:B------:R-:W-:Y:S02]  /*11db0*/  FSEL R39, R39, -INF , !P2 ;  /* 0xff80000027277808 */ /* 0x000fe40005000000 */
[----:B------:R-:W-:Y:S02]  /*11dc0*/  FSEL R42, R42, -INF , !P3 ;  /* 0xff8000002a2a7808 */ /* 0x000fe40005800000 */
[----:B------:R-:W-:Y:S02]  /*11dd0*/  FSEL R43, R43, -INF , !P4 ;  /* 0xff8000002b2b7808 */ /* 0x000fe40006000000 */
[----:B------:R-:W-:-:S02]  /*11de0*/  ISETP.GT.AND P5, PT, R87, 0x30, P1 ;  /* 0x000000305700780c */ /* 0x000fc40000fa4270 */
[C---:B------:R-:W-:Y:S02]  /*11df0*/  ISETP.GT.AND P2, PT, R87.reuse, 0x31, P1 ;  /* 0x000000315700780c */ /* 0x040fe40000f44270 */
[C---:B------:R-:W-:Y:S02]  /*11e00*/  ISETP.GT.AND P3, PT, R87.reuse, 0x38, P1 ;  /* 0x000000385700780c */ /* 0x040fe40000f64270 */
[----:B------:R-:W-:Y:S02]  /*11e10*/  ISETP.GT.AND P4, PT, R87, 0x39, P1 ;  /* 0x000000395700780c */ /* 0x000fe40000f84270 */
[----:B------:R-:W-:Y:S02]  /*11e20*/  FMNMX.FTZ R9, R40, R9, !PT ;  /* 0x0000000928097209 */ /* 0x000fe40007810000 */
[----:B------:R-:W-:Y:S02]  /*11e30*/  @P0 LOP3.LUT R17, R17, 0x80000000, RZ, 0xfc, !PT ;  /* 0x8000000011110812 */ /* 0x000fe400078efcff */
[----:B------:R-:W-:-:S02]  /*11e40*/  ISETP.GT.AND P0, PT, R87, 0x78, P1 ;  /* 0x000000785700780c */ /* 0x000fc40000f04270 */
        /* <DEDUP_REMOVED lines=9> */
[----:B------:R-:W-:Y:S02]  /*11ee0*/  FMNMX.FTZ R9, R46, R9, !PT ;  /* 0x000000092e097209 */ /* 0x000fe40007810000 */
[C---:B------:R-:W-:Y:S02]  /*11ef0*/  ISETP.GT.AND P5, PT, R87.reuse, 0x40, P1 ;  /* 0x000000405700780c */ /* 0x040fe40000fa4270 */
[----:B------:R-:W-:-:S02]  /*11f00*/  ISETP.GT.AND P2, PT, R87, 0x41, P1 ;  /* 0x000000415700780c */ /* 0x000fc40000f44270 */
[C---:B------:R-:W-:Y:S02]  /*11f10*/  ISETP.GT.AND P3, PT, R87.reuse, 0x48, P1 ;  /* 0x000000485700780c */ /* 0x040fe40000f64270 */
[----:B------:R-:W-:Y:S02]  /*11f20*/  ISETP.GT.AND P4, PT, R87, 0x49, P1 ;  /* 0x000000495700780c */ /* 0x000fe40000f84270 */
[----:B------:R-:W-:Y:S02]  /*11f30*/  LOP3.LUT R17, R17, 0xfffffffd, RZ, 0xc0, !PT ;  /* 0xfffffffd11117812 */ /* 0x000fe400078ec0ff */
[----:B------:R-:W-:Y:S02]  /*11f40*/  FMNMX.FTZ R9, R47, R9, !PT ;  /* 0x000000092f097209 */ /* 0x000fe40007810000 */
[C---:B------:R-:W-:Y:S02]  /*11f50*/  ISETP.LT.OR P5, PT, R86.reuse, 0x41, P5 ;  /* 0x000000415600780c */ /* 0x040fe40002fa1670 */
[----:B------:R-:W-:-:S02]  /*11f60*/  ISETP.LT.OR P2, PT, R86, 0x42, P2 ;  /* 0x000000425600780c */ /* 0x000fc40001741670 */
[C---:B------:R-:W-:Y:S02]  /*11f70*/  ISETP.LT.OR P3, PT, R86.reuse, 0x49, P3 ;  /* 0x000000495600780c */ /* 0x040fe40001f61670 */
[----:B------:R-:W-:Y:S02]  /*11f80*/  ISETP.LT.OR P4, PT, R86, 0x4a, P4 ;  /* 0x0000004a5600780c */ /* 0x000fe40002781670 */
[----:B------:R-:W-:Y:S02]  /*11f90*/  @P0 LOP3.LUT R17, R17, 0x2, RZ, 0xfc, !PT ;  /* 0x0000000211110812 */ /* 0x000fe400078efcff */
[----:B------:R-:W-:Y:S02]  /*11fa0*/  ISETP.GT.AND P0, PT, R87, RZ, P1 ;  /* 0x000000ff5700720c */ /* 0x000fe40000f04270 */
[----:B------:R-:W-:Y:S02]  /*11fb0*/  FMNMX.FTZ R9, R50, R9, !PT ;  /* 0x0000000932097209 */ /* 0x000fe40007810000 */
        /* <DEDUP_REMOVED lines=8> */
[----:B------:R-:W-:Y:S02]  /*12040*/  FMNMX.FTZ R9, R51, R9, !PT ;  /* 0x0000000933097209 */ /* 0x000fe40007810000 */
        /* <DEDUP_REMOVED lines=10> */
[C---:B------:R-:W-:Y:S02]  /*120f0*/  ISETP.GT.AND P2, PT, R87.reuse, 0x61, P1 ;  /* 0x000000615700780c */ /* 0x040fe40000f44270 */
[C---:B------:R-:W-:Y:S02]  /*12100*/  ISETP.GT.AND P3, PT, R87.reuse, 0x68, P1 ;  /* 0x000000685700780c */ /* 0x040fe40000f64270 */
[C---:B------:R-:W-:Y:S02]  /*12110*/  ISETP.GT.AND P4, PT, R87.reuse, 0x69, P1 ;  /* 0x000000695700780c */ /* 0x040fe40000f84270 */
[C---:B------:R-:W-:Y:S02]  /*12120*/  ISETP.GT.AND P5, PT, R87.reuse, 0x70, P1 ;  /* 0x000000705700780c */ /* 0x040fe40000fa4270 */
[C---:B------:R-:W-:Y:S02]  /*12130*/  ISETP.GT.AND P6, PT, R87.reuse, 0x71, P1 ;  /* 0x000000715700780c */ /* 0x040fe40000fc4270 */
[----:B------:R-:W-:-:S02]  /*12140*/  ISETP.GT.AND P1, PT, R87, 0x79, P1 ;  /* 0x000000795700780c */ /* 0x000fc40000f24270 */
[----:B------:R-:W-:Y:S02]  /*12150*/  FMNMX.FTZ R9, R55, R9, !PT ;  /* 0x0000000937097209 */ /* 0x000fe40007810000 */
[----:B------:R-:W-:Y:S02]  /*12160*/  @P0 LOP3.LUT R17, R17, 0x20, RZ, 0xfc, !PT ;  /* 0x0000002011110812 */ /* 0x000fe400078efcff */
[----:B------:R-:W-:Y:S02]  /*12170*/  FMNMX.FTZ R9, R58, R9, !PT ;  /* 0x000000093a097209 */ /* 0x000fe40007810000 */
[----:B------:R-:W-:Y:S02]  /*12180*/  LOP3.LUT P0, RZ, R17, 0x80000000, RZ, 0xc0, !PT ;  /* 0x8000000011ff7812 */ /* 0x000fe4000780c0ff */
[----:B------:R-:W-:Y:S02]  /*12190*/  FMNMX.FTZ R9, R59, R9, !PT ;  /* 0x000000093b097209 */ /* 0x000fe40007810000 */
[----:B------:R-:W-:-:S02]  /*121a0*/  LOP3.LUT R17, R17, 0xfffffff7, RZ, 0xc0, !PT ;  /* 0xfffffff711117812 */ /* 0x000fc400078ec0ff */
[----:B------:R-:W-:Y:S02]  /*121b0*/  ISETP.LT.OR P0, PT, R86, 0x61, P0 ;  /* 0x000000615600780c */ /* 0x000fe40000701670 */
[----:B------:R-:W-:Y:S02]  /*121c0*/  FMNMX.FTZ R9, R62, R9, !PT ;  /* 0x000000093e097209 */ /* 0x000fe40007810000 */
[----:B------:R-:W-:Y:S02]  /*121d0*/  @P1 LOP3.LUT R17, R17, 0x8, RZ, 0xfc, !PT ;  /* 0x0000000811111812 */ /* 0x000fe400078efcff */
[----:B------:R-:W-:Y:S02]  /*121e0*/  FMNMX.FTZ R9, R63, R9, !PT ;  /* 0x000000093f097209 */ /* 0x000fe40007810000 */
[C---:B------:R-:W-:Y:S02]  /*121f0*/  LOP3.LUT P1, RZ, R17.reuse, 0x2, RZ, 0xc0, !PT ;  /* 0x0000000211ff7812 */ /* 0x040fe4000782c0ff */
[----:B------:R-:W-:-:S02]  /*12200*/  LOP3.LUT R17, R17, 0xffffffbf, RZ, 0xc0, !PT ;  /* 0xffffffbf11117812 */ /* 0x000fc400078ec0ff */
[----:B------:R-:W-:Y:S02]  /*12210*/  FMNMX.FTZ R9, R66, R9, !PT ;  /* 0x0000000942097209 */ /* 0x000fe40007810000 */
[----:B------:R-:W-:Y:S02]  /*12220*/  @P0 LOP3.LUT R17, R17, 0x40, RZ, 0xfc, !PT ;  /* 0x0000004011110812 */ /* 0x000fe400078efcff */
[----:B------:R-:W-:Y:S02]  /*12230*/  FMNMX.FTZ R9, R67, R9, !PT ;  /* 0x0000000943097209 */ /* 0x000fe40007810000 */
[----:B------:R-:W-:Y:S02]  /*12240*/  ISETP.LT.OR P0, PT, R86, 0x62, P2 ;  /* 0x000000625600780c */ /* 0x000fe40001701670 */
[----:B------:R-:W-:Y:S02]  /*12250*/  LOP3.LUT P2, RZ, R17, 0x20, RZ, 0xc0, !PT ;  /* 0x0000002011ff7812 */ /* 0x000fe4000784c0ff */
[----:B------:R-:W-:-:S02]  /*12260*/  FMNMX.FTZ R9, R72, R9, !PT ;  /* 0x0000000948097209 */ /* 0x000fc40007810000 */
[----:B------:R-:W-:Y:S02]  /*12270*/  ISETP.LT.OR P2, PT, R86, 0x1, P2 ;  /* 0x000000015600780c */ /* 0x000fe40001741670 */
[----:B------:R-:W-:Y:S02]  /*12280*/  FMNMX.FTZ R9, R73, R9, !PT ;  /* 0x0000000949097209 */ /* 0x000fe40007810000 */
[----:B------:R-:W-:Y:S02]  /*12290*/  FSEL R13, R13, -INF , !P2 ;  /* 0xff8000000d0d7808 */ /* 0x000fe40005000000 */
[----:B------:R-:W-:Y:S02]  /*122a0*/  FMNMX.FTZ R9, R76, R9, !PT ;  /* 0x000000094c097209 */ /* 0x000fe40007810000 */
        /* <DEDUP_REMOVED lines=8> */
[----:B------:R-:W-:Y:S02]  /*12330*/  FMNMX.FTZ R45, R30, R45, !PT ;  /* 0x0000002d1e2d7209 */ /* 0x000fe40007810000 */
[----:B------:R-:W-:Y:S02]  /*12340*/  FMNMX.FTZ R9, R85, R9, !PT ;  /* 0x0000000955097209 */ /* 0x000fe40007810000 */
[----:B------:R-:W-:Y:S02]  /*12350*/  FMNMX.FTZ R45, R31, R45, !PT ;  /* 0x0000002d1f2d7209 */ /* 0x000fe40007810000 */
[----:B------:R-:W-:Y:S01]  /*12360*/  LOP3.LUT R17, R17, 0xffffffef, RZ, 0xc0, !PT ;  /* 0xffffffef11117812 */ /* 0x000fe200078ec0ff */
[----:B------:R-:W0:Y:S01]  /*12370*/  SHFL.BFLY PT, R15, R9, 0x2, 0x1f ;  /* 0x0c401f00090f7f89 */ /* 0x000e2200000e0000 */
[----:B------:R-:W-:Y:S02]  /*12380*/  FMNMX.FTZ R45, R34, R45, !PT ;  /* 0x0000002d222d7209 */ /* 0x000fe40007810000 */
[----:B------:R-:W-:-:S02]  /*12390*/  @P0 LOP3.LUT R17, R17, 0x10, RZ, 0xfc, !PT ;  /* 0x0000001011110812 */ /* 0x000fc400078efcff */
[----:B------:R-:W-:Y:S02]  /*123a0*/  FMNMX.FTZ R45, R35, R45, !PT ;  /* 0x0000002d232d7209 */ /* 0x000fe40007810000 */
[----:B------:R-:W-:Y:S02]  /*123b0*/  ISETP.LT.OR P0, PT, R86, 0x69, P3 ;  /* 0x000000695600780c */ /* 0x000fe40001f01670 */
[----:B------:R-:W-:Y:S02]  /*123c0*/  FMNMX.FTZ R45, R38, R45, !PT ;  /* 0x0000002d262d7209 */ /* 0x000fe40007810000 */
[----:B------:R-:W-:Y:S02]  /*123d0*/  LOP3.LUT P3, RZ, R17, 0x8, RZ, 0xc0, !PT ;  /* 0x0000000811ff7812 */ /* 0x000fe4000786c0ff */
[----:B------:R-:W-:Y:S02]  /*123e0*/  FMNMX.FTZ R45, R39, R45, !PT ;  /* 0x0000002d272d7209 */ /* 0x000fe40007810000 */
[----:B------:R-:W-:-:S02]  /*123f0*/  LOP3.LUT R17, R17, 0xfffffffb, RZ, 0xc0, !PT ;  /* 0xfffffffb11117812 */ /* 0x000fc400078ec0ff */
[----:B------:R-:W-:Y:S02]  /*12400*/  FMNMX.FTZ R45, R42, R45, !PT ;  /* 0x0000002d2a2d7209 */ /* 0x000fe40007810000 */
[----:B------:R-:W-:Y:S02]  /*12410*/  ISETP.LT.OR P5, PT, R86, 0x71, P5 ;  /* 0x000000715600780c */ /* 0x000fe40002fa1670 */
[----:B------:R-:W-:Y:S02]  /*12420*/  FMNMX.FTZ R45, R43, R45, !PT ;  /* 0x0000002d2b2d7209 */ /* 0x000fe40007810000 */
[----:B------:R-:W-:Y:S02]  /*12430*/  @P0 LOP3.LUT R17, R17, 0x4, RZ, 0xfc, !PT ;  /* 0x0000000411110812 */ /* 0x000fe400078efcff */
[----:B0-----:R-:W-:Y:S02]  /*12440*/  FMNMX.FTZ R9, R9, R15, !PT ;  /* 0x0000000f09097209 */ /* 0x001fe40007810000 */
[----:B------:R-:W-:-:S02]  /*12450*/  FMNMX.FTZ R45, R48, R45, !PT ;  /* 0x0000002d302d7209 */ /* 0x000fc40007810000 */
[----:B------:R-:W-:Y:S01]  /*12460*/  ISETP.LT.OR P0, PT, R86, 0x6a, P4 ;  /* 0x0000006a5600780c */ /* 0x000fe20002701670 */
[----:B------:R-:W0:Y:S01]  /*12470*/  SHFL.BFLY PT, R15, R9, 0x1, 0x1f ;  /* 0x0c201f00090f7f89 */ /* 0x000e2200000e0000 */
[----:B------:R-:W-:Y:S02]  /*12480*/  FMNMX.FTZ R45, R49, R45, !PT ;  /* 0x0000002d312d7209 */ /* 0x000fe40007810000 */
[----:B------:R-:W-:Y:S02]  /*12490*/  LOP3.LUT R17, R17, 0xdfffffff, RZ, 0xc0, !PT ;  /* 0xdfffffff11117812 */ /* 0x000fe400078ec0ff */
[----:B------:R-:W-:Y:S02]  /*124a0*/  FMNMX.FTZ R45, R52, R45, !PT ;  /* 0x0000002d342d7209 */ /* 0x000fe40007810000 */
[----:B------:R-:W-:Y:S02]  /*124b0*/  ISETP.LT.OR P6, PT, R86, 0x72, P6 ;  /* 0x000000725600780c */ /* 0x000fe400037c1670 */
[----:B------:R-:W-:-:S02]  /*124c0*/  FMNMX.FTZ R45, R53, R45, !PT ;  /* 0x0000002d352d7209 */ /* 0x000fc40007810000 */
[----:B------:R-:W-:Y:S02]  /*124d0*/  ISETP.LT.OR P1, PT, R86, 0x79, P1 ;  /* 0x000000795600780c */ /* 0x000fe40000f21670 */
[----:B------:R-:W-:Y:S02]  /*124e0*/  FMNMX.FTZ R45, R56, R45, !PT ;  /* 0x0000002d382d7209 */ /* 0x000fe40007810000 */
[----:B------:R-:W-:Y:S02]  /*124f0*/  @P0 LOP3.LUT R17, R17, 0x20000000, RZ, 0xfc, !PT ;  /* 0x2000000011110812 */ /* 0x000fe400078efcff */
[----:B------:R-:W-:Y:S02]  /*12500*/  FMNMX.FTZ R45, R57, R45, !PT ;  /* 0x0000002d392d7209 */ /* 0x000fe40007810000 */
[----:B------:R-:W-:Y:S02]  /*12510*/  LOP3.LUT R17, R17, 0xbfffffff, RZ, 0xc0, !PT ;  /* 0xbfffffff11117812 */ /* 0x000fe400078ec0ff */
[----:B------:R-:W-:-:S02]  /*12520*/  FMNMX.FTZ R45, R60, R45, !PT ;  /* 0x0000002d3c2d7209 */ /* 0x000fc40007810000 */
[----:B------:R-:W-:Y:S02]  /*12530*/  @P5 LOP3.LUT R17, R17, 0x40000000, RZ, 0xfc, !PT ;  /* 0x4000000011115812 */ /* 0x000fe400078efcff */
[----:B0-----:R-:W-:Y:S02]  /*12540*/  FMNMX.FTZ R9, R9, R15, !PT ;  /* 0x0000000f09097209 */ /* 0x001fe40007810000 */
[----:B------:R-:W-:Y:S02]  /*12550*/  FMNMX.FTZ R45, R61, R45, !PT ;  /* 0x0000002d3d2d7209 */ /* 0x000fe40007810000 */
[C---:B------:R-:W-:Y:S02]  /*12560*/  FSETP.NEU.FTZ.AND P4, PT, R9.reuse, -INF , PT ;  /* 0xff8000000900780b */ /* 0x040fe40003f9d000 */
[----:B------:R-:W-:Y:S02]  /*12570*/  FMNMX.FTZ R45, R64, R45, !PT ;  /* 0x0000002d402d7209 */ /* 0x000fe40007810000 */
[----:B------:R-:W-:-:S02]  /*12580*/  FSEL R15, R9, RZ, P4 ;  /* 0x000000ff090f7208 */ /* 0x000fc40002000000 */
[----:B------:R-:W-:Y:S02]  /*12590*/  FMNMX.FTZ R45, R65, R45, !PT ;  /* 0x0000002d412d7209 */ /* 0x000fe40007810000 */
[----:B------:R-:W-:Y:S01]  /*125a0*/  LOP3.LUT P5, RZ, R17, 0x40, RZ, 0xc0, !PT ;  /* 0x0000004011ff7812 */ /* 0x000fe200078ac0ff */
[----:B------:R-:W-:-:S01]  /*125b0*/  FADD.FTZ R5, -R15, R5 ;  /* 0x000000050f057221 */ /* 0x000fc20000010100 */
[----:B------:R-:W-:Y:S01]  /*125c0*/  FMNMX.FTZ R45, R68, R45, !PT ;  /* 0x0000002d442d7209 */ /* 0x000fe20007810000 */
[----:B------:R-:W-:-:S01]  /*125d0*/  FFMA.FTZ R15, R9, R26, -8 ;  /* 0xc1000000090f7423 */ /* 0x000fc2000001001a */
[----:B------:R-:W-:Y:S01]  /*125e0*/  LOP3.LUT P0, RZ, R17, 0x10, RZ, 0xc0, !PT ;  /* 0x0000001011ff7812 */ /* 0x000fe2000780c0ff */
[----:B------:R-:W-:Y:S01]  /*125f0*/  FMUL.FTZ R5, R5, R26 ;  /* 0x0000001a05057220 */ /* 0x000fe20000410000 */
[----:B------:R-:W-:Y:S02]  /*12600*/  FSEL R70, R70, -INF , !P5 ;  /* 0xff80000046467808 */ /* 0x000fe40006800000 */
[----:B------:R-:W-:-:S02]  /*12610*/  FMNMX.FTZ R45, R69, R45, !PT ;  /* 0x0000002d452d7209 */ /* 0x000fc40007810000 */
[----:B------:R-:W-:Y:S01]  /*12620*/  FSEL R15, R15, RZ, P4 ;  /* 0x000000ff0f0f7208 */ /* 0x000fe20002000000 */
[----:B------:R-:W-:Y:S01]  /*12630*/  MUFU.EX2 R5, R5 ;  /* 0x0000000500057308 */ /* 0x000fe20000000800 */
[----:B------:R-:W-:Y:S02]  /*12640*/  LOP3.LUT P4, RZ, R17, 0x4, RZ, 0xc0, !PT ;  /* 0x0000000411ff7812 */ /* 0x000fe4000788c0ff */
[----:B------:R-:W-:Y:S01]  /*12650*/  FSEL R71, R71, -INF , !P0 ;  /* 0xff80000047477808 */ /* 0x000fe20004000000 */
[----:B------:R-:W-:-:S01]  /*12660*/  FFMA.FTZ R44, R44, R26, -R15 ;  /* 0x0000001a2c2c7223 */ /* 0x000fc2000001080f */
[----:B------:R-:W-:Y:S01]  /*12670*/  FMNMX.FTZ R45, R70, R45, !PT ;  /* 0x0000002d462d7209 */ /* 0x000fe20007810000 */
[----:B------:R-:W-:-:S01]  /*12680*/  FFMA.FTZ R12, R12, R26, -R15 ;  /* 0x0000001a0c0c7223 */ /* 0x000fc2000001080f */
[----:B------:R-:W-:Y:S01]  /*12690*/  LOP3.LUT P0, RZ, R17, 0x20000000, RZ, 0xc0, !PT ;  /* 0x2000000011ff7812 */ /* 0x000fe2000780c0ff */
[----:B------:R-:W-:-:S01]  /*126a0*/  FFMA.FTZ R24, R24, R26, -R15 ;  /* 0x0000001a18187223 */ /* 0x000fc2000001080f */
        /* <DEDUP_REMOVED lines=18> */
[----:B------:R-:W-:Y:S01]  /*127d0*/  ISETP.LT.OR P3, PT, R86, 0x7a, P3 ;  /* 0x0000007a5600780c */ /* 0x000fe20001f61670 */
        /* <DEDUP_REMOVED lines=44> */
[----:B------:R-:W-:-:S03]  /*12aa0*/  FFMA.FTZ R85, R45, R26, -8 ;  /* 0xc10000002d557423 */ /* 0x000fc6000001001a */
[----:B------:R-:W-:Y:S02]  /*12ab0*/  FMUL.FTZ R14, R14, R26 ;  /* 0x0000001a0e0e7220 */ /* 0x000fe40000410000 */
[----:B------:R-:W-:Y:S01]  /*12ac0*/  MUFU.EX2 R37, R37 ;  /* 0x0000002500257308 */ /* 0x000fe20000000800 */
[----:B------:R-:W-:-:S05]  /*12ad0*/  FSEL R85, R85, RZ, P1 ;  /* 0x000000ff55557208 */ /* 0x000fca0000800000 */
[-CC-:B------:R-:W-:Y:S01]  /*12ae0*/  FFMA.FTZ R13, R13, R26.reuse, -R85.reuse ;  /* 0x0000001a0d0d7223 */ /* 0x180fe20000010855 */
[----:B------:R-:W-:-:S01]  /*12af0*/  FFMA.FTZ R22, R22, R26, -R85 ;  /* 0x0000001a16167223 */ /* 0x000fc20000010855 */
[----:B------:R-:W-:Y:S01]  /*12b00*/  MUFU.EX2 R14, R14 ;  /* 0x0000000e000e7308 */ /* 0x000fe20000000800 */
        /* <DEDUP_REMOVED lines=17> */
[-CC-:B------:R-:W-:Y:S01]  /*12c20*/  FFMA.FTZ R57, R57, R26.reuse, -R85.reuse ;  /* 0x0000001a39397223 */ /* 0x180fe20000010855 */
[----:B------:R-:W-:-:S01]  /*12c30*/  FFMA.FTZ R60, R60, R26, -R85 ;  /* 0x0000001a3c3c7223 */ /* 0x000fc20000010855 */
[-CC-:B------:R-:W-:Y:S01]  /*12c40*/  FFMA.FTZ R61, R61, R26.reuse, -R85.reuse ;  /* 0x0000001a3d3d7223 */ /* 0x180fe20000010855 */
[----:B------:R-:W-:-:S01]  /*12c50*/  FFMA.FTZ R64, R64, R26, -R85 ;  /* 0x0000001a40407223 */ /* 0x000fc20000010855 */
[-CC-:B------:R-:W-:Y:S01]  /*12c60*/  FFMA.FTZ R65, R65, R26.reuse, -R85.reuse ;  /* 0x0000001a41417223 */ /* 0x180fe20000010855 */
[----:B------:R-:W-:-:S01]  /*12c70*/  FFMA.FTZ R68, R68, R26, -R85 ;  /* 0x0000001a44447223 */ /* 0x000fc20000010855 */
[----:B------:R-:W2:Y:S01]  /*12c80*/  MUFU.EX2 R8, R8 ;  /* 0x0000000800087308 */ /* 0x000ea20000000800 */
[----:B0-----:R-:W-:-:S01]  /*12c90*/  FFMA.FTZ R3, R14, R3, R13 ;  /* 0x000000030e037223 */ /* 0x001fc2000001000d */
        /* <DEDUP_REMOVED lines=10> */
[----:B-1----:R-:W-:Y:S01]  /*12d40*/  FADD.FTZ R85, R22, R3 ;  /* 0x0000000316557221 */ /* 0x002fe20000010000 */
[----:B------:R-:W-:-:S03]  /*12d50*/  FADD.FTZ R3, R24, R4 ;  /* 0x0000000418037221 */ /* 0x000fc60000010000 */
        /* <DEDUP_REMOVED lines=14> */
[----:B------:R-:W-:-:S06]  /*12e40*/  FADD.FTZ R3, R37, R3 ;  /* 0x0000000325037221 */ /* 0x000fcc0000010000 */
        /* <DEDUP_REMOVED lines=96> */
.L_x_1390:
[----:B------:R-:W2:Y:S01]  /*13450*/  LDL R85, [R1+0x28] ;  /* 0x0000280001557983 */ /* 0x000ea20000100800 */
[----:B------:R-:W-:Y:S01]  /*13460*/  VIADD R152, R152, 0x19c60 ;  /* 0x00019c6098987836 */ /* 0x000fe20000000000 */
        /* <DEDUP_REMOVED lines=16> */
[----:B------:R-:W-:-:S02]  /*13570*/  PRMT R152, R140, 0x654, R152 ;  /* 0x000006548c987816 */ /* 0x000fc40000000098 */
[----:B------:R-:W-:Y:S02]  /*13580*/  F2FP.SATFINITE.E4M3.F32.PACK_AB_MERGE_C R24, R12, R44, R24 ;  /* 0x0000002c0c18723e */ /* 0x000fe40004807018 */
[----:B------:R-:W-:Y:S01]  /*13590*/  F2FP.SATFINITE.E4M3.F32.PACK_AB_MERGE_C R8, R22, R13, R8 ;  /* 0x0000000d1608723e */ /* 0x000fe20004807008 */
[----:B------:R0:W-:Y:S01]  /*135a0*/  SYNCS.ARRIVE.TRANS64.RED.A1T0 RZ, [R152+URZ], RZ ;  /* 0x000000ff98ff79a7 */ /* 0x0001e2000810043f */
        /* <DEDUP_REMOVED lines=63> */
[----:B------:R-:W-:Y:S02]  /*139a0*/  IMAD.MOV.U32 R5, RZ, RZ, R9 ;  /* 0x000000ffff057224 */ /* 0x000fe400078e0009 */
[----:B0-----:R-:W-:Y:S02]  /*139b0*/  IMAD.MOV.U32 R152, RZ, RZ, R20 ;  /* 0x000000ffff987224 */ /* 0x001fe400078e0014 */
        /* <DEDUP_REMOVED lines=16> */
[----:B------:R-:W-:Y:S01]  /*13ac0*/  IMAD.MOV.U32 R139, RZ, RZ, R82 ;  /* 0x000000ffff8b7224 */ /* 0x000fe200078e0052 */
[C---:B--2---:R-:W-:Y:S01]  /*13ad0*/  ISETP.GT.AND P1, PT, R0.reuse, R85, PT ;  /* 0x000000550000720c */ /* 0x044fe20003f24270 */
[----:B------:R-:W-:-:S12]  /*13ae0*/  VIADD R0, R0, 0xffffffff ;  /* 0xffffffff00007836 */ /* 0x000fd80000000000 */
[----:B------:R-:W-:Y:S05]  /*13af0*/  @P1 BRA `(.L_x_1391) ;  /* 0xffffffc400dc1947 */ /* 0x000fea000383ffff */
[----:B------:R-:W-:Y:S05]  /*13b00*/  BSYNC B0 ;  /* 0x0000000000007941 */ /* 0x000fea0003800000 */
.L_x_1370:
[----:B------:R-:W-:Y:S02]  /*13b10*/  IMAD.MOV.U32 R14, RZ, RZ, R45 ;  /* 0x000000ffff0e7224 */ /* 0x000fe400078e002d */
[----:B------:R-:W-:Y:S02]  /*13b20*/  IMAD.MOV.U32 R5, RZ, RZ, R9 ;  /* 0x000000ffff057224 */ /* 0x000fe400078e0009 */
[----:B------:R-:W-:Y:S02]  /*13b30*/  IMAD.MOV.U32 R22, RZ, RZ, R21 ;  /* 0x000000ffff167224 */ /* 0x000fe400078e0015 */
[----:B------:R-:W-:-:S07]  /*13b40*/  IMAD.MOV.U32 R152, RZ, RZ, R20 ;  /* 0x000000ffff987224 */ /* 0x000fce00078e0014 */
.L_x_1369:
[----:B------:R-:W-:Y:S05]  /*13b50*/  BSYNC B1 ;  /* 0x0000000000017941 */ /* 0x000fea0003800000 */
.L_x_1368:
[----:B------:R-:W2:Y:S01]  /*13b60*/  LDL R8, [R1+0x20] ;  /* 0x0000200001087983 */ /* 0x000ea20000100800 */
[----:B------:R-:W0:Y:S03]  /*13b70*/  LDC R9, c[0x0][0x448] ;  /* 0x00011200ff097b82 */ /* 0x000e260000000800 */
[----:B------:R-:W3:Y:S01]  /*13b80*/  LDL R13, [R1] ;  /* 0x00000000010d7983 */ /* 0x000ee20000100800 */
[----:B------:R-:W-:Y:S01]  /*13b90*/  LOP3.LUT R17, R17, 0xffffffdf, RZ, 0xc0, !PT ;  /* 0xffffffdf11117812 */ /* 0x000fe200078ec0ff */
[----:B------:R-:W-:-:S03]  /*13ba0*/  ULDC UR4, c[0x0][0x9dc] ;  /* 0x0002770000047ab9 */ /* 0x000fc60000000800 */
[----:B------:R-:W1:Y:S01]  /*13bb0*/  LDC R15, c[0x0][0x9e4] ;  /* 0x00027900ff0f7b82 */ /* 0x000e620000000800 */
[----:B0-----:R-:W-:-:S13]  /*13bc0*/  ISETP.NE.AND P1, PT, R9, 0x1, PT ;  /* 0x000000010900780c */ /* 0x001fda0003f25270 */
[----:B------:R-:W0:Y:S01]  /*13bd0*/  @P1 LDC R9, c[0x0][0x44c] ;  /* 0x00011300ff091b82 */ /* 0x000e220000000800 */
[----:B------:R-:W-:-:S04]  /*13be0*/  @P1 LOP3.LUT R17, R17, 0x20, RZ, 0xfc, !PT ;  /* 0x0000002011111812 */ /* 0x000fc800078efcff */
[----:B------:R-:W-:-:S03]  /*13bf0*/  LOP3.LUT R17, R17, 0xffffffbf, RZ, 0xc0, !PT ;  /* 0xffffffbf11117812 */ /* 0x000fc600078ec0ff */
[----:B------:R-:W4:Y:S01]  /*13c00*/  @P1 LDC R12, c[0x0][0x450] ;  /* 0x00011400ff0c1b82 */ /* 0x000f220000000800 */
[----:B--2---:R-:W-:-:S04]  /*13c10*/  VIADD R8, R8, 0xbf ;  /* 0x000000bf08087836 */ /* 0x004fc80000000000 */
[----:B0-----:R-:W-:Y:S01]  /*13c20*/  @P1 IMAD.HI.U32 R9, R8, R9, RZ ;  /* 0x0000000908091227 */ /* 0x001fe200078e00ff */
[----:B---3--:R-:W-:-:S04]  /*13c30*/  IADD3 R13, R13, 0x1, -R155 ;  /* 0x000000010d0d7810 */ /* 0x008fc80007ffe89b */
[----:B----4-:R-:W-:Y:S02]  /*13c40*/  @P1 SHF.R.U32.HI R8, RZ, R12, R9 ;  /* 0x0000000cff081219 */ /* 0x010fe40000011609 */
[----:B-1----:R-:W-:-:S03]  /*13c50*/  ISETP.GE.AND P1, PT, R15, 0x1, PT ;  /* 0x000000010f00780c */ /* 0x002fc60003f26270 */
[----:B------:R-:W-:-:S04]  /*13c60*/  IMAD.IADD R8, R13, 0x1, R8 ;  /* 0x000000010d087824 */ /* 0x000fc800078e0208 */
[----:B------:R-:W-:-:S06]  /*13c70*/  VIADD R12, R8, -UR4 ;  /* 0x80000004080c7c36 */ /* 0x000fcc0008000000 */
[----:B------:R-:W-:Y:S01]  /*13c80*/  @P1 LOP3.LUT R17, R17, 0x40, RZ, 0xfc, !PT ;  /* 0x0000004011111812 */ /* 0x000fe200078efcff */
[----:B------:R-:W-:Y:S06]  /*13c90*/  @!P1 BRA `(.L_x_1392) ;  /* 0x0000000000489947 */ /* 0x000fec0003800000 */
[----:B------:R-:W-:Y:S01]  /*13ca0*/  IMAD.MOV.U32 R13, RZ, RZ, R8 ;  /* 0x000000ffff0d7224 */ /* 0x000fe200078e0008 */
[----:B------:R-:W-:Y:S04]  /*13cb0*/  BSSY B0, `(.L_x_1393) ;  /* 0x000000e000007945 */ /* 0x000fe80003800000 */
[----:B------:R-:W-:-:S13]  /*13cc0*/  ISETP.GT.AND P1, PT, R13, -0x1, PT ;  /* 0xffffffff0d00780c */ /* 0x000fda0003f24270 */
        /* <DEDUP_REMOVED lines=8> */
.L_x_1394:
[----:B------:R-:W-:-:S13]  /*13d50*/  ISETP.NE.AND P1, PT, R15, 0x1, PT ;  /* 0x000000010f00780c */ /* 0x000fda0003f25270 */
[----:B------:R-:W0:Y:S02]  /*13d60*/  @P1 LDC.64 R8, c[0x0][0x9e8] ;  /* 0x00027a00ff081b82 */ /* 0x000e240000000a00 */
[----:B0-----:R-:W-:-:S05]  /*13d70*/  @P1 IMAD.HI.U32 R8, R13, R8, RZ ;  /* 0x000000080d081227 */ /* 0x001fca00078e00ff */
[----:B------:R-:W-:-:S07]  /*13d80*/  @P1 SHF.R.U32.HI R13, RZ, R9, R8 ;  /* 0x00000009ff0d1219 */ /* 0x000fce0000011608 */
.L_x_1395:
[----:B------:R-:W-:Y:S05]  /*13d90*/  BSYNC B0 ;  /* 0x0000000000007941 */ /* 0x000fea0003800000 */
.L_x_1393:
[----:B------:R-:W-:-:S05]  /*13da0*/  IMAD R13, R13, R15, RZ ;  /* 0x0000000f0d0d7224 */ /* 0x000fca00078e02ff */
[----:B------:R-:W-:-:S07]  /*13db0*/  VIMNMX R12, R12, R13, !PT ;  /* 0x0000000d0c0c7248 */ /* 0x000fce0007fe0100 */
.L_x_1392:
[----:B------:R-:W2:Y:S01]  /*13dc0*/  LDL R8, [R1+0x44] ;  /* 0x0000440001087983 */ /* 0x000ea20000100800 */
[----:B------:R-:W-:Y:S01]  /*13dd0*/  VIADD R12, R12, 0x7f ;  /* 0x0000007f0c0c7836 */ /* 0x000fe20000000000 */
[----:B------:R-:W-:Y:S04]  /*13de0*/  BSSY B0, `(.L_x_1396) ;  /* 0x000026d000007945 */ /* 0x000fe80003800000 */
[----:B------:R-:W-:-:S04]  /*13df0*/  SHF.R.S32.HI R9, RZ, 0x1f, R12 ;  /* 0x0000001fff097819 */ /* 0x000fc8000001140c */
[----:B------:R-:W-:-:S04]  /*13e00*/  LEA.HI R9, R9, R12, RZ, 0x7 ;  /* 0x0000000c09097211 */ /* 0x000fc800078f38ff */
[----:B------:R-:W-:-:S04]  /*13e10*/  SHF.R.S32.HI R9, RZ, 0x7, R9 ;  /* 0x00000007ff097819 */ /* 0x000fc80000011409 */
[----:B--2---:R-:W-:-:S04]  /*13e20*/  VIMNMX R8, R8, R9, !PT ;  /* 0x0000000908087248 */ /* 0x004fc80007fe0100 */
[----:B------:R-:W-:Y:S01]  /*13e30*/  ISETP.GE.AND P1, PT, R0, R8, PT ;  /* 0x000000080000720c */ /* 0x000fe20003f26270 */
[----:B------:R0:W-:-:S12]  /*13e40*/  STL [R1+0x28], R8 ;  /* 0x0000280801007387 */ /* 0x0001d80000100800 */
[----:B0-----:R-:W-:Y:S05]  /*13e50*/  @!P1 BRA `(.L_x_1397) ;  /* 0x0000002400949947 */ /* 0x001fea0003800000 */
[----:B------:R-:W-:Y:S01]  /*13e60*/  BSSY B1, `(.L_x_1397) ;  /* 0x0000264000017945 */ /* 0x000fe20003800000 */
[----:B------:R-:W-:Y:S02]  /*13e70*/  IMAD.MOV.U32 R20, RZ, RZ, R14 ;  /* 0x000000ffff147224 */ /* 0x000fe400078e000e */
[----:B------:R-:W-:Y:S02]  /*13e80*/  IMAD.MOV.U32 R15, RZ, RZ, R5 ;  /* 0x000000ffff0f7224 */ /* 0x000fe400078e0005 */
[----:B------:R-:W-:Y:S02]  /*13e90*/  IMAD.MOV.U32 R9, RZ, RZ, R152 ;  /* 0x000000ffff097224 */ /* 0x000fe400078e0098 */
[----:B------:R-:W-:-:S07]  /*13ea0*/  IMAD.MOV.U32 R8, RZ, RZ, R22 ;  /* 0x000000ffff087224 */ /* 0x000fce00078e0016 */
.L_x_1410:
[----:B------:R-:W-:-:S05]  /*13eb0*/  VIADD R5, R8, 0x1 ;  /* 0x0000000108057836 */ /* 0x000fca0000000000 */
[----:B------:R-:W-:-:S04]  /*13ec0*/  ISETP.NE.AND P1, PT, R5, 0x2, PT ;  /* 0x000000020500780c */ /* 0x000fc80003f25270 */
[----:B------:R-:W-:Y:S02]  /*13ed0*/  SEL R5, R5, RZ, P1 ;  /* 0x000000ff05057207 */ /* 0x000fe40000800000 */
[----:B------:R-:W-:-:S03]  /*13ee0*/  SEL R152, RZ, 0x1, P1 ;  /* 0x00000001ff987807 */ /* 0x000fc60000800000 */
[----:B------:R-:W-:Y:S01]  /*13ef0*/  IMAD.MOV.U32 R22, RZ, RZ, R5 ;  /* 0x000000ffff167224 */ /* 0x000fe200078e0005 */
[----:B------:R-:W-:Y:S01]  /*13f00*/  LOP3.LUT R152, R9, R152, RZ, 0x3c, !PT ;  /* 0x0000009809987212 */ /* 0x000fe200078e3cff */
[----:B------:R-:W-:Y:S06]  /*13f10*/  @!P0 BRA `(.L_x_1398) ;  /* 0x0000000000048947 */ /* 0x000fec0003800000 */
[----:B------:R-:W-:Y:S01]  /*13f20*/  BPT.TRAP 0x1 ;  /* 0x000000040000795c */ /* 0x000fe20000300000 */
.L_x_1398:
[----:B------:R-:W-:Y:S01]  /*13f30*/  IMAD R12, R22, 0x8, R16 ;  /* 0x00000008160c7824 */ /* 0x000fe200078e0210 */
[----:B------:R-:W-:-:S04]  /*13f40*/  SHF.L.U32 R13, R152, 0x1f, RZ ;  /* 0x0000001f980d7819 */ /* 0x000fc800000006ff */
[----:B------:R0:W1:Y:S01]  /*13f50*/  SYNCS.PHASECHK.TRANS64.TRYWAIT P1, [R12+URZ+0x19c30], R13 ;  /* 0x019c300d0c0075a7 */ /* 0x000062000802017f */
[----:B------:R-:W-:Y:S05]  /*13f60*/  @!P0 BRA `(.L_x_1399) ;  /* 0x0000000000048947 */ /* 0x000fea0003800000 */
[----:B------:R-:W-:Y:S01]  /*13f70*/  BPT.TRAP 0x1 ;  /* 0x000000040000795c */ /* 0x000fe20000300000 */
.L_x_1399:
[----:B------:R-:W2:Y:S01]  /*13f80*/  LDL R14, [R1+0x24] ;  /* 0x00002400010e7983 */ /* 0x000ea20000100800 */
[----:B------:R-:W-:Y:S01]  /*13f90*/  BSSY B2, `(.L_x_1400) ;  /* 0x0000006000027945 */ /* 0x000fe20003800000 */
[----:B------:R-:W-:Y:S02]  /*13fa0*/  IMAD.MOV.U32 R25, RZ, RZ, -0x3ffffff0 ;  /* 0xc0000010ff197424 */ /* 0x000fe400078e00ff */
[----:B--2---:R-:W-:Y:S01]  /*13fb0*/  IMAD R24, R22, 0x300, R14 ;  /* 0x0000030016187824 */ /* 0x004fe200078e020e */
[----:B-1----:R-:W-:Y:S06]  /*13fc0*/  @P1 BRA `(.L_x_1401) ;  /* 0x0000000000081947 */ /* 0x002fec0003800000 */
[----:B------:R-:W1:Y:S02]  /*13fd0*/  SYNCS.PHASECHK.TRANS64.TRYWAIT P1, [R12+URZ+0x19c30], R13 ;  /* 0x019c300d0c0075a7 */ /* 0x000e64000802017f */
[----:B-1----:R-:W-:Y:S05]  /*13fe0*/  @!P1 BRA `(.L_x_1402) ;  /* 0x0000012800a49947 */ /* 0x002fea0003800000 */
.L_x_1401:
[----:B------:R-:W-:Y:S05]  /*13ff0*/  BSYNC B2 ;  /* 0x0000000000027941 */ /* 0x000fea0003800000 */
.L_x_1400:
[C---:B------:R-:W-:Y:S01]  /*14000*/  R2UR UR6, R24.reuse ;  /* 0x00000000180672ca */ /* 0x040fe200000e0000 */
[C---:B01----:R-:W-:Y:S01]  /*14010*/  VIADD R12, R24.reuse, 0x100 ;  /* 0x00000100180c7836 */ /* 0x043fe20000000000 */
[----:B------:R-:W-:Y:S01]  /*14020*/  R2UR UR7, R25 ;  /* 0x00000000190772ca */ /* 0x000fe200000e0000 */
[----:B------:R-:W-:Y:S01]  /*14030*/  VIADD R24, R24, 0x200 ;  /* 0x0000020018187836 */ /* 0x000fe20000000000 */
[----:B------:R-:W-:Y:S01]  /*14040*/  R2UR UR4, R6 ;  /* 0x00000000060472ca */ /* 0x000fe200000e0000 */
[----:B------:R-:W-:Y:S01]  /*14050*/  IMAD.MOV.U32 R25, RZ, RZ, -0x3ffffff0 ;  /* 0xc0000010ff197424 */ /* 0x000fe200078e00ff */
[----:B------:R-:W-:Y:S01]  /*14060*/  R2UR UR5, R7 ;  /* 0x00000000070572ca */ /* 0x000fe200000e0000 */
[----:B------:R-:W-:Y:S01]  /*14070*/  IMAD.MOV.U32 R13, RZ, RZ, -0x3ffffff0 ;  /* 0xc0000010ff0d7424 */ /* 0x000fe200078e00ff */
[----:B------:R-:W-:Y:S02]  /*14080*/  R2UR UR14, R24 ;  /* 0x00000000180e72ca */ /* 0x000fe400000e0000 */
[----:B------:R-:W-:-:S02]  /*14090*/  R2UR UR15, R25 ;  /* 0x00000000190f72ca */ /* 0x000fc400000e0000 */
[----:B------:R-:W-:Y:S01]  /*140a0*/  WARPGROUP.ARRIVE ;  /* 0x00000000000079c5 */ /* 0x000fe20000000000 */
[----:B------:R-:W-:Y:S02]  /*140b0*/  R2UR UR10, R12 ;  /* 0x000000000c0a72ca */ /* 0x000fe400000e0000 */
[----:B------:R-:W-:Y:S02]  /*140c0*/  R2UR UR11, R13 ;  /* 0x000000000d0b72ca */ /* 0x000fe400000e0000 */
[----:B------:R-:W-:Y:S02]  /*140d0*/  R2UR UR8, R156 ;  /* 0x000000009c0872ca */ /* 0x000fe400000e0000 */
[----:B------:R-:W-:Y:S01]  /*140e0*/  QGMMA.64x128x32.F32.E4M3.E4M3 R24, gdesc[UR4], RZ, !UPT, gsb0 ;  /* 0x01e00000041879f3 */ /* 0x000fe2000c0008ff */
[----:B------:R-:W-:Y:S02]  /*140f0*/  R2UR UR9, R157 ;  /* 0x000000009d0972ca */ /* 0x000fe400000e0000 */
[----:B------:R-:W-:-:S02]  /*14100*/  R2UR UR12, R10 ;  /* 0x000000000a0c72ca */ /* 0x000fc400000e0000 */
[----:B------:R-:W-:Y:S01]  /*14110*/  R2UR UR13, R11 ;  /* 0x000000000b0d72ca */ /* 0x000fe200000e0000 */
        /* <DEDUP_REMOVED lines=9> */
.L_x_1403:
[----:B------:R-:W-:Y:S01]  /*141b0*/  SHF.L.U32 R9, R9, 0x1f, RZ ;  /* 0x0000001f09097819 */ /* 0x000fe200000006ff */
[----:B------:R-:W-:-:S04]  /*141c0*/  IMAD R21, R8, 0x8, R16 ;  /* 0x0000000808157824 */ /* 0x000fc800078e0210 */
[----:B------:R0:W1:Y:S01]  /*141d0*/  SYNCS.PHASECHK.TRANS64.TRYWAIT P1, [R21+URZ+0x19c50], R9 ;  /* 0x019c5009150075a7 */ /* 0x000062000802017f */
[----:B------:R-:W-:Y:S05]  /*141e0*/  @!P0 BRA `(.L_x_1404) ;  /* 0x0000000000048947 */ /* 0x000fea0003800000 */
[----:B------:R-:W-:Y:S01]  /*141f0*/  BPT.TRAP 0x1 ;  /* 0x000000040000795c */ /* 0x000fe20000300000 */
.L_x_1404:
[----:B------:R-:W-:Y:S04]  /*14200*/  BSSY B2, `(.L_x_1405) ;  /* 0x0000004000027945 */ /* 0x000fe80003800000 */
[----:B-1----:R-:W-:Y:S05]  /*14210*/  @P1 BRA `(.L_x_1406) ;  /* 0x0000000000081947 */ /* 0x002fea0003800000 */
[----:B------:R-:W1:Y:S02]  /*14220*/  SYNCS.PHASECHK.TRANS64.TRYWAIT P1, [R21+URZ+0x19c50], R9 ;  /* 0x019c5009150075a7 */ /* 0x000e64000802017f */
[----:B-1----:R-:W-:Y:S05]  /*14230*/  @!P1 BRA `(.L_x_1407) ;  /* 0x0000012800249947 */ /* 0x002fea0003800000 */
.L_x_1406:
[----:B------:R-:W-:Y:S05]  /*14240*/  BSYNC B2 ;  /* 0x0000000000027941 */ /* 0x000fea0003800000 */
.L_x_1405:
[----:B01----:R-:W-:Y:S01]  /*14250*/  VIADD R9, R16, 0x3000 ;  /* 0x0000300010097836 */ /* 0x003fe20000000000 */
[----:B------:R-:W-:Y:S01]  /*14260*/  WARPGROUP.ARRIVE ;  /* 0x00000000000079c5 */ /* 0x000fe20000000000 */
[----:B------:R-:W-:-:S03]  /*14270*/  IMAD.MOV.U32 R13, RZ, RZ, 0x40000040 ;  /* 0x40000040ff0d7424 */ /* 0x000fc600078e00ff */
        /* <DEDUP_REMOVED lines=31> */
.L_x_1408:
[----:B------:R-:W2:Y:S01]  /*14470*/  LDL R136, [R1+0x4] ;  /* 0x0000040001887983 */ /* 0x000ea20000100800 */
[C---:B------:R-:W-:Y:S01]  /*14480*/  FMUL.FTZ R8, R2.reuse, R24 ;  /* 0x0000001802087220 */ /* 0x040fe20000410000 */
[C---:B------:R-:W-:Y:S01]  /*14490*/  FMUL.FTZ R9, R2.reuse, R25 ;  /* 0x0000001902097220 */ /* 0x040fe20000410000 */
[C---:B------:R-:W-:Y:S01]  /*144a0*/  FMUL.FTZ R24, R2.reuse, R28 ;  /* 0x0000001c02187220 */ /* 0x040fe20000410000 */
[----:B------:R-:W-:Y:S02]  /*144b0*/  IMAD R5, R5, 0x8, R16 ;  /* 0x0000000805057824 */ /* 0x000fe400078e0210 */
[C---:B------:R-:W-:Y:S01]  /*144c0*/  FMUL.FTZ R25, R2.reuse, R29 ;  /* 0x0000001d02197220 */ /* 0x040fe20000410000 */
[C---:B------:R-:W-:Y:S01]  /*144d0*/  FMUL.FTZ R29, R2.reuse, R32 ;  /* 0x00000020021d7220 */ /* 0x040fe20000410000 */
[----:B------:R-:W0:Y:S01]  /*144e0*/  MUFU.TANH R8, R8 ;  /* 0x0000000800087308 */ /* 0x000e220000002400 */
[----:B------:R-:W-:Y:S02]  /*144f0*/  VIADD R5, R5, 0x19c40 ;  /* 0x00019c4005057836 */ /* 0x000fe40000000000 */
        /* <DEDUP_REMOVED lines=66> */
[----:B------:R-:W-:-:S04]  /*14920*/  FMUL.FTZ R84, R2, R87 ;  /* 0x0000005702547220 */ /* 0x000fc80000410000 */
        /* <DEDUP_REMOVED lines=28> */
[----:B--2---:R-:W-:-:S07]  /*14af0*/  PRMT R5, R136, 0x654, R5 ;  /* 0x0000065488057816 */ /* 0x004fce0000000005 */
[----:B------:R-:W2:Y:S01]  /*14b00*/  MUFU.TANH R32, R32 ;  /* 0x0000002000207308 */ /* 0x000ea20000002400 */
[----:B------:R0:W-:Y:S07]  /*14b10*/  SYNCS.ARRIVE.TRANS64.RED.A1T0 RZ, [R5+URZ], RZ ;  /* 0x000000ff05ff79a7 */ /* 0x0001ee000810043f */
[----:B------:R-:W2:Y:S01]  /*14b20*/  MUFU.TANH R38, R38 ;  /* 0x0000002600267308 */ /* 0x000ea20000002400 */
[----:B0-----:R-:W-:-:S04]  /*14b30*/  FMNMX.FTZ R5, R8, R15, !PT ;  /* 0x0000000f08057209 */ /* 0x001fc80007810000 */
[----:B-1----:R-:W-:-:S03]  /*14b40*/  FMNMX.FTZ R5, R9, R5, !PT ;  /* 0x0000000509057209 */ /* 0x002fc60007810000 */
[----:B------:R-:W0:Y:S01]  /*14b50*/  MUFU.TANH R39, R39 ;  /* 0x0000002700277308 */ /* 0x000e220000002400 */
[----:B---3--:R-:W-:-:S04]  /*14b60*/  FMNMX.FTZ R5, R24, R5, !PT ;  /* 0x0000000518057209 */ /* 0x008fc80007810000 */
[----:B----4-:R-:W-:-:S03]  /*14b70*/  FMNMX.FTZ R5, R25, R5, !PT ;  /* 0x0000000519057209 */ /* 0x010fc60007810000 */
[----:B------:R-:W1:Y:S01]  /*14b80*/  MUFU.TANH R42, R42 ;  /* 0x0000002a002a7308 */ /* 0x000e620000002400 */
[----:B-----5:R-:W-:-:S04]  /*14b90*/  FMNMX.FTZ R5, R29, R5, !PT ;  /* 0x000000051d057209 */ /* 0x020fc80007810000 */
[----:B------:R-:W-:-:S03]  /*14ba0*/  FMNMX.FTZ R5, R30, R5, !PT ;  /* 0x000000051e057209 */ /* 0x000fc60007810000 */
[----:B------:R-:W3:Y:S01]  /*14bb0*/  MUFU.TANH R43, R43 ;  /* 0x0000002b002b7308 */ /* 0x000ee20000002400 */
[----:B------:R-:W-:-:S04]  /*14bc0*/  FMNMX.FTZ R5, R33, R5, !PT ;  /* 0x0000000521057209 */ /* 0x000fc80007810000 */
[----:B------:R-:W-:-:S03]  /*14bd0*/  FMNMX.FTZ R5, R34, R5, !PT ;  /* 0x0000000522057209 */ /* 0x000fc60007810000 */
[----:B------:R-:W4:Y:S01]  /*14be0*/  MUFU.TANH R46, R46 ;  /* 0x0000002e002e7308 */ /* 0x000f220000002400 */
[----:B------:R-:W-:-:S04]  /*14bf0*/  FMNMX.FTZ R5, R35, R5, !PT ;  /* 0x0000000523057209 */ /* 0x000fc80007810000 */
[----:B------:R-:W-:-:S03]  /*14c00*/  FMNMX.FTZ R5, R36, R5, !PT ;  /* 0x0000000524057209 */ /* 0x000fc60007810000 */
[----:B------:R-:W5:Y:S01]  /*14c10*/  MUFU.TANH R47, R47 ;  /* 0x0000002f002f7308 */ /* 0x000f620000002400 */
        /* <DEDUP_REMOVED lines=32> */
[----:B------:R-:W5:Y:S02]  /*14e20*/  MUFU.TANH R70, R70 ;  /* 0x0000004600467308 */ /* 0x000f640000002400 */
[----:B------:R-:W2:Y:S06]  /*14e30*/  SHFL.BFLY PT, R14, R5, 0x2, 0x1f ;  /* 0x0c401f00050e7f89 */ /* 0x000eac00000e0000 */
[----:B------:R-:W5:Y:S08]  /*14e40*/  MUFU.TANH R71, R71 ;  /* 0x0000004700477308 */ /* 0x000f700000002400 */
[----:B------:R-:W5:Y:S08]  /*14e50*/  MUFU.TANH R74, R74 ;  /* 0x0000004a004a7308 */ /* 0x000f700000002400 */
        /* <DEDUP_REMOVED lines=16> */
[----:B------:R-:W-:-:S04]  /*14f60*/  FMNMX.FTZ R14, R32, R14, !PT ;  /* 0x0000000e200e7209 */ /* 0x000fc80007810000 */
[----:B------:R-:W-:-:S04]  /*14f70*/  FMNMX.FTZ R14, R38, R14, !PT ;  /* 0x0000000e260e7209 */ /* 0x000fc80007810000 */
[----:B0-----:R-:W-:-:S04]  /*14f80*/  FMNMX.FTZ R14, R39, R14, !PT ;  /* 0x0000000e270e7209 */ /* 0x001fc80007810000 */
[----:B-1----:R-:W-:-:S04]  /*14f90*/  FMNMX.FTZ R14, R42, R14, !PT ;  /* 0x0000000e2a0e7209 */ /* 0x002fc80007810000 */
[----:B---3--:R-:W-:-:S04]  /*14fa0*/  FMNMX.FTZ R14, R43, R14, !PT ;  /* 0x0000000e2b0e7209 */ /* 0x008fc80007810000 */
[----:B----4-:R-:W-:-:S04]  /*14fb0*/  FMNMX.FTZ R14, R46, R14, !PT ;  /* 0x0000000e2e0e7209 */ /* 0x010fc80007810000 */
[----:B-----5:R-:W-:-:S04]  /*14fc0*/  FMNMX.FTZ R14, R47, R14, !PT ;  /* 0x0000000e2f0e7209 */ /* 0x020fc80007810000 */
        /* <DEDUP_REMOVED lines=17> */
[----:B--2---:R-:W-:-:S04]  /*150e0*/  FMNMX.FTZ R14, R82, R14, !PT ;  /* 0x0000000e520e7209 */ /* 0x004fc80007810000 */
[----:B------:R-:W-:-:S04]  /*150f0*/  FMNMX.FTZ R14, R83, R14, !PT ;  /* 0x0000000e530e7209 */ /* 0x000fc80007810000 */
[----:B------:R-:W-:-:S05]  /*15100*/  FMNMX.FTZ R14, R84, R14, !PT ;  /* 0x0000000e540e7209 */ /* 0x000fca0007810000 */
[----:B------:R-:W0:Y:S02]  /*15110*/  SHFL.BFLY PT, R26, R14, 0x2, 0x1f ;  /* 0x0c401f000e1a7f89 */ /* 0x000e2400000e0000 */
[----:B0-----:R-:W-:-:S05]  /*15120*/  FMNMX.FTZ R14, R14, R26, !PT ;  /* 0x0000001a0e0e7209 */ /* 0x001fca0007810000 */
[----:B------:R-:W0:Y:S02]  /*15130*/  SHFL.BFLY PT, R26, R14, 0x1, 0x1f ;  /* 0x0c201f000e1a7f89 */ /* 0x000e2400000e0000 */
[----:B0-----:R-:W-:Y:S01]  /*15140*/  FMNMX.FTZ R14, R14, R26, !PT ;  /* 0x0000001a0e0e7209 */ /* 0x001fe20007810000 */
[----:B------:R-:W-:-:S04]  /*15150*/  IMAD.U32 R26, RZ, RZ, UR42 ;  /* 0x0000002aff1a7e24 */ /* 0x000fc8000f8e00ff */
[----:B------:R-:W-:Y:S01]  /*15160*/  FFMA.FTZ R85, R5, R26, -8 ;  /* 0xc100000005557423 */ /* 0x000fe2000001001a */
[----:B------:R-:W-:-:S01]  /*15170*/  FADD.FTZ R20, -R14, R20 ;  /* 0x000000140e147221 */ /* 0x000fc20000010100 */
[-C--:B------:R-:W-:Y:S02]  /*15180*/  FMUL.FTZ R15, R15, R26.reuse ;  /* 0x0000001a0f0f7220 */ /* 0x080fe40000410000 */
        /* <DEDUP_REMOVED lines=31> */
[-C--:B------:R-:W-:Y:S01]  /*15380*/  FFMA.FTZ R80, R80, R26.reuse, -R85 ;  /* 0x0000001a50507223 */ /* 0x080fe20000010855 */
[----:B------:R-:W-:-:S01]  /*15390*/  FFMA.FTZ R85, R14, R26, -8 ;  /* 0xc10000000e557423 */ /* 0x000fc2000001001a */
[-C--:B------:R-:W-:Y:S01]  /*153a0*/  FMUL.FTZ R20, R20, R26.reuse ;  /* 0x0000001a14147220 */ /* 0x080fe20000410000 */
[----:B------:R-:W-:Y:S02]  /*153b0*/  MUFU.EX2 R15, R15 ;  /* 0x0000000f000f7308 */ /* 0x000fe40000000800 */
        /* <DEDUP_REMOVED lines=36> */
[----:B------:R-:W-:-:S02]  /*15600*/  FFMA.FTZ R84, R84, R26, -R85 ;  /* 0x0000001a54547223 */ /* 0x000fc40000010855 */
        /* <DEDUP_REMOVED lines=126> */
.L_x_1409:
        /* <DEDUP_REMOVED lines=106> */
[----:B0-----:R-:W-:Y:S05]  /*16490*/  @P1 BRA `(.L_x_1410) ;  /* 0xffffffd800841947 */ /* 0x001fea000383ffff */
[----:B------:R-:W-:Y:S05]  /*164a0*/  BSYNC B1 ;  /* 0x0000000000017941 */ /* 0x000fea0003800000 */
.L_x_1397:
[----:B------:R-:W-:Y:S05]  /*164b0*/  BSYNC B0 ;  /* 0x0000000000007941 */ /* 0x000fea0003800000 */
.L_x_1396:
[----:B------:R-:W2:Y:S01]  /*164c0*/  LDL R8, [R1+0x44] ;  /* 0x0000440001087983 */ /* 0x000ea20000100800 */
[----:B------:R-:W-:Y:S01]  /*164d0*/  BSSY B0, `(.L_x_1411) ;  /* 0x0000387000007945 */ /* 0x000fe20003800000 */
[----:B--2---:R-:W-:-:S13]  /*164e0*/  ISETP.GE.AND P1, PT, R0, R8, PT ;  /* 0x000000080000720c */ /* 0x004fda0003f26270 */
[----:B------:R-:W-:Y:S05]  /*164f0*/  @!P1 BRA `(.L_x_1412) ;  /* 0x0000003800109947 */ /* 0x000fea0003800000 */
[----:B------:R-:W-:Y:S02]  /*16500*/  IMAD.MOV.U32 R20, RZ, RZ, R14 ;  /* 0x000000ffff147224 */ /* 0x000fe400078e000e */
[----:B------:R-:W-:Y:S02]  /*16510*/  IMAD.MOV.U32 R15, RZ, RZ, R5 ;  /* 0x000000ffff0f7224 */ /* 0x000fe400078e0005 */
[----:B------:R-:W-:Y:S02]  /*16520*/  IMAD.MOV.U32 R9, RZ, RZ, R152 ;  /* 0x000000ffff097224 */ /* 0x000fe400078e0098 */
[----:B------:R-:W-:-:S07]  /*16530*/  IMAD.MOV.U32 R8, RZ, RZ, R22 ;  /* 0x000000ffff087224 */ /* 0x000fce00078e0016 */
.L_x_1433:
        /* <DEDUP_REMOVED lines=8> */
.L_x_1413:
[----:B------:R-:W-:Y:S01]  /*165c0*/  IMAD R12, R22, 0x8, R16 ;  /* 0x00000008160c7824 */ /* 0x000fe200078e0210 */
[----:B------:R-:W-:-:S04]  /*165d0*/  SHF.L.U32 R13, R152, 0x1f, RZ ;  /* 0x0000001f980d7819 */ /* 0x000fc800000006ff */
[----:B------:R0:W1:Y:S01]  /*165e0*/  SYNCS.PHASECHK.TRANS64.TRYWAIT P1, [R12+URZ+0x19c30], R13 ;  /* 0x019c300d0c0075a7 */ /* 0x000062000802017f */
[----:B------:R-:W-:Y:S05]  /*165f0*/  @!P0 BRA `(.L_x_1414) ;  /* 0x0000000000048947 */ /* 0x000fea0003800000 */
[----:B------:R-:W-:Y:S01]  /*16600*/  BPT.TRAP 0x1 ;  /* 0x000000040000795c */ /* 0x000fe20000300000 */
.L_x_1414:
[----:B------:R-:W2:Y:S01]  /*16610*/  LDL R14, [R1+0x24] ;  /* 0x00002400010e7983 */ /* 0x000ea20000100800 */
[----:B------:R-:W-:Y:S01]  /*16620*/  BSSY B1, `(.L_x_1415) ;  /* 0x0000006000017945 */ /* 0x000fe20003800000 */
[----:B------:R-:W-:Y:S02]  /*16630*/  IMAD.MOV.U32 R25, RZ, RZ, -0x3ffffff0 ;  /* 0xc0000010ff197424 */ /* 0x000fe400078e00ff */
[----:B--2---:R-:W-:Y:S01]  /*16640*/  IMAD R24, R22, 0x300, R14 ;  /* 0x0000030016187824 */ /* 0x004fe200078e020e */
[----:B-1----:R-:W-:Y:S06]  /*16650*/  @P1 BRA `(.L_x_1416) ;  /* 0x0000000000081947 */ /* 0x002fec0003800000 */
[----:B------:R-:W1:Y:S02]  /*16660*/  SYNCS.PHASECHK.TRANS64.TRYWAIT P1, [R12+URZ+0x19c30], R13 ;  /* 0x019c300d0c0075a7 */ /* 0x000e64000802017f */
[----:B-1----:R-:W-:Y:S05]  /*16670*/  @!P1 BRA `(.L_x_1417) ;  /* 0x0000010400289947 */ /* 0x002fea0003800000 */
.L_x_1416:
[----:B------:R-:W-:Y:S05]  /*16680*/  BSYNC B1 ;  /* 0x0000000000017941 */ /* 0x000fea0003800000 */
.L_x_1415:
        /* <DEDUP_REMOVED lines=27> */
.L_x_1418:
[----:B------:R-:W-:Y:S01]  /*16840*/  SHF.L.U32 R9, R9, 0x1f, RZ ;  /* 0x0000001f09097819 */ /* 0x000fe200000006ff */
[----:B------:R-:W-:-:S04]  /*16850*/  IMAD R21, R8, 0x8, R16 ;  /* 0x0000000808157824 */ /* 0x000fc800078e0210 */
[----:B------:R0:W1:Y:S01]  /*16860*/  SYNCS.PHASECHK.TRANS64.TRYWAIT P1, [R21+URZ+0x19c50], R9 ;  /* 0x019c5009150075a7 */ /* 0x000062000802017f */
[----:B------:R-:W-:Y:S05]  /*16870*/  @!P0 BRA `(.L_x_1419) ;  /* 0x0000000000048947 */ /* 0x000fea0003800000 */
[----:B------:R-:W-:Y:S01]  /*16880*/  BPT.TRAP 0x1 ;  /* 0x000000040000795c */ /* 0x000fe20000300000 */
.L_x_1419:
[----:B------:R-:W-:Y:S04]  /*16890*/  BSSY B1, `(.L_x_1420) ;  /* 0x0000004000017945 */ /* 0x000fe80003800000 */
[----:B-1----:R-:W-:Y:S05]  /*168a0*/  @P1 BRA `(.L_x_1421) ;  /* 0x0000000000081947 */ /* 0x002fea0003800000 */
[----:B------:R-:W1:Y:S02]  /*168b0*/  SYNCS.PHASECHK.TRANS64.TRYWAIT P1, [R21+URZ+0x19c50], R9 ;  /* 0x019c5009150075a7 */ /* 0x000e64000802017f */
[----:B-1----:R-:W-:Y:S05]  /*168c0*/  @!P1 BRA `(.L_x_1422) ;  /* 0x0000010000a89947 */ /* 0x002fea0003800000 */
.L_x_1421:
[----:B------:R-:W-:Y:S05]  /*168d0*/  BSYNC B1 ;  /* 0x0000000000017941 */ /* 0x000fea0003800000 */
.L_x_1420:
        /* <DEDUP_REMOVED lines=34> */
.L_x_1423:
[----:B------:R-:W2:Y:S01]  /*16b00*/  LDL R13, [R1+0x20] ;  /* 0x00002000010d7983 */ /* 0x000ea20000100800 */
[----:B------:R-:W0:Y:S03]  /*16b10*/  LDC R9, c[0x0][0x448] ;  /* 0x00011200ff097b82 */ /* 0x000e260000000800 */
[----:B------:R-:W2:Y:S04]  /*16b20*/  LDL R8, [R1+0x40] ;  /* 0x0000400001087983 */ /* 0x000ea80000100800 */
[----:B------:R-:W3:Y:S04]  /*16b30*/  LDL R140, [R1+0x4] ;  /* 0x00000400018c7983 */ /* 0x000ee80000100800 */
[----:B------:R-:W4:Y:S01]  /*16b40*/  LDL R141, [R1] ;  /* 0x00000000018d7983 */ /* 0x000f220000100800 */
[----:B------:R-:W-:Y:S01]  /*16b50*/  FMUL.FTZ R14, R2, R27 ;  /* 0x0000001b020e7220 */ /* 0x000fe20000410000 */
[----:B------:R-:W1:Y:S01]  /*16b60*/  LDC R139, c[0x0][0x9e4] ;  /* 0x00027900ff8b7b82 */ /* 0x000e620000000800 */
[----:B0-----:R-:W-:-:S13]  /*16b70*/  ISETP.NE.AND P1, PT, R9, 0x1, PT ;  /* 0x000000010900780c */ /* 0x001fda0003f25270 */
[----:B------:R-:W0:Y:S08]  /*16b80*/  @P1 LDC R12, c[0x0][0x44c] ;  /* 0x00011300ff0c1b82 */ /* 0x000e300000000800 */
[----:B------:R-:W5:Y:S01]  /*16b90*/  @P1 LDC R9, c[0x0][0x450] ;  /* 0x00011400ff091b82 */ /* 0x000f620000000800 */
[C---:B------:R-:W-:Y:S01]  /*16ba0*/  FMUL.FTZ R27, R2.reuse, R31 ;  /* 0x0000001f021b7220 */ /* 0x040fe20000410000 */
[C---:B------:R-:W-:Y:S01]  /*16bb0*/  FMUL.FTZ R31, R2.reuse, R35 ;  /* 0x00000023021f7220 */ /* 0x040fe20000410000 */
[C---:B------:R-:W-:Y:S01]  /*16bc0*/  FMUL.FTZ R35, R2.reuse, R39 ;  /* 0x0000002702237220 */ /* 0x040fe20000410000 */
[C---:B------:R-:W-:Y:S01]  /*16bd0*/  FMUL.FTZ R39, R2.reuse, R43 ;  /* 0x0000002b02277220 */ /* 0x040fe20000410000 */
[C---:B------:R-:W-:Y:S01]  /*16be0*/  FMUL.FTZ R43, R2.reuse, R47 ;  /* 0x0000002f022b7220 */ /* 0x040fe20000410000 */
[C---:B------:R-:W-:Y:S01]  /*16bf0*/  FMUL.FTZ R47, R2.reuse, R49 ;  /* 0x00000031022f7220 */ /* 0x040fe20000410000 */
[----:B------:R-:W-:Y:S01]  /*16c00*/  FMUL.FTZ R49, R2, R51 ;  /* 0x0000003302317220 */ /* 0x000fe20000410000 */
[----:B------:R-:W-:-:S02]  /*16c10*/  IMAD R5, R5, 0x8, R16 ;  /* 0x0000000805057824 */ /* 0x000fc400078e0210 */
[C---:B------:R-:W-:Y:S01]  /*16c20*/  FMUL.FTZ R51, R2.reuse, R53 ;  /* 0x0000003502337220 */ /* 0x040fe20000410000 */
[C---:B------:R-:W-:Y:S01]  /*16c30*/  FMUL.FTZ R53, R2.reuse, R55 ;  /* 0x0000003702357220 */ /* 0x040fe20000410000 */
[C---:B------:R-:W-:Y:S01]  /*16c40*/  FMUL.FTZ R55, R2.reuse, R57 ;  /* 0x0000003902377220 */ /* 0x040fe20000410000 */
[C---:B------:R-:W-:Y:S01]  /*16c50*/  FMUL.FTZ R57, R2.reuse, R59 ;  /* 0x0000003b02397220 */ /* 0x040fe20000410000 */
[----:B------:R-:W-:Y:S02]  /*16c60*/  VIADD R5, R5, 0x19c40 ;  /* 0x00019c4005057836 */ /* 0x000fe40000000000 */
        /* <DEDUP_REMOVED lines=17> */
[----:B-1----:R-:W-:Y:S01]  /*16d80*/  ISETP.GE.AND P5, PT, R139, 0x1, PT ;  /* 0x000000018b00780c */ /* 0x002fe20003fa6270 */
[----:B------:R-:W1:Y:S08]  /*16d90*/  MUFU.TANH R14, R14 ;  /* 0x0000000e000e7308 */ /* 0x000e700000002400 */
        /* <DEDUP_REMOVED lines=23> */
[----:B--2---:R-:W-:-:S04]  /*16f10*/  IMAD.IADD R8, R8, 0x1, R13 ;  /* 0x0000000108087824 */ /* 0x004fc800078e020d */
[----:B0-----:R-:W-:-:S05]  /*16f20*/  @P1 IMAD.HI.U32 R12, R8, R12, RZ ;  /* 0x0000000c080c1227 */ /* 0x001fca00078e00ff */
[----:B-----5:R-:W-:Y:S01]  /*16f30*/  @P1 SHF.R.U32.HI R8, RZ, R9, R12 ;  /* 0x00000009ff081219 */ /* 0x020fe2000001160c */
        /* <DEDUP_REMOVED lines=38> */
[----:B--2---:R-:W-:Y:S01]  /*171a0*/  IMAD.SHL.U32 R5, R0, 0x80, RZ ;  /* 0x0000008000057824 */ /* 0x004fe200078e00ff */
[----:B------:R-:W2:Y:S04]  /*171b0*/  MUFU.TANH R9, R9 ;  /* 0x0000000900097308 */ /* 0x000ea80000002400 */
[----:B------:R-:W-:-:S04]  /*171c0*/  IADD3 R87, -R153, 0x1, -R5 ;  /* 0x0000000199577810 */ /* 0x000fc80007ffe905 */
[----:B------:R-:W3:Y:S01]  /*171d0*/  MUFU.TANH R13, R13 ;  /* 0x0000000d000d7308 */ /* 0x000ee20000002400 */
[----:B----4-:R-:W-:-:S07]  /*171e0*/  IADD3 R87, -R155, R87, R141 ;  /* 0x000000579b577210 */ /* 0x010fce0007ffe18d */
[----:B------:R-:W4:Y:S01]  /*171f0*/  MUFU.TANH R12, R12 ;  /* 0x0000000c000c7308 */ /* 0x000f220000002400 */
        /* <DEDUP_REMOVED lines=41> */
[----:B--234-:R-:W-:Y:S06]  /*17490*/  @!P5 BRA `(.L_x_1424) ;  /* 0x000000000058d947 */ /* 0x01cfec0003800000 */
        /* <DEDUP_REMOVED lines=12> */
.L_x_1426:
[----:B------:R-:W-:-:S05]  /*17560*/  IMAD.U32 R139, RZ, RZ, UR39 ;  /* 0x00000027ff8b7e24 */ /* 0x000fca000f8e00ff */
[----:B------:R-:W-:-:S13]  /*17570*/  ISETP.NE.AND P1, PT, R139, 0x1, PT ;  /* 0x000000018b00780c */ /* 0x000fda0003f25270 */
[----:B------:R-:W0:Y:S02]  /*17580*/  @P1 LDC.64 R44, c[0x0][0x9e8] ;  /* 0x00027a00ff2c1b82 */ /* 0x000e240000000a00 */
[----:B0-----:R-:W-:-:S05]  /*17590*/  @P1 IMAD.HI.U32 R44, R138, R44, RZ ;  /* 0x0000002c8a2c1227 */ /* 0x001fca00078e00ff */
[----:B------:R-:W-:-:S07]  /*175a0*/  @P1 SHF.R.U32.HI R138, RZ, R45, R44 ;  /* 0x0000002dff8a1219 */ /* 0x000fce000001162c */
.L_x_1427:
[----:B------:R-:W-:Y:S05]  /*175b0*/  BSYNC B1 ;  /* 0x0000000000017941 */ /* 0x000fea0003800000 */
.L_x_1425:
[----:B------:R-:W-:-:S04]  /*175c0*/  IMAD R138, R138, R139, -R5 ;  /* 0x0000008b8a8a7224 */ /* 0x000fc800078e0a05 */
[----:B------:R-:W-:-:S05]  /*175d0*/  IMAD.IADD R138, R138, 0x1, -R153 ;  /* 0x000000018a8a7824 */ /* 0x000fca00078e0a99 */
[----:B------:R-:W-:Y:S02]  /*175e0*/  VIMNMX R85, R85, R138, !PT ;  /* 0x0000008a55557248 */ /* 0x000fe40007fe0100 */
[----:B------:R-:W-:-:S07]  /*175f0*/  VIADDMNMX R86, R138, R139, R86, PT ;  /* 0x0000008b8a567246 */ /* 0x000fce0003800156 */
.L_x_1424:
[----:B------:R-:W-:Y:S01]  /*17600*/  ISETP.GT.AND P1, PT, R0, -0x1, PT ;  /* 0xffffffff0000780c */ /* 0x000fe20003f24270 */
[----:B------:R-:W0:Y:S03]  /*17610*/  SHFL.IDX PT, R8, R8, 0x1, 0x1c1f ;  /* 0x003c1f0008087f89 */ /* 0x000e2600000e0000 */
[C---:B------:R-:W-:Y:S02]  /*17620*/  ISETP.GT.AND P3, PT, R85.reuse, RZ, P1 ;  /* 0x000000ff5500720c */ /* 0x040fe40000f64270 */
[----:B------:R-:W-:Y:S02]  /*17630*/  ISETP.GT.AND P4, PT, R85, 0x1, P1 ;  /* 0x000000015500780c */ /* 0x000fe40000f84270 */
[C---:B------:R-:W-:Y:S02]  /*17640*/  ISETP.LT.OR P3, PT, R86.reuse, 0x1, P3 ;  /* 0x000000015600780c */ /* 0x040fe40001f61670 */
[----:B------:R-:W-:-:S02]  /*17650*/  ISETP.LT.OR P4, PT, R86, 0x2, P4 ;  /* 0x000000025600780c */ /* 0x000fc40002781670 */
[----:B------:R-:W-:Y:S02]  /*17660*/  FSEL R44, R9, -INF , !P3 ;  /* 0xff800000092c7808 */ /* 0x000fe40005800000 */
[----:B------:R-:W-:Y:S02]  /*17670*/  FSEL R13, R13, -INF , !P4 ;  /* 0xff8000000d0d7808 */ /* 0x000fe40006000000 */
[C---:B------:R-:W-:Y:S02]  /*17680*/  ISETP.GT.AND P2, PT, R85.reuse, 0x8, P1 ;  /* 0x000000085500780c */ /* 0x040fe40000f44270 */
[C---:B------:R-:W-:Y:S02]  /*17690*/  ISETP.GT.AND P3, PT, R85.reuse, 0x9, P1 ;  /* 0x000000095500780c */ /* 0x040fe40000f64270 */
[----:B------:R-:W-:Y:S02]  /*176a0*/  ISETP.GT.AND P4, PT, R85, 0x10, P1 ;  /* 0x000000105500780c */ /* 0x000fe40000f84270 */
[----:B------:R-:W-:-:S02]  /*176b0*/  ISETP.LT.OR P2, PT, R86, 0x9, P2 ;  /* 0x000000095600780c */ /* 0x000fc40001741670 */
[C---:B------:R-:W-:Y:S01]  /*176c0*/  ISETP.LT.OR P3, PT, R86.reuse, 0xa, P3 ;  /* 0x0000000a5600780c */ /* 0x040fe20001f61670 */
[--C-:B0-----:R-:W-:Y:S01]  /*176d0*/  IMAD.IADD R137, R137, 0x1, R8.reuse ;  /* 0x0000000189897824 */ /* 0x101fe200078e0208 */
[----:B------:R-:W-:Y:S01]  /*176e0*/  ISETP.LT.OR P4, PT, R86, 0x11, P4 ;  /* 0x000000115600780c */ /* 0x000fe20002781670 */
[----:B------:R-:W-:Y:S01]  /*176f0*/  IMAD.IADD R87, R87, 0x1, R8 ;  /* 0x0000000157577824 */ /* 0x000fe200078e0208 */
[----:B------:R-:W-:Y:S02]  /*17700*/  FSEL R24, R24, -INF , !P2 ;  /* 0xff80000018187808 */ /* 0x000fe40005000000 */
[----:B------:R-:W-:Y:S02]  /*17710*/  FSEL R25, R25, -INF , !P3 ;  /* 0xff80000019197808 */ /* 0x000fe40005800000 */
[----:B------:R-:W-:Y:S02]  /*17720*/  FSEL R28, R28, -INF , !P4 ;  /* 0xff8000001c1c7808 */ /* 0x000fe40006000000 */
[----:B------:R-:W-:-:S02]  /*17730*/  ISETP.GT.AND P2, PT, R85, 0x11, P1 ;  /* 0x000000115500780c */ /* 0x000fc40000f44270 */
[C---:B------:R-:W-:Y:S02]  /*17740*/  ISETP.GT.AND P3, PT, R85.reuse, 0x18, P1 ;  /* 0x000000185500780c */ /* 0x040fe40000f64270 */
[----:B------:R-:W-:Y:S02]  /*17750*/  ISETP.GT.AND P4, PT, R85, 0x19, P1 ;  /* 0x000000195500780c */ /* 0x000fe40000f84270 */
[C---:B------:R-:W-:Y:S02]  /*17760*/  ISETP.LT.OR P2, PT, R86.reuse, 0x12, P2 ;  /* 0x000000125600780c */ /* 0x040fe40001741670 */
[C---:B------:R-:W-:Y:S02]  /*17770*/  ISETP.LT.OR P3, PT, R86.reuse, 0x19, P3 ;  /* 0x000000195600780c */ /* 0x040fe40001f61670 */
[----:B------:R-:W-:Y:S02]  /*17780*/  ISETP.LT.OR P4, PT, R86, 0x1a, P4 ;  /* 0x0000001a5600780c */ /* 0x000fe40002781670 */
[----:B------:R-:W-:-:S02]  /*17790*/  FSEL R29, R29, -INF , !P2 ;  /* 0xff8000001d1d7808 */ /* 0x000fc40005000000 */
[----:B------:R-:W-:Y:S02]  /*177a0*/  FSEL R32, R32, -INF , !P3 ;  /* 0xff80000020207808 */ /* 0x000fe40005800000 */
[----:B------:R-:W-:Y:S02]  /*177b0*/  FSEL R33, R33, -INF , !P4 ;  /* 0xff80000021217808 */ /* 0x000fe40006000000 */
[C---:B------:R-:W-:Y:S02]  /*177c0*/  ISETP.GT.AND P2, PT, R85.reuse, 0x20, P1 ;  /* 0x000000205500780c */ /* 0x040fe40000f44270 */
[C---:B------:R-:W-:Y:S02]  /*177d0*/  ISETP.GT.AND P3, PT, R85.reuse, 0x21, P1 ;  /* 0x000000215500780c */ /* 0x040fe40000f64270 */
[----:B------:R-:W-:Y:S02]  /*177e0*/  ISETP.GT.AND P4, PT, R85, 0x28, P1 ;  /* 0x000000285500780c */ /* 0x000fe40000f84270 */
[----:B------:R-:W-:-:S02]  /*177f0*/  ISETP.LT.OR P2, PT, R86, 0x21, P2 ;  /* 0x000000215600780c */ /* 0x000fc40001741670 */
[C---:B------:R-:W-:Y:S02]  /*17800*/  ISETP.LT.OR P3, PT, R86.reuse, 0x22, P3 ;  /* 0x000000225600780c */ /* 0x040fe40001f61670 */
[----:B------:R-:W-:Y:S02]  /*17810*/  ISETP.LT.OR P4, PT, R86, 0x29, P4 ;  /* 0x000000295600780c */ /* 0x000fe40002781670 */
        /* <DEDUP_REMOVED lines=65> */
[----:B------:R-:W-:Y:S01]  /*17c30*/  FSEL R84, R84, -INF , !P4 ;  /* 0xff80000054547808 */ /* 0x000fe20006000000 */
[----:B------:R-:W-:Y:S06]  /*17c40*/  @!P5 BRA `(.L_x_1428) ;  /* 0x000000000058d947 */ /* 0x000fec0003800000 */
        /* <DEDUP_REMOVED lines=12> */
.L_x_1430:
[----:B------:R-:W-:-:S05]  /*17d10*/  IMAD.U32 R85, RZ, RZ, UR39 ;  /* 0x00000027ff557e24 */ /* 0x000fca000f8e00ff */
[----:B------:R-:W-:-:S13]  /*17d20*/  ISETP.NE.AND P2, PT, R85, 0x1, PT ;  /* 0x000000015500780c */ /* 0x000fda0003f45270 */
[----:B------:R-:W0:Y:S02]  /*17d30*/  @P2 LDC.64 R8, c[0x0][0x9e8] ;  /* 0x00027a00ff082b82 */ /* 0x000e240000000a00 */
[----:B0-----:R-:W-:-:S05]  /*17d40*/  @P2 IMAD.HI.U32 R8, R45, R8, RZ ;  /* 0x000000082d082227 */ /* 0x001fca00078e00ff */
[----:B------:R-:W-:-:S07]  /*17d50*/  @P2 SHF.R.U32.HI R45, RZ, R9, R8 ;  /* 0x00000009ff2d2219 */ /* 0x000fce0000011608 */
.L_x_1431:
[----:B------:R-:W-:Y:S05]  /*17d60*/  BSYNC B1 ;  /* 0x0000000000017941 */ /* 0x000fea0003800000 */
.L_x_1429:
[----:B------:R-:W-:-:S04]  /*17d70*/  IMAD R5, R45, R85, -R5 ;  /* 0x000000552d057224 */ /* 0x000fc800078e0a05 */
[----:B------:R-:W-:-:S05]  /*17d80*/  IMAD.IADD R5, R5, 0x1, -R153 ;  /* 0x0000000105057824 */ /* 0x000fca00078e0a99 */
[----:B------:R-:W-:Y:S02]  /*17d90*/  VIMNMX R87, R87, R5, !PT ;  /* 0x0000000557577248 */ /* 0x000fe40007fe0100 */
[----:B------:R-:W-:-:S07]  /*17da0*/  VIADDMNMX R137, R5, R85, R137, PT ;  /* 0x0000005505897246 */ /* 0x000fce0003800189 */
.L_x_1428:
[----:B------:R-:W-:Y:S02]  /*17db0*/  FMNMX.FTZ R5, R44, R15, !PT ;  /* 0x0000000f2c057209 */ /* 0x000fe40007810000 */
[----:B------:R-:W-:Y:S02]  /*17dc0*/  ISETP.GT.AND P4, PT, R87, 0x1, P1 ;  /* 0x000000015700780c */ /* 0x000fe40000f84270 */
[----:B------:R-:W-:Y:S02]  /*17dd0*/  FMNMX.FTZ R5, R13, R5, !PT ;  /* 0x000000050d057209 */ /* 0x000fe40007810000 */
[C---:B------:R-:W-:Y:S02]  /*17de0*/  ISETP.GT.AND P2, PT, R87.reuse, 0x8, P1 ;  /* 0x000000085700780c */ /* 0x040fe40000f44270 */
[----:B------:R-:W-:Y:S02]  /*17df0*/  FMNMX.FTZ R5, R24, R5, !PT ;  /* 0x0000000518057209 */ /* 0x000fe40007810000 */
[----:B------:R-:W-:-:S02]  /*17e00*/  ISETP.GT.AND P3, PT, R87, 0x9, P1 ;  /* 0x000000095700780c */ /* 0x000fc40000f64270 */
[----:B------:R-:W-:Y:S02]  /*17e10*/  FMNMX.FTZ R5, R25, R5, !PT ;  /* 0x0000000519057209 */ /* 0x000fe40007810000 */
[C---:B------:R-:W-:Y:S02]  /*17e20*/  ISETP.LT.OR P4, PT, R137.reuse, 0x2, P4 ;  /* 0x000000028900780c */ /* 0x040fe40002781670 */
[----:B------:R-:W-:Y:S02]  /*17e30*/  FMNMX.FTZ R5, R28, R5, !PT ;  /* 0x000000051c057209 */ /* 0x000fe40007810000 */
[----:B------:R-:W-:Y:S02]  /*17e40*/  ISETP.LT.OR P2, PT, R137, 0x9, P2 ;  /* 0x000000098900780c */ /* 0x000fe40001741670 */
[----:B------:R-:W-:Y:S02]  /*17e50*/  FMNMX.FTZ R5, R29, R5, !PT ;  /* 0x000000051d057209 */ /* 0x000fe40007810000 */
[----:B------:R-:W-:-:S02]  /*17e60*/  ISETP.LT.OR P3, PT, R137, 0xa, P3 ;  /* 0x0000000a8900780c */ /* 0x000fc40001f61670 */
[----:B------:R-:W-:Y:S02]  /*17e70*/  FMNMX.FTZ R5, R32, R5, !PT ;  /* 0x0000000520057209 */ /* 0x000fe40007810000 */
[----:B-1----:R-:W-:Y:S02]  /*17e80*/  FSEL R8, R14, -INF , !P4 ;  /* 0xff8000000e087808 */ /* 0x002fe40006000000 */
[----:B------:R-:W-:Y:S02]  /*17e90*/  FMNMX.FTZ R5, R33, R5, !PT ;  /* 0x0000000521057209 */ /* 0x000fe40007810000 */
[----:B------:R-:W-:Y:S01]  /*17ea0*/  FSEL R9, R26, -INF , !P2 ;  /* 0xff8000001a097808 */ /* 0x000fe20005000000 */
[----:B------:R-:W-:Y:S01]  /*17eb0*/  IMAD.U32 R26, RZ, RZ, UR38 ;  /* 0x00000026ff1a7e24 */ /* 0x000fe2000f8e00ff */
[----:B------:R-:W-:Y:S02]  /*17ec0*/  FMNMX.FTZ R5, R36, R5, !PT ;  /* 0x0000000524057209 */ /* 0x000fe40007810000 */
[----:B------:R-:W-:-:S02]  /*17ed0*/  FSEL R27, R27, -INF , !P3 ;  /* 0xff8000001b1b7808 */ /* 0x000fc40005800000 */
[----:B------:R-:W-:Y:S02]  /*17ee0*/  FMNMX.FTZ R5, R37, R5, !PT ;  /* 0x0000000525057209 */ /* 0x000fe40007810000 */
[C---:B------:R-:W-:Y:S02]  /*17ef0*/  ISETP.GT.AND P4, PT, R87.reuse, 0x10, P1 ;  /* 0x000000105700780c */ /* 0x040fe40000f84270 */
[----:B------:R-:W-:Y:S02]  /*17f00*/  FMNMX.FTZ R5, R40, R5, !PT ;  /* 0x0000000528057209 */ /* 0x000fe40007810000 */
[----:B------:R-:W-:Y:S02]  /*17f10*/  ISETP.GT.AND P2, PT, R87, 0x11, P1 ;  /* 0x000000115700780c */ /* 0x000fe40000f44270 */
[----:B------:R-:W-:Y:S02]  /*17f20*/  FMNMX.FTZ R5, R41, R5, !PT ;  /* 0x0000000529057209 */ /* 0x000fe40007810000 */
[----:B------:R-:W-:-:S02]  /*17f30*/  ISETP.GT.AND P3, PT, R87, 0x18, P1 ;  /* 0x000000185700780c */ /* 0x000fc40000f64270 */
[----:B------:R-:W-:Y:S02]  /*17f40*/  FMNMX.FTZ R5, R46, R5, !PT ;  /* 0x000000052e057209 */ /* 0x000fe40007810000 */
[----:B------:R-:W-:Y:S02]  /*17f50*/  ISETP.LT.OR P4, PT, R137, 0x11, P4 ;  /* 0x000000118900780c */ /* 0x000fe40002781670 */
[----:B------:R-:W-:Y:S02]  /*17f60*/  FMNMX.FTZ R5, R47, R5, !PT ;  /* 0x000000052f057209 */ /* 0x000fe40007810000 */
[C---:B------:R-:W-:Y:S02]  /*17f70*/  ISETP.LT.OR P2, PT, R137.reuse, 0x12, P2 ;  /* 0x000000128900780c */ /* 0x040fe40001741670 */
[----:B------:R-:W-:Y:S02]  /*17f80*/  FMNMX.FTZ R5, R50, R5, !PT ;  /* 0x0000000532057209 */ /* 0x000fe40007810000 */
[----:B------:R-:W-:-:S02]  /*17f90*/  ISETP.LT.OR P3, PT, R137, 0x19, P3 ;  /* 0x000000198900780c */ /* 0x000fc40001f61670 */
[----:B------:R-:W-:Y:S02]  /*17fa0*/  FMNMX.FTZ R5, R51, R5, !PT ;  /* 0x0000000533057209 */ /* 0x000fe40007810000 */
[----:B------:R-:W-:Y:S02]  /*17fb0*/  FSEL R30, R30, -INF , !P4 ;  /* 0xff8000001e1e7808 */ /* 0x000fe40006000000 */
[----:B------:R-:W-:Y:S02]  /*17fc0*/  FMNMX.FTZ R5, R54, R5, !PT ;  /* 0x0000000536057209 */ /* 0x000fe40007810000 */
[----:B------:R-:W-:Y:S02]  /*17fd0*/  FSEL R31, R31, -INF , !P2 ;  /* 0xff8000001f1f7808 */ /* 0x000fe40005000000 */
[----:B------:R-:W-:Y:S02]  /*17fe0*/  FMNMX.FTZ R5, R55, R5, !PT ;  /* 0x0000000537057209 */ /* 0x000fe40007810000 */
[----:B------:R-:W-:-:S02]  /*17ff0*/  FSEL R34, R34, -INF , !P3 ;  /* 0xff80000022227808 */ /* 0x000fc40005800000 */
        /* <DEDUP_REMOVED lines=13> */
[----:B------:R-:W-:Y:S02]  /*180d0*/  FSEL R35, R35, -INF , !P4 ;  /* 0xff80000023237808 */ /* 0x000fe40006000000 */
[----:B------:R-:W-:Y:S02]  /*180e0*/  FMNMX.FTZ R5, R73, R5, !PT ;  /* 0x0000000549057209 */ /* 0x000fe40007810000 */
[----:B------:R-:W-:Y:S02]  /*180f0*/  FSEL R38, R38, -INF , !P2 ;  /* 0xff80000026267808 */ /* 0x000fe40005000000 */
[----:B------:R-:W-:Y:S02]  /*18100*/  FSEL R39, R39, -INF , !P3 ;  /* 0xff80000027277808 */ /* 0x000fe40005800000 */
[----:B------:R-:W-:-:S02]  /*18110*/  ISETP.GT.AND P4, PT, R87, 0x28, P1 ;  /* 0x000000285700780c */ /* 0x000fc40000f84270 */
[C---:B------:R-:W-:Y:S02]  /*18120*/  ISETP.GT.AND P2, PT, R87.reuse, 0x29, P1 ;  /* 0x000000295700780c */ /* 0x040fe40000f44270 */
[----:B------:R-:W-:Y:S02]  /*18130*/  ISETP.GT.AND P3, PT, R87, 0x30, P1 ;  /* 0x000000305700780c */ /* 0x000fe40000f64270 */
[----:B------:R-:W-:Y:S02]  /*18140*/  FMNMX.FTZ R5, R76, R5, !PT ;  /* 0x000000054c057209 */ /* 0x000fe40007810000 */
[C---:B------:R-:W-:Y:S02]  /*18150*/  ISETP.LT.OR P4, PT, R137.reuse, 0x29, P4 ;  /* 0x000000298900780c */ /* 0x040fe40002781670 */
[C---:B------:R-:W-:Y:S02]  /*18160*/  ISETP.LT.OR P2, PT, R137.reuse, 0x2a, P2 ;  /* 0x0000002a8900780c */ /* 0x040fe40001741670 */
[----:B------:R-:W-:-:S02]  /*18170*/  ISETP.LT.OR P3, PT, R137, 0x31, P3 ;  /* 0x000000318900780c */ /* 0x000fc40001f61670 */
[----:B------:R-:W-:Y:S02]  /*18180*/  FMNMX.FTZ R5, R136, R5, !PT ;  /* 0x0000000588057209 */ /* 0x000fe40007810000 */
[----:B------:R-:W-:Y:S02]  /*18190*/  FSEL R42, R42, -INF , !P4 ;  /* 0xff8000002a2a7808 */ /* 0x000fe40006000000 */
[----:B------:R-:W-:Y:S02]  /*181a0*/  FSEL R43, R43, -INF , !P2 ;  /* 0xff8000002b2b7808 */ /* 0x000fe40005000000 */
[----:B------:R-:W-:Y:S02]  /*181b0*/  FSEL R48, R48, -INF , !P3 ;  /* 0xff80000030307808 */ /* 0x000fe40005800000 */
[C---:B------:R-:W-:Y:S02]  /*181c0*/  ISETP.GT.AND P4, PT, R87.reuse, 0x31, P1 ;  /* 0x000000315700780c */ /* 0x040fe40000f84270 */
[----:B------:R-:W-:-:S02]  /*181d0*/  ISETP.GT.AND P2, PT, R87, 0x38, P1 ;  /* 0x000000385700780c */ /* 0x000fc40000f44270 */
[----:B------:R-:W-:Y:S02]  /*181e0*/  ISETP.GT.AND P3, PT, R87, 0x39, P1 ;  /* 0x000000395700780c */ /* 0x000fe40000f64270 */
[----:B------:R-:W-:Y:S02]  /*181f0*/  FMNMX.FTZ R5, R79, R5, !PT ;  /* 0x000000054f057209 */ /* 0x000fe40007810000 */
        /* <DEDUP_REMOVED lines=8> */
[C---:B------:R-:W-:Y:S02]  /*18280*/  ISETP.GT.AND P4, PT, R87.reuse, 0x40, P1 ;  /* 0x000000405700780c */ /* 0x040fe40000f84270 */
[----:B------:R-:W-:-:S02]  /*18290*/  ISETP.GT.AND P2, PT, R87, 0x41, P1 ;  /* 0x000000415700780c */ /* 0x000fc40000f44270 */
[----:B------:R-:W-:Y:S02]  /*182a0*/  ISETP.GT.AND P3, PT, R87, 0x48, P1 ;  /* 0x000000485700780c */ /* 0x000fe40000f64270 */
[----:B------:R-:W-:Y:S02]  /*182b0*/  FMNMX.FTZ R5, R83, R5, !PT ;  /* 0x0000000553057209 */ /* 0x000fe40007810000 */
[----:B------:R-:W-:Y:S02]  /*182c0*/  @P0 LOP3.LUT R17, R17, 0x10000000, RZ, 0xfc, !PT ;  /* 0x1000000011110812 */ /* 0x000fe400078efcff */
[----:B------:R-:W-:Y:S02]  /*182d0*/  ISETP.GT.AND P0, PT, R87, 0x61, P1 ;  /* 0x000000615700780c */ /* 0x000fe40000f04270 */
[C---:B------:R-:W-:Y:S02]  /*182e0*/  ISETP.LT.OR P4, PT, R137.reuse, 0x41, P4 ;  /* 0x000000418900780c */ /* 0x040fe40002781670 */
[----:B------:R-:W-:-:S02]  /*182f0*/  ISETP.LT.OR P2, PT, R137, 0x42, P2 ;  /* 0x000000428900780c */ /* 0x000fc40001741670 */
[----:B------:R-:W-:Y:S02]  /*18300*/  ISETP.LT.OR P3, PT, R137, 0x49, P3 ;  /* 0x000000498900780c */ /* 0x000fe40001f61670 */
[----:B------:R-:W-:Y:S02]  /*18310*/  FMNMX.FTZ R5, R84, R5, !PT ;  /* 0x0000000554057209 */ /* 0x000fe40007810000 */
[----:B------:R-:W-:Y:S02]  /*18320*/  FSEL R56, R56, -INF , !P4 ;  /* 0xff80000038387808 */ /* 0x000fe40006000000 */
[----:B------:R-:W-:Y:S01]  /*18330*/  FSEL R57, R57, -INF , !P2 ;  /* 0xff80000039397808 */ /* 0x000fe20005000000 */
[----:B------:R-:W0:Y:S01]  /*18340*/  SHFL.BFLY PT, R14, R5, 0x2, 0x1f ;  /* 0x0c401f00050e7f89 */ /* 0x000e2200000e0000 */
[----:B------:R-:W-:Y:S02]  /*18350*/  FSEL R60, R60, -INF , !P3 ;  /* 0xff8000003c3c7808 */ /* 0x000fe40005800000 */
[----:B------:R-:W-:-:S02]  /*18360*/  ISETP.GT.AND P4, PT, R87, 0x49, P1 ;  /* 0x000000495700780c */ /* 0x000fc40000f84270 */
[C---:B------:R-:W-:Y:S02]  /*18370*/  ISETP.GT.AND P2, PT, R87.reuse, 0x50, P1 ;  /* 0x000000505700780c */ /* 0x040fe40000f44270 */
[----:B------:R-:W-:Y:S02]  /*18380*/  ISETP.GT.AND P3, PT, R87, 0x51, P1 ;  /* 0x000000515700780c */ /* 0x000fe40000f64270 */
[----:B------:R-:W-:Y:S02]  /*18390*/  LOP3.LUT R17, R17, 0xbfffffff, RZ, 0xc0, !PT ;  /* 0xbfffffff11117812 */ /* 0x000fe400078ec0ff */
[C---:B------:R-:W-:Y:S02]  /*183a0*/  ISETP.LT.OR P4, PT, R137.reuse, 0x4a, P4 ;  /* 0x0000004a8900780c */ /* 0x040fe40002781670 */
[C---:B------:R-:W-:Y:S02]  /*183b0*/  ISETP.LT.OR P2, PT, R137.reuse, 0x51, P2 ;  /* 0x000000518900780c */ /* 0x040fe40001741670 */
[----:B------:R-:W-:-:S02]  /*183c0*/  ISETP.LT.OR P3, PT, R137, 0x52, P3 ;  /* 0x000000528900780c */ /* 0x000fc40001f61670 */
[----:B------:R-:W-:Y:S02]  /*183d0*/  @P0 LOP3.LUT R17, R17, 0x40000000, RZ, 0xfc, !PT ;  /* 0x4000000011110812 */ /* 0x000fe400078efcff */
[----:B------:R-:W-:Y:S02]  /*183e0*/  ISETP.GT.AND P0, PT, R87, RZ, P1 ;  /* 0x000000ff5700720c */ /* 0x000fe40000f04270 */
        /* <DEDUP_REMOVED lines=9> */
[----:B------:R-:W-:-:S02]  /*18480*/  LOP3.LUT R17, R17, 0xfffffff7, RZ, 0xc0, !PT ;  /* 0xfffffff711117812 */ /* 0x000fc400078ec0ff */
[----:B------:R-:W-:Y:S02]  /*18490*/  FSEL R68, R68, -INF , !P4 ;  /* 0xff80000044447808 */ /* 0x000fe40006000000 */
[----:B------:R-:W-:Y:S02]  /*184a0*/  FSEL R69, R69, -INF , !P2 ;  /* 0xff80000045457808 */ /* 0x000fe40005000000 */
[----:B------:R-:W-:Y:S02]  /*184b0*/  FSEL R71, R71, -INF , !P3 ;  /* 0xff80000047477808 */ /* 0x000fe40005800000 */
[C---:B------:R-:W-:Y:S02]  /*184c0*/  ISETP.GT.AND P2, PT, R87.reuse, 0x68, P1 ;  /* 0x000000685700780c */ /* 0x040fe40000f44270 */
[C---:B------:R-:W-:Y:S02]  /*184d0*/  ISETP.GT.AND P3, PT, R87.reuse, 0x69, P1 ;  /* 0x000000695700780c */ /* 0x040fe40000f64270 */
[----:B------:R-:W-:-:S02]  /*184e0*/  ISETP.GT.AND P4, PT, R87, 0x70, P1 ;  /* 0x000000705700780c */ /* 0x000fc40000f84270 */
[C---:B------:R-:W-:Y:S02]  /*184f0*/  ISETP.GT.AND P5, PT, R87.reuse, 0x71, P1 ;  /* 0x000000715700780c */ /* 0x040fe40000fa4270 */
[C---:B------:R-:W-:Y:S02]  /*18500*/  ISETP.GT.AND P6, PT, R87.reuse, 0x78, P1 ;  /* 0x000000785700780c */ /* 0x040fe40000fc4270 */
[----:B------:R-:W-:Y:S02]  /*18510*/  ISETP.GT.AND P1, PT, R87, 0x79, P1 ;  /* 0x000000795700780c */ /* 0x000fe40000f24270 */
[----:B------:R-:W-:Y:S02]  /*18520*/  @P0 LOP3.LUT R17, R17, 0x8, RZ, 0xfc, !PT ;  /* 0x0000000811110812 */ /* 0x000fe400078efcff */
[----:B0-----:R-:W-:Y:S02]  /*18530*/  FMNMX.FTZ R5, R5, R14, !PT ;  /* 0x0000000e05057209 */ /* 0x001fe40007810000 */
[----:B------:R-:W-:-:S02]  /*18540*/  LOP3.LUT P0, RZ, R17, 0x40000000, RZ, 0xc0, !PT ;  /* 0x4000000011ff7812 */ /* 0x000fc4000780c0ff */
[----:B------:R-:W-:Y:S01]  /*18550*/  LOP3.LUT R17, R17, 0xfffffffd, RZ, 0xc0, !PT ;  /* 0xfffffffd11117812 */ /* 0x000fe200078ec0ff */
[----:B------:R-:W0:Y:S01]  /*18560*/  SHFL.BFLY PT, R14, R5, 0x1, 0x1f ;  /* 0x0c201f00050e7f89 */ /* 0x000e2200000e0000 */
[C---:B------:R-:W-:Y:S02]  /*18570*/  ISETP.LT.OR P0, PT, R137.reuse, 0x62, P0 ;  /* 0x000000628900780c */ /* 0x040fe40000701670 */
[----:B------:R-:W-:Y:S02]  /*18580*/  ISETP.LT.OR P4, PT, R137, 0x71, P4 ;  /* 0x000000718900780c */ /* 0x000fe40002781670 */
[----:B------:R-:W-:Y:S02]  /*18590*/  @P1 LOP3.LUT R17, R17, 0x2, RZ, 0xfc, !PT ;  /* 0x0000000211111812 */ /* 0x000fe400078efcff */
[----:B------:R-:W-:Y:S02]  /*185a0*/  ISETP.LT.OR P5, PT, R137, 0x72, P5 ;  /* 0x000000728900780c */ /* 0x000fe40002fa1670 */
[----:B------:R-:W-:-:S02]  /*185b0*/  LOP3.LUT P1, RZ, R17, 0x8, RZ, 0xc0, !PT ;  /* 0x0000000811ff7812 */ /* 0x000fc4000782c0ff */
[----:B------:R-:W-:Y:S02]  /*185c0*/  LOP3.LUT R17, R17, 0xffffffef, RZ, 0xc0, !PT ;  /* 0xffffffef11117812 */ /* 0x000fe400078ec0ff */
[----:B------:R-:W-:Y:S02]  /*185d0*/  ISETP.LT.OR P1, PT, R137, 0x1, P1 ;  /* 0x000000018900780c */ /* 0x000fe40000f21670 */
[----:B------:R-:W-:Y:S02]  /*185e0*/  @P0 LOP3.LUT R17, R17, 0x10, RZ, 0xfc, !PT ;  /* 0x0000001011110812 */ /* 0x000fe400078efcff */
[----:B------:R-:W-:Y:S02]  /*185f0*/  ISETP.LT.OR P0, PT, R137, 0x69, P2 ;  /* 0x000000698900780c */ /* 0x000fe40001701670 */
[C---:B------:R-:W-:Y:S02]  /*18600*/  LOP3.LUT P2, RZ, R17.reuse, 0x2, RZ, 0xc0, !PT ;  /* 0x0000000211ff7812 */ /* 0x040fe4000784c0ff */
[----:B------:R-:W-:-:S02]  /*18610*/  LOP3.LUT R17, R17, 0xfffffffb, RZ, 0xc0, !PT ;  /* 0xfffffffb11117812 */ /* 0x000fc400078ec0ff */
[----:B------:R-:W-:Y:S02]  /*18620*/  FSEL R12, R12, -INF , !P1 ;  /* 0xff8000000c0c7808 */ /* 0x000fe40004800000 */
[----:B0-----:R-:W-:Y:S02]  /*18630*/  FMNMX.FTZ R5, R5, R14, !PT ;  /* 0x0000000e05057209 */ /* 0x001fe40007810000 */
[----:B------:R-:W-:Y:S02]  /*18640*/  FSEL R77, R77, -INF , !P4 ;  /* 0xff8000004d4d7808 */ /* 0x000fe40006000000 */
[----:B------:R-:W-:Y:S01]  /*18650*/  ISETP.LT.OR P6, PT, R137, 0x79, P6 ;  /* 0x000000798900780c */ /* 0x000fe200037c1670 */
[----:B------:R-:W-:-:S01]  /*18660*/  FFMA.FTZ R45, R5, R26, -8 ;  /* 0xc1000000052d7423 */ /* 0x000fc2000001001a */
[----:B------:R-:W-:Y:S02]  /*18670*/  @P0 LOP3.LUT R17, R17, 0x4, RZ, 0xfc, !PT ;  /* 0x0000000411110812 */ /* 0x000fe400078efcff */
[----:B------:R-:W-:-:S02]  /*18680*/  ISETP.LT.OR P0, PT, R137, 0x6a, P3 ;  /* 0x0000006a8900780c */ /* 0x000fc40001f01670 */
[----:B------:R-:W-:Y:S02]  /*18690*/  FSETP.NEU.FTZ.AND P3, PT, R5, -INF , PT ;  /* 0xff8000000500780b */ /* 0x000fe40003f7d000 */
[----:B------:R-:W-:Y:S02]  /*186a0*/  LOP3.LUT R17, R17, 0xdfffffff, RZ, 0xc0, !PT ;  /* 0xdfffffff11117812 */ /* 0x000fe400078ec0ff */
[----:B------:R-:W-:Y:S02]  /*186b0*/  FSEL R14, R5, RZ, P3 ;  /* 0x000000ff050e7208 */ /* 0x000fe40001800000 */
[----:B------:R-:W-:Y:S02]  /*186c0*/  FSEL R45, R45, RZ, P3 ;  /* 0x000000ff2d2d7208 */ /* 0x000fe40001800000 */
[----:B------:R-:W-:Y:S01]  /*186d0*/  FSEL R78, R78, -INF , !P5 ;  /* 0xff8000004e4e7808 */ /* 0x000fe20006800000 */
[----:B------:R-:W-:-:S01]  /*186e0*/  FADD.FTZ R15, -R14, R15 ;  /* 0x0000000f0e0f7221 */ /* 0x000fc20000010100 */
[----:B------:R-:W-:Y:S01]  /*186f0*/  FMNMX.FTZ R14, R12, R20, !PT ;  /* 0x000000140c0e7209 */ /* 0x000fe20007810000 */
[----:B------:R-:W-:-:S01]  /*18700*/  FFMA.FTZ R44, R44, R26, -R45 ;  /* 0x0000001a2c2c7223 */ /* 0x000fc2000001082d */
[----:B------:R-:W-:Y:S01]  /*18710*/  @P0 LOP3.LUT R17, R17, 0x20000000, RZ, 0xfc, !PT ;  /* 0x2000000011110812 */ /* 0x000fe200078efcff */
[----:B------:R-:W-:-:S01]  /*18720*/  FFMA.FTZ R13, R13, R26, -R45 ;  /* 0x0000001a0d0d7223 */ /* 0x000fc2000001082d */
[----:B------:R-:W-:Y:S01]  /*18730*/  FMNMX.FTZ R14, R8, R14, !PT ;  /* 0x0000000e080e7209 */ /* 0x000fe20007810000 */
[----:B------:R-:W-:-:S01]  /*18740*/  FFMA.FTZ R24, R24, R26, -R45 ;  /* 0x0000001a18187223 */ /* 0x000fc2000001082d */
[----:B------:R-:W-:Y:S01]  /*18750*/  LOP3.LUT P0, RZ, R17, 0x10, RZ, 0xc0, !PT ;  /* 0x0000001011ff7812 */ /* 0x000fe2000780c0ff */
[----:B------:R-:W-:-:S01]  /*18760*/  FFMA.FTZ R25, R25, R26, -R45 ;  /* 0x0000001a19197223 */ /* 0x000fc2000001082d */
[----:B------:R-:W-:Y:S01]  /*18770*/  FMNMX.FTZ R14, R9, R14, !PT ;  /* 0x0000000e090e7209 */ /* 0x000fe20007810000 */
[----:B------:R-:W-:-:S01]  /*18780*/  FFMA.FTZ R28, R28, R26, -R45 ;  /* 0x0000001a1c1c7223 */ /* 0x000fc2000001082d */
[----:B------:R-:W-:Y:S01]  /*18790*/  LOP3.LUT P3, RZ, R17, 0x4, RZ, 0xc0, !PT ;  /* 0x0000000411ff7812 */ /* 0x000fe2000786c0ff */
[----:B------:R-:W-:-:S01]  /*187a0*/  FFMA.FTZ R29, R29, R26, -R45 ;  /* 0x0000001a1d1d7223 */ /* 0x000fc2000001082d */
[----:B------:R-:W-:Y:S01]  /*187b0*/  FMNMX.FTZ R14, R27, R14, !PT ;  /* 0x0000000e1b0e7209 */ /* 0x000fe20007810000 */
[----:B------:R-:W-:-:S01]  /*187c0*/  FFMA.FTZ R32, R32, R26, -R45 ;  /* 0x0000001a20207223 */ /* 0x000fc2000001082d */
[----:B------:R-:W-:Y:S01]  /*187d0*/  FSEL R70, R70, -INF , !P0 ;  /* 0xff80000046467808 */ /* 0x000fe20004000000 */
        /* <DEDUP_REMOVED lines=42> */
[----:B------:R-:W-:Y:S01]  /*18a80*/  FMUL.FTZ R15, R15, R26 ;  /* 0x0000001a0f0f7220 */ /* 0x000fe20000410000 */
[----:B------:R-:W-:Y:S01]  /*18a90*/  MUFU.EX2 R44, R44 ;  /* 0x0000002c002c7308 */ /* 0x000fe20000000800 */
[----:B------:R-:W-:-:S02]  /*18aa0*/  LOP3.LUT P0, RZ, R17, 0x10000000, RZ, 0xc0, !PT ;  /* 0x1000000011ff7812 */ /* 0x000fc4000780c0ff */
[----:B------:R-:W-:-:S04]  /*18ab0*/  FMNMX.FTZ R14, R53, R14, !PT ;  /* 0x0000000e350e7209 */ /* 0x000fc80007810000 */
[----:B------:R-:W-:Y:S01]  /*18ac0*/  FMNMX.FTZ R14, R56, R14, !PT ;  /* 0x0000000e380e7209 */ /* 0x000fe20007810000 */
[----:B------:R-:W0:Y:S03]  /*18ad0*/  MUFU.EX2 R15, R15 ;  /* 0x0000000f000f7308 */ /* 0x000e260000000800 */
[----:B------:R-:W-:-:S04]  /*18ae0*/  FMNMX.FTZ R14, R57, R14, !PT ;  /* 0x0000000e390e7209 */ /* 0x000fc80007810000 */
[----:B------:R-:W-:Y:S01]  /*18af0*/  FMNMX.FTZ R14, R60, R14, !PT ;  /* 0x0000000e3c0e7209 */ /* 0x000fe20007810000 */
[----:B------:R-:W1:Y:S03]  /*18b00*/  MUFU.EX2 R13, R13 ;  /* 0x0000000d000d7308 */ /* 0x000e660000000800 */
[----:B------:R-:W-:-:S04]  /*18b10*/  FMNMX.FTZ R14, R61, R14, !PT ;  /* 0x0000000e3d0e7209 */ /* 0x000fc80007810000 */
[----:B------:R-:W-:Y:S01]  /*18b20*/  FMNMX.FTZ R14, R64, R14, !PT ;  /* 0x0000000e400e7209 */ /* 0x000fe20007810000 */
[----:B------:R-:W-:Y:S01]  /*18b30*/  MUFU.EX2 R24, R24 ;  /* 0x0000001800187308 */ /* 0x000fe20000000800 */
[----:B0-----:R-:W-:-:S02]  /*18b40*/  FFMA.FTZ R4, R15, R4, R44 ;  /* 0x000000040f047223 */ /* 0x001fc4000001002c */
[----:B------:R-:W-:-:S04]  /*18b50*/  FMNMX.FTZ R14, R65, R14, !PT ;  /* 0x0000000e410e7209 */ /* 0x000fc80007810000 */
[----:B------:R-:W-:Y:S01]  /*18b60*/  FMNMX.FTZ R14, R68, R14, !PT ;  /* 0x0000000e440e7209 */ /* 0x000fe20007810000 */
[----:B------:R-:W-:Y:S01]  /*18b70*/  MUFU.EX2 R25, R25 ;  /* 0x0000001900197308 */ /* 0x000fe20000000800 */
[----:B-1----:R-:W-:-:S02]  /*18b80*/  FADD.FTZ R4, R13, R4 ;  /* 0x000000040d047221 */ /* 0x002fc40000010000 */
        /* <DEDUP_REMOVED lines=12> */
[----:B------:R-:W-:-:S05]  /*18c50*/  FMNMX.FTZ R14, R82, R14, !PT ;  /* 0x0000000e520e7209 */ /* 0x000fca0007810000 */
[----:B------:R-:W0:Y:S01]  /*18c60*/  SHFL.BFLY PT, R84, R14, 0x2, 0x1f ;  /* 0x0c401f000e547f89 */ /* 0x000e2200000e0000 */
        /* <DEDUP_REMOVED lines=14> */
[----:B------:R-:W-:-:S01]  /*18d50*/  FFMA.FTZ R84, R14, R26, -8 ;  /* 0xc10000000e547423 */ /* 0x000fc2000001001a */
[----:B------:R-:W-:Y:S02]  /*18d60*/  MUFU.EX2 R54, R54 ;  /* 0x0000003600367308 */ /* 0x000fe40000000800 */
[----:B------:R-:W-:Y:S02]  /*18d70*/  FMUL.FTZ R20, R20, R26 ;  /* 0x0000001a14147220 */ /* 0x000fe40000410000 */
[----:B------:R-:W-:-:S04]  /*18d80*/  FSEL R85, R84, RZ, P1 ;  /* 0x000000ff54557208 */ /* 0x000fc80000800000 */
        /* <DEDUP_REMOVED lines=33> */
[----:B-1----:R-:W-:-:S01]  /*18fa0*/  FADD.FTZ R84, R8, R3 ;  /* 0x0000000308547221 */ /* 0x002fc20000010000 */
[----:B------:R-:W-:Y:S01]  /*18fb0*/  FADD.FTZ R3, R24, R4 ;  /* 0x0000000418037221 */ /* 0x000fe20000010000 */
[----:B------:R-:W-:-:S01]  /*18fc0*/  FFMA.FTZ R75, R75, R26, -R85 ;  /* 0x0000001a4b4b7223 */ /* 0x000fc20000010855 */
[-CC-:B------:R-:W-:Y:S01]  /*18fd0*/  FFMA.FTZ R77, R77, R26.reuse, -R85.reuse ;  /* 0x0000001a4d4d7223 */ /* 0x180fe20000010855 */
[----:B------:R-:W-:-:S01]  /*18fe0*/  FFMA.FTZ R78, R78, R26, -R85 ;  /* 0x0000001a4e4e7223 */ /* 0x000fc20000010855 */
[----:B------:R-:W-:Y:S01]  /*18ff0*/  FADD.FTZ R3, R25, R3 ;  /* 0x0000000319037221 */ /* 0x000fe20000010000 */
[----:B------:R-:W-:-:S01]  /*19000*/  FFMA.FTZ R81, R81, R26, -R85 ;  /* 0x0000001a51517223 */ /* 0x000fc20000010855 */
[----:B------:R-:W1:Y:S01]  /*19010*/  MUFU.EX2 R30, R30 ;  /* 0x0000001e001e7308 */ /* 0x000e620000000800 */
[----:B--2---:R-:W-:-:S01]  /*19020*/  FADD.FTZ R4, R9, R84 ;  /* 0x0000005409047221 */ /* 0x004fc20000010000 */
[----:B------:R-:W-:Y:S01]  /*19030*/  FADD.FTZ R3, R28, R3 ;  /* 0x000000031c037221 */ /* 0x000fe20000010000 */
[----:B------:R-:W-:-:S03]  /*19040*/  FFMA.FTZ R82, R82, R26, -R85 ;  /* 0x0000001a52527223 */ /* 0x000fc60000010855 */
        /* <DEDUP_REMOVED lines=96> */
[----:B0-----:R-:W-:-:S03]  /*19650*/  FADD.FTZ R4, R45, R3 ;  /* 0x000000032d047221 */ /* 0x001fc60000010000 */
[----:B-1----:R-:W-:Y:S01]  /*19660*/  FADD.FTZ R3, R82, R84 ;  /* 0x0000005452037221 */ /* 0x002fe20000010000 */
[----:B------:R-:W-:Y:S06]  /*19670*/  @!P0 BRA `(.L_x_1432) ;  /* 0x0000000000048947 */ /* 0x000fec0003800000 */
[----:B------:R-:W-:Y:S01]  /*19680*/  BPT.TRAP 0x1 ;  /* 0x000000040000795c */ /* 0x000fe20000300000 */
.L_x_1432:
        /* <DEDUP_REMOVED lines=107> */
.L_x_1412:
[----:B------:R-:W-:Y:S05]  /*19d40*/  BSYNC B0 ;  /* 0x0000000000007941 */ /* 0x000fea0003800000 */
.L_x_1411:
[----:B------:R-:W-:Y:S06]  /*19d50*/  BAR.ARV 0x8, 0x200 ;  /* 0x0208000000007b1d */ /* 0x000fec0000002000 */
[----:B------:R-:W-:Y:S05]  /*19d60*/  @!P0 BRA `(.L_x_1434) ;  /* 0x0000000000048947 */ /* 0x000fea0003800000 */
[----:B------:R-:W-:Y:S01]  /*19d70*/  BPT.TRAP 0x1 ;  /* 0x000000040000795c */ /* 0x000fe20000300000 */
.L_x_1434:
[----:B------:R-:W-:Y:S01]  /*19d80*/  IMAD R12, R22, 0x8, R16 ;  /* 0x00000008160c7824 */ /* 0x000fe200078e0210 */
[----:B------:R-:W-:-:S04]  /*19d90*/  SHF.L.U32 R7, R152, 0x1f, RZ ;  /* 0x0000001f98077819 */ /* 0x000fc800000006ff */
[----:B------:R0:W1:Y:S01]  /*19da0*/  SYNCS.PHASECHK.TRANS64.TRYWAIT P1, [R12+URZ+0x19c50], R7 ;  /* 0x019c50070c0075a7 */ /* 0x000062000802017f */
[----:B------:R-:W-:Y:S05]  /*19db0*/  @!P0 BRA `(.L_x_1435) ;  /* 0x0000000000048947 */ /* 0x000fea0003800000 */
[----:B------:R-:W-:Y:S01]  /*19dc0*/  BPT.TRAP 0x1 ;  /* 0x000000040000795c */ /* 0x000fe20000300000 */
.L_x_1435:
[----:B------:R-:W-:Y:S04]  /*19dd0*/  BSSY B0, `(.L_x_1436) ;  /* 0x0000004000007945 */ /* 0x000fe80003800000 */
[----:B-1----:R-:W-:Y:S05]  /*19de0*/  @P1 BRA `(.L_x_1437) ;  /* 0x0000000000081947 */ /* 0x002fea0003800000 */
[----:B------:R-:W1:Y:S02]  /*19df0*/  SYNCS.PHASECHK.TRANS64.TRYWAIT P1, [R12+URZ+0x19c50], R7 ;  /* 0x019c50070c0075a7 */ /* 0x000e64000802017f */
[----:B-1----:R-:W-:Y:S05]  /*19e00*/  @!P1 BRA `(.L_x_1438) ;  /* 0x000000cc006c9947 */ /* 0x002fea0003800000 */
.L_x_1437:
[----:B------:R-:W-:Y:S05]  /*19e10*/  BSYNC B0 ;  /* 0x0000000000007941 */ /* 0x000fea0003800000 */
.L_x_1436:
[----:B------:R-:W2:Y:S01]  /*19e20*/  LDL.LU R2, [R1+0x5c] ;  /* 0x00005c0001027983 */ /* 0x000ea20000300800 */
[----:B------:R-:W-:Y:S01]  /*19e30*/  VIADD R16, R16, 0x3000 ;  /* 0x0000300010107836 */ /* 0x000fe20000000000 */
[----:B------:R-:W-:Y:S01]  /*19e40*/  ULDC.64 UR4, c[0x0][0x9a0] ;  /* 0x0002680000047ab9 */ /* 0x000fe20000000a00 */
[----:B------:R-:W-:Y:S01]  /*19e50*/  WARPGROUP.ARRIVE ;  /* 0x00000000000079c5 */ /* 0x000fe20000000000 */
[----:B------:R-:W-:Y:S02]  /*19e60*/  ISETP.NE.U32.AND P1, PT, RZ, UR4, PT ;  /* 0x00000004ff007c0c */ /* 0x000fe4000bf25070 */
[----:B------:R-:W-:Y:S02]  /*19e70*/  SHF.R.U32.HI R16, RZ, 0x4, R16 ;  /* 0x00000004ff107819 */ /* 0x000fe40000011610 */
[----:B------:R-:W-:Y:S02]  /*19e80*/  ISETP.NE.AND.EX P1, PT, RZ, UR5, PT, P1 ;  /* 0x00000005ff007c0c */ /* 0x000fe4000bf25310 */
[----:B------:R-:W-:-:S04]  /*19e90*/  LOP3.LUT R16, R16, 0x3fff, RZ, 0xc0, !PT ;  /* 0x00003fff10107812 */ /* 0x000fc800078ec0ff */
[----:B------:R-:W-:-:S05]  /*19ea0*/  LOP3.LUT R9, R16, 0x10000, RZ, 0xfc, !PT ;  /* 0x0001000010097812 */ /* 0x000fca00078efcff */
[----:B------:R-:W-:Y:S02]  /*19eb0*/  IMAD R8, R22, 0x300, R9 ;  /* 0x0000030016087824 */ /* 0x000fe400078e0209 */
[----:B------:R-:W-:Y:S01]  /*19ec0*/  IMAD.MOV.U32 R9, RZ, RZ, 0x40000040 ;  /* 0x40000040ff097424 */ /* 0x000fe200078e00ff */
[----:B01----:R-:W0:Y:S02]  /*19ed0*/  @P1 LDC.64 R6, c[0x0][0x9c8] ;  /* 0x00027200ff061b82 */ /* 0x003e240000000a00 */
[----:B------:R-:W-:Y:S02]  /*19ee0*/  R2UR UR6, R8 ;  /* 0x00000000080672ca */ /* 0x000fe400000e0000 */
[----:B------:R-:W-:-:S04]  /*19ef0*/  R2UR UR7, R9 ;  /* 0x00000000090772ca */ /* 0x000fc800000e0000 */
[----:B------:R-:W1:Y:S09]  /*19f00*/  @P1 LDC.64 R10, c[0x0][0x9d0] ;  /* 0x00027400ff0a1b82 */ /* 0x000e720000000a00 */
[----:B------:R-:W-:Y:S03]  /*19f10*/  QGMMA.64x96x32.F32.E4M3.E4M3 R88, R148, gdesc[UR4], R88, gsb0 ;  /* 0x0160000494587df3 */ /* 0x000fe60008000858 */
[----:B------:R-:W-:-:S02]  /*19f20*/  WARPGROUP.DEPBAR.LE gsb0, 0x0 ;  /* 0x00008000000079c5 */ /* 0x000fc40000010000 */
[----:B------:R-:W-:Y:S01]  /*19f30*/  WARPGROUP.ARRIVE ;  /* 0x00000000000079c5 */ /* 0x000fe20000000000 */
[----:B--2---:R-:W-:-:S05]  /*19f40*/  @P1 SHF.R.S32.HI R13, RZ, 0x1f, R2 ;  /* 0x0000001fff0d1819 */ /* 0x004fca0000011402 */
[-C--:B0-----:R-:W-:Y:S02]  /*19f50*/  @P1 IMAD R0, R13, R6.reuse, RZ ;  /* 0x000000060d001224 */ /* 0x081fe400078e02ff */
[----:B------:R-:W-:Y:S02]  /*19f60*/  IMAD.MOV.U32 R13, RZ, RZ, 0x3f800000 ;  /* 0x3f800000ff0d7424 */ /* 0x000fe400078e00ff */
[C---:B------:R-:W-:Y:S02]  /*19f70*/  @P1 IMAD R9, R2.reuse, R7, R0 ;  /* 0x0000000702091224 */ /* 0x040fe400078e0200 */
[----:B------:R-:W-:-:S04]  /*19f80*/  @P1 IMAD.WIDE.U32 R6, R2, R6, RZ ;  /* 0x0000000602061225 */ /* 0x000fc800078e00ff */
[----:B------:R-:W-:Y:S02]  /*19f90*/  @P1 IMAD.IADD R7, R7, 0x1, R9 ;  /* 0x0000000107071824 */ /* 0x000fe400078e0209 */
[----:B-1----:R-:W-:-:S04]  /*19fa0*/  @P1 IMAD.WIDE.U32 R6, R154, R10, R6 ;  /* 0x0000000a9a061225 */ /* 0x002fc800078e0006 */
[----:B------:R-:W-:Y:S01]  /*19fb0*/  @P1 IMAD R11, R154, R11, R7 ;  /* 0x0000000b9a0b1224 */ /* 0x000fe200078e0207 */
[----:B------:R-:W-:-:S04]  /*19fc0*/  @P1 LEA R10, P2, R6, UR4, 0x2 ;  /* 0x00000004060a1c11 */ /* 0x000fc8000f8410ff */
[----:B------:R-:W-:-:S05]  /*19fd0*/  @P1 LEA.HI.X R11, R6, UR5, R11, 0x2, P2 ;  /* 0x00000005060b1c11 */ /* 0x000fca00090f140b */
[----:B------:R0:W2:Y:S01]  /*19fe0*/  @P1 LDG.E R13, desc[UR40][R10.64] ;  /* 0x000000280a0d1981 */ /* 0x0000a2000c1e1900 */
[----:B------:R-:W-:Y:S02]  /*19ff0*/  VIADD R6, R8, 0x2 ;  /* 0x0000000208067836 */ /* 0x000fe40000000000 */
[----:B------:R-:W-:Y:S01]  /*1a000*/  IMAD.MOV.U32 R7, RZ, RZ, 0x40000040 ;  /* 0x40000040ff077424 */ /* 0x000fe200078e00ff */
[----:B------:R-:W1:Y:S01]  /*1a010*/  SHFL.BFLY PT, R2, R3, 0x2, 0x1f ;  /* 0x0c401f0003027f89 */ /* 0x000e6200000e0000 */
[----:B------:R-:W-:Y:S01]  /*1a020*/  IMAD.MOV.U32 R9, RZ, RZ, 0x40000040 ;  /* 0x40000040ff097424 */ /* 0x000fe200078e00ff */
[----:B------:R-:W-:Y:S01]  /*1a030*/  R2UR UR6, R6 ;  /* 0x00000000060672ca */ /* 0x000fe200000e0000 */
[C---:B------:R-:W-:Y:S01]  /*1a040*/  VIADD R6, R8.reuse, 0x4 ;  /* 0x0000000408067836 */ /* 0x040fe20000000000 */
[----:B------:R-:W-:Y:S01]  /*1a050*/  R2UR UR7, R7 ;  /* 0x00000000070772ca */ /* 0x000fe200000e0000 */
[----:B------:R-:W-:Y:S02]  /*1a060*/  IMAD.MOV.U32 R7, RZ, RZ, 0x40000040 ;  /* 0x40000040ff077424 */ /* 0x000fe400078e00ff */
[----:B------:R-:W-:-:S10]  /*1a070*/  VIADD R8, R8, 0x6 ;  /* 0x0000000608087836 */ /* 0x000fd40000000000 */
[----:B------:R-:W-:Y:S01]  /*1a080*/  QGMMA.64x96x32.F32.E4M3.E4M3 R88, R144, gdesc[UR4], R88, gsb0 ;  /* 0x0160000490587df3 */ /* 0x000fe20008000858 */
[----:B------:R-:W-:Y:S02]  /*1a090*/  R2UR UR6, R6 ;  /* 0x00000000060672ca */ /* 0x000fe400000e0000 */
[----:B------:R-:W-:Y:S02]  /*1a0a0*/  R2UR UR7, R7 ;  /* 0x00000000070772ca */ /* 0x000fe400000e0000 */
[----:B------:R-:W3:Y:S01]  /*1a0b0*/  SHFL.BFLY PT, R7, R4, 0x2, 0x1f ;  /* 0x0c401f0004077f89 */ /* 0x000ee200000e0000 */
[----:B-1----:R-:W-:-:S01]  /*1a0c0*/  FADD.FTZ R2, R2, R3 ;  /* 0x0000000302027221 */ /* 0x002fc20000010000 */
[----:B---3--:R-:W-:Y:S01]  /*1a0d0*/  FADD.FTZ R7, R7, R4 ;  /* 0x0000000407077221 */ /* 0x008fe20000010000 */
[----:B------:R-:W-:-:S04]  /*1a0e0*/  IMAD.MOV.U32 R4, RZ, RZ, RZ ;  /* 0x000000ffff047224 */ /* 0x000fc800078e00ff */
[----:B------:R-:W0:Y:S02]  /*1a0f0*/  SHFL.BFLY PT, R0, R7, 0x1, 0x1f ;  /* 0x0c201f0007007f89 */ /* 0x000e2400000e0000 */
[----:B0-----:R-:W-:-:S01]  /*1a100*/  FADD.FTZ R10, R7, R0 ;  /* 0x00000000070a7221 */ /* 0x001fc20000010000 */
[----:B------:R-:W-:-:S03]  /*1a110*/  IMAD.MOV.U32 R0, RZ, RZ, -0x800000 ;  /* 0xff800000ff007424 */ /* 0x000fc600078e00ff */
[C---:B------:R-:W-:Y:S01]  /*1a120*/  FMUL.FTZ R11, R10.reuse, 0.00390625 ;  /* 0x3b8000000a0b7820 */ /* 0x040fe20000410000 */
[----:B------:R-:W-:-:S04]  /*1a130*/  FSETP.NE.FTZ.AND P1, PT, R10, RZ, PT ;  /* 0x000000ff0a00720b */ /* 0x000fc80003f35000 */
        /* <DEDUP_REMOVED lines=9> */
[----:B------:R-:W-:Y:S01]  /*1a1d0*/  R2UR UR6, R8 ;  /* 0x00000000080672ca */ /* 0x000fe200000e0000 */
[----:B------:R-:W-:Y:S01]  /*1a1e0*/  IMAD.MOV.U32 R8, RZ, RZ, RZ ;  /* 0x000000ffff087224 */ /* 0x000fe200078e00ff */
[----:B------:R-:W-:Y:S02]  /*1a1f0*/  R2UR UR7, R9 ;  /* 0x00000000090772ca */ /* 0x000fe400000e0000 */
        /* <DEDUP_REMOVED lines=19> */
.L_x_1439:
[----:B------:R-:W2:Y:S01]  /*1a330*/  LDL.LU R3, [R1+0x4] ;  /* 0x0000040001037983 */ /* 0x000ea20000300800 */
[----:B------:R-:W-:Y:S02]  /*1a340*/  VIADD R12, R12, 0x19c60 ;  /* 0x00019c600c0c7836 */ /* 0x000fe40000000000 */
[-C--:B------:R-:W-:Y:S01]  /*1a350*/  FMUL.FTZ R15, R88, R5.reuse ;  /* 0x00000005580f7220 */ /* 0x080fe20000410000 */
[-C--:B------:R-:W-:Y:S01]  /*1a360*/  FMUL.FTZ R93, R93, R5.reuse ;  /* 0x000000055d5d7220 */ /* 0x080fe20000410000 */
[----:B------:R-:W3:Y:S01]  /*1a370*/  LDL.LU R11, [R1+0x68] ;  /* 0x00006800010b7983 */ /* 0x000ee20000300800 */
[----:B------:R-:W-:Y:S02]  /*1a380*/  VIADD R22, R22, 0x1 ;  /* 0x0000000116167836 */ /* 0x000fe40000000000 */
[-C--:B------:R-:W-:Y:S01]  /*1a390*/  FMUL.FTZ R25, R96, R5.reuse ;  /* 0x0000000560197220 */ /* 0x080fe20000410000 */
[-C--:B------:R-:W-:Y:S02]  /*1a3a0*/  FMUL.FTZ R26, R101, R5.reuse ;  /* 0x00000005651a7220 */ /* 0x080fe40000410000 */
        /* <DEDUP_REMOVED lines=45> */
[----:B--2---:R-:W-:Y:S01]  /*1a680*/  PRMT R4, R3, 0x654, R12 ;  /* 0x0000065403047816 */ /* 0x004fe2000000000c */
[----:B---3--:R-:W-:-:S03]  /*1a690*/  VIADD R11, R11, 0x1 ;  /* 0x000000010b0b7836 */ /* 0x008fc60000000000 */
[----:B------:R0:W-:Y:S02]  /*1a6a0*/  SYNCS.ARRIVE.TRANS64.RED.A1T0 RZ, [R4+URZ], RZ ;  /* 0x000000ff04ff79a7 */ /* 0x0001e4000810043f */
[----:B------:R0:W-:Y:S01]  /*1a6b0*/  STL [R1+0x68], R11 ;  /* 0x0000680b01007387 */ /* 0x0001e20000100800 */
[-C--:B------:R-:W-:Y:S01]  /*1a6c0*/  FMUL.FTZ R12, R89, R5.reuse ;  /* 0x00000005590c7220 */ /* 0x080fe20000410000 */
[----:B------:R-:W-:Y:S01]  /*1a6d0*/  FMUL.FTZ R3, R108, R5 ;  /* 0x000000056c037220 */ /* 0x000fe20000410000 */
[----:B------:R-:W-:-:S04]  /*1a6e0*/  SEL R5, RZ, 0x1, P1 ;  /* 0x00000001ff057807 */ /* 0x000fc80000800000 */
[----:B------:R-:W-:-:S07]  /*1a6f0*/  LOP3.LUT R152, R152, R5, RZ, 0x3c, !PT ;  /* 0x0000000598987212 */ /* 0x000fce00078e3cff */
.L_x_1322:
[----:B------:R-:W2:Y:S01]  /*1a700*/  LDL R88, [R1+0x60] ;  /* 0x0000600001587983 */ /* 0x000ea20000100800 */
[----:B------:R-:W0:Y:S01]  /*1a710*/  S2UR UR4, SR_CgaCtaId ;  /* 0x00000000000479c3 */ /* 0x000e220000008800 */
[----:B------:R-:W-:Y:S01]  /*1a720*/  MOV R16, 0x400 ;  /* 0x0000040000107802 */ /* 0x000fe20000000f00 */
[----:B------:R-:W-:Y:S01]  /*1a730*/  BSSY B0, `(.L_x_1440) ;  /* 0x0000333000007945 */ /* 0x000fe20003800000 */
[----:B0-----:R-:W-:-:S05]  /*1a740*/  IMAD.U32 R4, RZ, RZ, UR4 ;  /* 0x00000004ff047e24 */ /* 0x001fca000f8e00ff */
[----:B------:R-:W-:Y:S01]  /*1a750*/  LEA R16, R4, R16, 0x18 ;  /* 0x0000001004107211 */ /* 0x000fe200078ec0ff */
[----:B------:R-:W-:Y:S06]  /*1a760*/  BAR.SYNC.DEFER_BLOCKING 0x5, 0x200 ;  /* 0x0148000000007b1d */ /* 0x000fec0000010000 */
[----:B------:R-:W-:Y:S04]  /*1a770*/  STL [R1+0x4], R4 ;  /* 0x0000040401007387 */ /* 0x000fe80000100800 */
[----:B------:R-:W0:Y:S04]  /*1a780*/  LDS.128 R36, [R16+0x19cd0] ;  /* 0x019cd00010247984 */ /* 0x000e280000000c00 */
[----:B0-----:R0:W-:Y:S04]  /*1a790*/  STL.64 [R1+0x50], R36 ;  /* 0x0000502401007387 */ /* 0x0011e80000100a00 */
[----:B------:R0:W-:Y:S01]  /*1a7a0*/  STL.64 [R1+0x58], R38 ;  /* 0x0000582601007387 */ /* 0x0001e20000100a00 */
[----:B------:R-:W-:Y:S06]  /*1a7b0*/  BAR.ARV 0x4, 0x200 ;  /* 0x0108000000007b1d */ /* 0x000fec0000002000 */
[----:B--2---:R-:W-:-:S13]  /*1a7c0*/  ISETP.NE.AND P1, PT, R88, RZ, PT ;  /* 0x000000ff5800720c */ /* 0x004fda0003f25270 */
[----:B------:R-:W1:Y:S02]  /*1a7d0*/  @!P1 LDC R88, c[0x0][0xad4] ;  /* 0x0002b500ff589b82 */ /* 0x000e640000000800 */
[----:B-1----:R0:W-:Y:S01]  /*1a7e0*/  @!P1 STL [R1+0x60], R88 ;  /* 0x0000605801009387 */ /* 0x0021e20000100800 */
[----:B------:R-:W-:Y:S05]  /*1a7f0*/  @P0 BRA `(.L_x_1441) ;  /* 0x0000002400e00947 */ /* 0x000fea0003800000 */
[----:B------:R-:W1:Y:S01]  /*1a800*/  S2R R11, SR_TID.X ;  /* 0x00000000000b7919 */ /* 0x000e620000002100 */
[----:B------:R-:W-:Y:S01]  /*1a810*/  ULDC.64 UR4, c[0x4][0x38] ;  /* 0x01000e0000047ab9 */ /* 0x000fe20000000a00 */
[----:B------:R-:W-:Y:S01]  /*1a820*/  ULDC.64 UR6, c[0x0][0xc08] ;  /* 0x0003020000067ab9 */ /* 0x000fe20000000a00 */
[----:B-1----:R-:W-:-:S05]  /*1a830*/  IMAD.SHL.U32 R4, R11, 0x4, RZ ;  /* 0x000000040b047824 */ /* 0x002fca00078e00ff */
        /* <DEDUP_REMOVED lines=9> */
[----:B-1----:R-:W1:Y:S03]  /*1a8d0*/  S2R R5, SR_SWINHI ;  /* 0x0000000000057919 */ /* 0x002e660000002f00 */
[----:B------:R-:W-:Y:S02]  /*1a8e0*/  SEL R33, R92, R93, P0 ;  /* 0x0000005d5c217207 */ /* 0x000fe40000000000 */
[----:B-----5:R-:W-:Y:S02]  /*1a8f0*/  SEL R24, R93, R92, P0 ;  /* 0x0000005c5d187207 */ /* 0x020fe40000000000 */
[----:B------:R-:W4:Y:S01]  /*1a900*/  LDL.LU R92, [R1+0x64] ;  /* 0x00006400015c7983 */ /* 0x000f220000300800 */
[----:B------:R-:W-:-:S02]  /*1a910*/  SEL R35, R25, R10, P0 ;  /* 0x0000000a19237207 */ /* 0x000fc40000000000 */
[----:B------:R-:W-:Y:S01]  /*1a920*/  SEL R25, R10, R25, P0 ;  /* 0x000000190a197207 */ /* 0x000fe20000000000 */
[----:B------:R-:W4:Y:S01]  /*1a930*/  LDL R90, [R1+0x20] ;  /* 0x00002000015a7983 */ /* 0x000f220000100800 */
[----:B------:R-:W-:Y:S02]  /*1a940*/  SEL R41, R3, R28, P0 ;  /* 0x0000001c03297207 */ /* 0x000fe40000000000 */
[----:B------:R-:W-:Y:S01]  /*1a950*/  SEL R28, R28, R3, P0 ;  /* 0x000000031c1c7207 */ /* 0x000fe20000000000 */
[----:B------:R-:W4:Y:S01]  /*1a960*/  LDL R89, [R1+0x70] ;  /* 0x0000700001597983 */ /* 0x000f220000100800 */
[----:B------:R-:W-:Y:S02]  /*1a970*/  SEL R43, R29, R6, P0 ;  /* 0x000000061d2b7207 */ /* 0x000fe40000000000 */
[----:B------:R-:W-:Y:S02]  /*1a980*/  SEL R29, R6, R29, P0 ;  /* 0x0000001d061d7207 */ /* 0x000fe40000000000 */
[----:B0-----:R-:W-:-:S02]  /*1a990*/  SEL R39, R27, R8, P0 ;  /* 0x000000081b277207 */ /* 0x001fc40000000000 */
        /* <DEDUP_REMOVED lines=13> */
[----:B------:R-:W-:Y:S02]  /*1aa70*/  SEL R30, R91, R30, P0 ;  /* 0x0000001e5b1e7207 */ /* 0x000fe40000000000 */
[----:B------:R-:W-:Y:S01]  /*1aa80*/  SEL R32, R32, R9, P0 ;  /* 0x0000000920207207 */ /* 0x000fe20000000000 */
[----:B------:R-:W4:Y:S01]  /*1aa90*/  LDL R91, [R1+0x40] ;  /* 0x00004000015b7983 */ /* 0x000f220000100800 */
        /* <DEDUP_REMOVED lines=25> */
[----:B------:R-:W-:Y:S01]  /*1ac30*/  SEL R126, R127, R126, P0 ;  /* 0x0000007e7f7e7207 */ /* 0x000fe20000000000 */
[----:B---3--:R-:W-:-:S03]  /*1ac40*/  IMAD.WIDE R10, R4, 0x2, R20 ;  /* 0x00000002040a7825 */ /* 0x008fc600078e0214 */
[C---:B------:R-:W-:Y:S02]  /*1ac50*/  LOP3.LUT R3, R10.reuse, 0x180, RZ, 0xc0, !PT ;  /* 0x000001800a037812 */ /* 0x040fe400078ec0ff */
[----:B------:R-:W-:Y:S02]  /*1ac60*/  IADD3 R6, P5, R10, 0x20, RZ ;  /* 0x000000200a067810 */ /* 0x000fe40007fbe0ff */
[----:B------:R-:W-:Y:S02]  /*1ac70*/  SHF.R.U64 R3, R3, 0x3, RZ ;  /* 0x0000000303037819 */ /* 0x000fe400000012ff */
[----:B------:R-:W-:Y:S02]  /*1ac80*/  LOP3.LUT R4, R6, 0x180, RZ, 0xc0, !PT ;  /* 0x0000018006047812 */ /* 0x000fe400078ec0ff */
        /* <DEDUP_REMOVED lines=9> */
[----:B------:R-:W-:Y:S02]  /*1ad20*/  SHF.R.U64 R4, R4, 0x3, RZ ;  /* 0x0000000304047819 */ /* 0x000fe400000012ff */
[----:B------:R-:W-:Y:S01]  /*1ad30*/  SHF.R.U64 R6, R6, 0x3, RZ ;  /* 0x0000000306067819 */ /* 0x000fe200000012ff */
[--C-:B------:R-:W-:Y:S01]  /*1ad40*/  IMAD.X R83, RZ, RZ, R11.reuse, P3 ;  /* 0x000000ffff537224 */ /* 0x100fe200018e060b */
[----:B------:R-:W-:Y:S01]  /*1ad50*/  LOP3.LUT R82, R4, R79, RZ, 0x3c, !PT ;  /* 0x0000004f04527212 */ /* 0x000fe200078e3cff */
[----:B------:R-:W-:Y:S01]  /*1ad60*/  IMAD.X R7, RZ, RZ, R11, P2 ;  /* 0x000000ffff077224 */ /* 0x000fe200010e060b */
[----:B------:R-:W-:Y:S02]  /*1ad70*/  LOP3.LUT R6, R6, R81, RZ, 0x3c, !PT ;  /* 0x0000005106067212 */ /* 0x000fe400078e3cff */
[----:B------:R-:W-:-:S02]  /*1ad80*/  LOP3.LUT R3, R8, 0x180, RZ, 0xc0, !PT ;  /* 0x0000018008037812 */ /* 0x000fc400078ec0ff */
[----:B------:R-:W-:Y:S01]  /*1ad90*/  LOP3.LUT R36, R85, 0x180, RZ, 0xc0, !PT ;  /* 0x0000018055247812 */ /* 0x000fe200078ec0ff */
[--C-:B------:R-:W-:Y:S01]  /*1ada0*/  IMAD.X R13, RZ, RZ, R11.reuse, P5 ;  /* 0x000000ffff0d7224 */ /* 0x100fe200028e060b */
[----:B------:R-:W-:Y:S01]  /*1adb0*/  MOV R82, R82 ;  /* 0x0000005200527202 */ /* 0x000fe20000000f00 */
[--C-:B------:R-:W-:Y:S01]  /*1adc0*/  IMAD.X R9, RZ, RZ, R11.reuse, P4 ;  /* 0x000000ffff097224 */ /* 0x100fe200020e060b */
[----:B------:R-:W-:Y:S01]  /*1add0*/  MOV R83, R6 ;  /* 0x0000000600537202 */ /* 0x000fe20000000f00 */
[----:B------:R-:W-:Y:S01]  /*1ade0*/  IMAD.X R5, RZ, RZ, R11, P1 ;  /* 0x000000ffff057224 */ /* 0x000fe200008e060b */
[----:B------:R-:W-:Y:S01]  /*1adf0*/  SHF.R.U64 R3, R3, 0x3, RZ ;  /* 0x0000000303037819 */ /* 0x000fe200000012ff */
[----:B--2---:R0:W-:Y:S01]  /*1ae00*/  SHFL.IDX PT, R7, R45, R14, 0x1c1f ;  /* 0x001c1f0e2d077589 */ /* 0x0041e200000e0000 */
[----:B------:R-:W-:Y:S01]  /*1ae10*/  SHF.R.U64 R36, R36, 0x3, RZ ;  /* 0x0000000324247819 */ /* 0x000fe200000012ff */
[----:B------:R-:W4:Y:S01]  /*1ae20*/  LDC.64 R80, c[0x0][0xc00] ;  /* 0x00030000ff507b82 */ /* 0x000f220000000a00 */
[----:B------:R-:W-:Y:S01]  /*1ae30*/  LOP3.LUT R8, R3, R8, RZ, 0x3c, !PT ;  /* 0x0000000803087212 */ /* 0x000fe200078e3cff */
[----:B------:R-:W-:Y:S01]  /*1ae40*/  SHFL.IDX PT, R54, R39, R14, 0x1c1f ;  /* 0x001c1f0e27367589 */ /* 0x000fe200000e0000 */
[----:B------:R-:W-:-:S02]  /*1ae50*/  LOP3.LUT R4, R36, R85, RZ, 0x3c, !PT ;  /* 0x0000005524047212 */ /* 0x000fc400078e3cff */
[----:B0-----:R-:W-:Y:S01]  /*1ae60*/  LOP3.LUT R45, R14, 0x2, RZ, 0x3c, !PT ;  /* 0x000000020e2d7812 */ /* 0x001fe200078e3cff */
[----:B------:R-:W-:Y:S01]  /*1ae70*/  SHFL.IDX PT, R31, R31, R14, 0x1c1f ;  /* 0x001c1f0e1f1f7589 */ /* 0x000fe200000e0000 */
[----:B------:R-:W-:Y:S02]  /*1ae80*/  MOV R85, R12 ;  /* 0x0000000c00557202 */ /* 0x000fe40000000f00 */
[----:B------:R-:W-:Y:S01]  /*1ae90*/  MOV R3, R10 ;  /* 0x0000000a00037202 */ /* 0x000fe20000000f00 */
[----:B------:R-:W-:Y:S01]  /*1aea0*/  SHFL.IDX PT, R39, R24, R45, 0x1c1f ;  /* 0x001c1f2d18277589 */ /* 0x000fe200000e0000 */
[----:B------:R-:W-:-:S03]  /*1aeb0*/  MOV R86, R8 ;  /* 0x0000000800567202 */ /* 0x000fc60000000f00 */
[----:B------:R-:W-:Y:S01]  /*1aec0*/  SHFL.IDX PT, R12, R33, R14, 0x1c1f ;  /* 0x001c1f0e210c7589 */ /* 0x000fe200000e0000 */
[----:B------:R-:W-:-:S03]  /*1aed0*/  MOV R84, R4 ;  /* 0x0000000400547202 */ /* 0x000fc60000000f00 */
[----:B------:R-:W-:Y:S04]  /*1aee0*/  SHFL.IDX PT, R61, R61, R14, 0x1c1f ;  /* 0x001c1f0e3d3d7589 */ /* 0x000fe800000e0000 */
[----:B------:R-:W-:Y:S04]  /*1aef0*/  SHFL.IDX PT, R63, R63, R14, 0x1c1f ;  /* 0x001c1f0e3f3f7589 */ /* 0x000fe800000e0000 */
[----:B------:R-:W0:Y:S04]  /*1af00*/  SHFL.IDX PT, R38, R15, R45, 0x1c1f ;  /* 0x001c1f2d0f267589 */ /* 0x000e2800000e0000 */
[----:B------:R-:W1:Y:S04]  /*1af10*/  SHFL.IDX PT, R24, R103, R45, 0x1c1f ;  /* 0x001c1f2d67187589 */ /* 0x000e6800000e0000 */
[----:B------:R-:W2:Y:S04]  /*1af20*/  SHFL.IDX PT, R106, R106, R45, 0x1c1f ;  /* 0x001c1f2d6a6a7589 */ /* 0x000ea800000e0000 */
[----:B------:R-:W-:Y:S04]  /*1af30*/  SHFL.IDX PT, R55, R55, R14, 0x1c1f ;  /* 0x001c1f0e37377589 */ /* 0x000fe800000e0000 */
[----:B------:R-:W-:Y:S04]  /*1af40*/  SHFL.IDX PT, R57, R57, R14, 0x1c1f ;  /* 0x001c1f0e39397589 */ /* 0x000fe800000e0000 */
[----:B------:R-:W-:Y:S04]  /*1af50*/  SHFL.IDX PT, R10, R69, R14, 0x1c1f ;  /* 0x001c1f0e450a7589 */ /* 0x000fe800000e0000 */
[----:B------:R-:W-:Y:S04]  /*1af60*/  SHFL.IDX PT, R74, R71, R14, 0x1c1f ;  /* 0x001c1f0e474a7589 */ /* 0x000fe800000e0000 */
[----:B------:R-:W3:Y:S04]  /*1af70*/  SHFL.IDX PT, R30, R30, R45, 0x1c1f ;  /* 0x001c1f2d1e1e7589 */ /* 0x000ee800000e0000 */
[----:B------:R-:W4:Y:S04]  /*1af80*/  SHFL.IDX PT, R32, R32, R45, 0x1c1f ;  /* 0x001c1f2d20207589 */ /* 0x000f2800000e0000 */
[----:B------:R-:W4:Y:S04]  /*1af90*/  SHFL.IDX PT, R64, R117, R45, 0x1c1f ;  /* 0x001c1f2d75407589 */ /* 0x000f2800000e0000 */
[----:B------:R-:W-:Y:S04]  /*1afa0*/  SHFL.IDX PT, R46, R35, R14, 0x1c1f ;  /* 0x001c1f0e232e7589 */ /* 0x000fe800000e0000 */
[----:B------:R-:W-:Y:S04]  /*1afb0*/  SHFL.IDX PT, R70, R47, R14, 0x1c1f ;  /* 0x001c1f0e2f467589 */ /* 0x000fe800000e0000 */
[----:B------:R-:W-:Y:S04]  /*1afc0*/  SHFL.IDX PT, R78, R51, R14, 0x1c1f ;  /* 0x001c1f0e334e7589 */ /* 0x000fe800000e0000 */
[----:B------:R-:W-:Y:S04]  /*1afd0*/  SHFL.IDX PT, R59, R59, R14, 0x1c1f ;  /* 0x001c1f0e3b3b7589 */ /* 0x000fe800000e0000 */
[----:B------:R-:W-:Y:S04]  /*1afe0*/  SHFL.IDX PT, R66, R67, R14, 0x1c1f ;  /* 0x001c1f0e43427589 */ /* 0x000fe800000e0000 */
[----:B------:R-:W4:Y:S04]  /*1aff0*/  SHFL.IDX PT, R25, R25, R45, 0x1c1f ;  /* 0x001c1f2d19197589 */ /* 0x000f2800000e0000 */
[----:B------:R-:W-:Y:S04]  /*1b000*/  SHFL.IDX PT, R71, R120, R45, 0x1c1f ;  /* 0x001c1f2d78477589 */ /* 0x000fe800000e0000 */
[----:B------:R-:W4:Y:S04]  /*1b010*/  SHFL.IDX PT, R34, R34, R45, 0x1c1f ;  /* 0x001c1f2d22227589 */ /* 0x000f2800000e0000 */
[----:B------:R-:W-:Y:S04]  /*1b020*/  SHFL.IDX PT, R79, R128, R45, 0x1c1f ;  /* 0x001c1f2d804f7589 */ /* 0x000fe800000e0000 */
[----:B------:R-:W4:Y:S04]  /*1b030*/  SHFL.IDX PT, R69, R114, R45, 0x1c1f ;  /* 0x001c1f2d72457589 */ /* 0x000f2800000e0000 */
[----:B------:R1:W-:Y:S04]  /*1b040*/  SHFL.IDX PT, R11, R37, R14, 0x1c1f ;  /* 0x001c1f0e250b7589 */ /* 0x0003e800000e0000 */
[----:B------:R-:W-:Y:S04]  /*1b050*/  SHFL.IDX PT, R9, R41, R14, 0x1c1f ;  /* 0x001c1f0e29097589 */ /* 0x000fe800000e0000 */
[----:B------:R-:W-:Y:S04]  /*1b060*/  SHFL.IDX PT, R62, R43, R14, 0x1c1f ;  /* 0x001c1f0e2b3e7589 */ /* 0x000fe800000e0000 */
[----:B------:R2:W-:Y:S04]  /*1b070*/  SHFL.IDX PT, R5, R49, R14, 0x1c1f ;  /* 0x001c1f0e31057589 */ /* 0x0005e800000e0000 */
[----:B------:R-:W-:Y:S04]  /*1b080*/  SHFL.IDX PT, R4, R53, R14, 0x1c1f ;  /* 0x001c1f0e35047589 */ /* 0x000fe800000e0000 */
[----:B------:R-:W-:Y:S04]  /*1b090*/  SHFL.IDX PT, R65, R65, R14, 0x1c1f ;  /* 0x001c1f0e41417589 */ /* 0x000fe800000e0000 */
[----:B------:R-:W-:Y:S04]  /*1b0a0*/  SHFL.IDX PT, R8, R73, R14, 0x1c1f ;  /* 0x001c1f0e49087589 */ /* 0x000fe800000e0000 */
[----:B------:R-:W-:Y:S04]  /*1b0b0*/  SHFL.IDX PT, R77, R77, R14, 0x1c1f ;  /* 0x001c1f0e4d4d7589 */ /* 0x000fe800000e0000 */
[----:B------:R-:W-:Y:S04]  /*1b0c0*/  SHFL.IDX PT, R6, R75, R14, 0x1c1f ;  /* 0x001c1f0e4b067589 */ /* 0x000fe800000e0000 */
[----:B------:R-:W4:Y:S04]  /*1b0d0*/  SHFL.IDX PT, R134, R134, R45, 0x1c1f ;  /* 0x001c1f2d86867589 */ /* 0x000f2800000e0000 */
[----:B------:R-:W4:Y:S04]  /*1b0e0*/  SHFL.IDX PT, R26, R26, R45, 0x1c1f ;  /* 0x001c1f2d1a1a7589 */ /* 0x000f2800000e0000 */
[----:B------:R-:W4:Y:S04]  /*1b0f0*/  SHFL.IDX PT, R27, R27, R45, 0x1c1f ;  /* 0x001c1f2d1b1b7589 */ /* 0x000f2800000e0000 */
[----:B------:R-:W4:Y:S04]  /*1b100*/  SHFL.IDX PT, R60, R111, R45, 0x1c1f ;  /* 0x001c1f2d6f3c7589 */ /* 0x000f2800000e0000 */
[----:B------:R-:W4:Y:S04]  /*1b110*/  SHFL.IDX PT, R28, R28, R45, 0x1c1f ;  /* 0x001c1f2d1c1c7589 */ /* 0x000f2800000e0000 */
[----:B------:R-:W4:Y:S04]  /*1b120*/  SHFL.IDX PT, R29, R29, R45, 0x1c1f ;  /* 0x001c1f2d1d1d7589 */ /* 0x000f2800000e0000 */
[----:B------:R-:W-:Y:S04]  /*1b130*/  SHFL.IDX PT, R14, R125, R45, 0x1c1f ;  /* 0x001c1f2d7d0e7589 */ /* 0x000fe800000e0000 */
[----:B------:R-:W-:Y:S04]  /*1b140*/  SHFL.IDX PT, R133, R133, R45, 0x1c1f ;  /* 0x001c1f2d85857589 */ /* 0x000fe800000e0000 */
[----:B------:R-:W4:Y:S04]  /*1b150*/  SHFL.IDX PT, R67, R118, R45, 0x1c1f ;  /* 0x001c1f2d76437589 */ /* 0x000f2800000e0000 */
[----:B------:R-:W4:Y:S04]  /*1b160*/  SHFL.IDX PT, R75, R122, R45, 0x1c1f ;  /* 0x001c1f2d7a4b7589 */ /* 0x000f2800000e0000 */
[----:B------:R-:W4:Y:S04]  /*1b170*/  SHFL.IDX PT, R13, R130, R45, 0x1c1f ;  /* 0x001c1f2d820d7589 */ /* 0x000f2800000e0000 */
        /* <DEDUP_REMOVED lines=11> */
[----:B----4-:R-:W-:Y:S02]  /*1b230*/  SEL R41, R57, R32, P0 ;  /* 0x0000002039297207 */ /* 0x010fe40000000000 */
        /* <DEDUP_REMOVED lines=53> */
[----:B------:R-:W-:Y:S02]  /*1b590*/  F2FP.BF16.F32.PACK_AB R27, R67, R66 ;  /* 0x00000042431b723e */ /* 0x000fe400000010ff */
[----:B------:R-:W-:Y:S02]  /*1b5a0*/  F2FP.BF16.F32.PACK_AB R28, R69, R68 ;  /* 0x00000044451c723e */ /* 0x000fe400000010ff */
[----:B------:R-:W-:Y:S02]  /*1b5b0*/  F2FP.BF16.F32.PACK_AB R29, R73, R72 ;  /* 0x00000048491d723e */ /* 0x000fe400000010ff */
[----:B------:R-:W-:-:S02]  /*1b5c0*/  F2FP.BF16.F32.PACK_AB R30, R71, R70 ;  /* 0x00000046471e723e */ /* 0x000fc400000010ff */
[----:B------:R-:W-:Y:S01]  /*1b5d0*/  F2FP.BF16.F32.PACK_AB R31, R75, R74 ;  /* 0x0000004a4b1f723e */ /* 0x000fe200000010ff */
[----:B------:R1:W-:Y:S01]  /*1b5e0*/  STSM.16.M88.4 [R85], R8 ;  /* 0x0000000855007844 */ /* 0x0003e20000000200 */
[----:B0-----:R-:W-:Y:S02]  /*1b5f0*/  F2FP.BF16.F32.PACK_AB R4, R77, R76 ;  /* 0x0000004c4d04723e */ /* 0x001fe400000010ff */
[----:B------:R-:W-:Y:S02]  /*1b600*/  F2FP.BF16.F32.PACK_AB R5, R33, R32 ;  /* 0x000000202105723e */ /* 0x000fe400000010ff */
[----:B------:R-:W-:Y:S02]  /*1b610*/  F2FP.BF16.F32.PACK_AB R6, R79, R78 ;  /* 0x0000004e4f06723e */ /* 0x000fe400000010ff */
[----:B------:R-:W-:Y:S01]  /*1b620*/  F2FP.BF16.F32.PACK_AB R7, R35, R34 ;  /* 0x000000222307723e */ /* 0x000fe200000010ff */
[----:B------:R-:W-:Y:S04]  /*1b630*/  STSM.16.M88.4 [R86], R12 ;  /* 0x0000000c56007844 */ /* 0x000fe80000000200 */
[----:B------:R0:W-:Y:S04]  /*1b640*/  STSM.16.M88.4 [R82], R24 ;  /* 0x0000001852007844 */ /* 0x0001e80000000200 */
[----:B------:R-:W-:Y:S04]  /*1b650*/  STSM.16.M88.4 [R83], R28 ;  /* 0x0000001c53007844 */ /* 0x000fe80000000200 */
[----:B------:R2:W-:Y:S01]  /*1b660*/  STSM.16.M88.4 [R84], R4 ;  /* 0x0000000454007844 */ /* 0x0005e20000000200 */
[----:B------:R-:W-:Y:S01]  /*1b670*/  ISETP.NE.U32.AND P0, PT, RZ, UR4, PT ;  /* 0x00000004ff007c0c */ /* 0x000fe2000bf05070 */
[----:B------:R-:W-:-:S02]  /*1b680*/  IMAD.MOV.U32 R3, RZ, RZ, RZ ;  /* 0x000000ffff037224 */ /* 0x000fc400078e00ff */
[----:B-1----:R-:W-:Y:S01]  /*1b690*/  IMAD.WIDE R8, R92, 0x4, R80 ;  /* 0x000000045c087825 */ /* 0x002fe200078e0250 */
[----:B------:R-:W-:Y:S01]  /*1b6a0*/  ISETP.NE.AND.EX P0, PT, RZ, UR5, PT, P0 ;  /* 0x00000005ff007c0c */ /* 0x000fe2000bf05300 */
[----:B------:R-:W-:Y:S01]  /*1b6b0*/  BAR.SYNC.DEFER_BLOCKING 0x1, 0x180 ;  /* 0x0046000000007b1d */ /* 0x000fe20000010000 */
[----:B------:R-:W-:Y:S01]  /*1b6c0*/  ISETP.NE.U32.AND P1, PT, RZ, UR6, PT ;  /* 0x00000006ff007c0c */ /* 0x000fe2000bf25070 */
[----:B0-----:R-:W-:Y:S01]  /*1b6d0*/  IMAD.MOV.U32 R24, RZ, RZ, 0x9b8 ;  /* 0x000009b8ff187424 */ /* 0x001fe200078e00ff */
[----:B------:R-:W-:-:S05]  /*1b6e0*/  ISETP.GT.AND P3, PT, R88, 0x1, PT ;  /* 0x000000015800780c */ /* 0x000fca0003f64270 */
[----:B------:R-:W0:Y:S01]  /*1b6f0*/  LDC R80, c[0x0][0xbe8] ;  /* 0x0002fa00ff507b82 */ /* 0x000e220000000800 */
[----:B------:R-:W-:-:S07]  /*1b700*/  ISETP.NE.U32.AND P2, PT, RZ, UR4, PT ;  /* 0x00000004ff007c0c */ /* 0x000fce000bf45070 */
[----:B------:R-:W1:Y:S01]  /*1b710*/  LDC.64 R14, c[0x0][0xba8] ;  /* 0x0002ea00ff0e7b82 */ /* 0x000e620000000a00 */
[----:B------:R-:W3:Y:S01]  /*1b720*/  @P0 LDG.E R3, desc[UR40][R8.64] ;  /* 0x0000002808030981 */ /* 0x000ee2000c1e1900 */
[----:B------:R-:W-:Y:S02]  /*1b730*/  ISETP.NE.AND.EX P1, PT, RZ, UR7, PT, P1 ;  /* 0x00000007ff007c0c */ /* 0x000fe4000bf25310 */
[----:B------:R-:W-:-:S04]  /*1b740*/  SEL R24, R24, 0x978, P3 ;  /* 0x0000097818187807 */ /* 0x000fc80001800000 */
[----:B--2---:R-:W2:Y:S08]  /*1b750*/  LDC.64 R6, c[0x0][R24+0x220] ;  /* 0x0000880018067b82 */ /* 0x004eb00000000a00 */
[----:B------:R-:W4:Y:S08]  /*1b760*/  @P1 LDC.64 R4, c[0x0][0xc08] ;  /* 0x00030200ff041b82 */ /* 0x000f300000000a00 */
[----:B------:R-:W1:Y:S01]  /*1b770*/  LDC.64 R10, c[0x0][R24+0x218] ;  /* 0x00008600180a7b82 */ /* 0x000e620000000a00 */
[----:B------:R-:W-:Y:S01]  /*1b780*/  ULDC UR6, c[0x0][0xa88] ;  /* 0x0002a20000067ab9 */ /* 0x000fe20000000800 */
[----:B0-----:R-:W-:-:S06]  /*1b790*/  ISETP.NE.AND P4, PT, R80, 0x1, PT ;  /* 0x000000015000780c */ /* 0x001fcc0003f85270 */
[----:B------:R-:W0:Y:S01]  /*1b7a0*/  LDC.64 R12, c[0x0][R24+0x228] ;  /* 0x00008a00180c7b82 */ /* 0x000e220000000a00 */
[----:B------:R-:W-:Y:S02]  /*1b7b0*/  IMAD.U32 R85, RZ, RZ, UR6 ;  /* 0x00000006ff557e24 */ /* 0x000fe4000f8e00ff */
[----:B----4-:R-:W-:-:S05]  /*1b7c0*/  @P1 IMAD.WIDE R4, R92, 0x4, R4 ;  /* 0x000000045c041825 */ /* 0x010fca00078e0204 */
[----:B------:R-:W4:Y:S01]  /*1b7d0*/  @P4 LDC R26, c[0x0][0xbec] ;  /* 0x0002fb00ff1a4b82 */ /* 0x000f220000000800 */
[----:B------:R2:W5:Y:S01]  /*1b7e0*/  @P1 LDG.E R85, desc[UR40][R4.64] ;  /* 0x0000002804551981 */ /* 0x000562000c1e1900 */
[----:B------:R-:W-:-:S06]  /*1b7f0*/  ISETP.NE.AND.EX P2, PT, RZ, UR5, PT, P2 ;  /* 0x00000005ff007c0c */ /* 0x000fcc000bf45320 */
[----:B------:R-:W4:Y:S08]  /*1b800*/  @P4 LDC R87, c[0x0][0xbf0] ;  /* 0x0002fc00ff574b82 */ /* 0x000f300000000800 */
[----:B--2---:R2:W2:Y:S01]  /*1b810*/  LDC.64 R4, c[0x0][R24+0x210] ;  /* 0x0000840018047b82 */ /* 0x0044a20000000a00 */
[----:B------:R-:W-:Y:S02]  /*1b820*/  SHF.R.S32.HI R25, RZ, 0x1f, R92 ;  /* 0x0000001fff197819 */ /* 0x000fe4000001145c */
[----:B------:R-:W-:-:S02]  /*1b830*/  SEL R81, R92, RZ, !P2 ;  /* 0x000000ff5c517207 */ /* 0x000fc40005000000 */
[----:B------:R-:W-:-:S03]  /*1b840*/  SEL R25, R25, RZ, !P2 ;  /* 0x000000ff19197207 */ /* 0x000fc60005000000 */
[----:B------:R-:W-:Y:S01]  /*1b850*/  IMAD R7, R7, R81, RZ ;  /* 0x0000005107077224 */ /* 0x000fe200078e02ff */
[----:B------:R-:W-:Y:S01]  /*1b860*/  SEL R27, R89, RZ, P3 ;  /* 0x000000ff591b7207 */ /* 0x000fe20001800000 */
[----:B-1----:R-:W1:Y:S02]  /*1b870*/  @!P3 LDC R14, c[0x0][0xb50] ;  /* 0x0002d400ff0ebb82 */ /* 0x002e640000000800 */
[C---:B------:R-:W-:Y:S02]  /*1b880*/  IMAD R31, R6.reuse, R25, R7 ;  /* 0x00000019061f7224 */ /* 0x040fe400078e0207 */
[----:B------:R-:W-:-:S04]  /*1b890*/  IMAD.WIDE.U32 R6, R6, R81, RZ ;  /* 0x0000005106067225 */ /* 0x000fc800078e00ff */
[-C--:B------:R-:W-:Y:S01]  /*1b8a0*/  IMAD R29, R11, R154.reuse, RZ ;  /* 0x0000009a0b1d7224 */ /* 0x080fe200078e02ff */
[----:B------:R-:W1:Y:S01]  /*1b8b0*/  @!P3 LDC R15, c[0x0][0xb54] ;  /* 0x0002d500ff0fbb82 */ /* 0x000e620000000800 */
[----:B------:R-:W-:-:S04]  /*1b8c0*/  IMAD.WIDE.U32 R10, R10, R154, RZ ;  /* 0x0000009a0a0a7225 */ /* 0x000fc800078e00ff */
[----:B------:R-:W-:Y:S02]  /*1b8d0*/  IMAD.IADD R25, R91, 0x1, R90 ;  /* 0x000000015b197824 */ /* 0x000fe400078e025a */
[----:B------:R-:W-:Y:S02]  /*1b8e0*/  IMAD.IADD R28, R11, 0x1, R29 ;  /* 0x000000010b1c7824 */ /* 0x000fe400078e021d */
[----:B------:R-:W-:Y:S02]  /*1b8f0*/  IMAD.IADD R11, R7, 0x1, R31 ;  /* 0x00000001070b7824 */ /* 0x000fe400078e021f */
[----:B------:R-:W-:Y:S02]  /*1b900*/  IMAD.MOV.U32 R7, RZ, RZ, R25 ;  /* 0x000000ffff077224 */ /* 0x000fe400078e0019 */
[-C--:B0-----:R-:W-:Y:S02]  /*1b910*/  IMAD R29, R13, R27.reuse, RZ ;  /* 0x0000001b0d1d7224 */ /* 0x081fe400078e02ff */
[----:B------:R-:W-:-:S04]  /*1b920*/  IMAD.WIDE.U32 R12, R12, R27, RZ ;  /* 0x0000001b0c0c7225 */ /* 0x000fc800078e00ff */
[----:B------:R-:W-:Y:S01]  /*1b930*/  IMAD.IADD R29, R13, 0x1, R29 ;  /* 0x000000010d1d7824 */ /* 0x000fe200078e021d */
[--C-:B---3--:R-:W-:Y:S01]  /*1b940*/  IADD3 R10, P2, P5, R6, R10, R3.reuse ;  /* 0x0000000a060a7210 */ /* 0x108fe20007d5e003 */
[----:B----4-:R-:W-:Y:S01]  /*1b950*/  @P4 IMAD.HI.U32 R6, R25, R26, RZ ;  /* 0x0000001a19064227 */ /* 0x010fe200078e00ff */
        /* <DEDUP_REMOVED lines=12> */
[----:B-1----:R-:W-:-:S03]  /*1ba20*/  LEA R14, P2, R12, R14, 0x2 ;  /* 0x0000000e0c0e7211 */ /* 0x002fc600078410ff */
[----:B------:R-:W-:-:S05]  /*1ba30*/  IMAD.IADD R4, R13, 0x1, R5 ;  /* 0x000000010d047824 */ /* 0x000fca00078e0205 */
[----:B------:R-:W-:Y:S01]  /*1ba40*/  LEA.HI.X R15, R12, R15, R4, 0x2, P2 ;  /* 0x0000000f0c0f7211 */ /* 0x000fe200010f1404 */
[----:B------:R-:W-:Y:S06]  /*1ba50*/  @P1 BRA `(.L_x_1442) ;  /* 0x0000000000101947 */ /* 0x000fec0003800000 */
[----:B------:R-:W-:Y:S05]  /*1ba60*/  @!P0 BRA `(.L_x_1442) ;  /* 0x00000000000c8947 */ /* 0x000fea0003800000 */
[----:B------:R-:W2:Y:S04]  /*1ba70*/  LDG.E R4, desc[UR40][R8.64] ;  /* 0x0000002808047981 */ /* 0x000ea8000c1e1900 */
[----:B-----5:R-:W2:Y:S02]  /*1ba80*/  LDG.E R85, desc[UR40][R8.64+0x4] ;  /* 0x0000042808557981 */ /* 0x020ea4000c1e1900 */
[----:B--2---:R-:W-:-:S07]  /*1ba90*/  IMAD.IADD R85, R85, 0x1, -R4 ;  /* 0x0000000155557824 */ /* 0x004fce00078e0a04 */
.L_x_1442:
        /* <DEDUP_REMOVED lines=13> */
[----:B--2---:R-:W-:-:S04]  /*1bb70*/  IMAD.IADD R11, R9, 0x1, R90 ;  /* 0x00000001090b7824 */ /* 0x004fc800078e025a */
[C---:B------:R-:W-:Y:S01]  /*1bb80*/  VIADD R9, R11.reuse, 0x8 ;  /* 0x000000080b097836 */ /* 0x040fe20000000000 */
[----:B------:R-:W-:-:S04]  /*1bb90*/  ISETP.GE.OR P1, PT, R11, R82, P0 ;  /* 0x000000520b00720c */ /* 0x000fc80000726670 */
[----:B------:R-:W-:-:S09]  /*1bba0*/  ISETP.GE.OR P0, PT, R9, R82, P0 ;  /* 0x000000520900720c */ /* 0x000fd20000706670 */
[----:B0-----:R0:W-:Y:S04]  /*1bbb0*/  @!P1 ST.E desc[UR40][R4.64], R0 ;  /* 0x0000000004009985 */ /* 0x0011e8000c101928 */
[----:B------:R0:W-:Y:S01]  /*1bbc0*/  @!P0 ST.E desc[UR40][R6.64], R2 ;  /* 0x0000000206008985 */ /* 0x0001e2000c101928 */
[----:B------:R-:W-:Y:S05]  /*1bbd0*/  @P3 BRA `(.L_x_1443) ;  /* 0x00000008001c3947 */ /* 0x000fea0003800000 */
[----:B------:R-:W0:Y:S01]  /*1bbe0*/  LDL R84, [R1+0x4c] ;  /* 0x00004c0001547983 */ /* 0x000e220000100800 */
[----:B------:R-:W1:Y:S01]  /*1bbf0*/  @P4 LDC R39, c[0x0][0xbec] ;  /* 0x0002fb00ff274b82 */ /* 0x000e620000000800 */
[----:B------:R-:W-:Y:S02]  /*1bc00*/  ULDC.64 UR4, c[0x0][0xaa0] ;  /* 0x0002a80000047ab9 */ /* 0x000fe40000000a00 */
[----:B------:R-:W5:Y:S04]  /*1bc10*/  LDL R46, [R1+0x8c] ;  /* 0x00008c00012e7983 */ /* 0x000f680000100800 */
[----:B------:R-:W5:Y:S01]  /*1bc20*/  LDL R45, [R1+0x6c] ;  /* 0x00006c00012d7983 */ /* 0x000f620000100800 */
[----:B------:R-:W2:Y:S03]  /*1bc30*/  @P4 LDC R41, c[0x0][0xbf0] ;  /* 0x0002fc00ff294b82 */ /* 0x000ea60000000800 */
[----:B------:R-:W5:Y:S04]  /*1bc40*/  LDL R44, [R1+0x88] ;  /* 0x00008800012c7983 */ /* 0x000f680000100800 */
[----:B------:R-:W5:Y:S01]  /*1bc50*/  LDL R42, [R1+0x74] ;  /* 0x00007400012a7983 */ /* 0x000f620000100800 */
[----:B------:R-:W3:Y:S02]  /*1bc60*/  S2R R8, SR_TID.X ;  /* 0x0000000000087919 */ /* 0x000ee40000002100 */
[----:B---3--:R-:W-:-:S05]  /*1bc70*/  VIADD R87, R8, 0xffffff80 ;  /* 0xffffff8008577836 */ /* 0x008fca0000000000 */
[----:B------:R-:W-:-:S04]  /*1bc80*/  SHF.R.S32.HI R86, RZ, 0x1f, R87 ;  /* 0x0000001fff567819 */ /* 0x000fc80000011457 */
[----:B------:R-:W-:-:S04]  /*1bc90*/  LEA.HI R86, R86, R87, RZ, 0x2 ;  /* 0x0000005756567211 */ /* 0x000fc800078f10ff */
[----:B------:R-:W-:Y:S02]  /*1bca0*/  SHF.R.S32.HI R86, RZ, 0x2, R86 ;  /* 0x00000002ff567819 */ /* 0x000fe40000011456 */
[----:B------:R-:W-:-:S04]  /*1bcb0*/  SHF.R.S32.HI R36, RZ, 0x1f, R87 ;  /* 0x0000001fff247819 */ /* 0x000fc80000011457 */
[----:B------:R-:W-:-:S04]  /*1bcc0*/  LEA.HI R36, R36, R87, RZ, 0x2 ;  /* 0x0000005724247211 */ /* 0x000fc800078f10ff */
[----:B------:R-:W-:-:S05]  /*1bcd0*/  LOP3.LUT R36, R36, 0xfffffffc, RZ, 0xc0, !PT ;  /* 0xfffffffc24247812 */ /* 0x000fca00078ec0ff */
[----:B------:R-:W-:Y:S02]  /*1bce0*/  IMAD.IADD R36, R87, 0x1, -R36 ;  /* 0x0000000157247824 */ /* 0x000fe400078e0a24 */
[C---:B------:R-:W-:Y:S01]  /*1bcf0*/  IMAD.IADD R43, R86.reuse, 0x1, R90 ;  /* 0x00000001562b7824 */ /* 0x040fe200078e025a */
[----:B------:R-:W-:Y:S01]  /*1bd00*/  BSSY B1, `(.L_x_1444) ;  /* 0x0000061000017945 */ /* 0x000fe20003800000 */
[----:B0-----:R-:W-:-:S04]  /*1bd10*/  IMAD R5, R86, 0x20, R84 ;  /* 0x0000002056057824 */ /* 0x001fc800078e0254 */
[----:B------:R-:W-:-:S03]  /*1bd20*/  IMAD.WIDE R20, R5, 0x2, R20 ;  /* 0x0000000205147825 */ /* 0x000fc600078e0214 */
[----:B------:R-:W-:-:S04]  /*1bd30*/  IADD3 R5, P5, R20, 0x7800, RZ ;  /* 0x0000780014057810 */ /* 0x000fc80007fbe0ff */
[----:B------:R-:W-:-:S04]  /*1bd40*/  LOP3.LUT R0, R5, 0x180, RZ, 0xc0, !PT ;  /* 0x0000018005007812 */ /* 0x000fc800078ec0ff */
[----:B------:R-:W-:Y:S02]  /*1bd50*/  SHF.R.U64 R0, R0, 0x3, RZ ;  /* 0x0000000300007819 */ /* 0x000fe400000012ff */
[----:B------:R-:W-:Y:S02]  /*1bd60*/  LOP3.LUT R7, R20, 0x180, RZ, 0xc0, !PT ;  /* 0x0000018014077812 */ /* 0x000fe400078ec0ff */
[----:B------:R-:W-:Y:S01]  /*1bd70*/  LOP3.LUT R32, R0, R5, RZ, 0x3c, !PT ;  /* 0x0000000500207212 */ /* 0x000fe200078e3cff */
[----:B------:R-:W-:Y:S01]  /*1bd80*/  IMAD R0, R83, UR4, RZ ;  /* 0x0000000453007c24 */ /* 0x000fe2000f8e02ff */
[C---:B------:R-:W-:Y:S02]  /*1bd90*/  IADD3 R9, P0, R20.reuse, 0x1800, RZ ;  /* 0x0000180014097810 */ /* 0x040fe40007f1e0ff */
[C---:B------:R-:W-:Y:S01]  /*1bda0*/  IADD3 R13, P1, R20.reuse, 0x3000, RZ ;  /* 0x00003000140d7810 */ /* 0x040fe20007f3e0ff */
[C---:B------:R-:W-:Y:S01]  /*1bdb0*/  IMAD R37, R3.reuse, UR5, R0 ;  /* 0x0000000503257c24 */ /* 0x040fe2000f8e0200 */
[C---:B------:R-:W-:Y:S01]  /*1bdc0*/  IADD3 R25, P2, R20.reuse, 0x4800, RZ ;  /* 0x0000480014197810 */ /* 0x040fe20007f5e0ff */
[----:B------:R-:W-:Y:S01]  /*1bdd0*/  IMAD.WIDE.U32 R2, R3, UR4, RZ ;  /* 0x0000000403027c25 */ /* 0x000fe2000f8e00ff */
[----:B------:R-:W-:Y:S01]  /*1bde0*/  IADD3 R29, P3, R20, 0x6000, RZ ;  /* 0x00006000141d7810 */ /* 0x000fe20007f7e0ff */
[----:B------:R-:W-:Y:S01]  /*1bdf0*/  ULDC.64 UR4, c[0x0][0xae8] ;  /* 0x0002ba0000047ab9 */ /* 0x000fe20000000a00 */
[----:B------:R-:W-:Y:S01]  /*1be00*/  SHF.R.U64 R7, R7, 0x3, RZ ;  /* 0x0000000307077819 */ /* 0x000fe200000012ff */
[----:B------:R-:W-:Y:S01]  /*1be10*/  IMAD R0, R36, 0x60, R86 ;  /* 0x0000006024007824 */ /* 0x000fe200078e0256 */
[----:B------:R-:W-:Y:S01]  /*1be20*/  LOP3.LUT R8, R9, 0x180, RZ, 0xc0, !PT ;  /* 0x0000018009087812 */ /* 0x000fe200078ec0ff */
[----:B------:R-:W-:Y:S01]  /*1be30*/  IMAD.IADD R3, R3, 0x1, R37 ;  /* 0x0000000103037824 */ /* 0x000fe200078e0225 */
[----:B------:R-:W-:-:S02]  /*1be40*/  LOP3.LUT R12, R13, 0x180, RZ, 0xc0, !PT ;  /* 0x000001800d0c7812 */ /* 0x000fc400078ec0ff */
[----:B------:R-:W-:Y:S02]  /*1be50*/  LOP3.LUT R24, R25, 0x180, RZ, 0xc0, !PT ;  /* 0x0000018019187812 */ /* 0x000fe400078ec0ff */
[----:B------:R-:W-:Y:S02]  /*1be60*/  LOP3.LUT R28, R29, 0x180, RZ, 0xc0, !PT ;  /* 0x000001801d1c7812 */ /* 0x000fe400078ec0ff */
[----:B------:R-:W-:Y:S01]  /*1be70*/  LOP3.LUT R20, R7, R20, RZ, 0x3c, !PT ;  /* 0x0000001407147212 */ /* 0x000fe200078e3cff */
[----:B------:R-:W-:Y:S01]  /*1be80*/  IMAD.IADD R36, R90, 0x1, R0 ;  /* 0x000000015a247824 */ /* 0x000fe200078e0200 */
[----:B------:R-:W-:Y:S01]  /*1be90*/  SHF.R.U64 R8, R8, 0x3, RZ ;  /* 0x0000000308087819 */ /* 0x000fe200000012ff */
[----:B------:R-:W-:Y:S01]  /*1bea0*/  IMAD.WIDE.U32 R2, R154, UR4, R2 ;  /* 0x000000049a027c25 */ /* 0x000fe2000f8e0002 */
[----:B------:R-:W-:Y:S01]  /*1beb0*/  SHF.R.U64 R12, R12, 0x3, RZ ;  /* 0x000000030c0c7819 */ /* 0x000fe200000012ff */
[----:B------:R0:W5:Y:S01]  /*1bec0*/  LD.E.128 R4, desc[UR40][R20.64] ;  /* 0x0000002814047980 */ /* 0x000162000c101d00 */
[----:B------:R-:W-:-:S02]  /*1bed0*/  SHF.R.U64 R24, R24, 0x3, RZ ;  /* 0x0000000318187819 */ /* 0x000fc400000012ff */
[----:B------:R-:W-:Y:S01]  /*1bee0*/  SHF.R.U64 R28, R28, 0x3, RZ ;  /* 0x000000031c1c7819 */ /* 0x000fe200000012ff */
[----:B-1----:R-:W-:Y:S01]  /*1bef0*/  @P4 IMAD.HI.U32 R0, R36, R39, RZ ;  /* 0x0000002724004227 */ /* 0x002fe200078e00ff */
[----:B------:R-:W-:Y:S02]  /*1bf00*/  LOP3.LUT R8, R8, R9, RZ, 0x3c, !PT ;  /* 0x0000000908087212 */ /* 0x000fe400078e3cff */
[----:B------:R-:W-:Y:S01]  /*1bf10*/  LOP3.LUT R12, R12, R13, RZ, 0x3c, !PT ;  /* 0x0000000d0c0c7212 */ /* 0x000fe200078e3cff */
[----:B------:R-:W-:Y:S01]  /*1bf20*/  IMAD R3, R154, UR5, R3 ;  /* 0x000000059a037c24 */ /* 0x000fe2000f8e0203 */
[----:B0-----:R-:W-:Y:S01]  /*1bf30*/  SHF.R.S32.HI R20, RZ, 0x1f, R81 ;  /* 0x0000001fff147819 */ /* 0x001fe20000011451 */
[--C-:B------:R-:W-:Y:S01]  /*1bf40*/  IMAD.X R9, RZ, RZ, R21.reuse, P0 ;  /* 0x000000ffff097224 */ /* 0x100fe200000e0615 */
[----:B------:R-:W-:Y:S01]  /*1bf50*/  LOP3.LUT R24, R24, R25, RZ, 0x3c, !PT ;  /* 0x0000001918187212 */ /* 0x000fe200078e3cff */
[--C-:B------:R-:W-:Y:S01]  /*1bf60*/  IMAD.X R13, RZ, RZ, R21.reuse, P1 ;  /* 0x000000ffff0d7224 */ /* 0x100fe200008e0615 */
[----:B------:R-:W-:Y:S01]  /*1bf70*/  LOP3.LUT R28, R28, R29, RZ, 0x3c, !PT ;  /* 0x0000001d1c1c7212 */ /* 0x000fe200078e3cff */
[--C-:B------:R-:W-:Y:S01]  /*1bf80*/  IMAD.X R25, RZ, RZ, R21.reuse, P2 ;  /* 0x000000ffff197224 */ /* 0x100fe200010e0615 */
[----:B------:R-:W-:Y:S01]  /*1bf90*/  ULDC.64 UR4, c[0x0][0xaf0] ;  /* 0x0002bc0000047ab9 */ /* 0x000fe20000000a00 */
[--C-:B------:R-:W-:Y:S01]  /*1bfa0*/  IMAD.X R29, RZ, RZ, R21.reuse, P3 ;  /* 0x000000ffff1d7224 */ /* 0x100fe200018e0615 */
[----:B------:R-:W5:Y:S01]  /*1bfb0*/  LD.E.128 R8, desc[UR40][R8.64] ;  /* 0x0000002808087980 */ /* 0x000f62000c101d00 */
[----:B------:R-:W-:-:S02]  /*1bfc0*/  IMAD.X R33, RZ, RZ, R21, P5 ;  /* 0x000000ffff217224 */ /* 0x000fc400028e0615 */
[----:B------:R-:W-:Y:S01]  /*1bfd0*/  IMAD.MOV.U32 R21, RZ, RZ, R36 ;  /* 0x000000ffff157224 */ /* 0x000fe200078e0024 */
[----:B--2---:R-:W-:Y:S01]  /*1bfe0*/  @P4 SHF.R.U32.HI R21, RZ, R41, R0 ;  /* 0x00000029ff154219 */ /* 0x004fe20000011600 */
[----:B------:R-:W-:Y:S01]  /*1bff0*/  IMAD R20, R20, UR4, RZ ;  /* 0x0000000414147c24 */ /* 0x000fe2000f8e02ff */
[----:B------:R-:W5:Y:S01]  /*1c000*/  LD.E.128 R12, desc[UR40][R12.64] ;  /* 0x000000280c0c7980 */ /* 0x000f62000c101d00 */
[C---:B------:R-:W-:Y:S01]  /*1c010*/  IMAD.WIDE.U32 R2, R81.reuse, UR4, R2 ;  /* 0x0000000451027c25 */ /* 0x040fe2000f8e0002 */
[--C-:B------:R-:W-:Y:S02]  /*1c020*/  SHF.R.S32.HI R0, RZ, 0x1f, R21.reuse ;  /* 0x0000001fff007819 */ /* 0x100fe40000011415 */
[----:B------:R-:W5:Y:S01]  /*1c030*/  LD.E.128 R24, desc[UR40][R24.64] ;  /* 0x0000002818187980 */ /* 0x000f62000c101d00 */
[----:B------:R-:W-:Y:S01]  /*1c040*/  IMAD R37, R81, UR5, R20 ;  /* 0x0000000551257c24 */ /* 0x000fe2000f8e0214 */
[----:B------:R-:W-:Y:S01]  /*1c050*/  ULDC.64 UR4, c[0x0][0xae0] ;  /* 0x0002b80000047ab9 */ /* 0x000fe20000000a00 */
[----:B------:R-:W-:Y:S01]  /*1c060*/  IMAD.MOV R39, RZ, RZ, -R21 ;  /* 0x000000ffff277224 */ /* 0x000fe200078e0a15 */
[----:B------:R-:W5:Y:S01]  /*1c070*/  LD.E.128 R28, desc[UR40][R28.64] ;  /* 0x000000281c1c7980 */ /* 0x000f62000c101d00 */
[----:B------:R-:W-:-:S02]  /*1c080*/  IMAD.IADD R3, R3, 0x1, R37 ;  /* 0x0000000103037824 */ /* 0x000fc400078e0225 */
[----:B------:R-:W-:Y:S01]  /*1c090*/  IMAD R0, R0, UR4, RZ ;  /* 0x0000000400007c24 */ /* 0x000fe2000f8e02ff */
[----:B------:R-:W5:Y:S01]  /*1c0a0*/  LD.E.128 R32, desc[UR40][R32.64] ;  /* 0x0000002820207980 */ /* 0x000f62000c101d00 */
[----:B------:R-:W-:Y:S02]  /*1c0b0*/  IMAD R37, R80, R39, R36 ;  /* 0x0000002750257224 */ /* 0x000fe400078e0224 */
[C---:B------:R-:W-:Y:S01]  /*1c0c0*/  IMAD R39, R21.reuse, UR5, R0 ;  /* 0x0000000515277c24 */ /* 0x040fe2000f8e0200 */
[----:B------:R-:W-:Y:S01]  /*1c0d0*/  @!PT LDS RZ, [RZ] ;  /* 0x00000000fffff984 */ /* 0x000fe20000000800 */
[----:B------:R-:W-:Y:S01]  /*1c0e0*/  @!PT LDS RZ, [RZ] ;  /* 0x00000000fffff984 */ /* 0x000fe20000000800 */
[----:B------:R-:W-:Y:S01]  /*1c0f0*/  @!PT LDS RZ, [RZ] ;  /* 0x00000000fffff984 */ /* 0x000fe20000000800 */
[----:B------:R-:W-:Y:S01]  /*1c100*/  @!PT LDS RZ, [RZ] ;  /* 0x00000000fffff984 */ /* 0x000fe20000000800 */
[----:B------:R0:W-:Y:S06]  /*1c110*/  MEMBAR.ALL.CTA ;  /* 0x0000000000007992 */ /* 0x0001ec0000008000 */
[----:B0-----:R-:W0:Y:S01]  /*1c120*/  FENCE.VIEW.ASYNC.S ;  /* 0x00000000000073c6 */ /* 0x001e220000000000 */
[----:B------:R-:W-:Y:S01]  /*1c130*/  IMAD.WIDE.U32 R2, R21, UR4, R2 ;  /* 0x0000000415027c25 */ /* 0x000fe2000f8e0002 */
[----:B------:R-:W-:Y:S01]  /*1c140*/  SHF.R.S32.HI R0, RZ, 0x1f, R37 ;  /* 0x0000001fff007819 */ /* 0x000fe20000011425 */
[----:B------:R-:W-:-:S02]  /*1c150*/  ULDC.64 UR4, c[0x0][0xad8] ;  /* 0x0002b60000047ab9 */ /* 0x000fc40000000a00 */
        /* <DEDUP_REMOVED lines=11> */
[----:B0-----:R0:W1:Y:S01]  /*1c210*/  SHFL.IDX PT, R20, R40, RZ, 0x1c1f ;  /* 0x001c1fff28147589 */ /* 0x00106200000e0000 */
[----:B------:R0:W-:Y:S03]  /*1c220*/  SYNCS.ARRIVE.TRANS64.RED.A1T0 RZ, [R0+URZ], RZ ;  /* 0x000000ff00ff79a7 */ /* 0x0001e6000810043f */
[----:B------:R0:W2:Y:S01]  /*1c230*/  SHFL.IDX PT, R21, R41, RZ, 0x1c1f ;  /* 0x001c1fff29157589 */ /* 0x0000a200000e0000 */
[----:B------:R-:W-:Y:S05]  /*1c240*/  @P0 BRA `(.L_x_1445) ;  /* 0x0000000000300947 */ /* 0x000fea0003800000 */
[----:B------:R-:W-:Y:S02]  /*1c250*/  ULDC UR4, c[0x0][0xac8] ;  /* 0x0002b20000047ab9 */ /* 0x000fe40000000800 */
[----:B-----5:R-:W-:Y:S02]  /*1c260*/  ISETP.GE.AND P1, PT, R45, UR4, PT ;  /* 0x000000042d007c0c */ /* 0x020fe4000bf26270 */
[----:B------:R-:W-:Y:S02]  /*1c270*/  ISETP.GE.AND P2, PT, R42, UR4, PT ;  /* 0x000000042a007c0c */ /* 0x000fe4000bf46270 */
[----:B------:R-:W-:-:S09]  /*1c280*/  ISETP.GE.AND P0, PT, R84, UR4, PT ;  /* 0x0000000454007c0c */ /* 0x000fd2000bf06270 */
[CC--:B-1----:R-:W-:Y:S02]  /*1c290*/  @!P1 LEA R36, P3, R45.reuse, R20.reuse, 0x1 ;  /* 0x000000142d249211 */ /* 0x0c2fe400078608ff */
[----:B------:R-:W-:Y:S02]  /*1c2a0*/  @!P2 LEA R38, P4, R42, R20, 0x1 ;  /* 0x000000142a26a211 */ /* 0x000fe400078808ff */
[----:B--2---:R-:W-:Y:S01]  /*1c2b0*/  @!P0 IMAD.WIDE R2, R84, 0x2, R20 ;  /* 0x0000000254028825 */ /* 0x004fe200078e0214 */
[-C--:B------:R-:W-:Y:S02]  /*1c2c0*/  @!P1 LEA.HI.X R37, R45, R21.reuse, R46, 0x1, P3 ;  /* 0x000000152d259211 */ /* 0x080fe400018f0c2e */
[----:B------:R-:W-:Y:S02]  /*1c2d0*/  @!P2 LEA.HI.X R39, R42, R21, R44, 0x1, P4 ;  /* 0x000000152a27a211 */ /* 0x000fe400020f0c2c */
[----:B------:R3:W-:Y:S04]  /*1c2e0*/  @!P0 ST.E.128 desc[UR40][R2.64], R4 ;  /* 0x0000000402008985 */ /* 0x0007e8000c101d28 */
[----:B------:R3:W-:Y:S04]  /*1c2f0*/  @!P1 ST.E.128 desc[UR40][R36.64], R12 ;  /* 0x0000000c24009985 */ /* 0x0007e8000c101d28 */
[----:B------:R3:W-:Y:S02]  /*1c300*/  @!P2 ST.E.128 desc[UR40][R38.64], R28 ;  /* 0x0000001c2600a985 */ /* 0x0007e4000c101d28 */
.L_x_1445:
[----:B------:R-:W-:Y:S05]  /*1c310*/  BSYNC B1 ;  /* 0x0000000000017941 */ /* 0x000fea0003800000 */
.L_x_1444:
[----:B---3--:R-:W-:Y:S01]  /*1c320*/  VIADD R3, R43, 0x60 ;  /* 0x000000602b037836 */ /* 0x008fe20000000000 */
[----:B-----5:R3:W4:Y:S04]  /*1c330*/  SHFL.IDX PT, R5, R41, 0x1, 0x1c1f ;  /* 0x003c1f0029057f89 */ /* 0x02072800000e0000 */
[----:B------:R-:W-:Y:S01]  /*1c340*/  ISETP.GE.AND P0, PT, R3, R82, PT ;  /* 0x000000520300720c */ /* 0x000fe20003f06270 */
[----:B------:R3:W0:-:S12]  /*1c350*/  SHFL.IDX PT, R4, R40, 0x1, 0x1c1f ;  /* 0x003c1f0028047f89 */ /* 0x00061800000e0000 */
[----:B---3--:R-:W-:Y:S05]  /*1c360*/  @P0 BRA `(.L_x_1446) ;  /* 0x0000001400bc0947 */ /* 0x008fea0003800000 */
[----:B------:R-:W-:Y:S02]  /*1c370*/  ULDC UR4, c[0x0][0xac8] ;  /* 0x0002b20000047ab9 */ /* 0x000fe40000000800 */
[----:B------:R-:W-:Y:S02]  /*1c380*/  ISETP.GE.AND P2, PT, R45, UR4, PT ;  /* 0x000000042d007c0c */ /* 0x000fe4000bf46270 */
[----:B------:R-:W-:-:S11]  /*1c390*/  ISETP.GE.AND P1, PT, R84, UR4, PT ;  /* 0x0000000454007c0c */ /* 0x000fd6000bf26270 */
[C---:B0-----:R-:W-:Y:S02]  /*1c3a0*/  @!P2 LEA R6, P0, R45.reuse, R4, 0x1 ;  /* 0x000000042d06a211 */ /* 0x041fe400078008ff */
        /* <DEDUP_REMOVED lines=10> */
.L_x_1443:
[----:B0-----:R-:W0:Y:S01]  /*1c450*/  @P4 LDC R2, c[0x0][0xbec] ;  /* 0x0002fb00ff024b82 */ /* 0x001e220000000800 */
[----:B------:R-:W-:Y:S01]  /*1c460*/  ULDC.64 UR4, c[0x0][0xb08] ;  /* 0x0002c20000047ab9 */ /* 0x000fe20000000a00 */
[----:B------:R-:W-:Y:S01]  /*1c470*/  ULDC.64 UR6, c[0x0][0xb30] ;  /* 0x0002cc0000067ab9 */ /* 0x000fe20000000a00 */
[----:B------:R-:W-:Y:S01]  /*1c480*/  IMAD R0, R83, UR4, RZ ;  /* 0x0000000453007c24 */ /* 0x000fe2000f8e02ff */
[----:B------:R-:W-:Y:S01]  /*1c490*/  ISETP.GE.AND P0, PT, R11, R82, PT ;  /* 0x000000520b00720c */ /* 0x000fe20003f06270 */
[C---:B------:R-:W-:Y:S01]  /*1c4a0*/  IMAD.WIDE.U32 R4, R3.reuse, UR4, RZ ;  /* 0x0000000403047c25 */ /* 0x040fe2000f8e00ff */
[----:B------:R-:W-:Y:S01]  /*1c4b0*/  BSSY B1, `(.L_x_1447) ;  /* 0x0000075000017945 */ /* 0x000fe20003800000 */
[----:B------:R-:W-:Y:S01]  /*1c4c0*/  SHF.R.S32.HI R28, RZ, 0x1f, R153 ;  /* 0x0000001fff1c7819 */ /* 0x000fe20000011499 */
[----:B------:R-:W1:Y:S01]  /*1c4d0*/  @P4 LDC R13, c[0x0][0xbf0] ;  /* 0x0002fc00ff0d4b82 */ /* 0x000e620000000800 */
[----:B------:R-:W-:Y:S01]  /*1c4e0*/  IMAD R3, R3, UR5, R0 ;  /* 0x0000000503037c24 */ /* 0x000fe2000f8e0200 */
[----:B------:R-:W-:Y:S01]  /*1c4f0*/  ULDC.64 UR4, c[0x0][0xb38] ;  /* 0x0002ce0000047ab9 */ /* 0x000fe20000000a00 */
[----:B------:R-:W-:Y:S01]  /*1c500*/  SHF.R.S32.HI R0, RZ, 0x1f, R81 ;  /* 0x0000001fff007819 */ /* 0x000fe20000011451 */
[----:B------:R-:W-:-:S02]  /*1c510*/  VIADD R30, R153, 0x8 ;  /* 0x00000008991e7836 */ /* 0x000fc40000000000 */
[----:B------:R-:W-:Y:S02]  /*1c520*/  IMAD.IADD R5, R5, 0x1, R3 ;  /* 0x0000000105057824 */ /* 0x000fe400078e0203 */
[----:B------:R-:W-:Y:S01]  /*1c530*/  IMAD.MOV.U32 R3, RZ, RZ, R25 ;  /* 0x000000ffff037224 */ /* 0x000fe200078e0019 */
[----:B------:R-:W-:Y:S01]  /*1c540*/  SHF.R.S32.HI R31, RZ, 0x1f, R30 ;  /* 0x0000001fff1f7819 */ /* 0x000fe2000001141e */
[----:B------:R-:W-:-:S04]  /*1c550*/  IMAD.WIDE.U32 R4, R154, UR4, R4 ;  /* 0x000000049a047c25 */ /* 0x000fc8000f8e0004 */
[----:B------:R-:W-:Y:S01]  /*1c560*/  IMAD R5, R154, UR5, R5 ;  /* 0x000000059a057c24 */ /* 0x000fe2000f8e0205 */
[----:B------:R-:W-:Y:S01]  /*1c570*/  ULDC.64 UR4, c[0x0][0xb40] ;  /* 0x0002d00000047ab9 */ /* 0x000fe20000000a00 */
[----:B0-----:R-:W-:-:S04]  /*1c580*/  @P4 IMAD.HI.U32 R2, R25, R2, RZ ;  /* 0x0000000219024227 */ /* 0x001fc800078e00ff */
[----:B------:R-:W-:Y:S02]  /*1c590*/  IMAD R0, R0, UR4, RZ ;  /* 0x0000000400007c24 */ /* 0x000fe4000f8e02ff */
[----:B------:R-:W-:Y:S01]  /*1c5a0*/  IMAD.WIDE.U32 R4, R81, UR4, R4 ;  /* 0x0000000451047c25 */ /* 0x000fe2000f8e0004 */
[----:B-1----:R-:W-:-:S03]  /*1c5b0*/  @P4 SHF.R.U32.HI R3, RZ, R13, R2 ;  /* 0x0000000dff034219 */ /* 0x002fc60000011602 */
[----:B------:R-:W-:Y:S01]  /*1c5c0*/  IMAD R7, R81, UR5, R0 ;  /* 0x0000000551077c24 */ /* 0x000fe2000f8e0200 */
[----:B------:R-:W-:Y:S01]  /*1c5d0*/  ULDC.64 UR4, c[0x0][0xb48] ;  /* 0x0002d20000047ab9 */ /* 0x000fe20000000a00 */
[----:B------:R-:W-:Y:S01]  /*1c5e0*/  SHF.R.S32.HI R0, RZ, 0x1f, R3 ;  /* 0x0000001fff007819 */ /* 0x000fe20000011403 */
[----:B------:R-:W-:Y:S02]  /*1c5f0*/  VIADD R2, R16, 0x19c20 ;  /* 0x00019c2010027836 */ /* 0x000fe40000000000 */
[----:B------:R-:W-:Y:S02]  /*1c600*/  IMAD.IADD R5, R5, 0x1, R7 ;  /* 0x0000000105057824 */ /* 0x000fe400078e0207 */
[----:B------:R-:W-:Y:S01]  /*1c610*/  IMAD.MOV R7, RZ, RZ, -R3 ;  /* 0x000000ffff077224 */ /* 0x000fe200078e0a03 */
[----:B------:R-:W-:Y:S01]  /*1c620*/  PRMT R2, RZ, 0x654, R2 ;  /* 0x00000654ff027816 */ /* 0x000fe20000000002 */
[----:B------:R-:W-:-:S03]  /*1c630*/  IMAD.WIDE.U32 R4, R89, UR4, R4 ;  /* 0x0000000459047c25 */ /* 0x000fc6000f8e0004 */
[----:B------:R0:W-:Y:S01]  /*1c640*/  SYNCS.ARRIVE.TRANS64.RED.A1T0 RZ, [R2+URZ], RZ ;  /* 0x000000ff02ff79a7 */ /* 0x0001e2000810043f */
[----:B------:R-:W-:Y:S02]  /*1c650*/  IMAD R7, R80, R7, R25 ;  /* 0x0000000750077224 */ /* 0x000fe400078e0219 */
[----:B------:R-:W-:Y:S02]  /*1c660*/  IMAD R0, R0, UR6, RZ ;  /* 0x0000000600007c24 */ /* 0x000fe4000f8e02ff */
[----:B------:R-:W-:Y:S01]  /*1c670*/  IMAD R5, R89, UR5, R5 ;  /* 0x0000000559057c24 */ /* 0x000fe2000f8e0205 */
[----:B------:R-:W-:Y:S01]  /*1c680*/  ULDC.64 UR4, c[0x0][0xb28] ;  /* 0x0002ca0000047ab9 */ /* 0x000fe20000000a00 */
        /* <DEDUP_REMOVED lines=9> */
[C---:B------:R-:W-:Y:S01]  /*1c720*/  LEA R24, P1, R4.reuse, UR4, 0x2 ;  /* 0x0000000404187c11 */ /* 0x040fe2000f8210ff */
[C---:B------:R-:W-:Y:S02]  /*1c730*/  VIADD R80, R153.reuse, 0x10 ;  /* 0x0000001099507836 */ /* 0x040fe40000000000 */
[C---:B------:R-:W-:Y:S01]  /*1c740*/  VIADD R84, R153.reuse, 0x18 ;  /* 0x0000001899547836 */ /* 0x040fe20000000000 */
[----:B------:R-:W-:Y:S01]  /*1c750*/  LEA.HI.X R26, R4, UR5, R3, 0x2, P1 ;  /* 0x00000005041a7c11 */ /* 0x000fe200088f1403 */
[C---:B------:R-:W-:Y:S01]  /*1c760*/  VIADD R95, R153.reuse, 0x38 ;  /* 0x00000038995f7836 */ /* 0x040fe20000000000 */
[----:B------:R0:W1:Y:S01]  /*1c770*/  SHFL.IDX PT, R29, R24, RZ, 0x1c1f ;  /* 0x001c1fff181d7589 */ /* 0x00006200000e0000 */
[C---:B------:R-:W-:Y:S01]  /*1c780*/  VIADD R86, R153.reuse, 0x20 ;  /* 0x0000002099567836 */ /* 0x040fe20000000000 */
[----:B------:R-:W-:Y:S01]  /*1c790*/  SHF.R.S32.HI R81, RZ, 0x1f, R80 ;  /* 0x0000001fff517819 */ /* 0x000fe20000011450 */
[C---:B------:R-:W-:Y:S01]  /*1c7a0*/  VIADD R20, R153.reuse, 0x28 ;  /* 0x0000002899147836 */ /* 0x040fe20000000000 */
[----:B------:R0:W2:Y:S01]  /*1c7b0*/  SHFL.IDX PT, R27, R26, RZ, 0x1c1f ;  /* 0x001c1fff1a1b7589 */ /* 0x0000a200000e0000 */
        /* <DEDUP_REMOVED lines=18> */
[----:B0-----:R-:W-:Y:S06]  /*1c8e0*/  @P0 BRA `(.L_x_1448) ;  /* 0x0000000000c40947 */ /* 0x001fec0003800000 */
[----:B------:R-:W-:Y:S02]  /*1c8f0*/  ULDC UR4, c[0x0][0xac8] ;  /* 0x0002b20000047ab9 */ /* 0x000fe40000000800 */
[----:B------:R-:W-:Y:S02]  /*1c900*/  ISETP.GE.AND P2, PT, R153, UR4, PT ;  /* 0x0000000499007c0c */ /* 0x000fe4000bf46270 */
[----:B------:R-:W-:Y:S02]  /*1c910*/  ISETP.GE.AND P4, PT, R30, UR4, PT ;  /* 0x000000041e007c0c */ /* 0x000fe4000bf86270 */
[----:B------:R-:W-:Y:S02]  /*1c920*/  ISETP.GE.AND P3, PT, R80, UR4, PT ;  /* 0x0000000450007c0c */ /* 0x000fe4000bf66270 */
[----:B------:R-:W-:-:S07]  /*1c930*/  ISETP.GE.AND P0, PT, R84, UR4, PT ;  /* 0x0000000454007c0c */ /* 0x000fce000bf06270 */
[CC--:B-1----:R-:W-:Y:S02]  /*1c940*/  @!P2 LEA R4, P1, R153.reuse, R29.reuse, 0x2 ;  /* 0x0000001d9904a211 */ /* 0x0c2fe400078210ff */
[----:B------:R-:W-:Y:S02]  /*1c950*/  @!P4 LEA R6, P6, R30, R29, 0x2 ;  /* 0x0000001d1e06c211 */ /* 0x000fe400078c10ff */
[-C--:B--2---:R-:W-:Y:S02]  /*1c960*/  @!P2 LEA.HI.X R5, R153, R27.reuse, R28, 0x2, P1 ;  /* 0x0000001b9905a211 */ /* 0x084fe400008f141c */
[----:B------:R-:W-:Y:S02]  /*1c970*/  ISETP.GE.AND P1, PT, R86, UR4, PT ;  /* 0x0000000456007c0c */ /* 0x000fe4000bf26270 */
[----:B------:R-:W-:Y:S01]  /*1c980*/  @!P4 LEA.HI.X R7, R30, R27, R31, 0x2, P6 ;  /* 0x0000001b1e07c211 */ /* 0x000fe200030f141f */
[----:B------:R-:W-:Y:S01]  /*1c990*/  @!P2 ST.E.64 desc[UR40][R4.64], R36 ;  /* 0x000000240400a985 */ /* 0x000fe2000c101b28 */
[----:B------:R-:W-:-:S02]  /*1c9a0*/  ISETP.GE.AND P2, PT, R20, UR4, PT ;  /* 0x0000000414007c0c */ /* 0x000fc4000bf46270 */
[----:B------:R-:W-:Y:S01]  /*1c9b0*/  @!P3 LEA R2, P5, R80, R29, 0x2 ;  /* 0x0000001d5002b211 */ /* 0x000fe200078a10ff */
[----:B------:R-:W-:Y:S01]  /*1c9c0*/  @!P4 ST.E.64 desc[UR40][R6.64], R38 ;  /* 0x000000260600c985 */ /* 0x000fe2000c101b28 */
[----:B------:R-:W-:Y:S02]  /*1c9d0*/  ISETP.GE.AND P4, PT, R8, UR4, PT ;  /* 0x0000000408007c0c */ /* 0x000fe4000bf86270 */
[----:B------:R-:W-:Y:S02]  /*1c9e0*/  @!P3 LEA.HI.X R3, R80, R27, R81, 0x2, P5 ;  /* 0x0000001b5003b211 */ /* 0x000fe400028f1451 */
[-C--:B------:R-:W-:Y:S02]  /*1c9f0*/  @!P0 LEA R10, P6, R84, R29.reuse, 0x2 ;  /* 0x0000001d540a8211 */ /* 0x080fe400078c10ff */
[----:B------:R-:W-:Y:S01]  /*1ca00*/  @!P1 LEA R14, P5, R86, R29, 0x2 ;  /* 0x0000001d560e9211 */ /* 0x000fe200078a10ff */
[----:B------:R0:W-:Y:S01]  /*1ca10*/  @!P3 ST.E.64 desc[UR40][R2.64], R44 ;  /* 0x0000002c0200b985 */ /* 0x0001e2000c101b28 */
[----:B------:R-:W-:-:S02]  /*1ca20*/  @!P0 LEA.HI.X R11, R84, R27, R83, 0x2, P6 ;  /* 0x0000001b540b8211 */ /* 0x000fc400030f1453 */
[----:B------:R-:W-:Y:S02]  /*1ca30*/  ISETP.GE.AND P3, PT, R95, UR4, PT ;  /* 0x000000045f007c0c */ /* 0x000fe4000bf66270 */
[----:B------:R-:W-:Y:S01]  /*1ca40*/  @!P2 LEA R12, P6, R20, R29, 0x2 ;  /* 0x0000001d140ca211 */ /* 0x000fe200078c10ff */
[----:B------:R-:W-:Y:S01]  /*1ca50*/  @!P0 ST.E.64 desc[UR40][R10.64], R46 ;  /* 0x0000002e0a008985 */ /* 0x000fe2000c101b28 */
[-C--:B------:R-:W-:Y:S02]  /*1ca60*/  @!P1 LEA.HI.X R15, R86, R27.reuse, R85, 0x2, P5 ;  /* 0x0000001b560f9211 */ /* 0x080fe400028f1455 */
[----:B------:R-:W-:Y:S02]  /*1ca70*/  @!P2 LEA.HI.X R13, R20, R27, R25, 0x2, P6 ;  /* 0x0000001b140da211 */ /* 0x000fe400030f1419 */
[----:B------:R-:W-:Y:S01]  /*1ca80*/  ISETP.GE.AND P0, PT, R93, UR4, PT ;  /* 0x000000045d007c0c */ /* 0x000fe2000bf06270 */
[----:B------:R-:W-:Y:S01]  /*1ca90*/  @!P1 ST.E.64 desc[UR40][R14.64], R52 ;  /* 0x000000340e009985 */ /* 0x000fe2000c101b28 */
[----:B------:R-:W-:-:S02]  /*1caa0*/  ISETP.GE.AND P5, PT, R91, UR4, PT ;  /* 0x000000045b007c0c */ /* 0x000fc4000bfa6270 */
[C---:B0-----:R-:W-:Y:S01]  /*1cab0*/  @!P4 LEA R2, P1, R8.reuse, R29, 0x2 ;  /* 0x0000001d0802c211 */ /* 0x041fe200078210ff */
[----:B------:R0:W-:Y:S01]  /*1cac0*/  @!P2 ST.E.64 desc[UR40][R12.64], R54 ;  /* 0x000000360c00a985 */ /* 0x0001e2000c101b28 */
[----:B------:R-:W-:Y:S02]  /*1cad0*/  ISETP.GE.AND P2, PT, R89, UR4, PT ;  /* 0x0000000459007c0c */ /* 0x000fe4000bf46270 */
[----:B------:R-:W-:Y:S02]  /*1cae0*/  @!P4 LEA.HI.X R3, R8, R27, R21, 0x2, P1 ;  /* 0x0000001b0803c211 */ /* 0x000fe400008f1415 */
[----:B------:R-:W-:Y:S02]  /*1caf0*/  ISETP.GE.AND P1, PT, R87, UR4, PT ;  /* 0x0000000457007c0c */ /* 0x000fe4000bf26270 */
[-C--:B------:R-:W-:Y:S01]  /*1cb00*/  @!P3 LEA R6, P6, R95, R29.reuse, 0x2 ;  /* 0x0000001d5f06b211 */ /* 0x080fe200078c10ff */
[----:B------:R3:W-:Y:S01]  /*1cb10*/  @!P4 ST.E.64 desc[UR40][R2.64], R60 ;  /* 0x0000003c0200c985 */ /* 0x0007e2000c101b28 */
[----:B------:R-:W-:-:S02]  /*1cb20*/  @!P0 LEA R4, P4, R93, R29, 0x2 ;  /* 0x0000001d5d048211 */ /* 0x000fc400078810ff */
[-C--:B------:R-:W-:Y:S02]  /*1cb30*/  @!P3 LEA.HI.X R7, R95, R27.reuse, R0, 0x2, P6 ;  /* 0x0000001b5f07b211 */ /* 0x080fe400030f1400 */
[----:B------:R-:W-:Y:S02]  /*1cb40*/  @!P0 LEA.HI.X R5, R93, R27, R94, 0x2, P4 ;  /* 0x0000001b5d058211 */ /* 0x000fe400020f145e */
[-C--:B0-----:R-:W-:Y:S01]  /*1cb50*/  @!P2 LEA R12, P4, R89, R29.reuse, 0x2 ;  /* 0x0000001d590ca211 */ /* 0x081fe200078810ff */
[----:B------:R3:W-:Y:S01]  /*1cb60*/  @!P3 ST.E.64 desc[UR40][R6.64], R62 ;  /* 0x0000003e0600b985 */ /* 0x0007e2000c101b28 */
[-C--:B------:R-:W-:Y:S02]  /*1cb70*/  @!P5 LEA R10, P3, R91, R29.reuse, 0x2 ;  /* 0x0000001d5b0ad211 */ /* 0x080fe400078610ff */
[----:B------:R-:W-:Y:S01]  /*1cb80*/  @!P1 LEA R14, P6, R87, R29, 0x2 ;  /* 0x0000001d570e9211 */ /* 0x000fe200078c10ff */
[----:B------:R3:W-:Y:S01]  /*1cb90*/  @!P0 ST.E.64 desc[UR40][R4.64], R68 ;  /* 0x0000004404008985 */ /* 0x0007e2000c101b28 */
[----:B------:R-:W-:-:S02]  /*1cba0*/  @!P5 LEA.HI.X R11, R91, R27, R92, 0x2, P3 ;  /* 0x0000001b5b0bd211 */ /* 0x000fc400018f145c */
[-C--:B------:R-:W-:Y:S02]  /*1cbb0*/  @!P2 LEA.HI.X R13, R89, R27.reuse, R90, 0x2, P4 ;  /* 0x0000001b590da211 */ /* 0x080fe400020f145a */
[----:B------:R-:W-:Y:S01]  /*1cbc0*/  @!P1 LEA.HI.X R15, R87, R27, R88, 0x2, P6 ;  /* 0x0000001b570f9211 */ /* 0x000fe200030f1458 */
[----:B------:R3:W-:Y:S04]  /*1cbd0*/  @!P5 ST.E.64 desc[UR40][R10.64], R70 ;  /* 0x000000460a00d985 */ /* 0x0007e8000c101b28 */
[----:B------:R3:W-:Y:S04]  /*1cbe0*/  @!P2 ST.E.64 desc[UR40][R12.64], R76 ;  /* 0x0000004c0c00a985 */ /* 0x0007e8000c101b28 */
[----:B------:R3:W-:Y:S02]  /*1cbf0*/  @!P1 ST.E.64 desc[UR40][R14.64], R78 ;  /* 0x0000004e0e009985 */ /* 0x0007e4000c101b28 */
.L_x_1448:
[----:B------:R-:W-:Y:S05]  /*1cc00*/  BSYNC B1 ;  /* 0x0000000000017941 */ /* 0x000fea0003800000 */
.L_x_1447:
[----:B------:R-:W-:Y:S01]  /*1cc10*/  ISETP.GE.AND P0, PT, R9, R82, PT ;  /* 0x000000520900720c */ /* 0x000fe20003f06270 */
[----:B------:R-:W0:Y:S04]  /*1cc20*/  SHFL.IDX PT, R26, R26, 0x1, 0x1c1f ;  /* 0x003c1f001a1a7f89 */ /* 0x000e2800000e0000 */
[----:B--2---:R2:W4:Y:S08]  /*1cc30*/  SHFL.IDX PT, R27, R24, 0x1, 0x1c1f ;  /* 0x003c1f00181b7f89 */ /* 0x00453000000e0000 */
[----:B--2---:R-:W-:Y:S05]  /*1cc40*/  @P0 BRA `(.L_x_1446) ;  /* 0x0000000c00840947 */ /* 0x004fea0003800000 */
[----:B------:R-:W-:Y:S02]  /*1cc50*/  ULDC UR4, c[0x0][0xac8] ;  /* 0x0002b20000047ab9 */ /* 0x000fe40000000800 */
[----:B------:R-:W-:Y:S02]  /*1cc60*/  ISETP.GE.AND P2, PT, R153, UR4, PT ;  /* 0x0000000499007c0c */ /* 0x000fe4000bf46270 */
[----:B------:R-:W-:Y:S02]  /*1cc70*/  ISETP.GE.AND P3, PT, R30, UR4, PT ;  /* 0x000000041e007c0c */ /* 0x000fe4000bf66270 */
[----:B------:R-:W-:Y:S02]  /*1cc80*/  ISETP.GE.AND P5, PT, R80, UR4, PT ;  /* 0x0000000450007c0c */ /* 0x000fe4000bfa6270 */
[----:B------:R-:W-:Y:S02]  /*1cc90*/  ISETP.GE.AND P4, PT, R84, UR4, PT ;  /* 0x0000000454007c0c */ /* 0x000fe4000bf86270 */
[----:B------:R-:W-:-:S05]  /*1cca0*/  ISETP.GE.AND P0, PT, R86, UR4, PT ;  /* 0x0000000456007c0c */ /* 0x000fca000bf06270 */
[CC--:B---34-:R-:W-:Y:S02]  /*1ccb0*/  @!P2 LEA R2, P6, R153.reuse, R27.reuse, 0x2 ;  /* 0x0000001b9902a211 */ /* 0x0d8fe400078c10ff */
[-C--:B------:R-:W-:Y:S02]  /*1ccc0*/  @!P3 LEA R4, P1, R30, R27.reuse, 0x2 ;  /* 0x0000001b1e04b211 */ /* 0x080fe400078210ff */
[-C--:B0-----:R-:W-:Y:S02]  /*1ccd0*/  @!P2 LEA.HI.X R3, R153, R26.reuse, R28, 0x2, P6 ;  /* 0x0000001a9903a211 */ /* 0x081fe400030f141c */
[----:B------:R-:W-:Y:S02]  /*1cce0*/  @!P5 LEA R6, P6, R80, R27, 0x2 ;  /* 0x0000001b5006d211 */ /* 0x000fe400078c10ff */
[----:B------:R-:W-:Y:S01]  /*1ccf0*/  @!P3 LEA.HI.X R5, R30, R26, R31, 0x2, P1 ;  /* 0x0000001a1e05b211 */ /* 0x000fe200008f141f */
[----:B------:R0:W-:Y:S01]  /*1cd00*/  @!P2 ST.E.64 desc[UR40][R2.64], R40 ;  /* 0x000000280200a985 */ /* 0x0001e2000c101b28 */
[----:B------:R-:W-:-:S02]  /*1cd10*/  ISETP.GE.AND P1, PT, R20, UR4, PT ;  /* 0x0000000414007c0c */ /* 0x000fc4000bf26270 */
[-C--:B------:R-:W-:Y:S01]  /*1cd20*/  @!P5 LEA.HI.X R7, R80, R26.reuse, R81, 0x2, P6 ;  /* 0x0000001a5007d211 */ /* 0x080fe200030f1451 */
[----:B------:R2:W-:Y:S01]  /*1cd30*/  @!P3 ST.E.64 desc[UR40][R4.64], R42 ;  /* 0x0000002a0400b985 */ /* 0x0005e2000c101b28 */
[-C--:B------:R-:W-:Y:S02]  /*1cd40*/  @!P4 LEA R10, P6, R84, R27.reuse, 0x2 ;  /* 0x0000001b540ac211 */ /* 0x080fe400078c10ff */
[----:B------:R-:W-:Y:S01]  /*1cd50*/  ISETP.GE.AND P2, PT, R8, UR4, PT ;  /* 0x0000000408007c0c */ /* 0x000fe2000bf46270 */
[----:B------:R3:W-:Y:S01]  /*1cd60*/  @!P5 ST.E.64 desc[UR40][R6.64], R48 ;  /* 0x000000300600d985 */ /* 0x0007e2000c101b28 */
[-C--:B------:R-:W-:Y:S02]  /*1cd70*/  @!P4 LEA.HI.X R11, R84, R26.reuse, R83, 0x2, P6 ;  /* 0x0000001a540bc211 */ /* 0x080fe400030f1453 */
[C---:B------:R-:W-:Y:S02]  /*1cd80*/  @!P0 LEA R12, P6, R86.reuse, R27, 0x2 ;  /* 0x0000001b560c8211 */ /* 0x040fe400078c10ff */
[----:B------:R-:W-:Y:S01]  /*1cd90*/  ISETP.GE.AND P5, PT, R95, UR4, PT ;  /* 0x000000045f007c0c */ /* 0x000fe2000bfa6270 */
[----:B------:R4:W-:Y:S01]  /*1cda0*/  @!P4 ST.E.64 desc[UR40][R10.64], R50 ;  /* 0x000000320a00c985 */ /* 0x0009e2000c101b28 */
[----:B------:R-:W-:-:S02]  /*1cdb0*/  @!P0 LEA.HI.X R13, R86, R26, R85, 0x2, P6 ;  /* 0x0000001a560d8211 */ /* 0x000fc400030f1455 */
[CC--:B------:R-:W-:Y:S02]  /*1cdc0*/  @!P1 LEA R14, P6, R20.reuse, R27.reuse, 0x2 ;  /* 0x0000001b140e9211 */ /* 0x0c0fe400078c10ff */
[----:B------:R-:W-:Y:S01]  /*1cdd0*/  ISETP.GE.AND P4, PT, R93, UR4, PT ;  /* 0x000000045d007c0c */ /* 0x000fe2000bf86270 */
[----:B------:R4:W-:Y:S01]  /*1cde0*/  @!P0 ST.E.64 desc[UR40][R12.64], R56 ;  /* 0x000000380c008985 */ /* 0x0009e2000c101b28 */
[----:B------:R-:W-:Y:S02]  /*1cdf0*/  @!P1 LEA.HI.X R15, R20, R26, R25, 0x2, P6 ;  /* 0x0000001a140f9211 */ /* 0x000fe400030f1419 */
[----:B------:R-:W-:Y:S02]  /*1ce00*/  ISETP.GE.AND P6, PT, R91, UR4, PT ;  /* 0x000000045b007c0c */ /* 0x000fe4000bfc6270 */
[----:B------:R-:W-:Y:S01]  /*1ce10*/  ISETP.GE.AND P0, PT, R89, UR4, PT ;  /* 0x0000000459007c0c */ /* 0x000fe2000bf06270 */
[----:B------:R4:W-:Y:S01]  /*1ce20*/  @!P1 ST.E.64 desc[UR40][R14.64], R58 ;  /* 0x0000003a0e009985 */ /* 0x0009e2000c101b28 */
[----:B------:R-:W-:-:S04]  /*1ce30*/  @!P2 LEA R20, P3, R8, R27, 0x2 ;  /* 0x0000001b0814a211 */ /* 0x000fc800078610ff */
[-C--:B------:R-:W-:Y:S02]  /*1ce40*/  @!P2 LEA.HI.X R21, R8, R26.reuse, R21, 0x2, P3 ;  /* 0x0000001a0815a211 */ /* 0x080fe400018f1415 */
[-C--:B0-----:R-:W-:Y:S02]  /*1ce50*/  @!P5 LEA R2, P3, R95, R27.reuse, 0x2 ;  /* 0x0000001b5f02d211 */ /* 0x081fe400078610ff */
[-C--:B--2---:R-:W-:Y:S01]  /*1ce60*/  @!P4 LEA R4, P1, R93, R27.reuse, 0x2 ;  /* 0x0000001b5d04c211 */ /* 0x084fe200078210ff */
[----:B------:R4:W-:Y:S01]  /*1ce70*/  @!P2 ST.E.64 desc[UR40][R20.64], R64 ;  /* 0x000000401400a985 */ /* 0x0009e2000c101b28 */
[-C--:B------:R-:W-:Y:S02]  /*1ce80*/  @!P5 LEA.HI.X R3, R95, R26.reuse, R0, 0x2, P3 ;  /* 0x0000001a5f03d211 */ /* 0x080fe400018f1400 */
[-C--:B---3--:R-:W-:Y:S02]  /*1ce90*/  @!P6 LEA R6, P2, R91, R27.reuse, 0x2 ;  /* 0x0000001b5b06e211 */ /* 0x088fe400078410ff */
[----:B------:R-:W-:Y:S01]  /*1cea0*/  @!P0 LEA R8, P3, R89, R27, 0x2 ;  /* 0x0000001b59088211 */ /* 0x000fe200078610ff */
[----:B------:R4:W-:Y:S01]  /*1ceb0*/  @!P5 ST.E.64 desc[UR40][R2.64], R66 ;  /* 0x000000420200d985 */ /* 0x0009e2000c101b28 */
[----:B------:R-:W-:-:S02]  /*1cec0*/  @!P4 LEA.HI.X R5, R93, R26, R94, 0x2, P1 ;  /* 0x0000001a5d05c211 */ /* 0x000fc400008f145e */
[-C--:B------:R-:W-:Y:S02]  /*1ced0*/  @!P6 LEA.HI.X R7, R91, R26.reuse, R92, 0x2, P2 ;  /* 0x0000001a5b07e211 */ /* 0x080fe400010f145c */
[----:B------:R-:W-:Y:S01]  /*1cee0*/  @!P0 LEA.HI.X R9, R89, R26, R90, 0x2, P3 ;  /* 0x0000001a59098211 */ /* 0x000fe200018f145a */
[----:B------:R4:W-:Y:S04]  /*1cef0*/  @!P4 ST.E.64 desc[UR40][R4.64], R72 ;  /* 0x000000480400c985 */ /* 0x0009e8000c101b28 */
[----:B------:R4:W-:Y:S04]  /*1cf00*/  @!P6 ST.E.64 desc[UR40][R6.64], R74 ;  /* 0x0000004a0600e985 */ /* 0x0009e8000c101b28 */
[----:B------:R4:W-:Y:S01]  /*1cf10*/  @!P0 ST.E.64 desc[UR40][R8.64], R32 ;  /* 0x0000002008008985 */ /* 0x0009e2000c101b28 */
[----:B------:R-:W-:-:S13]  /*1cf20*/  ISETP.GE.AND P0, PT, R87, UR4, PT ;  /* 0x0000000457007c0c */ /* 0x000fda000bf06270 */
[----:B----4-:R-:W-:Y:S05]  /*1cf30*/  @P0 BRA `(.L_x_1446) ;  /* 0x0000000800c80947 */ /* 0x010fea0003800000 */
[----:B------:R-:W-:-:S04]  /*1cf40*/  LEA R2, P0, R87, R27, 0x2 ;  /* 0x0000001b57027211 */ /* 0x000fc800078010ff */
[----:B------:R-:W-:-:S05]  /*1cf50*/  LEA.HI.X R3, R87, R26, R88, 0x2, P0 ;  /* 0x0000001a57037211 */ /* 0x000fca00000f1458 */
[----:B------:R0:W-:Y:S01]  /*1cf60*/  ST.E.64 desc[UR40][R2.64], R34 ;  /* 0x0000002202007985 */ /* 0x0001e2000c101b28 */
[----:B------:R-:W-:Y:S05]  /*1cf70*/  BRA `(.L_x_1446) ;  /* 0x0000000800b87947 */ /* 0x000fea0003800000 */
.L_x_1441:
[----:B------:R-:W2:Y:S01]  /*1cf80*/  LDL R7, [R1+0x64] ;  /* 0x0000640001077983 */ /* 0x000ea20000100800 */
[----:B------:R-:W-:Y:S01]  /*1cf90*/  ULDC.64 UR4, c[0x0][0xc08] ;  /* 0x0003020000047ab9 */ /* 0x000fe20000000a00 */
[----:B------:R-:W2:Y:S01]  /*1cfa0*/  LDC.64 R2, c[0x0][0xc00] ;  /* 0x00030000ff027b82 */ /* 0x000ea20000000a00 */
[----:B------:R-:W-:Y:S01]  /*1cfb0*/  ISETP.NE.U32.AND P0, PT, RZ, UR4, PT ;  /* 0x00000004ff007c0c */ /* 0x000fe2000bf05070 */
[----:B------:R-:W-:Y:S01]  /*1cfc0*/  IMAD.MOV.U32 R15, RZ, RZ, RZ ;  /* 0x000000ffff0f7224 */ /* 0x000fe200078e00ff */
[----:B------:R-:W1:Y:S02]  /*1cfd0*/  S2R R6, SR_TID.X ;  /* 0x0000000000067919 */ /* 0x000e640000002100 */
[----:B------:R-:W-:Y:S01]  /*1cfe0*/  ISETP.NE.AND.EX P1, PT, RZ, UR5, PT, P0 ;  /* 0x00000005ff007c0c */ /* 0x000fe2000bf25300 */
[----:B------:R-:W-:Y:S02]  /*1cff0*/  ULDC.64 UR4, c[0x0][0xc00] ;  /* 0x0003000000047ab9 */ /* 0x000fe40000000a00 */
[----:B------:R-:W-:-:S04]  /*1d000*/  ISETP.NE.U32.AND P0, PT, RZ, UR4, PT ;  /* 0x00000004ff007c0c */ /* 0x000fc8000bf05070 */
[----:B------:R-:W-:-:S06]  /*1d010*/  ISETP.NE.AND.EX P0, PT, RZ, UR5, PT, P0 ;  /* 0x00000005ff007c0c */ /* 0x000fcc000bf05300 */
[----:B------:R-:W3:Y:S01]  /*1d020*/  @P1 LDC.64 R4, c[0x0][0xc08] ;  /* 0x00030200ff041b82 */ /* 0x000ee20000000a00 */
[----:B------:R-:W-:Y:S02]  /*1d030*/  ULDC UR4, c[0x0][0xa88] ;  /* 0x0002a20000047ab9 */ /* 0x000fe40000000800 */
[----:B------:R-:W-:Y:S02]  /*1d040*/  IMAD.U32 R0, RZ, RZ, UR4 ;  /* 0x00000004ff007e24 */ /* 0x000fe4000f8e00ff */
[----:B--2---:R-:W-:-:S04]  /*1d050*/  IMAD.WIDE R2, R7, 0x4, R2 ;  /* 0x0000000407027825 */ /* 0x004fc800078e0202 */
[----:B---3--:R-:W-:Y:S01]  /*1d060*/  @P1 IMAD.WIDE R4, R7, 0x4, R4 ;  /* 0x0000000407041825 */ /* 0x008fe200078e0204 */
[----:B------:R2:W5:Y:S03]  /*1d070*/  @P0 LDG.E R15, desc[UR40][R2.64] ;  /* 0x00000028020f0981 */ /* 0x000566000c1e1900 */
[----:B-1----:R-:W-:Y:S01]  /*1d080*/  VIADD R28, R6, 0xffffff80 ;  /* 0xffffff80061c7836 */ /* 0x002fe20000000000 */
[----:B------:R2:W5:Y:S01]  /*1d090*/  @P1 LDG.E R0, desc[UR40][R4.64] ;  /* 0x0000002804001981 */ /* 0x000562000c1e1900 */
[----:B------:R-:W-:Y:S02]  /*1d0a0*/  ISETP.GT.AND P2, PT, R88, 0x1, PT ;  /* 0x000000015800780c */ /* 0x000fe40003f44270 */
[----:B-----5:R-:W-:Y:S02]  /*1d0b0*/  SHF.R.S32.HI R24, RZ, 0x1f, R7 ;  /* 0x0000001fff187819 */ /* 0x020fe40000011407 */
[----:B------:R-:W-:Y:S01]  /*1d0c0*/  ISETP.GT.AND P3, PT, R28, 0xbf, PT ;  /* 0x000000bf1c00780c */ /* 0x000fe20003f64270 */
[----:B------:R-:W-:-:S12]  /*1d0d0*/  @P1 BRA `(.L_x_1449) ;  /* 0x0000000000101947 */ /* 0x000fd80003800000 */
[----:B------:R-:W-:Y:S05]  /*1d0e0*/  @!P0 BRA `(.L_x_1449) ;  /* 0x00000000000c8947 */ /* 0x000fea0003800000 */
[----:B--2---:R-:W2:Y:S04]  /*1d0f0*/  LDG.E R5, desc[UR40][R2.64] ;  /* 0x0000002802057981 */ /* 0x004ea8000c1e1900 */
[----:B------:R-:W2:Y:S02]  /*1d100*/  LDG.E R0, desc[UR40][R2.64+0x4] ;  /* 0x0000042802007981 */ /* 0x000ea4000c1e1900 */
[----:B--2---:R-:W-:-:S07]  /*1d110*/  IMAD.IADD R0, R0, 0x1, -R5 ;  /* 0x0000000100007824 */ /* 0x004fce00078e0a05 */
.L_x_1449:
[----:B------:R-:W-:Y:S01]  /*1d120*/  BSSY B1, `(.L_x_1450) ;  /* 0x0000037000017945 */ /* 0x000fe20003800000 */
[----:B------:R-:W-:Y:S02]  /*1d130*/  SEL R25, R7, RZ, !P0 ;  /* 0x000000ff07197207 */ /* 0x000fe40004000000 */
[----:B------:R-:W-:Y:S02]  /*1d140*/  SEL R24, R24, RZ, !P0 ;  /* 0x000000ff18187207 */ /* 0x000fe40004000000 */
[----:B------:R-:W-:Y:S01]  /*1d150*/  SHF.R.S32.HI R20, RZ, 0x1f, R15 ;  /* 0x0000001fff147819 */ /* 0x000fe2000001140f */
[----:B------:R-:W-:Y:S06]  /*1d160*/  @P3 BRA `(.L_x_1451) ;  /* 0x0000000000c83947 */ /* 0x000fec0003800000 */
[----:B--2---:R-:W2:Y:S01]  /*1d170*/  LDL R3, [R1+0x20] ;  /* 0x0000200001037983 */ /* 0x004ea20000100800 */
[----:B------:R-:W1:Y:S02]  /*1d180*/  LDC R29, c[0x0][0xbe8] ;  /* 0x0002fa00ff1d7b82 */ /* 0x000e640000000800 */
[----:B-1----:R-:W-:Y:S01]  /*1d190*/  IMAD R2, R0, R29, RZ ;  /* 0x0000001d00027224 */ /* 0x002fe200078e02ff */
[----:B--2---:R-:W-:-:S04]  /*1d1a0*/  IADD3 R27, R3, -0x80, R6 ;  /* 0xffffff80031b7810 */ /* 0x004fc80007ffe006 */
[----:B------:R-:W-:-:S13]  /*1d1b0*/  ISETP.GE.AND P0, PT, R27, R2, PT ;  /* 0x000000021b00720c */ /* 0x000fda0003f06270 */
[----:B------:R-:W-:Y:S05]  /*1d1c0*/  @P0 BRA `(.L_x_1451) ;  /* 0x0000000000b00947 */ /* 0x000fea0003800000 */
[----:B------:R-:W2:Y:S01]  /*1d1d0*/  LDL.LU R30, [R1+0x70] ;  /* 0x00007000011e7983 */ /* 0x000ea20000300800 */
[----:B------:R-:W-:Y:S01]  /*1d1e0*/  IMAD.MOV.U32 R2, RZ, RZ, 0x9b8 ;  /* 0x000009b8ff027424 */ /* 0x000fe200078e00ff */
[----:B------:R-:W-:Y:S01]  /*1d1f0*/  ISETP.GT.AND P3, PT, R88, 0x1, PT ;  /* 0x000000015800780c */ /* 0x000fe20003f64270 */
[----:B------:R-:W-:Y:S01]  /*1d200*/  IMAD.MOV.U32 R21, RZ, RZ, R27 ;  /* 0x000000ffff157224 */ /* 0x000fe200078e001b */
[----:B------:R-:W-:Y:S02]  /*1d210*/  ISETP.NE.AND P0, PT, R29, 0x1, PT ;  /* 0x000000011d00780c */ /* 0x000fe40003f05270 */
[----:B------:R-:W-:Y:S02]  /*1d220*/  SEL R26, R2, 0x978, P3 ;  /* 0x00000978021a7807 */ /* 0x000fe40001800000 */
[----:B------:R-:W1:Y:S08]  /*1d230*/  LDC.64 R2, c[0x0][0xba8] ;  /* 0x0002ea00ff027b82 */ /* 0x000e700000000a00 */
[----:B------:R-:W3:Y:S08]  /*1d240*/  LDC.64 R10, c[0x0][R26+0x220] ;  /* 0x000088001a0a7b82 */ /* 0x000ef00000000a00 */
[----:B------:R-:W4:Y:S08]  /*1d250*/  LDC.64 R8, c[0x0][R26+0x218] ;  /* 0x000086001a087b82 */ /* 0x000f300000000a00 */
[----:B------:R-:W5:Y:S08]  /*1d260*/  LDC.64 R6, c[0x0][R26+0x228] ;  /* 0x00008a001a067b82 */ /* 0x000f700000000a00 */
[----:B------:R-:W0:Y:S08]  /*1d270*/  LDC.64 R4, c[0x0][R26+0x210] ;  /* 0x000084001a047b82 */ /* 0x000e300000000a00 */
[----:B------:R-:W4:Y:S08]  /*1d280*/  @P0 LDC R14, c[0x0][0xbec] ;  /* 0x0002fb00ff0e0b82 */ /* 0x000f300000000800 */
[----:B------:R-:W5:Y:S01]  /*1d290*/  @P0 LDC R33, c[0x0][0xbf0] ;  /* 0x0002fc00ff210b82 */ /* 0x000f620000000800 */
[----:B---3--:R-:W-:-:S07]  /*1d2a0*/  IMAD R11, R11, R25, RZ ;  /* 0x000000190b0b7224 */ /* 0x008fce00078e02ff */
[----:B-1----:R-:W1:Y:S01]  /*1d2b0*/  @!P3 LDC R2, c[0x0][0xb50] ;  /* 0x0002d400ff02bb82 */ /* 0x002e620000000800 */
[----:B------:R-:W-:Y:S02]  /*1d2c0*/  IMAD R11, R10, R24, R11 ;  /* 0x000000180a0b7224 */ /* 0x000fe400078e020b */
[----:B----4-:R-:W-:-:S05]  /*1d2d0*/  @P0 IMAD.HI.U32 R14, R27, R14, RZ ;  /* 0x0000000e1b0e0227 */ /* 0x010fca00078e00ff */
[----:B------:R-:W3:Y:S01]  /*1d2e0*/  @!P3 LDC R3, c[0x0][0xb54] ;  /* 0x0002d500ff03bb82 */ /* 0x000ee20000000800 */
[-C--:B------:R-:W-:Y:S02]  /*1d2f0*/  IMAD R31, R9, R154.reuse, RZ ;  /* 0x0000009a091f7224 */ /* 0x080fe400078e02ff */
[----:B------:R-:W-:Y:S01]  /*1d300*/  IMAD.WIDE.U32 R12, R8, R154, RZ ;  /* 0x0000009a080c7225 */ /* 0x000fe200078e00ff */
[----:B-----5:R-:W-:-:S03]  /*1d310*/  @P0 SHF.R.U32.HI R21, RZ, R33, R14 ;  /* 0x00000021ff150219 */ /* 0x020fc6000001160e */
[----:B------:R-:W-:-:S04]  /*1d320*/  IMAD.WIDE.U32 R8, R10, R25, RZ ;  /* 0x000000190a087225 */ /* 0x000fc800078e00ff */
[----:B------:R-:W-:Y:S01]  /*1d330*/  IMAD.IADD R13, R31, 0x1, R13 ;  /* 0x000000011f0d7824 */ /* 0x000fe200078e020d */
[----:B------:R-:W-:Y:S01]  /*1d340*/  IADD3 R12, P0, P1, R8, R12, R15 ;  /* 0x0000000c080c7210 */ /* 0x000fe2000791e00f */
[----:B------:R-:W-:Y:S02]  /*1d350*/  IMAD.MOV R8, RZ, RZ, -R21 ;  /* 0x000000ffff087224 */ /* 0x000fe400078e0a15 */
[----:B------:R-:W-:Y:S02]  /*1d360*/  IMAD.IADD R11, R9, 0x1, R11 ;  /* 0x00000001090b7824 */ /* 0x000fe400078e020b */
[----:B------:R-:W-:-:S03]  /*1d370*/  IMAD R9, R29, R8, R27 ;  /* 0x000000081d097224 */ /* 0x000fc600078e021b */
[----:B------:R-:W-:Y:S01]  /*1d380*/  IADD3.X R8, R11, R13, R20, P0, P1 ;  /* 0x0000000d0b087210 */ /* 0x000fe200007e2414 */
[----:B0-----:R-:W-:Y:S01]  /*1d390*/  IMAD R5, R5, R9, RZ ;  /* 0x0000000905057224 */ /* 0x001fe200078e02ff */
        /* <DEDUP_REMOVED lines=11> */
[----:B-1----:R-:W-:-:S04]  /*1d450*/  LEA R2, P0, R4, R2, 0x2 ;  /* 0x0000000204027211 */ /* 0x002fc800078010ff */
[----:B---3--:R-:W-:Y:S01]  /*1d460*/  LEA.HI.X R3, R4, R3, R5, 0x2, P0 ;  /* 0x0000000304037211 */ /* 0x008fe200000f1405 */
[----:B------:R-:W-:-:S05]  /*1d470*/  IMAD.MOV.U32 R5, RZ, RZ, -0x800000 ;  /* 0xff800000ff057424 */ /* 0x000fca00078e00ff */
[----:B------:R1:W-:Y:S03]  /*1d480*/  STG.E desc[UR40][R2.64], R5 ;  /* 0x0000000502007986 */ /* 0x0003e6000c101928 */
.L_x_1451:
[----:B------:R-:W-:Y:S05]  /*1d490*/  BSYNC B1 ;  /* 0x0000000000017941 */ /* 0x000fea0003800000 */
.L_x_1450:
[----:B------:R-:W-:Y:S05]  /*1d4a0*/  @P2 BRA `(.L_x_1446) ;  /* 0x00000004006c2947 */ /* 0x000fea0003800000 */
[----:B------:R3:W5:Y:S01]  /*1d4b0*/  LDL R10, [R1+0x74] ;  /* 0x00007400010a7983 */ /* 0x0007620000100800 */
[----:B------:R-:W4:Y:S03]  /*1d4c0*/  LDC R11, c[0x0][0xbe8] ;  /* 0x0002fa00ff0b7b82 */ /* 0x000f260000000800 */
[----:B------:R3:W5:Y:S04]  /*1d4d0*/  LDL R14, [R1+0x88] ;  /* 0x00008800010e7983 */ /* 0x0007680000100800 */
[----:B------:R3:W5:Y:S04]  /*1d4e0*/  LDL R21, [R1+0x6c] ;  /* 0x00006c0001157983 */ /* 0x0007680000100800 */
[----:B------:R-:W3:Y:S04]  /*1d4f0*/  LDL R8, [R1+0x8c] ;  /* 0x00008c0001087983 */ /* 0x000ee80000100800 */
[----:B------:R-:W3:Y:S01]  /*1d500*/  LDL R6, [R1+0x4c] ;  /* 0x00004c0001067983 */ /* 0x000ee20000100800 */
[--C-:B--2---:R-:W-:Y:S01]  /*1d510*/  SHF.R.S32.HI R4, RZ, 0x1f, R28.reuse ;  /* 0x0000001fff047819 */ /* 0x104fe2000001141c */
[----:B------:R-:W-:Y:S01]  /*1d520*/  ULDC.64 UR4, c[0x0][0xaa0] ;  /* 0x0002a80000047ab9 */ /* 0x000fe20000000a00 */
[----:B------:R-:W-:Y:S01]  /*1d530*/  SHF.R.S32.HI R12, RZ, 0x1f, R28 ;  /* 0x0000001fff0c7819 */ /* 0x000fe2000001141c */
[----:B------:R-:W2:Y:S01]  /*1d540*/  LDL.LU R13, [R1+0x20] ;  /* 0x00002000010d7983 */ /* 0x000ea20000300800 */
[-C--:B------:R-:W-:Y:S01]  /*1d550*/  LEA.HI R4, R4, R28.reuse, RZ, 0x2 ;  /* 0x0000001c04047211 */ /* 0x080fe200078f10ff */
[----:B-1----:R-:W-:Y:S01]  /*1d560*/  IMAD R2, R20, UR4, RZ ;  /* 0x0000000414027c24 */ /* 0x002fe2000f8e02ff */
[----:B------:R-:W-:Y:S01]  /*1d570*/  LEA.HI R12, R12, R28, RZ, 0x2 ;  /* 0x0000001c0c0c7211 */ /* 0x000fe200078f10ff */
[----:B------:R-:W-:Y:S01]  /*1d580*/  ULDC.64 UR6, c[0x0][0xaf0] ;  /* 0x0002bc0000067ab9 */ /* 0x000fe20000000a00 */
[----:B----4-:R-:W-:Y:S01]  /*1d590*/  ISETP.NE.AND P0, PT, R11, 0x1, PT ;  /* 0x000000010b00780c */ /* 0x010fe20003f05270 */
[C---:B------:R-:W-:Y:S01]  /*1d5a0*/  IMAD R5, R15.reuse, UR5, R2 ;  /* 0x000000050f057c24 */ /* 0x040fe2000f8e0202 */
[----:B------:R-:W-:Y:S01]  /*1d5b0*/  LOP3.LUT R4, R4, 0xfffffffc, RZ, 0xc0, !PT ;  /* 0xfffffffc04047812 */ /* 0x000fe200078ec0ff */
[----:B------:R-:W-:Y:S01]  /*1d5c0*/  IMAD.WIDE.U32 R2, R15, UR4, RZ ;  /* 0x000000040f027c25 */ /* 0x000fe2000f8e00ff */
[----:B------:R-:W-:Y:S01]  /*1d5d0*/  SHF.R.S32.HI R12, RZ, 0x2, R12 ;  /* 0x00000002ff0c7819 */ /* 0x000fe2000001140c */
[----:B------:R-:W-:Y:S01]  /*1d5e0*/  ULDC.64 UR4, c[0x0][0xae8] ;  /* 0x0002ba0000047ab9 */ /* 0x000fe20000000a00 */
[----:B------:R-:W-:Y:S01]  /*1d5f0*/  BSSY B1, `(.L_x_1452) ;  /* 0x0000035000017945 */ /* 0x000fe20003800000 */
[----:B------:R-:W-:-:S02]  /*1d600*/  IMAD.IADD R4, R28, 0x1, -R4 ;  /* 0x000000011c047824 */ /* 0x000fc400078e0a04 */
[----:B------:R-:W-:Y:S02]  /*1d610*/  IMAD.IADD R3, R3, 0x1, R5 ;  /* 0x0000000103037824 */ /* 0x000fe400078e0205 */
[----:B------:R-:W-:Y:S02]  /*1d620*/  IMAD R4, R4, 0x60, R12 ;  /* 0x0000006004047824 */ /* 0x000fe400078e020c */
[----:B------:R-:W1:Y:S01]  /*1d630*/  @P0 LDC R7, c[0x0][0xbec] ;  /* 0x0002fb00ff070b82 */ /* 0x000e620000000800 */
[----:B------:R-:W-:-:S04]  /*1d640*/  IMAD.WIDE.U32 R2, R154, UR4, R2 ;  /* 0x000000049a027c25 */ /* 0x000fc8000f8e0002 */
[----:B------:R-:W-:Y:S01]  /*1d650*/  IMAD R3, R154, UR5, R3 ;  /* 0x000000059a037c24 */ /* 0x000fe2000f8e0203 */
[----:B------:R-:W-:Y:S02]  /*1d660*/  ULDC.64 UR4, c[0x0][0xae0] ;  /* 0x0002b80000047ab9 */ /* 0x000fe40000000a00 */
[----:B------:R-:W4:Y:S01]  /*1d670*/  @P0 LDC R9, c[0x0][0xbf0] ;  /* 0x0002fc00ff090b82 */ /* 0x000f220000000800 */
[----:B------:R-:W-:-:S04]  /*1d680*/  IMAD.WIDE.U32 R2, R25, UR6, R2 ;  /* 0x0000000619027c25 */ /* 0x000fc8000f8e0002 */
[----:B---3--:R-:W-:Y:S02]  /*1d690*/  IMAD.MOV.U32 R26, RZ, RZ, R8 ;  /* 0x000000ffff1a7224 */ /* 0x008fe400078e0008 */
[----:B------:R-:W-:Y:S02]  /*1d6a0*/  IMAD.MOV.U32 R27, RZ, RZ, R6 ;  /* 0x000000ffff1b7224 */ /* 0x000fe400078e0006 */
[----:B------:R-:W-:Y:S02]  /*1d6b0*/  IMAD R6, R24, UR6, RZ ;  /* 0x0000000618067c24 */ /* 0x000fe4000f8e02ff */
[----:B--2---:R-:W-:-:S04]  /*1d6c0*/  IMAD.IADD R8, R13, 0x1, R4 ;  /* 0x000000010d087824 */ /* 0x004fc800078e0204 */
[----:B-1----:R-:W-:-:S04]  /*1d6d0*/  @P0 IMAD.HI.U32 R4, R8, R7, RZ ;  /* 0x0000000708040227 */ /* 0x002fc800078e00ff */
[----:B------:R-:W-:Y:S01]  /*1d6e0*/  IMAD.MOV.U32 R5, RZ, RZ, R8 ;  /* 0x000000ffff057224 */ /* 0x000fe200078e0008 */
[----:B----4-:R-:W-:Y:S01]  /*1d6f0*/  @P0 SHF.R.U32.HI R5, RZ, R9, R4 ;  /* 0x00000009ff050219 */ /* 0x010fe20000011604 */
        /* <DEDUP_REMOVED lines=13> */
[----:B------:R-:W-:Y:S02]  /*1d7d0*/  IMAD.IADD R0, R12, 0x1, R13 ;  /* 0x000000010c007824 */ /* 0x000fe400078e020d */
[----:B------:R-:W-:-:S02]  /*1d7e0*/  IMAD R5, R7, UR5, R4 ;  /* 0x0000000507057c24 */ /* 0x000fc4000f8e0204 */
[----:B------:R-:W-:Y:S01]  /*1d7f0*/  IMAD.WIDE.U32 R2, R7, UR4, R2 ;  /* 0x0000000407027c25 */ /* 0x000fe2000f8e0002 */
[----:B------:R-:W-:Y:S01]  /*1d800*/  ISETP.GE.AND P0, PT, R0, R11, PT ;  /* 0x0000000b0000720c */ /* 0x000fe20003f06270 */
[----:B------:R-:W-:Y:S02]  /*1d810*/  ULDC.64 UR4, c[0x0][0xa80] ;  /* 0x0002a00000047ab9 */ /* 0x000fe40000000a00 */
[----:B------:R-:W-:Y:S01]  /*1d820*/  IMAD.IADD R3, R3, 0x1, R5 ;  /* 0x0000000103037824 */ /* 0x000fe200078e0205 */
[----:B------:R-:W-:-:S04]  /*1d830*/  LEA R4, P1, R2, UR4, 0x1 ;  /* 0x0000000402047c11 */ /* 0x000fc8000f8208ff */
[----:B------:R-:W-:Y:S02]  /*1d840*/  LEA.HI.X R5, R2, UR5, R3, 0x1, P1 ;  /* 0x0000000502057c11 */ /* 0x000fe400088f0c03 */
[----:B------:R1:W2:Y:S04]  /*1d850*/  SHFL.IDX PT, R2, R4, RZ, 0x1c1f ;  /* 0x001c1fff04027589 */ /* 0x0002a800000e0000 */
[----:B------:R1:W3:Y:S01]  /*1d860*/  SHFL.IDX PT, R3, R5, RZ, 0x1c1f ;  /* 0x001c1fff05037589 */ /* 0x0002e200000e0000 */
[----:B------:R-:W-:Y:S05]  /*1d870*/  @P0 BRA `(.L_x_1453) ;  /* 0x0000000000300947 */ /* 0x000fea0003800000 */
[----:B------:R-:W-:Y:S02]  /*1d880*/  ULDC UR4, c[0x0][0xac8] ;  /* 0x0002b20000047ab9 */ /* 0x000fe40000000800 */
[----:B-----5:R-:W-:Y:S02]  /*1d890*/  ISETP.GE.AND P3, PT, R21, UR4, PT ;  /* 0x0000000415007c0c */ /* 0x020fe4000bf66270 */
[----:B------:R-:W-:Y:S02]  /*1d8a0*/  ISETP.GE.AND P4, PT, R10, UR4, PT ;  /* 0x000000040a007c0c */ /* 0x000fe4000bf86270 */
[----:B------:R-:W-:-:S09]  /*1d8b0*/  ISETP.GE.AND P2, PT, R27, UR4, PT ;  /* 0x000000041b007c0c */ /* 0x000fd2000bf46270 */
[-C--:B--2---:R-:W-:Y:S02]  /*1d8c0*/  @!P3 LEA R8, P0, R21, R2.reuse, 0x1 ;  /* 0x000000021508b211 */ /* 0x084fe400078008ff */
[C---:B------:R-:W-:Y:S02]  /*1d8d0*/  @!P4 LEA R12, P1, R10.reuse, R2, 0x1 ;  /* 0x000000020a0cc211 */ /* 0x040fe400078208ff */
[----:B---3--:R-:W-:Y:S01]  /*1d8e0*/  @!P2 IMAD.WIDE R6, R27, 0x2, R2 ;  /* 0x000000021b06a825 */ /* 0x008fe200078e0202 */
[-C--:B------:R-:W-:Y:S02]  /*1d8f0*/  @!P3 LEA.HI.X R9, R21, R3.reuse, R26, 0x1, P0 ;  /* 0x000000031509b211 */ /* 0x080fe400000f0c1a */
[----:B------:R-:W-:Y:S02]  /*1d900*/  @!P4 LEA.HI.X R13, R10, R3, R14, 0x1, P1 ;  /* 0x000000030a0dc211 */ /* 0x000fe400008f0c0e */
[----:B------:R4:W-:Y:S04]  /*1d910*/  @!P2 ST.E.128 desc[UR40][R6.64], RZ ;  /* 0x000000ff0600a985 */ /* 0x0009e8000c101d28 */
[----:B------:R4:W-:Y:S04]  /*1d920*/  @!P3 ST.E.128 desc[UR40][R8.64], RZ ;  /* 0x000000ff0800b985 */ /* 0x0009e8000c101d28 */
[----:B------:R4:W-:Y:S02]  /*1d930*/  @!P4 ST.E.128 desc[UR40][R12.64], RZ ;  /* 0x000000ff0c00c985 */ /* 0x0009e4000c101d28 */
.L_x_1453:
[----:B------:R-:W-:Y:S05]  /*1d940*/  BSYNC B1 ;  /* 0x0000000000017941 */ /* 0x000fea0003800000 */
.L_x_1452:
[----:B------:R-:W-:Y:S01]  /*1d950*/  VIADD R0, R0, 0x60 ;  /* 0x0000006000007836 */ /* 0x000fe20000000000 */
[----:B---3--:R3:W0:Y:S04]  /*1d960*/  SHFL.IDX PT, R3, R5, 0x1, 0x1c1f ;  /* 0x003c1f0005037f89 */ /* 0x00862800000e0000 */
[----:B------:R-:W-:Y:S01]  /*1d970*/  ISETP.GE.AND P0, PT, R0, R11, PT ;  /* 0x0000000b0000720c */ /* 0x000fe20003f06270 */
[----:B--2---:R3:W2:-:S12]  /*1d980*/  SHFL.IDX PT, R2, R4, 0x1, 0x1c1f ;  /* 0x003c1f0004027f89 */ /* 0x00469800000e0000 */
[----:B---3--:R-:W-:Y:S05]  /*1d990*/  @P0 BRA `(.L_x_1446) ;  /* 0x0000000000300947 */ /* 0x008fea0003800000 */
[----:B------:R-:W-:Y:S02]  /*1d9a0*/  ULDC UR4, c[0x0][0xac8] ;  /* 0x0002b20000047ab9 */ /* 0x000fe40000000800 */
[----:B-----5:R-:W-:Y:S02]  /*1d9b0*/  ISETP.GE.AND P3, PT, R21, UR4, PT ;  /* 0x0000000415007c0c */ /* 0x020fe4000bf66270 */
[----:B------:R-:W-:Y:S02]  /*1d9c0*/  ISETP.GE.AND P4, PT, R10, UR4, PT ;  /* 0x000000040a007c0c */ /* 0x000fe4000bf86270 */
[----:B------:R-:W-:-:S09]  /*1d9d0*/  ISETP.GE.AND P2, PT, R27, UR4, PT ;  /* 0x000000041b007c0c */ /* 0x000fd2000bf46270 */
[-C--:B--2-4-:R-:W-:Y:S02]  /*1d9e0*/  @!P3 LEA R6, P0, R21, R2.reuse, 0x1 ;  /* 0x000000021506b211 */ /* 0x094fe400078008ff */
[C---:B------:R-:W-:Y:S02]  /*1d9f0*/  @!P4 LEA R8, P1, R10.reuse, R2, 0x1 ;  /* 0x000000020a08c211 */ /* 0x040fe400078208ff */
[----:B01----:R-:W-:Y:S01]  /*1da00*/  @!P2 IMAD.WIDE R4, R27, 0x2, R2 ;  /* 0x000000021b04a825 */ /* 0x003fe200078e0202 */
[-C--:B------:R-:W-:Y:S02]  /*1da10*/  @!P3 LEA.HI.X R7, R21, R3.reuse, R26, 0x1, P0 ;  /* 0x000000031507b211 */ /* 0x080fe400000f0c1a */
[----:B------:R-:W-:Y:S02]  /*1da20*/  @!P4 LEA.HI.X R9, R10, R3, R14, 0x1, P1 ;  /* 0x000000030a09c211 */ /* 0x000fe400008f0c0e */
[----:B------:R3:W-:Y:S04]  /*1da30*/  @!P2 ST.E.128 desc[UR40][R4.64], RZ ;  /* 0x000000ff0400a985 */ /* 0x0007e8000c101d28 */
[----:B------:R3:W-:Y:S04]  /*1da40*/  @!P3 ST.E.128 desc[UR40][R6.64], RZ ;  /* 0x000000ff0600b985 */ /* 0x0007e8000c101d28 */
[----:B------:R3:W-:Y:S02]  /*1da50*/  @!P4 ST.E.128 desc[UR40][R8.64], RZ ;  /* 0x000000ff0800c985 */ /* 0x0007e4000c101d28 */
.L_x_1446:
[----:B------:R-:W-:Y:S05]  /*1da60*/  BSYNC B0 ;  /* 0x0000000000007941 */ /* 0x000fea0003800000 */
.L_x_1440:
[----:B0-----:R-:W2:Y:S01]  /*1da70*/  LDL R0, [R1+0x5c] ;  /* 0x00005c0001007983 */ /* 0x001ea20000100800 */
[----:B------:R-:W-:Y:S02]  /*1da80*/  ULDC UR4, c[0x0][0xc3c] ;  /* 0x00030f0000047ab9 */ /* 0x000fe40000000800 */
[----:B--2---:R-:W-:-:S13]  /*1da90*/  ISETP.GE.AND P0, PT, R0, UR4, PT ;  /* 0x0000000400007c0c */ /* 0x004fda000bf06270 */
[----:B------:R-:W-:Y:S05]  /*1daa0*/  @!P0 BRA `(.L_x_1454) ;  /* 0xfffffe3400d48947 */ /* 0x000fea000383ffff */
[----:B------:R-:W-:Y:S05]  /*1dab0*/  BRA `(.L_x_1248) ;  /* 0x0000008400807947 */ /* 0x000fea0003800000 */
.L_x_1246:
        /* <DEDUP_REMOVED lines=10> */
[----:B------:R0:W1:Y:S01]  /*1db60*/  @P0 LDS.128 R24, [R0+0x19cd0] ;  /* 0x019cd00000180984 */ /* 0x0000620000000c00 */
[----:B------:R-:W-:Y:S06]  /*1db70*/  @P0 BAR.ARV 0x4, 0x200 ;  /* 0x0108000000000b1d */ /* 0x000fec0000002000 */
[----:B------:R-:W-:Y:S05]  /*1db80*/  @P0 BRA `(.L_x_1455) ;  /* 0x0000000c00900947 */ /* 0x000fea0003800000 */
[----:B------:R-:W0:Y:S01]  /*1db90*/  S2R R4, SR_TID.X ;  /* 0x0000000000047919 */ /* 0x000e220000002100 */
[----:B------:R-:W-:Y:S01]  /*1dba0*/  ULDC UR4, c[0x0][0xc3c] ;  /* 0x00030f0000047ab9 */ /* 0x000fe20000000800 */
[----:B-1----:R-:W-:Y:S02]  /*1dbb0*/  IMAD.MOV.U32 R25, RZ, RZ, RZ ;  /* 0x000000ffff197224 */ /* 0x002fe400078e00ff */
[----:B------:R-:W-:Y:S01]  /*1dbc0*/  IMAD.MOV.U32 R8, RZ, RZ, RZ ;  /* 0x000000ffff087224 */ /* 0x000fe200078e00ff */
[----:B------:R-:W1:Y:S01]  /*1dbd0*/  S2UR UR6, SR_CTAID.X ;  /* 0x00000000000679c3 */ /* 0x000e620000002500 */
[----:B------:R-:W-:Y:S01]  /*1dbe0*/  ULDC UR5, c[0x0][0xc38] ;  /* 0x00030e0000057ab9 */ /* 0x000fe20000000800 */
        /* <DEDUP_REMOVED lines=33> */
[----:B-1----:R-:W-:Y:S01]  /*1de00*/  ISETP.GT.AND P6, PT, R7, UR6, PT ;  /* 0x0000000607007c0c */ /* 0x002fe2000bfc4270 */
[----:B------:R-:W-:-:S12]  /*1de10*/  IMAD.MOV.U32 R4, RZ, RZ, R7 ;  /* 0x000000ffff047224 */ /* 0x000fd800078e0007 */
[----:B------:R-:W-:Y:S05]  /*1de20*/  @P6 BRA `(.L_x_1456) ;  /* 0x0000000000a06947 */ /* 0x000fea0003800000 */
[----:B------:R-:W-:Y:S01]  /*1de30*/  IMAD.MOV.U32 R7, RZ, RZ, R4 ;  /* 0x000000ffff077224 */ /* 0x000fe200078e0004 */
[----:B------:R-:W-:Y:S01]  /*1de40*/  UMOV UR4, URZ ;  /* 0x0000003f00047c82 */ /* 0x000fe20008000000 */
[----:B------:R-:W-:-:S05]  /*1de50*/  ULDC UR5, c[0x0][0xc38] ;  /* 0x00030e0000057ab9 */ /* 0x000fca0000000800 */
.L_x_1458:
[----:B------:R-:W0:Y:S01]  /*1de60*/  LDC R2, c[0x0][0xc3c] ;  /* 0x00030f00ff027b82 */ /* 0x000e220000000800 */
[----:B------:R-:W-:Y:S01]  /*1de70*/  UIADD3 UR4, UR4, 0x1f, URZ ;  /* 0x0000001f04047890 */ /* 0x000fe2000fffe03f */
[----:B------:R-:W-:Y:S02]  /*1de80*/  ULDC UR7, c[0x0][0xc3c] ;  /* 0x00030f0000077ab9 */ /* 0x000fe40000000800 */
[----:B------:R-:W-:-:S03]  /*1de90*/  IMAD.U32 R27, RZ, RZ, UR7 ;  /* 0x00000007ff1b7e24 */ /* 0x000fc6000f8e00ff */
        /* <DEDUP_REMOVED lines=33> */
.L_x_1456:
[----:B------:R-:W-:Y:S02]  /*1e0b0*/  IMAD.IADD R5, R7, 0x1, -R4 ;  /* 0x0000000107057824 */ /* 0x000fe400078e0a04 */
[----:B------:R-:W-:Y:S02]  /*1e0c0*/  IMAD.MOV.U32 R24, RZ, RZ, RZ ;  /* 0x000000ffff187224 */ /* 0x000fe400078e00ff */
[----:B------:R-:W-:-:S05]  /*1e0d0*/  IMAD R3, R2, UR5, R5 ;  /* 0x0000000502037c24 */ /* 0x000fca000f8e0205 */
[----:B------:R-:W-:-:S13]  /*1e0e0*/  ISETP.GT.AND P0, PT, R3, UR6, PT ;  /* 0x0000000603007c0c */ /* 0x000fda000bf04270 */
[----:B------:R-:W-:-:S04]  /*1e0f0*/  VOTE.ANY R3, PT, !P0 ;  /* 0x0000000000037806 */ /* 0x000fc800040e0100 */
[----:B------:R-:W0:Y:S01]  /*1e100*/  POPC R27, R3 ;  /* 0x00000003001b7309 */ /* 0x000e220000000000 */
[----:B------:R-:W-:Y:S01]  /*1e110*/  ISETP.NE.AND P0, PT, R3, RZ, PT ;  /* 0x000000ff0300720c */ /* 0x000fe20003f05270 */
[----:B0-----:R-:W0:Y:S04]  /*1e120*/  SHFL.IDX PT, R8, R8, R27, 0x1f ;  /* 0x00001f1b08087589 */ /* 0x001e2800000e0000 */
[----:B------:R1:W2:Y:S01]  /*1e130*/  SHFL.IDX PT, R25, R25, R27, 0x1f ;  /* 0x00001f1b19197589 */ /* 0x0002a200000e0000 */
[----:B0-----:R-:W-:-:S07]  /*1e140*/  ISETP.NE.AND P1, PT, R8, 0x1, PT ;  /* 0x000000010800780c */ /* 0x001fce0003f25270 */
[----:B-1----:R-:W-:Y:S06]  /*1e150*/  @!P0 BRA `(.L_x_1459) ;  /* 0x0000000000088947 */ /* 0x002fec0003800000 */
[----:B------:R-:W-:-:S05]  /*1e160*/  VIADD R3, R27, 0xffffffff ;  /* 0xffffffff1b037836 */ /* 0x000fca0000000000 */
[----:B------:R0:W1:Y:S02]  /*1e170*/  SHFL.IDX PT, R24, R2, R3, 0x1f ;  /* 0x00001f0302187589 */ /* 0x00006400000e0000 */
.L_x_1459:
[----:B-1----:R-:W-:Y:S02]  /*1e180*/  IMAD R24, R24, UR5, R5 ;  /* 0x0000000518187c24 */ /* 0x002fe4000f8e0205 */
[----:B------:R-:W-:-:S03]  /*1e190*/  VIADD R27, R27, UR4 ;  /* 0x000000041b1b7c36 */ /* 0x000fc60008000000 */
[----:B------:R-:W-:Y:S01]  /*1e1a0*/  IADD3 R4, -R24, UR6, RZ ;  /* 0x0000000618047c10 */ /* 0x000fe2000fffe1ff */
[----:B------:R-:W-:Y:S06]  /*1e1b0*/  @!P1 BRA `(.L_x_1460) ;  /* 0x0000000000e49947 */ /* 0x000fec0003800000 */
[-C--:B--2---:R-:W-:Y:S02]  /*1e1c0*/  IABS R7, R25.reuse ;  /* 0x0000001900077213 */ /* 0x084fe40000000000 */
[----:B------:R-:W-:Y:S02]  /*1e1d0*/  IABS R5, R8 ;  /* 0x0000000800057213 */ /* 0x000fe40000000000 */
[----:B------:R-:W1:Y:S08]  /*1e1e0*/  I2F.RP R9, R7 ;  /* 0x0000000700097306 */ /* 0x000e700000209400 */
[----:B-1----:R-:W0:Y:S02]  /*1e1f0*/  MUFU.RCP R9, R9 ;  /* 0x0000000900097308 */ /* 0x002e240000001000 */
[----:B0-----:R-:W-:Y:S01]  /*1e200*/  VIADD R2, R9, 0xffffffe ;  /* 0x0ffffffe09027836 */ /* 0x001fe20000000000 */
[----:B------:R-:W-:-:S05]  /*1e210*/  IABS R9, R25 ;  /* 0x0000001900097213 */ /* 0x000fca0000000000 */
[----:B------:R0:W1:Y:S01]  /*1e220*/  F2I.FTZ.U32.TRUNC.NTZ R3, R2 ;  /* 0x0000000200037305 */ /* 0x000062000021f000 */
[----:B------:R-:W-:Y:S02]  /*1e230*/  IMAD.MOV R9, RZ, RZ, -R9 ;  /* 0x000000ffff097224 */ /* 0x000fe400078e0a09 */
[----:B0-----:R-:W-:Y:S02]  /*1e240*/  IMAD.MOV.U32 R2, RZ, RZ, RZ ;  /* 0x000000ffff027224 */ /* 0x001fe400078e00ff */
[----:B-1----:R-:W-:-:S04]  /*1e250*/  IMAD.MOV R10, RZ, RZ, -R3 ;  /* 0x000000ffff0a7224 */ /* 0x002fc800078e0a03 */
[----:B------:R-:W-:Y:S01]  /*1e260*/  IMAD R11, R10, R7, RZ ;  /* 0x000000070a0b7224 */ /* 0x000fe200078e02ff */
[----:B------:R-:W-:-:S03]  /*1e270*/  IABS R10, R4 ;  /* 0x00000004000a7213 */ /* 0x000fc60000000000 */
[----:B------:R-:W-:Y:S02]  /*1e280*/  IMAD.HI.U32 R3, R3, R11, R2 ;  /* 0x0000000b03037227 */ /* 0x000fe400078e0002 */
[----:B------:R-:W0:Y:S04]  /*1e290*/  I2F.RP R11, R5 ;  /* 0x00000005000b7306 */ /* 0x000e280000209400 */
        /* <DEDUP_REMOVED lines=13> */
[----:B------:R-:W-:-:S04]  /*1e370*/  IMAD.MOV.U32 R7, RZ, RZ, R2 ;  /* 0x000000ffff077224 */ /* 0x000fc800078e0002 */
[----:B------:R-:W-:Y:S01]  /*1e380*/  @!P2 IMAD.MOV R7, RZ, RZ, -R7 ;  /* 0x000000ffff07a224 */ /* 0x000fe200078e0a07 */
[----:B------:R-:W-:Y:S01]  /*1e390*/  @!P1 LOP3.LUT R7, RZ, R25, RZ, 0x33, !PT ;  /* 0x00000019ff079212 */ /* 0x000fe200078e33ff */
[----:B0-----:R-:W-:-:S04]  /*1e3a0*/  IMAD.MOV R9, RZ, RZ, -R3 ;  /* 0x000000ffff097224 */ /* 0x001fc800078e0a03 */
[----:B------:R-:W-:-:S04]  /*1e3b0*/  IMAD.MOV.U32 R2, RZ, RZ, R9 ;  /* 0x000000ffff027224 */ /* 0x000fc800078e0009 */
[----:B------:R-:W-:Y:S02]  /*1e3c0*/  IMAD R9, R2, R5, RZ ;  /* 0x0000000502097224 */ /* 0x000fe400078e02ff */
[----:B------:R-:W-:-:S04]  /*1e3d0*/  IMAD.MOV.U32 R2, RZ, RZ, RZ ;  /* 0x000000ffff027224 */ /* 0x000fc800078e00ff */
[----:B------:R-:W-:Y:S01]  /*1e3e0*/  IMAD.HI.U32 R2, R3, R9, R2 ;  /* 0x0000000903027227 */ /* 0x000fe200078e0002 */
[----:B------:R-:W-:Y:S02]  /*1e3f0*/  IABS R9, R8 ;  /* 0x0000000800097213 */ /* 0x000fe40000000000 */
[----:B------:R-:W-:-:S03]  /*1e400*/  IABS R3, R7 ;  /* 0x0000000700037213 */ /* 0x000fc60000000000 */
[----:B------:R-:W-:Y:S02]  /*1e410*/  IMAD.MOV R10, RZ, RZ, -R9 ;  /* 0x000000ffff0a7224 */ /* 0x000fe400078e0a09 */
[----:B------:R-:W-:-:S04]  /*1e420*/  IMAD.HI.U32 R2, R2, R3, RZ ;  /* 0x0000000302027227 */ /* 0x000fc800078e00ff */
[----:B------:R-:W-:Y:S01]  /*1e430*/  IMAD R10, R2, R10, R3 ;  /* 0x0000000a020a7224 */ /* 0x000fe200078e0203 */
[----:B------:R-:W-:-:S04]  /*1e440*/  LOP3.LUT R3, R7, R8, RZ, 0x3c, !PT ;  /* 0x0000000807037212 */ /* 0x000fc800078e3cff */
[----:B------:R-:W-:Y:S02]  /*1e450*/  ISETP.GT.U32.AND P1, PT, R5, R10, PT ;  /* 0x0000000a0500720c */ /* 0x000fe40003f24070 */
[----:B------:R-:W-:Y:S01]  /*1e460*/  ISETP.GE.AND P2, PT, R3, RZ, PT ;  /* 0x000000ff0300720c */ /* 0x000fe20003f46270 */
[----:B------:R-:W-:-:S10]  /*1e470*/  IMAD.MOV R3, RZ, RZ, -R7 ;  /* 0x000000ffff037224 */ /* 0x000fd400078e0a07 */
        /* <DEDUP_REMOVED lines=9> */
[----:B------:R-:W-:Y:S02]  /*1e510*/  IMAD R8, R8, 0x1000000, R2 ;  /* 0x0100000008087824 */ /* 0x000fe400078e0202 */
[----:B------:R-:W-:Y:S02]  /*1e520*/  IMAD R2, R25, R3, R4 ;  /* 0x0000000319027224 */ /* 0x000fe400078e0204 */
[----:B------:R-:W-:Y:S01]  /*1e530*/  IMAD R26, R7, 0x10000, R8 ;  /* 0x00010000071a7824 */ /* 0x000fe200078e0208 */
[----:B------:R-:W-:Y:S06]  /*1e540*/  BRA `(.L_x_1461) ;  /* 0x0000000000f07947 */ /* 0x000fec0003800000 */
.L_x_1460:
[----:B0-----:R-:W0:Y:S02]  /*1e550*/  LDC.64 R2, c[0x0][0xc90] ;  /* 0x00032400ff027b82 */ /* 0x001e240000000a00 */
[----:B0-----:R-:W-:-:S05]  /*1e560*/  IMAD.WIDE R2, R27, 0x4, R2 ;  /* 0x000000041b027825 */ /* 0x001fca00078e0202 */
[----:B------:R0:W2:Y:S02]  /*1e570*/  LDG.E R8, desc[UR40][R2.64] ;  /* 0x0000002802087981 */ /* 0x0000a4000c1e1900 */
[----:B0-----:R-:W-:Y:S02]  /*1e580*/  IMAD.MOV.U32 R2, RZ, RZ, RZ ;  /* 0x000000ffff027224 */ /* 0x001fe400078e00ff */
[----:B--2---:R-:W-:-:S05]  /*1e590*/  IMAD R5, R25, R8, RZ ;  /* 0x0000000819057224 */ /* 0x004fca00078e02ff */
[----:B------:R-:W-:-:S04]  /*1e5a0*/  IABS R10, R5 ;  /* 0x00000005000a7213 */ /* 0x000fc80000000000 */
[----:B------:R-:W0:Y:S08]  /*1e5b0*/  I2F.RP R7, R10 ;  /* 0x0000000a00077306 */ /* 0x000e300000209400 */
[----:B0-----:R-:W0:Y:S02]  /*1e5c0*/  MUFU.RCP R7, R7 ;  /* 0x0000000700077308 */ /* 0x001e240000001000 */
[----:B0-----:R-:W-:-:S06]  /*1e5d0*/  VIADD R9, R7, 0xffffffe ;  /* 0x0ffffffe07097836 */ /* 0x001fcc0000000000 */
[----:B------:R-:W0:Y:S02]  /*1e5e0*/  F2I.FTZ.U32.TRUNC.NTZ R3, R9 ;  /* 0x0000000900037305 */ /* 0x000e24000021f000 */
[----:B0-----:R-:W-:-:S04]  /*1e5f0*/  IMAD.MOV R11, RZ, RZ, -R3 ;  /* 0x000000ffff0b7224 */ /* 0x001fc800078e0a03 */
[----:B------:R-:W-:-:S04]  /*1e600*/  IMAD R11, R11, R10, RZ ;  /* 0x0000000a0b0b7224 */ /* 0x000fc800078e02ff */
        /* <DEDUP_REMOVED lines=21> */
[----:B------:R-:W-:Y:S02]  /*1e760*/  VIADDMNMX R8, R3, UR5, R8, PT ;  /* 0x0000000503087c46 */ /* 0x000fe4000b800108 */
[----:B------:R-:W-:-:S02]  /*1e770*/  IADD3 R7, R7, 0x1000000, R11 ;  /* 0x0100000007077810 */ /* 0x000fc40007ffe00b */
[-C--:B------:R-:W-:Y:S01]  /*1e780*/  IABS R9, R8.reuse ;  /* 0x0000000800097213 */ /* 0x080fe20000000000 */
[----:B------:R-:W-:Y:S01]  /*1e790*/  IMAD.MOV R26, RZ, RZ, -R8 ;  /* 0x000000ffff1a7224 */ /* 0x000fe200078e0a08 */
[----:B------:R-:W-:Y:S02]  /*1e7a0*/  IABS R4, R8 ;  /* 0x0000000800047213 */ /* 0x000fe40000000000 */
[----:B------:R-:W0:Y:S03]  /*1e7b0*/  I2F.RP R10, R9 ;  /* 0x00000009000a7306 */ /* 0x000e260000209400 */
[----:B------:R-:W-:-:S05]  /*1e7c0*/  IMAD.MOV R4, RZ, RZ, -R4 ;  /* 0x000000ffff047224 */ /* 0x000fca00078e0a04 */
[----:B0-----:R-:W0:Y:S02]  /*1e7d0*/  MUFU.RCP R10, R10 ;  /* 0x0000000a000a7308 */ /* 0x001e240000001000 */
[----:B0-----:R-:W-:-:S06]  /*1e7e0*/  VIADD R3, R10, 0xffffffe ;  /* 0x0ffffffe0a037836 */ /* 0x001fcc0000000000 */
[----:B------:R-:W0:Y:S02]  /*1e7f0*/  F2I.FTZ.U32.TRUNC.NTZ R3, R3 ;  /* 0x0000000300037305 */ /* 0x000e24000021f000 */
[----:B0-----:R-:W-:-:S04]  /*1e800*/  IMAD.MOV R12, RZ, RZ, -R3 ;  /* 0x000000ffff0c7224 */ /* 0x001fc800078e0a03 */
[----:B------:R-:W-:-:S04]  /*1e810*/  IMAD R5, R12, R9, RZ ;  /* 0x000000090c057224 */ /* 0x000fc800078e02ff */
[----:B------:R-:W-:Y:S01]  /*1e820*/  IMAD.HI.U32 R2, R3, R5, R2 ;  /* 0x0000000503027227 */ /* 0x000fe200078e0002 */
[----:B------:R-:W-:Y:S02]  /*1e830*/  IABS R5, R11 ;  /* 0x0000000b00057213 */ /* 0x000fe40000000000 */
[----:B------:R-:W-:-:S03]  /*1e840*/  LOP3.LUT R3, R11, R8, RZ, 0x3c, !PT ;  /* 0x000000080b037212 */ /* 0x000fc600078e3cff */
        /* <DEDUP_REMOVED lines=11> */
[----:B------:R-:W-:-:S07]  /*1e900*/  IMAD R26, R2, R26, R7 ;  /* 0x0000001a021a7224 */ /* 0x000fce00078e0207 */
.L_x_1461:
[----:B------:R-:W-:-:S05]  /*1e910*/  LOP3.LUT R2, RZ, R2, RZ, 0x33, !PT ;  /* 0x00000002ff027212 */ /* 0x000fca00078e33ff */
[----:B------:R-:W-:Y:S01]  /*1e920*/  IMAD.IADD R25, R25, 0x1, R2 ;  /* 0x0000000119197824 */ /* 0x000fe200078e0202 */
[----:B------:R-:W-:Y:S06]  /*1e930*/  BRA `(.L_x_1462) ;  /* 0x00000000000c7947 */ /* 0x000fec0003800000 */
.L_x_1457:
[----:B------:R-:W-:Y:S02]  /*1e940*/  IMAD.MOV.U32 R25, RZ, RZ, RZ ;  /* 0x000000ffff197224 */ /* 0x000fe400078e00ff */
[----:B------:R-:W-:Y:S02]  /*1e950*/  IMAD.U32 R24, RZ, RZ, UR6 ;  /* 0x00000006ff187e24 */ /* 0x000fe4000f8e00ff */
[----:B------:R-:W-:-:S07]  /*1e960*/  IMAD.MOV.U32 R26, RZ, RZ, RZ ;  /* 0x000000ffff1a7224 */ /* 0x000fce00078e00ff */
.L_x_1462:
[----:B------:R-:W-:-:S13]  /*1e970*/  ISETP.NE.AND P0, PT, R0, RZ, PT ;  /* 0x000000ff0000720c */ /* 0x000fda0003f05270 */
[----:B------:R-:W0:Y:S01]  /*1e980*/  @!P0 S2R R3, SR_CgaCtaId ;  /* 0x0000000000038919 */ /* 0x000e220000008800 */
[----:B------:R-:W-:-:S04]  /*1e990*/  @!P0 MOV R0, 0x400 ;  /* 0x0000040000008802 */ /* 0x000fc80000000f00 */
[----:B0-----:R-:W-:-:S05]  /*1e9a0*/  @!P0 LEA R0, R3, R0, 0x18 ;  /* 0x0000000003008211 */ /* 0x001fca00078ec0ff */
[----:B------:R2:W-:Y:S01]  /*1e9b0*/  @!P0 STS.128 [R0+0x19cd0], R24 ;  /* 0x019cd01800008388 */ /* 0x0005e20000000c00 */
[----:B------:R-:W-:Y:S06]  /*1e9c0*/  BAR.ARV 0x5, 0x200 ;  /* 0x0148000000007b1d */ /* 0x000fec0000002000 */
.L_x_1455:
[----:B------:R3:W-:Y:S01]  /*1e9d0*/  STL [R1+0x44], RZ ;  /* 0x000044ff01007387 */ /* 0x0007e20000100800 */
[----:B------:R-:W-:Y:S01]  /*1e9e0*/  ULDC UR4, c[0x0][0xc3c] ;  /* 0x00030f0000047ab9 */ /* 0x000fe20000000800 */
[----:B------:R-:W-:Y:S01]  /*1e9f0*/  IMAD.MOV.U32 R28, RZ, RZ, 0x1 ;  /* 0x00000001ff1c7424 */ /* 0x000fe200078e00ff */
[----:B-1----:R-:W-:Y:S01]  /*1ea00*/  ISETP.GE.AND P0, PT, R27, UR4, PT ;  /* 0x000000041b007c0c */ /* 0x002fe2000bf06270 */
[----:B------:R-:W-:-:S12]  /*1ea10*/  IMAD.MOV.U32 R22, RZ, RZ, RZ ;  /* 0x000000ffff167224 */ /* 0x000fd800078e00ff */
[----:B---3--:R-:W-:Y:S05]  /*1ea20*/  @P0 BRA `(.L_x_1463) ;  /* 0x0000007000a80947 */ /* 0x008fea0003800000 */
[----:B------:R-:W1:Y:S01]  /*1ea30*/  S2R R13, SR_TID.X ;  /* 0x00000000000d7919 */ /* 0x000e620000002100 */
[----:B------:R-:W3:Y:S01]  /*1ea40*/  S2UR UR4, SR_CgaCtaId ;  /* 0x00000000000479c3 */ /* 0x000ee20000008800 */
[----:B------:R-:W-:Y:S01]  /*1ea50*/  MOV R18, 0x400 ;  /* 0x0000040000127802 */ /* 0x000fe20000000f00 */
[----:B------:R-:W-:Y:S01]  /*1ea60*/  BSSY B7, `(.L_x_1463) ;  /* 0x0000726000077945 */ /* 0x000fe20003800000 */
[----:B------:R-:W-:Y:S01]  /*1ea70*/  IMAD.MOV.U32 R29, RZ, RZ, 0x1 ;  /* 0x00000001ff1d7424 */ /* 0x000fe200078e00ff */
[----:B------:R-:W-:Y:S01]  /*1ea80*/  CS2R R22, SRZ ;  /* 0x0000000000167805 */ /* 0x000fe2000001ff00 */
[----:B------:R-:W-:Y:S01]  /*1ea90*/  IMAD.MOV.U32 R28, RZ, RZ, 0x1 ;  /* 0x00000001ff1c7424 */ /* 0x000fe200078e00ff */
[----:B------:R-:W-:Y:S01]  /*1eaa0*/  ULDC.64 UR42, c[0x0][0x198] ;  /* 0x00006600002a7ab9 */ /* 0x000fe20000000a00 */
[----:B------:R-:W-:Y:S02]  /*1eab0*/  ULOP3.LUT UR39, UR37, 0x2, URZ, 0xfc, !UPT ;  /* 0x0000000225277892 */ /* 0x000fe4000f8efc3f */
[----:B------:R-:W-:Y:S01]  /*1eac0*/  ULOP3.LUT UR36, UR37, 0x1, URZ, 0xfc, !UPT ;  /* 0x0000000125247892 */ /* 0x000fe2000f8efc3f */
[----:B------:R-:W-:Y:S01]  /*1ead0*/  ULDC UR38, c[0x0][0xc] ;  /* 0x0000030000267ab9 */ /* 0x000fe20000000800 */
[C---:B-1----:R-:W-:Y:S01]  /*1eae0*/  IMAD.SHL.U32 R2, R13.reuse, 0x20, RZ ;  /* 0x000000200d027824 */ /* 0x042fe200078e00ff */
[C---:B------:R-:W-:Y:S01]  /*1eaf0*/  LOP3.LUT R12, R13.reuse, 0x7f, RZ, 0xc0, !PT ;  /* 0x0000007f0d0c7812 */ /* 0x040fe200078ec0ff */
[C---:B0-2---:R-:W-:Y:S01]  /*1eb00*/  IMAD.SHL.U32 R0, R13.reuse, 0x10, RZ ;  /* 0x000000100d007824 */ /* 0x045fe200078e00ff */
[----:B------:R-:W-:Y:S01]  /*1eb10*/  SHF.R.U32.HI R4, RZ, 0x1, R13 ;  /* 0x00000001ff047819 */ /* 0x000fe2000001160d */
[----:B------:R-:W-:Y:S01]  /*1eb20*/  IMAD.SHL.U32 R9, R13, 0x2, RZ ;  /* 0x000000020d097824 */ /* 0x000fe200078e00ff */
[----:B------:R-:W-:Y:S01]  /*1eb30*/  LOP3.LUT R3, R2, 0x80, RZ, 0xc0, !PT ;  /* 0x0000008002037812 */ /* 0x000fe200078ec0ff */
[----:B------:R-:W-:Y:S01]  /*1eb40*/  IMAD.SHL.U32 R5, R12, 0x10, RZ ;  /* 0x000000100c057824 */ /* 0x000fe200078e00ff */
[----:B------:R-:W-:-:S02]  /*1eb50*/  LOP3.LUT R7, R4, 0x20, RZ, 0xc0, !PT ;  /* 0x0000002004077812 */ /* 0x000fc400078ec0ff */
[----:B------:R-:W-:Y:S02]  /*1eb60*/  LOP3.LUT R8, R0, 0x60, RZ, 0xc0, !PT ;  /* 0x0000006000087812 */ /* 0x000fe400078ec0ff */
[----:B------:R-:W-:Y:S02]  /*1eb70*/  LOP3.LUT R2, R2, 0x360, RZ, 0xc0, !PT ;  /* 0x0000036002027812 */ /* 0x000fe400078ec0ff */
[----:B------:R-:W-:Y:S01]  /*1eb80*/  LOP3.LUT R3, R3, 0x10, R4, 0xf8, !PT ;  /* 0x0000001003037812 */ /* 0x000fe200078ef804 */
[----:B------:R-:W-:Y:S01]  /*1eb90*/  IMAD.SHL.U32 R4, R13, 0x80, RZ ;  /* 0x000000800d047824 */ /* 0x000fe200078e00ff */
[----:B------:R-:W-:Y:S02]  /*1eba0*/  LOP3.LUT R7, R7, 0x10, R13, 0xf8, !PT ;  /* 0x0000001007077812 */ /* 0x000fe400078ef80d */
[--C-:B------:R-:W-:Y:S01]  /*1ebb0*/  LOP3.LUT R11, R8, 0x700, R5.reuse, 0xf8, !PT ;  /* 0x00000700080b7812 */ /* 0x100fe200078ef805 */
[----:B------:R-:W-:Y:S01]  /*1ebc0*/  IMAD.SHL.U32 R8, R13, 0x4, RZ ;  /* 0x000000040d087824 */ /* 0x000fe200078e00ff */
[----:B------:R-:W-:Y:S01]  /*1ebd0*/  LOP3.LUT R2, R2, 0x400, R5, 0xf8, !PT ;  /* 0x0000040002027812 */ /* 0x000fe200078ef805 */
[----:B------:R-:W-:Y:S01]  /*1ebe0*/  IMAD.SHL.U32 R5, R6, 0x800, RZ ;  /* 0x0000080006057824 */ /* 0x000fe200078e00ff */
[----:B------:R-:W-:-:S02]  /*1ebf0*/  LOP3.LUT R6, R0, 0x90, RZ, 0xc0, !PT ;  /* 0x0000009000067812 */ /* 0x000fc400078ec0ff */
[----:B------:R-:W-:Y:S02]  /*1ec00*/  LOP3.LUT R7, R7, 0x380, R4, 0xf8, !PT ;  /* 0x0000038007077812 */ /* 0x000fe400078ef804 */
[----:B------:R-:W-:Y:S02]  /*1ec10*/  LOP3.LUT R4, R4, 0x400, RZ, 0xc0, !PT ;  /* 0x0000040004047812 */ /* 0x000fe400078ec0ff */
[----:B------:R-:W-:Y:S02]  /*1ec20*/  LOP3.LUT R3, R3, 0x10, R8, 0x78, !PT ;  /* 0x0000001003037812 */ /* 0x000fe400078e7808 */
[----:B------:R-:W-:Y:S02]  /*1ec30*/  LOP3.LUT R6, R6, 0x10, R9, 0x78, !PT ;  /* 0x0000001006067812 */ /* 0x000fe400078e7809 */
[----:B------:R-:W-:Y:S01]  /*1ec40*/  LOP3.LUT R4, R4, 0x800, R5, 0xf8, !PT ;  /* 0x0000080004047812 */ /* 0x000fe200078ef805 */
[----:B---3--:R-:W-:Y:S01]  /*1ec50*/  IMAD.U32 R5, RZ, RZ, UR4 ;  /* 0x00000004ff057e24 */ /* 0x008fe2000f8e00ff */
[----:B------:R-:W-:-:S02]  /*1ec60*/  LOP3.LUT R7, R7, 0x70, R0, 0x78, !PT ;  /* 0x0000007007077812 */ /* 0x000fc400078e7800 */
[----:B------:R-:W-:Y:S02]  /*1ec70*/  LOP3.LUT R3, R2, R3, RZ, 0xfc, !PT ;  /* 0x0000000302037212 */ /* 0x000fe400078efcff */
[----:B------:R-:W-:Y:S02]  /*1ec80*/  LOP3.LUT R10, R11, R6, RZ, 0xfc, !PT ;  /* 0x000000060b0a7212 */ /* 0x000fe400078efcff */
[----:B------:R-:W-:Y:S01]  /*1ec90*/  LOP3.LUT R2, R4, R7, RZ, 0xfc, !PT ;  /* 0x0000000704027212 */ /* 0x000fe200078efcff */
[----:B------:R0:W-:Y:S01]  /*1eca0*/  STL [R1+0x20], R3 ;  /* 0x0000200301007387 */ /* 0x0001e20000100800 */
[----:B------:R-:W-:Y:S02]  /*1ecb0*/  LOP3.LUT P0, RZ, R13, 0x4, RZ, 0xc0, !PT ;  /* 0x000000040dff7812 */ /* 0x000fe4000780c0ff */
[----:B------:R-:W-:Y:S01]  /*1ecc0*/  SHF.R.U32.HI R4, RZ, 0x1, R12 ;  /* 0x00000001ff047819 */ /* 0x000fe2000001160c */
[----:B------:R-:W-:Y:S01]  /*1ecd0*/  STL [R1+0x14], R10 ;  /* 0x0000140a01007387 */ /* 0x000fe20000100800 */
[----:B------:R-:W-:-:S02]  /*1ece0*/  LOP3.LUT R0, R0, 0x10, RZ, 0xc0, !PT ;  /* 0x0000001000007812 */ /* 0x000fc400078ec0ff */
[----:B------:R-:W-:Y:S01]  /*1ecf0*/  LEA R18, R5, R18, 0x18 ;  /* 0x0000001205127211 */ /* 0x000fe200078ec0ff */
[----:B------:R1:W-:Y:S01]  /*1ed00*/  STL [R1+0x18], R2 ;  /* 0x0000180201007387 */ /* 0x0003e20000100800 */
[----:B0-----:R-:W-:-:S03]  /*1ed10*/  IMAD.MOV.U32 R3, RZ, RZ, 0x40 ;  /* 0x00000040ff037424 */ /* 0x001fc600078e00ff */
[----:B------:R-:W-:Y:S02]  /*1ed20*/  STL [R1+0x10], R5 ;  /* 0x0000100501007387 */ /* 0x000fe40000100800 */
[----:B------:R-:W-:Y:S01]  /*1ed30*/  SEL R3, R3, 0xffffffc0, !P0 ;  /* 0xffffffc003037807 */ /* 0x000fe20004000000 */
[----:B-1----:R-:W-:-:S04]  /*1ed40*/  IMAD.SHL.U32 R2, R13, 0x40, RZ ;  /* 0x000000400d027824 */ /* 0x002fc800078e00ff */
[----:B------:R0:W-:Y:S01]  /*1ed50*/  STL [R1+0x1c], R3 ;  /* 0x00001c0301007387 */ /* 0x0001e20000100800 */
[----:B------:R-:W-:-:S03]  /*1ed60*/  LOP3.LUT R2, R2, 0x40, RZ, 0xc0, !PT ;  /* 0x0000004002027812 */ /* 0x000fc600078ec0ff */
[----:B------:R1:W-:Y:S01]  /*1ed70*/  STL [R1+0x44], RZ ;  /* 0x000044ff01007387 */ /* 0x0003e20000100800 */
[----:B------:R-:W-:Y:S02]  /*1ed80*/  LOP3.LUT R4, R4, R2, RZ, 0xfc, !PT ;  /* 0x0000000204047212 */ /* 0x000fe400078efcff */
[C---:B------:R-:W-:Y:S02]  /*1ed90*/  LOP3.LUT R2, R0.reuse, 0x40, RZ, 0xfc, !PT ;  /* 0x0000004000027812 */ /* 0x040fe400078efcff */
[----:B0-----:R-:W-:Y:S01]  /*1eda0*/  LOP3.LUT R3, R0, 0x20, RZ, 0xfc, !PT ;  /* 0x0000002000037812 */ /* 0x001fe200078efcff */
[----:B------:R-:W-:-:S05]  /*1edb0*/  IMAD.IADD R0, R18, 0x1, R10 ;  /* 0x0000000112007824 */ /* 0x000fca00078e020a */
[----:B------:R1:W-:Y:S02]  /*1edc0*/  STL [R1+0x30], R0 ;  /* 0x0000300001007387 */ /* 0x0003e40000100800 */
.L_x_1601:
[----:B------:R-:W-:Y:S05]  /*1edd0*/  YIELD ;  /* 0x0000000000007946 */ /* 0x000fea0003800000 */
[----:B------:R-:W-:Y:S01]  /*1ede0*/  ULDC.64 UR4, c[0x0][0xa28] ;  /* 0x00028a0000047ab9 */ /* 0x000fe20000000a00 */
[----:B0-----:R-:W-:Y:S01]  /*1edf0*/  IMAD.MOV.U32 R11, RZ, RZ, RZ ;  /* 0x000000ffff0b7224 */ /* 0x001fe200078e00ff */
[----:B------:R-:W-:Y:S01]  /*1ee00*/  ISETP.NE.U32.AND P0, PT, RZ, UR4, PT ;  /* 0x00000004ff007c0c */ /* 0x000fe2000bf05070 */
[----:B------:R-:W0:Y:S01]  /*1ee10*/  LDC.64 R6, c[0x0][0xa00] ;  /* 0x00028000ff067b82 */ /* 0x000e220000000a00 */
[----:B-12---:R-:W-:Y:S01]  /*1ee20*/  IMAD.MOV.U32 R0, RZ, RZ, RZ ;  /* 0x000000ffff007224 */ /* 0x006fe200078e00ff */
[----:B------:R-:W-:Y:S01]  /*1ee30*/  ULDC.64 UR6, c[0x0][0xa10] ;  /* 0x0002840000067ab9 */ /* 0x000fe20000000a00 */
[----:B------:R-:W-:Y:S01]  /*1ee40*/  ISETP.NE.AND.EX P0, PT, RZ, UR5, PT, P0 ;  /* 0x00000005ff007c0c */ /* 0x000fe2000bf05300 */
[----:B------:R-:W-:-:S12]  /*1ee50*/  ULDC.64 UR4, c[0x0][0xa18] ;  /* 0x0002860000047ab9 */ /* 0x000fd80000000a00 */
[----:B------:R-:W1:Y:S02]  /*1ee60*/  @P0 LDC.64 R2, c[0x0][0xa28] ;  /* 0x00028a00ff020b82 */ /* 0x000e640000000a00 */
[----:B-1----:R-:W-:-:S05]  /*1ee70*/  @P0 IMAD.WIDE R2, R27, 0x4, R2 ;  /* 0x000000041b020825 */ /* 0x002fca00078e0202 */
[----:B------:R1:W2:Y:S01]  /*1ee80*/  @P0 LDG.E R11, desc[UR40][R2.64] ;  /* 0x00000028020b0981 */ /* 0x0002a2000c1e1900 */
[----:B------:R-:W-:Y:S01]  /*1ee90*/  ISETP.NE.U32.AND P0, PT, RZ, UR4, PT ;  /* 0x00000004ff007c0c */ /* 0x000fe2000bf05070 */
[----:B0-----:R-:W-:Y:S01]  /*1eea0*/  IMAD.WIDE R6, R27, 0x4, R6 ;  /* 0x000000041b067825 */ /* 0x001fe200078e0206 */
[----:B------:R-:W-:Y:S02]  /*1eeb0*/  ISETP.NE.U32.AND P1, PT, RZ, UR6, PT ;  /* 0x00000006ff007c0c */ /* 0x000fe4000bf25070 */
[----:B------:R-:W-:Y:S01]  /*1eec0*/  ISETP.NE.AND.EX P2, PT, RZ, UR5, PT, P0 ;  /* 0x00000005ff007c0c */ /* 0x000fe2000bf45300 */
[----:B------:R-:W-:Y:S01]  /*1eed0*/  ULDC.64 UR4, c[0x0][0xa00] ;  /* 0x0002800000047ab9 */ /* 0x000fe20000000a00 */
[----:B------:R-:W-:Y:S01]  /*1eee0*/  ISETP.NE.AND.EX P1, PT, RZ, UR7, PT, P1 ;  /* 0x00000007ff007c0c */ /* 0x000fe2000bf25310 */
[----:B------:R-:W-:Y:S01]  /*1eef0*/  IMAD.MOV.U32 R4, RZ, RZ, RZ ;  /* 0x000000ffff047224 */ /* 0x000fe200078e00ff */
[----:B------:R-:W-:Y:S01]  /*1ef00*/  ISETP.NE.U32.AND P0, PT, RZ, UR4, PT ;  /* 0x00000004ff007c0c */ /* 0x000fe2000bf05070 */
[----:B-1----:R-:W0:Y:S03]  /*1ef10*/  LDC.64 R2, c[0x0][0xa10] ;  /* 0x00028400ff027b82 */ /* 0x002e260000000a00 */
[----:B------:R-:W-:-:S05]  /*1ef20*/  ISETP.NE.AND.EX P0, PT, RZ, UR5, PT, P0 ;  /* 0x00000005ff007c0c */ /* 0x000fca000bf05300 */
[----:B------:R-:W1:Y:S08]  /*1ef30*/  @P2 LDC.64 R8, c[0x0][0xa18] ;  /* 0x00028600ff082b82 */ /* 0x000e700000000a00 */
[----:B------:R-:W3:Y:S01]  /*1ef40*/  @P0 LDG.E R0, desc[UR40][R6.64] ;  /* 0x0000002806000981 */ /* 0x000ee2000c1e1900 */
[----:B------:R-:W-:Y:S01]  /*1ef50*/  ULDC UR4, c[0x0][0x288] ;  /* 0x0000a20000047ab9 */ /* 0x000fe20000000800 */
[----:B0-----:R-:W-:-:S05]  /*1ef60*/  IMAD.WIDE R2, R27, 0x4, R2 ;  /* 0x000000041b027825 */ /* 0x001fca00078e0202 */
[----:B------:R-:W5:Y:S01]  /*1ef70*/  @P1 LDG.E R4, desc[UR40][R2.64] ;  /* 0x0000002802041981 */ /* 0x000f62000c1e1900 */
[----:B-1----:R-:W-:-:S03]  /*1ef80*/  @P2 IMAD.WIDE R8, R27, 0x4, R8 ;  /* 0x000000041b082825 */ /* 0x002fc600078e0208 */
[----:B---3--:R0:W-:Y:S02]  /*1ef90*/  STL [R1+0x28], R0 ;  /* 0x0000280001007387 */ /* 0x0081e40000100800 */
[----:B0-----:R-:W-:Y:S01]  /*1efa0*/  IMAD.U32 R0, RZ, RZ, UR4 ;  /* 0x00000004ff007e24 */ /* 0x001fe2000f8e00ff */
[----:B------:R-:W-:-:S05]  /*1efb0*/  ULDC.64 UR4, c[0x0][0x418] ;  /* 0x0001060000047ab9 */ /* 0x000fca0000000a00 */
[----:B------:R0:W3:Y:S01]  /*1efc0*/  @P2 LDG.E R0, desc[UR40][R8.64] ;  /* 0x0000002808002981 */ /* 0x0000e2000c1e1900 */
[----:B------:R-:W-:-:S03]  /*1efd0*/  UISETP.NE.U32.AND UP0, UPT, UR4, URZ, UPT ;  /* 0x0000003f0400728c */ /* 0x000fc6000bf05070 */
[----:B------:R-:W-:Y:S01]  /*1efe0*/  ULDC UR4, c[0x0][0x424] ;  /* 0x0001090000047ab9 */ /* 0x000fe20000000800 */
[----:B------:R-:W-:-:S03]  /*1eff0*/  UISETP.NE.AND.EX UP0, UPT, UR5, URZ, UPT, UP0 ;  /* 0x0000003f0500728c */ /* 0x000fc6000bf05300 */
[----:B------:R-:W-:Y:S01]  /*1f000*/  ULDC UR5, c[0x0][0x2f0] ;  /* 0x0000bc0000057ab9 */ /* 0x000fe20000000800 */
[----:B------:R-:W-:-:S04]  /*1f010*/  USEL UR4, UR4, 0x1, UP0 ;  /* 0x0000000104047887 */ /* 0x000fc80008000000 */
[----:B------:R-:W-:-:S03]  /*1f020*/  UIMAD UR4, UR4, UR5, URZ ;  /* 0x00000005040472a4 */ /* 0x000fc6000f8e023f */
[----:B------:R-:W-:Y:S02]  /*1f030*/  ULDC UR5, c[0x0][0x348] ;  /* 0x0000d20000057ab9 */ /* 0x000fe40000000800 */
[----:B0-----:R-:W-:Y:S02]  /*1f040*/  IMAD.U32 R9, RZ, RZ, UR5 ;  /* 0x00000005ff097e24 */ /* 0x001fe4000f8e00ff */
[----:B------:R-:W-:Y:S01]  /*1f050*/  IMAD.U32 R5, RZ, RZ, UR4 ;  /* 0x00000004ff057e24 */ /* 0x000fe2000f8e00ff */
[----:B---3--:R0:W-:Y:S04]  /*1f060*/  STL [R1+0x24], R0 ;  /* 0x0000240001007387 */ /* 0x0081e80000100800 */
[----:B--2---:R0:W-:Y:S01]  /*1f070*/  STL [R1+0x8], R11 ;  /* 0x0000080b01007387 */ /* 0x0041e20000100800 */
[----:B------:R-:W-:Y:S01]  /*1f080*/  IMAD.MOV.U32 R12, RZ, RZ, R0 ;  /* 0x000000ffff0c7224 */ /* 0x000fe200078e0000 */
[----:B------:R-:W-:Y:S06]  /*1f090*/  @P2 BRA `(.L_x_1464) ;  /* 0x0000000000142947 */ /* 0x000fec0003800000 */
[----:B------:R-:W-:Y:S05]  /*1f0a0*/  @!P0 BRA `(.L_x_1464) ;  /* 0x0000000000108947 */ /* 0x000fea0003800000 */
[----:B0-----:R-:W2:Y:S04]  /*1f0b0*/  LDG.E R0, desc[UR40][R6.64] ;  /* 0x0000002806007981 */ /* 0x001ea8000c1e1900 */
[----:B------:R-:W2:Y:S02]  /*1f0c0*/  LDG.E R6, desc[UR40][R6.64+0x4] ;  /* 0x0000042806067981 */ /* 0x000ea4000c1e1900 */
[----:B--2---:R-:W-:-:S05]  /*1f0d0*/  IMAD.IADD R12, R6, 0x1, -R0 ;  /* 0x00000001060c7824 */ /* 0x004fca00078e0a00 */
[----:B------:R1:W-:Y:S02]  /*1f0e0*/  STL [R1+0x24], R12 ;  /* 0x0000240c01007387 */ /* 0x0003e40000100800 */
.L_x_1464:
[----:B------:R-:W-:Y:S01]  /*1f0f0*/  ULDC.64 UR4, c[0x0][0xa20] ;  /* 0x0002880000047ab9 */ /* 0x000fe20000000a00 */
[C---:B------:R-:W-:Y:S02]  /*1f100*/  LOP3.LUT R10, R26.reuse, 0xff000000, RZ, 0xc0, !PT ;  /* 0xff0000001a0a7812 */ /* 0x040fe400078ec0ff */
[----:B------:R-:W-:Y:S02]  /*1f110*/  ISETP.NE.U32.AND P0, PT, RZ, UR4, PT ;  /* 0x00000004ff007c0c */ /* 0x000fe4000bf05070 */
[----:B------:R-:W-:Y:S02]  /*1f120*/  SHF.R.U32.HI R10, RZ, 0x8, R10 ;  /* 0x00000008ff0a7819 */ /* 0x000fe4000001160a */
[----:B------:R-:W-:Y:S02]  /*1f130*/  ISETP.NE.AND.EX P0, PT, RZ, UR5, PT, P0 ;  /* 0x00000005ff007c0c */ /* 0x000fe4000bf05300 */
[C---:B0-----:R-:W-:Y:S02]  /*1f140*/  LOP3.LUT R0, R26.reuse, 0xff0000, RZ, 0xc0, !PT ;  /* 0x00ff00001a007812 */ /* 0x041fe400078ec0ff */
[----:B------:R-:W-:-:S02]  /*1f150*/  LOP3.LUT R16, R26, 0xffff, RZ, 0xc0, !PT ;  /* 0x0000ffff1a107812 */ /* 0x000fc400078ec0ff */
[----:B------:R-:W-:-:S07]  /*1f160*/  LEA.HI R10, R0, R10, RZ, 0x10 ;  /* 0x0000000a000a7211 */ /* 0x000fce00078f80ff */
[----:B------:R-:W-:Y:S05]  /*1f170*/  @!P0 BRA `(.L_x_1465) ;  /* 0x0000000000108947 */ /* 0x000fea0003800000 */
[----:B------:R-:W0:Y:S02]  /*1f180*/  LDC.64 R6, c[0x0][0xa20] ;  /* 0x00028800ff067b82 */ /* 0x000e240000000a00 */
[----:B0-----:R-:W-:-:S05]  /*1f190*/  IMAD.WIDE R6, R27, 0x4, R6 ;  /* 0x000000041b067825 */ /* 0x001fca00078e0206 */
[----:B------:R0:W5:Y:S01]  /*1f1a0*/  LDG.E R5, desc[UR40][R6.64] ;  /* 0x0000002806057981 */ /* 0x000162000c1e1900 */
[----:B------:R-:W-:Y:S05]  /*1f1b0*/  BRA `(.L_x_1466) ;  /* 0x0000000000247947 */ /* 0x000fea0003800000 */
.L_x_1465:
        /* <DEDUP_REMOVED lines=9> */
.L_x_1466:
[----:B------:R-:W2:Y:S04]  /*1f250*/  @P1 LDG.E R0, desc[UR40][R2.64] ;  /* 0x0000002802001981 */ /* 0x000ea8000c1e1900 */
[----:B0-----:R0:W2:Y:S01]  /*1f260*/  @P1 LDG.E R6, desc[UR40][R2.64+0x4] ;  /* 0x0000042802061981 */ /* 0x0010a2000c1e1900 */
[----:B------:R-:W-:Y:S02]  /*1f270*/  IMAD R25, R25, 0xc0, RZ ;  /* 0x000000c019197824 */ /* 0x000fe400078e02ff */
[----:B-----5:R-:W-:Y:S01]  /*1f280*/  IMAD.IADD R5, R5, 0x1, -R11 ;  /* 0x0000000105057824 */ /* 0x020fe200078e0a0b */
[----:B0-----:R-:W0:Y:S02]  /*1f290*/  LDC R2, c[0x0][0x448] ;  /* 0x00011200ff027b82 */ /* 0x001e240000000800 */
[----:B0-----:R-:W-:-:S13]  /*1f2a0*/  ISETP.NE.AND P2, PT, R2, 0x1, PT ;  /* 0x000000010200780c */ /* 0x001fda0003f45270 */
[----:B------:R-:W0:Y:S08]  /*1f2b0*/  @P2 LDC R3, c[0x0][0x44c] ;  /* 0x00011300ff032b82 */ /* 0x000e300000000800 */
[----:B------:R-:W3:Y:S01]  /*1f2c0*/  @P2 LDC R2, c[0x0][0x450] ;  /* 0x00011400ff022b82 */ /* 0x000ee20000000800 */
[----:B--2---:R-:W-:Y:S02]  /*1f2d0*/  @P1 IMAD.IADD R9, R6, 0x1, -R0 ;  /* 0x0000000106091824 */ /* 0x004fe400078e0a00 */
[----:B------:R-:W-:-:S02]  /*1f2e0*/  VIADD R0, R25, 0xbf ;  /* 0x000000bf19007836 */ /* 0x000fc40000000000 */
[----:B------:R-:W-:Y:S02]  /*1f2f0*/  IMAD.IADD R19, R5, 0x1, R9 ;  /* 0x0000000105137824 */ /* 0x000fe400078e0209 */
[----:B0-----:R-:W-:-:S03]  /*1f300*/  @P2 IMAD.HI.U32 R3, R0, R3, RZ ;  /* 0x0000000300032227 */ /* 0x001fc600078e00ff */
[C---:B------:R-:W-:Y:S01]  /*1f310*/  IADD3 R26, R19.reuse, 0x1, -R12 ;  /* 0x00000001131a7810 */ /* 0x040fe20007ffe80c */
[----:B------:R-:W-:Y:S01]  /*1f320*/  VIADD R6, R19, 0x7f ;  /* 0x0000007f13067836 */ /* 0x000fe20000000000 */
[----:B---3--:R-:W-:-:S04]  /*1f330*/  @P2 SHF.R.U32.HI R0, RZ, R2, R3 ;  /* 0x00000002ff002219 */ /* 0x008fc80000011603 */
[----:B------:R-:W-:Y:S01]  /*1f340*/  SHF.R.S32.HI R2, RZ, 0x1f, R6 ;  /* 0x0000001fff027819 */ /* 0x000fe20000011406 */
[----:B------:R-:W-:-:S03]  /*1f350*/  IMAD.IADD R0, R26, 0x1, R0 ;  /* 0x000000011a007824 */ /* 0x000fc600078e0200 */
[----:B------:R-:W-:Y:S02]  /*1f360*/  LEA.HI R6, R2, R6, RZ, 0x7 ;  /* 0x0000000602067211 */ /* 0x000fe400078f38ff */
[----:B------:R-:W0:Y:S02]  /*1f370*/  LDC.64 R2, c[0x0][0x9e0] ;  /* 0x00027800ff027b82 */ /* 0x000e240000000a00 */
[----:B------:R-:W-:-:S05]  /*1f380*/  SHF.R.S32.HI R11, RZ, 0x7, R6 ;  /* 0x00000007ff0b7819 */ /* 0x000fca0000011406 */
[----:B------:R2:W-:Y:S01]  /*1f390*/  STL [R1+0x4], R11 ;  /* 0x0000040b01007387 */ /* 0x0005e20000100800 */
[----:B0-----:R-:W-:Y:S01]  /*1f3a0*/  ISETP.GE.AND P3, PT, R3, 0x1, PT ;  /* 0x000000010300780c */ /* 0x001fe20003f66270 */
[----:B------:R-:W-:-:S12]  /*1f3b0*/  IMAD.IADD R2, R0, 0x1, R2 ;  /* 0x0000000100027824 */ /* 0x000fd800078e0202 */
[----:B--2---:R-:W-:Y:S05]  /*1f3c0*/  @!P3 BRA `(.L_x_1467) ;  /* 0x000000000048b947 */ /* 0x004fea0003800000 */
        /* <DEDUP_REMOVED lines=11> */
.L_x_1469:
[----:B------:R-:W-:-:S13]  /*1f480*/  ISETP.NE.AND P0, PT, R3, 0x1, PT ;  /* 0x000000010300780c */ /* 0x000fda0003f05270 */
[----:B------:R-:W0:Y:S02]  /*1f490*/  @P0 LDC.64 R6, c[0x0][0x9e8] ;  /* 0x00027a00ff060b82 */ /* 0x000e240000000a00 */
[----:B0-----:R-:W-:-:S05]  /*1f4a0*/  @P0 IMAD.HI.U32 R6, R8, R6, RZ ;  /* 0x0000000608060227 */ /* 0x001fca00078e00ff */
[----:B------:R-:W-:-:S07]  /*1f4b0*/  @P0 SHF.R.U32.HI R8, RZ, R7, R6 ;  /* 0x00000007ff080219 */ /* 0x000fce0000011606 */
.L_x_1470:
[----:B------:R-:W-:Y:S05]  /*1f4c0*/  BSYNC B0 ;  /* 0x0000000000007941 */ /* 0x000fea0003800000 */
.L_x_1468:
[----:B------:R-:W-:-:S05]  /*1f4d0*/  IMAD R8, R8, R3, R3 ;  /* 0x0000000308087224 */ /* 0x000fca00078e0203 */
[----:B------:R-:W-:-:S07]  /*1f4e0*/  VIMNMX R2, R2, R8, PT ;  /* 0x0000000802027248 */ /* 0x000fce0003fe0100 */
.L_x_1467:
[----:B------:R-:W0:Y:S01]  /*1f4f0*/  @P2 LDC R6, c[0x0][0x44c] ;  /* 0x00011300ff062b82 */ /* 0x000e220000000800 */
[----:B------:R-:W-:Y:S01]  /*1f500*/  VIADD R2, R2, 0x7f ;  /* 0x0000007f02027836 */ /* 0x000fe20000000000 */
[----:B------:R-:W-:Y:S01]  /*1f510*/  ULDC UR4, c[0x0][0x9dc] ;  /* 0x0002770000047ab9 */ /* 0x000fe20000000800 */
[----:B------:R-:W-:Y:S02]  /*1f520*/  IMAD.MOV.U32 R0, RZ, RZ, R25 ;  /* 0x000000ffff007224 */ /* 0x000fe400078e0019 */
[----:B------:R-:W-:-:S03]  /*1f530*/  IMAD.IADD R20, R19, 0x1, -R12 ;  /* 0x0000000113147824 */ /* 0x000fc600078e0a0c */
[----:B------:R-:W2:Y:S01]  /*1f540*/  @P2 LDC R7, c[0x0][0x450] ;  /* 0x00011400ff072b82 */ /* 0x000ea20000000800 */
[----:B0-----:R-:W-:-:S05]  /*1f550*/  @P2 IMAD.HI.U32 R6, R25, R6, RZ ;  /* 0x0000000619062227 */ /* 0x001fca00078e00ff */
[----:B--2---:R-:W-:Y:S02]  /*1f560*/  @P2 SHF.R.U32.HI R0, RZ, R7, R6 ;  /* 0x00000007ff002219 */ /* 0x004fe40000011606 */
[----:B------:R-:W-:-:S04]  /*1f570*/  SHF.R.S32.HI R6, RZ, 0x1f, R2 ;  /* 0x0000001fff067819 */ /* 0x000fc80000011402 */
[----:B------:R-:W-:Y:S01]  /*1f580*/  LEA.HI R6, R6, R2, RZ, 0x7 ;  /* 0x0000000206067211 */ /* 0x000fe200078f38ff */
[----:B------:R-:W-:-:S03]  /*1f590*/  IMAD.IADD R2, R20, 0x1, R0 ;  /* 0x0000000114027824 */ /* 0x000fc600078e0200 */
[----:B------:R-:W-:Y:S01]  /*1f5a0*/  SHF.R.S32.HI R8, RZ, 0x7, R6 ;  /* 0x00000007ff087819 */ /* 0x000fe20000011406 */
[----:B------:R-:W-:-:S03]  /*1f5b0*/  VIADD R0, R2, -UR4 ;  /* 0x8000000402007c36 */ /* 0x000fc60008000000 */
[----:B------:R-:W-:Y:S01]  /*1f5c0*/  VIMNMX R8, R11, R8, PT ;  /* 0x000000080b087248 */ /* 0x000fe20003fe0100 */
        /* <DEDUP_REMOVED lines=11> */
.L_x_1473:
[----:B------:R-:W-:-:S13]  /*1f680*/  ISETP.NE.AND P0, PT, R3, 0x1, PT ;  /* 0x000000010300780c */ /* 0x000fda0003f05270 */
[----:B------:R-:W0:Y:S02]  /*1f690*/  @P0 LDC.64 R6, c[0x0][0x9e8] ;  /* 0x00027a00ff060b82 */ /* 0x000e240000000a00 */
[----:B0-----:R-:W-:-:S05]  /*1f6a0*/  @P0 IMAD.HI.U32 R6, R2, R6, RZ ;  /* 0x0000000602060227 */ /* 0x001fca00078e00ff */
[----:B------:R-:W-:-:S07]  /*1f6b0*/  @P0 SHF.R.U32.HI R2, RZ, R7, R6 ;  /* 0x00000007ff020219 */ /* 0x000fce0000011606 */
.L_x_1474:
[----:B------:R-:W-:Y:S05]  /*1f6c0*/  BSYNC B0 ;  /* 0x0000000000007941 */ /* 0x000fea0003800000 */
.L_x_1472:
[----:B------:R-:W-:-:S05]  /*1f6d0*/  IMAD R2, R2, R3, RZ ;  /* 0x0000000302027224 */ /* 0x000fca00078e02ff */
[----:B------:R-:W-:-:S07]  /*1f6e0*/  VIMNMX R0, R0, R2, !PT ;  /* 0x0000000200007248 */ /* 0x000fce0007fe0100 */
.L_x_1471:
[----:B------:R-:W-:Y:S01]  /*1f6f0*/  SHF.R.S32.HI R2, RZ, 0x1f, R0 ;  /* 0x0000001fff027819 */ /* 0x000fe20000011400 */
[----:B------:R-:W-:Y:S01]  /*1f700*/  BSSY B0, `(.L_x_1475) ;  /* 0x0000027000007945 */ /* 0x000fe20003800000 */
[----:B------:R-:W-:Y:S02]  /*1f710*/  LOP3.LUT R21, R10, 0xff, RZ, 0xc0, !PT ;  /* 0x000000ff0a157812 */ /* 0x000fe400078ec0ff */
[----:B------:R-:W-:Y:S02]  /*1f720*/  LEA.HI R2, R2, R0, RZ, 0x7 ;  /* 0x0000000002027211 */ /* 0x000fe400078f38ff */
[----:B------:R-:W-:Y:S02]  /*1f730*/  SHF.R.U32.HI R0, RZ, 0x10, R10 ;  /* 0x00000010ff007819 */ /* 0x000fe4000001160a */
[----:B------:R-:W-:-:S04]  /*1f740*/  SHF.R.S32.HI R2, RZ, 0x7, R2 ;  /* 0x00000007ff027819 */ /* 0x000fc80000011402 */
[----:B------:R-:W-:Y:S01]  /*1f750*/  VIMNMX R6, RZ, R2, !PT ;  /* 0x00000002ff067248 */ /* 0x000fe20007fe0100 */
[----:B------:R-:W-:-:S03]  /*1f760*/  IMAD.MOV.U32 R2, RZ, RZ, RZ ;  /* 0x000000ffff027224 */ /* 0x000fc600078e00ff */
[----:B------:R-:W-:-:S13]  /*1f770*/  ISETP.GT.AND P0, PT, R8, R6, PT ;  /* 0x000000060800720c */ /* 0x000fda0003f04270 */
[----:B------:R-:W-:Y:S05]  /*1f780*/  @!P0 BRA `(.L_x_1476) ;  /* 0x0000000000788947 */ /* 0x000fea0003800000 */
[----:B------:R-:W-:Y:S01]  /*1f790*/  ISETP.NE.AND P0, PT, R0, RZ, PT ;  /* 0x000000ff0000720c */ /* 0x000fe20003f05270 */
[----:B------:R-:W-:-:S03]  /*1f7a0*/  ULDC UR4, c[0x0][0x9f0] ;  /* 0x00027c0000047ab9 */ /* 0x000fc60000000800 */
[----:B------:R-:W-:-:S04]  /*1f7b0*/  SEL R7, R0, UR4, P0 ;  /* 0x0000000400077c07 */ /* 0x000fc80008000000 */
[----:B------:R-:W-:Y:S02]  /*1f7c0*/  IABS R10, R7 ;  /* 0x00000007000a7213 */ /* 0x000fe40000000000 */
[----:B------:R-:W-:Y:S02]  /*1f7d0*/  IADD3 R11, R7, -0x1, R8 ;  /* 0xffffffff070b7810 */ /* 0x000fe40007ffe008 */
[----:B------:R-:W0:Y:S03]  /*1f7e0*/  I2F.RP R2, R10 ;  /* 0x0000000a00027306 */ /* 0x000e260000209400 */
[----:B------:R-:W-:-:S05]  /*1f7f0*/  IMAD.IADD R11, R11, 0x1, -R6 ;  /* 0x000000010b0b7824 */ /* 0x000fca00078e0a06 */
[----:B0-----:R-:W0:Y:S02]  /*1f800*/  MUFU.RCP R2, R2 ;  /* 0x0000000200027308 */ /* 0x001e240000001000 */
[----:B0-----:R-:W-:-:S06]  /*1f810*/  VIADD R2, R2, 0xffffffe ;  /* 0x0ffffffe02027836 */ /* 0x001fcc0000000000 */
[----:B------:R0:W2:Y:S02]  /*1f820*/  F2I.FTZ.U32.TRUNC.NTZ R3, R2 ;  /* 0x0000000200037305 */ /* 0x0000a4000021f000 */
[----:B0-----:R-:W-:-:S04]  /*1f830*/  LOP3.LUT R2, R11, R7, RZ, 0x3c, !PT ;  /* 0x000000070b027212 */ /* 0x001fc800078e3cff */
[----:B------:R-:W-:Y:S01]  /*1f840*/  ISETP.GE.AND P3, PT, R2, RZ, PT ;  /* 0x000000ff0200720c */ /* 0x000fe20003f66270 */
[----:B--2---:R-:W-:-:S04]  /*1f850*/  IMAD.MOV R2, RZ, RZ, -R3 ;  /* 0x000000ffff027224 */ /* 0x004fc800078e0a03 */
[----:B-1----:R-:W-:Y:S02]  /*1f860*/  IMAD R12, R2, R10, RZ ;  /* 0x0000000a020c7224 */ /* 0x002fe400078e02ff */
[----:B------:R-:W-:-:S04]  /*1f870*/  IMAD.MOV.U32 R2, RZ, RZ, RZ ;  /* 0x000000ffff027224 */ /* 0x000fc800078e00ff */
[----:B------:R-:W-:Y:S01]  /*1f880*/  IMAD.HI.U32 R12, R3, R12, R2 ;  /* 0x0000000c030c7227 */ /* 0x000fe200078e0002 */
[----:B------:R-:W-:Y:S02]  /*1f890*/  IABS R2, R7 ;  /* 0x0000000700027213 */ /* 0x000fe40000000000 */
[----:B------:R-:W-:-:S03]  /*1f8a0*/  IABS R3, R11 ;  /* 0x0000000b00037213 */ /* 0x000fc60000000000 */
[----:B------:R-:W-:-:S04]  /*1f8b0*/  IMAD.MOV R2, RZ, RZ, -R2 ;  /* 0x000000ffff027224 */ /* 0x000fc800078e0a02 */
[----:B------:R-:W-:Y:S02]  /*1f8c0*/  IMAD.MOV.U32 R11, RZ, RZ, R2 ;  /* 0x000000ffff0b7224 */ /* 0x000fe400078e0002 */
        /* <DEDUP_REMOVED lines=10> */
.L_x_1476:
[----:B------:R-:W-:Y:S05]  /*1f970*/  BSYNC B0 ;  /* 0x0000000000007941 */ /* 0x000fea0003800000 */
.L_x_1475:
[-C--:B------:R-:W-:Y:S01]  /*1f980*/  IMAD R6, R21, R2.reuse, R6 ;  /* 0x0000000215067224 */ /* 0x080fe200078e0206 */
[----:B------:R-:W-:Y:S04]  /*1f990*/  BSSY B0, `(.L_x_1477) ;  /* 0x0000151000007945 */ /* 0x000fe80003800000 */
[C---:B------:R-:W-:Y:S01]  /*1f9a0*/  VIADDMNMX R2, R6.reuse, R2, R8, PT ;  /* 0x0000000206027246 */ /* 0x040fe20003800108 */
[----:B------:R-:W-:-:S04]  /*1f9b0*/  IMAD R6, R6, 0x80, -R5 ;  /* 0x0000008006067824 */ /* 0x000fc800078e0a05 */
[----:B------:R-:W-:Y:S01]  /*1f9c0*/  IMAD R2, R2, 0x80, -R5 ;  /* 0x0000008002027824 */ /* 0x000fe200078e0a05 */
[----:B------:R-:W-:-:S04]  /*1f9d0*/  VIMNMX R6, RZ, R6, !PT ;  /* 0x00000006ff067248 */ /* 0x000fc80007fe0100 */
[----:B------:R-:W-:Y:S02]  /*1f9e0*/  VIMNMX R2, R2, R9, PT ;  /* 0x0000000902027248 */ /* 0x000fe40003fe0100 */
[----:B------:R-:W-:Y:S02]  /*1f9f0*/  SHF.R.U32.HI R3, RZ, 0x7, R6 ;  /* 0x00000007ff037819 */ /* 0x000fe40000011606 */
[----:B------:R-:W-:-:S13]  /*1fa00*/  ISETP.GT.AND P0, PT, R2, R6, PT ;  /* 0x000000060200720c */ /* 0x000fda0003f04270 */
[----:B------:R-:W-:-:S05]  /*1fa10*/  @P0 VIADD R2, R2, 0x7f ;  /* 0x0000007f02020836 */ /* 0x000fca0000000000 */
[----:B------:R-:W-:-:S04]  /*1fa20*/  @P0 SHF.R.S32.HI R5, RZ, 0x1f, R2 ;  /* 0x0000001fff050819 */ /* 0x000fc80000011402 */
[----:B------:R-:W-:Y:S01]  /*1fa30*/  @P0 LEA.HI R2, R5, R2, RZ, 0x7 ;  /* 0x0000000205020211 */ /* 0x000fe200078f38ff */
[----:B------:R-:W-:-:S03]  /*1fa40*/  IMAD.MOV.U32 R5, RZ, RZ, R3 ;  /* 0x000000ffff057224 */ /* 0x000fc600078e0003 */
        /* <DEDUP_REMOVED lines=11> */
.L_x_1649:
[----:B--2---:R-:W-:Y:S02]  /*1fb00*/  ISETP.NE.AND P0, PT, R14, RZ, PT ;  /* 0x000000ff0e00720c */ /* 0x004fe40003f05270 */
[----:B------:R-:W-:-:S11]  /*1fb10*/  PLOP3.LUT P6, PT, PT, PT, PT, 0x8, 0x0 ;  /* 0x000000000000781c */ /* 0x000fd60003fce170 */
[----:B------:R-:W-:Y:S05]  /*1fb20*/  @P0 BRA `(.L_x_1480) ;  /* 0x00000000000c0947 */ /* 0x000fea0003800000 */
[----:B------:R-:W-:-:S03]  /*1fb30*/  UMOV UR4, 0xffffffff ;  /* 0xffffffff00047882 */ /* 0x000fc60000000000 */
[----:B------:R-:W-:Y:S05]  /*1fb40*/  BRA.DIV UR4, `(.L_x_1481) ;  /* 0x0000007204647947 */ /* 0x000fea000b800000 */
[----:B------:R-:W-:-:S13]  /*1fb50*/  ELECT P6, URZ, PT ;  /* 0x00000000003f782f */ /* 0x000fda00038c0000 */
.L_x_1480:
[----:B0-----:R-:W2:Y:S01]  /*1fb60*/  LDL R6, [R1+0x44] ;  /* 0x0000440001067983 */ /* 0x001ea20000100800 */
[----:B------:R-:W-:Y:S01]  /*1fb70*/  BSSY B1, `(.L_x_1482) ;  /* 0x0000008000017945 */ /* 0x000fe20003800000 */
[----:B--2---:R-:W-:-:S05]  /*1fb80*/  VIADD R6, R6, 0x1 ;  /* 0x0000000106067836 */ /* 0x004fca0000000000 */
[----:B------:R-:W-:-:S04]  /*1fb90*/  LEA.HI R7, R6, R6, RZ, 0x1 ;  /* 0x0000000606077211 */ /* 0x000fc800078f08ff */
[----:B------:R-:W-:-:S05]  /*1fba0*/  LOP3.LUT R7, R7, 0xfffffffe, RZ, 0xc0, !PT ;  /* 0xfffffffe07077812 */ /* 0x000fca00078ec0ff */
[----:B------:R-:W-:-:S05]  /*1fbb0*/  IMAD.IADD R6, R6, 0x1, -R7 ;  /* 0x0000000106067824 */ /* 0x000fca00078e0a07 */
[----:B------:R-:W-:-:S04]  /*1fbc0*/  SHF.L.U32 R6, R6, 0x1f, RZ ;  /* 0x0000001f06067819 */ /* 0x000fc800000006ff */
[----:B------:R-:W0:Y:S02]  /*1fbd0*/  SYNCS.PHASECHK.TRANS64.TRYWAIT P0, [R18+URZ+0x19c20], R6 ;  /* 0x019c2006120075a7 */ /* 0x000e24000800017f */
[----:B0-----:R-:W-:Y:S05]  /*1fbe0*/  @!P0 BRA `(.L_x_1483) ;  /* 0x00000070005c8947 */ /* 0x001fea0003800000 */
.L_x_1652:
[----:B------:R-:W-:Y:S05]  /*1fbf0*/  BSYNC B1 ;  /* 0x0000000000017941 */ /* 0x000fea0003800000 */
.L_x_1482:
        /* <DEDUP_REMOVED lines=10> */
.L_x_1653:
[----:B------:R-:W-:Y:S05]  /*1fca0*/  BSYNC B2 ;  /* 0x0000000000027941 */ /* 0x000fea0003800000 */
.L_x_1486:
        /* <DEDUP_REMOVED lines=9> */
.L_x_1489:
[----:B------:R-:W-:Y:S05]  /*1fd40*/  BSYNC B2 ;  /* 0x0000000000027941 */ /* 0x000fea0003800000 */
.L_x_1488:
        /* <DEDUP_REMOVED lines=8> */
[----:B0-----:R-:W-:Y:S01]  /*1fdd0*/  VIADD R6, R9, 0x19c90 ;  /* 0x00019c9009067836 */ /* 0x001fe20000000000 */
[----:B------:R-:W-:Y:S01]  /*1fde0*/  UMOV UR6, 0x0 ;  /* 0x0000000000067882 */ /* 0x000fe20000000000 */
[----:B------:R-:W-:Y:S01]  /*1fdf0*/  VIADD R10, R8, 0x13800 ;  /* 0x00013800080a7836 */ /* 0x000fe20000000000 */
[----:B------:R-:W-:-:S09]  /*1fe00*/  UMOV UR7, 0x12f00000 ;  /* 0x12f0000000077882 */ /* 0x000fd20000000000 */
.L_x_1490:
        /* <DEDUP_REMOVED lines=16> */
.L_x_1491:
        /* <DEDUP_REMOVED lines=10> */
[----:B-1----:R-:W-:Y:S01]  /*1ffb0*/  IMAD.MOV.U32 R12, RZ, RZ, 0x40 ;  /* 0x00000040ff0c7424 */ /* 0x002fe200078e00ff */
[----:B------:R-:W-:Y:S01]  /*1ffc0*/  PLOP3.LUT P0, PT, PT, PT, PT, 0x80, 0x0 ;  /* 0x000000000000781c */ /* 0x000fe20003f0f070 */
[----:B------:R-:W-:Y:S01]  /*1ffd0*/  VIADD R10, R8, 0x15800 ;  /* 0x00015800080a7836 */ /* 0x000fe20000000000 */
[----:B------:R-:W-:Y:S01]  /*1ffe0*/  UMOV UR6, 0x0 ;  /* 0x0000000000067882 */ /* 0x000fe20000000000 */
[----:B------:R-:W-:Y:S01]  /*1fff0*/  UMOV UR7, 0x12f00000 ;  /* 0x12f0000000077882 */ /* 0x000fe20000000000 */
[----:B------:R-:W-:-:S15]  /*20000*/  R2UR UR10, R12 ;  /* 0x000000000c0a72ca */ /* 0x000fde00000e0000 */
.L_x_1492:
        /* <DEDUP_REMOVED lines=13> */
.L_x_1654:
[----:B------:R-:W-:Y:S05]  /*200e0*/  BSYNC B2 ;  /* 0x0000000000027941 */ /* 0x000fea0003800000 */
.L_x_1493:
[----:B------:R-:W-:Y:S01]  /*200f0*/  BSSY B2, `(.L_x_1495) ;  /* 0x000000b000027945 */ /* 0x000fe20003800000 */
[----:B------:R-:W-:Y:S02]  /*20100*/  IMAD.MOV.U32 R10, RZ, RZ, 0x0 ;  /* 0x00000000ff0a7424 */ /* 0x000fe400078e00ff */
[----:B0-2---:R-:W-:Y:S01]  /*20110*/  IMAD.MOV.U32 R11, RZ, RZ, 0x12f00000 ;  /* 0x12f00000ff0b7424 */ /* 0x005fe200078e00ff */
[----:B------:R-:W-:Y:S06]  /*20120*/  @P1 BRA `(.L_x_1496) ;  /* 0x00000000001c1947 */ /* 0x000fec0003800000 */
[----:B------:R-:W0:Y:S02]  /*20130*/  S2R R6, SR_TID.X ;  /* 0x0000000000067919 */ /* 0x000e240000002100 */
[----:B0-----:R-:W-:Y:S01]  /*20140*/  LOP3.LUT R15, R6, 0x1f, RZ, 0xc0, !PT ;  /* 0x0000001f060f7812 */ /* 0x001fe200078ec0ff */
[----:B------:R-:W-:-:S03]  /*20150*/  IMAD.MOV.U32 R6, RZ, RZ, 0x3000 ;  /* 0x00003000ff067424 */ /* 0x000fc600078e00ff */
[----:B------:R-:W-:Y:S01]  /*20160*/  ISETP.NE.AND P0, PT, R15, RZ, PT ;  /* 0x000000ff0f00720c */ /* 0x000fe20003f05270 */
[----:B------:R0:W-:-:S12]  /*20170*/  SYNCS.ARRIVE.TRANS64 RZ, [R9+URZ+0x19cb0], R6 ;  /* 0x019cb00609ff79a7 */ /* 0x0001d8000800003f */
[----:B0-----:R-:W-:Y:S05]  /*20180*/  @!P0 BRA `(.L_x_1496) ;  /* 0x0000000000048947 */ /* 0x001fea0003800000 */
[----:B------:R-:W-:Y:S01]  /*20190*/  BPT.TRAP 0x1 ;  /* 0x000000040000795c */ /* 0x000fe20000300000 */
.L_x_1496:
[----:B------:R-:W-:Y:S05]  /*201a0*/  BSYNC B2 ;  /* 0x0000000000027941 */ /* 0x000fea0003800000 */
.L_x_1495:
[----:B------:R-:W-:Y:S01]  /*201b0*/  R2UR UR10, R14 ;  /* 0x000000000e0a72ca */ /* 0x000fe200000e0000 */
[----:B------:R-:W-:Y:S01]  /*201c0*/  UIADD3 UR4, UP0, UR42, 0x670, URZ ;  /* 0x000006702a047890 */ /* 0x000fe2000ff1e03f */
[----:B------:R-:W-:Y:S01]  /*201d0*/  R2UR UR6, R10 ;  /* 0x000000000a0672ca */ /* 0x000fe200000e0000 */
[----:B------:R-:W-:Y:S01]  /*201e0*/  VIADD R9, R9, 0x19cb0 ;  /* 0x00019cb009097836 */ /* 0x000fe20000000000 */
[----:B------:R-:W-:Y:S01]  /*201f0*/  R2UR UR7, R11 ;  /* 0x000000000b0772ca */ /* 0x000fe200000e0000 */
[----:B------:R-:W-:Y:S01]  /*20200*/  VIADD R6, R8, 0x9000 ;  /* 0x0000900008067836 */ /* 0x000fe20000000000 */
[----:B------:R-:W-:Y:S01]  /*20210*/  PLOP3.LUT P0, PT, PT, PT, PT, 0x80, 0x0 ;  /* 0x000000000000781c */ /* 0x000fe20003f0f070 */
[----:B------:R-:W-:-:S12]  /*20220*/  UIADD3.X UR5, URZ, UR43, URZ, UP0, !UPT ;  /* 0x0000002b3f057290 */ /* 0x000fd800087fe43f */
.L_x_1497:
        /* <DEDUP_REMOVED lines=15> */
.L_x_1498:
        /* <DEDUP_REMOVED lines=15> */
.L_x_1499:
        /* <DEDUP_REMOVED lines=10> */
.L_x_1485:
[----:B------:R-:W-:Y:S05]  /*204b0*/  BSYNC B1 ;  /* 0x0000000000017941 */ /* 0x000fea0003800000 */
.L_x_1484:
[----:B------:R-:W-:Y:S01]  /*204c0*/  VIADD R10, R5, 0xfffffffe ;  /* 0xfffffffe050a7836 */ /* 0x000fe20000000000 */
[----:B------:R-:W-:Y:S01]  /*204d0*/  PLOP3.LUT P0, PT, PT, PT, PT, 0x8, 0x0 ;  /* 0x000000000000781c */ /* 0x000fe20003f0e170 */
[----:B------:R-:W-:-:S03]  /*204e0*/  VIADD R23, R23, 0x1 ;  /* 0x0000000117177836 */ /* 0x000fc60000000000 */
[----:B------:R-:W-:Y:S02]  /*204f0*/  ISETP.GE.AND P2, PT, R10, R3, PT ;  /* 0x000000030a00720c */ /* 0x000fe40003f46270 */
[----:B------:R-:W-:-:S04]  /*20500*/  ISETP.NE.AND P1, PT, R23, 0x2, PT ;  /* 0x000000021700780c */ /* 0x000fc80003f25270 */
[----:B------:R-:W-:Y:S02]  /*20510*/  SEL R5, RZ, 0x1, P1 ;  /* 0x00000001ff057807 */ /* 0x000fe40000800000 */
[----:B------:R-:W-:Y:S02]  /*20520*/  SEL R23, R23, RZ, P1 ;  /* 0x000000ff17177207 */ /* 0x000fe40000800000 */
[----:B------:R-:W-:-:S03]  /*20530*/  LOP3.LUT R29, R29, R5, RZ, 0x3c, !PT ;  /* 0x000000051d1d7212 */ /* 0x000fc600078e3cff */
[----:B------:R-:W-:Y:S05]  /*20540*/  @!P2 BRA `(.L_x_1478) ;  /* 0x000000080054a947 */ /* 0x000fea0003800000 */
.L_x_1516:
[----:B------:R-:W-:Y:S05]  /*20550*/  YIELD ;  /* 0x0000000000007946 */ /* 0x000fea0003800000 */
        /* <DEDUP_REMOVED lines=10> */
.L_x_1655:
[----:B------:R-:W-:Y:S05]  /*20600*/  BSYNC B2 ;  /* 0x0000000000027941 */ /* 0x000fea0003800000 */
.L_x_1502:
[----:B------:R-:W-:Y:S04]  /*20610*/  BSSY B2, `(.L_x_1504) ;  /* 0x0000009000027945 */ /* 0x000fe80003800000 */
[----:B------:R-:W-:Y:S05]  /*20620*/  @P2 BRA `(.L_x_1505) ;  /* 0x00000000001c2947 */ /* 0x000fea0003800000 */
[----:B------:R-:W0:Y:S02]  /*20630*/  S2R R5, SR_TID.X ;  /* 0x0000000000057919 */ /* 0x000e240000002100 */
[----:B0-----:R-:W-:Y:S01]  /*20640*/  LOP3.LUT R6, R5, 0x1f, RZ, 0xc0, !PT ;  /* 0x0000001f05067812 */ /* 0x001fe200078ec0ff */
[----:B------:R-:W-:-:S03]  /*20650*/  IMAD.MOV.U32 R5, RZ, RZ, 0x3000 ;  /* 0x00003000ff057424 */ /* 0x000fc600078e00ff */
[----:B------:R-:W-:Y:S01]  /*20660*/  ISETP.NE.AND P1, PT, R6, RZ, PT ;  /* 0x000000ff0600720c */ /* 0x000fe20003f25270 */
[----:B------:R3:W-:-:S12]  /*20670*/  SYNCS.ARRIVE.TRANS64 RZ, [R9+URZ+0x19c90], R5 ;  /* 0x019c900509ff79a7 */ /* 0x0007d8000800003f */
[----:B---3--:R-:W-:Y:S05]  /*20680*/  @!P1 BRA `(.L_x_1505) ;  /* 0x0000000000049947 */ /* 0x008fea0003800000 */
[----:B------:R-:W-:Y:S01]  /*20690*/  BPT.TRAP 0x1 ;  /* 0x000000040000795c */ /* 0x000fe20000300000 */
.L_x_1505:
[----:B------:R-:W-:Y:S05]  /*206a0*/  BSYNC B2 ;  /* 0x0000000000027941 */ /* 0x000fea0003800000 */
.L_x_1504:
[----:B------:R-:W-:Y:S01]  /*206b0*/  IMAD.MOV.U32 R14, RZ, RZ, RZ ;  /* 0x000000ffff0e7224 */ /* 0x000fe200078e00ff */
[----:B------:R-:W-:Y:S01]  /*206c0*/  UIADD3 UR4, UP0, UR42, 0x570, URZ ;  /* 0x000005702a047890 */ /* 0x000fe2000ff1e03f */
[----:B------:R-:W-:Y:S01]  /*206d0*/  IMAD R7, R23, 0x3000, R18 ;  /* 0x0000300017077824 */ /* 0x000fe200078e0212 */
[----:B------:R-:W-:Y:S01]  /*206e0*/  PLOP3.LUT P1, PT, PT, PT, PT, 0x80, 0x0 ;  /* 0x000000000000781c */ /* 0x000fe20003f2f070 */
[----:B0-----:R-:W-:Y:S01]  /*206f0*/  IMAD R6, R10, 0x80, R4 ;  /* 0x000000800a067824 */ /* 0x001fe200078e0204 */
[----:B------:R-:W-:Y:S01]  /*20700*/  R2UR UR10, R14 ;  /* 0x000000000e0a72ca */ /* 0x000fe200000e0000 */
[----:B------:R-:W-:Y:S01]  /*20710*/  VIADD R5, R9, 0x19c90 ;  /* 0x00019c9009057836 */ /* 0x000fe20000000000 */
[----:B------:R-:W-:Y:S01]  /*20720*/  UIADD3.X UR5, URZ, UR43, URZ, UP0, !UPT ;  /* 0x0000002b3f057290 */ /* 0x000fe200087fe43f */
[----:B------:R-:W-:Y:S01]  /*20730*/  VIADD R11, R7, 0x13800 ;  /* 0x00013800070b7836 */ /* 0x000fe20000000000 */
[----:B------:R-:W-:Y:S01]  /*20740*/  UMOV UR6, 0x0 ;  /* 0x0000000000067882 */ /* 0x000fe20000000000 */
[----:B------:R-:W-:-:S10]  /*20750*/  UMOV UR7, 0x12f00000 ;  /* 0x12f0000000077882 */ /* 0x000fd40000000000 */
.L_x_1506:
        /* <DEDUP_REMOVED lines=12> */
[----:B------:R-:W-:Y:S01]  /*20820*/  UMOV UR6, 0x0 ;  /* 0x0000000000067882 */ /* 0x000fe20000000000 */
[----:B------:R-:W-:Y:S02]  /*20830*/  UMOV UR7, 0x12f00000 ;  /* 0x12f0000000077882 */ /* 0x000fe40000000000 */
[----:B------:R-:W-:Y:S01]  /*20840*/  R2UR UR10, R11 ;  /* 0x000000000b0a72ca */ /* 0x000fe200000e0000 */
[----:B------:R-:W-:-:S14]  /*20850*/  VIADD R11, R7, 0x14800 ;  /* 0x00014800070b7836 */ /* 0x000fdc0000000000 */
.L_x_1507:
        /* <DEDUP_REMOVED lines=16> */
.L_x_1508:
        /* <DEDUP_REMOVED lines=13> */
.L_x_1656:
[----:B------:R-:W-:Y:S05]  /*20a30*/  BSYNC B2 ;  /* 0x0000000000027941 */ /* 0x000fea0003800000 */
.L_x_1509:
[----:B------:R-:W-:Y:S01]  /*20a40*/  BSSY B2, `(.L_x_1511) ;  /* 0x000000b000027945 */ /* 0x000fe20003800000 */
[----:B-1----:R-:W-:Y:S02]  /*20a50*/  IMAD.MOV.U32 R12, RZ, RZ, 0x0 ;  /* 0x00000000ff0c7424 */ /* 0x002fe400078e00ff */
        /* <DEDUP_REMOVED lines=9> */
.L_x_1512:
[----:B------:R-:W-:Y:S05]  /*20af0*/  BSYNC B2 ;  /* 0x0000000000027941 */ /* 0x000fea0003800000 */
.L_x_1511:
[----:B------:R-:W-:Y:S01]  /*20b00*/  R2UR UR10, R14 ;  /* 0x000000000e0a72ca */ /* 0x000fe200000e0000 */
[----:B------:R-:W-:Y:S01]  /*20b10*/  UIADD3 UR4, UP0, UR42, 0x670, URZ ;  /* 0x000006702a047890 */ /* 0x000fe2000ff1e03f */
[----:B------:R-:W-:Y:S01]  /*20b20*/  R2UR UR6, R12 ;  /* 0x000000000c0672ca */ /* 0x000fe200000e0000 */
[----:B0-2---:R-:W-:Y:S01]  /*20b30*/  VIADD R9, R9, 0x19cb0 ;  /* 0x00019cb009097836 */ /* 0x005fe20000000000 */
[----:B------:R-:W-:Y:S01]  /*20b40*/  R2UR UR7, R13 ;  /* 0x000000000d0772ca */ /* 0x000fe200000e0000 */
[----:B------:R-:W-:Y:S01]  /*20b50*/  VIADD R5, R7, 0x9000 ;  /* 0x0000900007057836 */ /* 0x000fe20000000000 */
[----:B------:R-:W-:Y:S01]  /*20b60*/  PLOP3.LUT P1, PT, PT, PT, PT, 0x80, 0x0 ;  /* 0x000000000000781c */ /* 0x000fe20003f2f070 */
[----:B------:R-:W-:-:S12]  /*20b70*/  UIADD3.X UR5, URZ, UR43, URZ, UP0, !UPT ;  /* 0x0000002b3f057290 */ /* 0x000fd800087fe43f */
.L_x_1513:
        /* <DEDUP_REMOVED lines=16> */
.L_x_1514:
        /* <DEDUP_REMOVED lines=15> */
.L_x_1515:
        /* <DEDUP_REMOVED lines=10> */
.L_x_1501:
[----:B------:R-:W-:Y:S05]  /*20e10*/  BSYNC B1 ;  /* 0x0000000000017941 */ /* 0x000fea0003800000 */
.L_x_1500:
[C---:B------:R-:W-:Y:S01]  /*20e20*/  ISETP.GT.AND P2, PT, R10.reuse, R3, PT ;  /* 0x000000030a00720c */ /* 0x040fe20003f44270 */
[----:B------:R-:W-:Y:S02]  /*20e30*/  VIADD R23, R23, 0x1 ;  /* 0x0000000117177836 */ /* 0x000fe40000000000 */
[----:B------:R-:W-:-:S03]  /*20e40*/  VIADD R10, R10, 0xffffffff ;  /* 0xffffffff0a0a7836 */ /* 0x000fc60000000000 */
[----:B------:R-:W-:-:S04]  /*20e50*/  ISETP.NE.AND P1, PT, R23, 0x2, PT ;  /* 0x000000021700780c */ /* 0x000fc80003f25270 */
[----:B------:R-:W-:Y:S02]  /*20e60*/  SEL R5, RZ, 0x1, P1 ;  /* 0x00000001ff057807 */ /* 0x000fe40000800000 */
[----:B------:R-:W-:Y:S02]  /*20e70*/  SEL R23, R23, RZ, P1 ;  /* 0x000000ff17177207 */ /* 0x000fe40000800000 */
[----:B------:R-:W-:Y:S01]  /*20e80*/  LOP3.LUT R29, R29, R5, RZ, 0x3c, !PT ;  /* 0x000000051d1d7212 */ /* 0x000fe200078e3cff */
[----:B------:R-:W-:Y:S06]  /*20e90*/  @P2 BRA `(.L_x_1516) ;  /* 0xfffffff400ac2947 */ /* 0x000fec000383ffff */
.L_x_1478:
[----:B------:R-:W-:Y:S05]  /*20ea0*/  BSYNC B0 ;  /* 0x0000000000007941 */ /* 0x000fea0003800000 */
.L_x_1477:
[----:B------:R-:W2:Y:S01]  /*20eb0*/  LDC R2, c[0x0][0x448] ;  /* 0x00011200ff027b82 */ /* 0x000ea20000000800 */
[----:B------:R-:W-:Y:S07]  /*20ec0*/  @!P0 WARPSYNC.ALL ;  /* 0x0000000000008948 */ /* 0x000fee0003800000 */
[----:B------:R-:W-:Y:S01]  /*20ed0*/  @!P0 BAR.SYNC.DEFER_BLOCKING 0xc, 0x200 ;  /* 0x0308000000008b1d */ /* 0x000fe20000010000 */
[----:B--2---:R-:W-:Y:S01]  /*20ee0*/  ISETP.NE.AND P1, PT, R2, 0x1, PT ;  /* 0x000000010200780c */ /* 0x004fe20003f25270 */
[----:B------:R-:W-:-:S04]  /*20ef0*/  VIADD R2, R25, 0xbf ;  /* 0x000000bf19027836 */ /* 0x000fc80000000000 */
[----:B0-----:R-:W-:-:S08]  /*20f00*/  IMAD.MOV.U32 R6, RZ, RZ, R2 ;  /* 0x000000ffff067224 */ /* 0x001fd000078e0002 */
[----:B------:R-:W0:Y:S08]  /*20f10*/  @P1 LDC R3, c[0x0][0x44c] ;  /* 0x00011300ff031b82 */ /* 0x000e300000000800 */
[----:B------:R-:W2:Y:S01]  /*20f20*/  @P1 LDC R4, c[0x0][0x450] ;  /* 0x00011400ff041b82 */ /* 0x000ea20000000800 */
[----:B0-----:R-:W-:-:S05]  /*20f30*/  @P1 IMAD.HI.U32 R3, R2, R3, RZ ;  /* 0x0000000302031227 */ /* 0x001fca00078e00ff */
[----:B--2---:R-:W-:Y:S02]  /*20f40*/  @P1 SHF.R.U32.HI R6, RZ, R4, R3 ;  /* 0x00000004ff061219 */ /* 0x004fe40000011603 */
[----:B------:R-:W0:Y:S03]  /*20f50*/  LDC.64 R2, c[0x0][0x9e0] ;  /* 0x00027800ff027b82 */ /* 0x000e260000000a00 */
[----:B------:R-:W-:Y:S01]  /*20f60*/  IMAD.IADD R6, R26, 0x1, R6 ;  /* 0x000000011a067824 */ /* 0x000fe200078e0206 */
[----:B0-----:R-:W-:-:S03]  /*20f70*/  ISETP.GE.AND P2, PT, R3, 0x1, PT ;  /* 0x000000010300780c */ /* 0x001fc60003f46270 */
[----:B------:R-:W-:-:S10]  /*20f80*/  IMAD.IADD R2, R6, 0x1, R2 ;  /* 0x0000000106027824 */ /* 0x000fd400078e0202 */
[----:B------:R-:W-:Y:S05]  /*20f90*/  @!P2 BRA `(.L_x_1517) ;  /* 0x000000000048a947 */ /* 0x000fea0003800000 */
        /* <DEDUP_REMOVED lines=11> */
.L_x_1519:
[----:B------:R-:W-:-:S13]  /*21050*/  ISETP.NE.AND P0, PT, R3, 0x1, PT ;  /* 0x000000010300780c */ /* 0x000fda0003f05270 */
[----:B------:R-:W0:Y:S02]  /*21060*/  @P0 LDC.64 R4, c[0x0][0x9e8] ;  /* 0x00027a00ff040b82 */ /* 0x000e240000000a00 */
[----:B0-----:R-:W-:-:S05]  /*21070*/  @P0 IMAD.HI.U32 R4, R7, R4, RZ ;  /* 0x0000000407040227 */ /* 0x001fca00078e00ff */
[----:B------:R-:W-:-:S07]  /*21080*/  @P0 SHF.R.U32.HI R7, RZ, R5, R4 ;  /* 0x00000005ff070219 */ /* 0x000fce0000011604 */
.L_x_1520:
[----:B------:R-:W-:Y:S05]  /*21090*/  BSYNC B0 ;  /* 0x0000000000007941 */ /* 0x000fea0003800000 */
.L_x_1518:
[----:B------:R-:W-:-:S05]  /*210a0*/  IMAD R7, R7, R3, R3 ;  /* 0x0000000307077224 */ /* 0x000fca00078e0203 */
[----:B------:R-:W-:-:S07]  /*210b0*/  VIMNMX R2, R2, R7, PT ;  /* 0x0000000702027248 */ /* 0x000fce0003fe0100 */
.L_x_1517:
[----:B------:R-:W2:Y:S01]  /*210c0*/  LDL.LU R5, [R1+0x4] ;  /* 0x0000040001057983 */ /* 0x000ea20000300800 */
[----:B------:R-:W-:Y:S01]  /*210d0*/  VIADD R2, R2, 0x7f ;  /* 0x0000007f02027836 */ /* 0x000fe20000000000 */
[----:B------:R-:W-:-:S04]  /*210e0*/  ULDC UR4, c[0x0][0x9dc] ;  /* 0x0002770000047ab9 */ /* 0x000fc80000000800 */
[----:B------:R-:W-:-:S04]  /*210f0*/  SHF.R.S32.HI R4, RZ, 0x1f, R2 ;  /* 0x0000001fff047819 */ /* 0x000fc80000011402 */
[----:B------:R-:W-:Y:S02]  /*21100*/  LEA.HI R4, R4, R2, RZ, 0x7 ;  /* 0x0000000204047211 */ /* 0x000fe400078f38ff */
[----:B------:R-:W0:Y:S02]  /*21110*/  @P1 LDC R2, c[0x0][0x44c] ;  /* 0x00011300ff021b82 */ /* 0x000e240000000800 */
[----:B------:R-:W-:Y:S01]  /*21120*/  SHF.R.S32.HI R4, RZ, 0x7, R4 ;  /* 0x00000007ff047819 */ /* 0x000fe20000011404 */
[----:B0-----:R-:W-:-:S03]  /*21130*/  @P1 IMAD.HI.U32 R2, R25, R2, RZ ;  /* 0x0000000219021227 */ /* 0x001fc600078e00ff */
[----:B--2---:R-:W-:Y:S01]  /*21140*/  VIMNMX R6, R5, R4, PT ;  /* 0x0000000405067248 */ /* 0x004fe20003fe0100 */
[----:B------:R-:W-:Y:S01]  /*21150*/  IMAD.MOV.U32 R4, RZ, RZ, R25 ;  /* 0x000000ffff047224 */ /* 0x000fe200078e0019 */
[----:B------:R-:W0:Y:S02]  /*21160*/  @P1 LDC R5, c[0x0][0x450] ;  /* 0x00011400ff051b82 */ /* 0x000e240000000800 */
[----:B0-----:R-:W-:-:S05]  /*21170*/  @P1 SHF.R.U32.HI R4, RZ, R5, R2 ;  /* 0x00000005ff041219 */ /* 0x001fca0000011602 */
        /* <DEDUP_REMOVED lines=13> */
.L_x_1523:
[----:B------:R-:W-:-:S13]  /*21250*/  ISETP.NE.AND P0, PT, R3, 0x1, PT ;  /* 0x000000010300780c */ /* 0x000fda0003f05270 */
[----:B------:R-:W0:Y:S02]  /*21260*/  @P0 LDC.64 R4, c[0x0][0x9e8] ;  /* 0x00027a00ff040b82 */ /* 0x000e240000000a00 */
[----:B0-----:R-:W-:-:S05]  /*21270*/  @P0 IMAD.HI.U32 R4, R7, R4, RZ ;  /* 0x0000000407040227 */ /* 0x001fca00078e00ff */
[----:B------:R-:W-:-:S07]  /*21280*/  @P0 SHF.R.U32.HI R7, RZ, R5, R4 ;  /* 0x00000005ff070219 */ /* 0x000fce0000011604 */
.L_x_1524:
[----:B------:R-:W-:Y:S05]  /*21290*/  BSYNC B0 ;  /* 0x0000000000007941 */ /* 0x000fea0003800000 */
.L_x_1522:
[----:B------:R-:W-:-:S05]  /*212a0*/  IMAD R3, R7, R3, RZ ;  /* 0x0000000307037224 */ /* 0x000fca00078e02ff */
[----:B------:R-:W-:-:S07]  /*212b0*/  VIMNMX R2, R2, R3, !PT ;  /* 0x0000000302027248 */ /* 0x000fce0007fe0100 */
.L_x_1521:
[----:B------:R-:W-:Y:S01]  /*212c0*/  ISETP.NE.AND P1, PT, R0, RZ, PT ;  /* 0x000000ff0000720c */ /* 0x000fe20003f25270 */
[----:B------:R-:W-:Y:S01]  /*212d0*/  BSSY B0, `(.L_x_1525) ;  /* 0x0000024000007945 */ /* 0x000fe20003800000 */
[----:B------:R-:W-:-:S04]  /*212e0*/  SHF.R.S32.HI R3, RZ, 0x1f, R2 ;  /* 0x0000001fff037819 */ /* 0x000fc80000011402 */
[----:B------:R-:W-:Y:S01]  /*212f0*/  LEA.HI R3, R3, R2, RZ, 0x7 ;  /* 0x0000000203037211 */ /* 0x000fe200078f38ff */
[----:B------:R-:W-:-:S03]  /*21300*/  IMAD.MOV.U32 R2, RZ, RZ, RZ ;  /* 0x000000ffff027224 */ /* 0x000fc600078e00ff */
[----:B------:R-:W-:-:S03]  /*21310*/  SHF.R.S32.HI R3, RZ, 0x7, R3 ;  /* 0x00000007ff037819 */ /* 0x000fc60000011403 */
[----:B------:R-:W0:Y:S01]  /*21320*/  @!P1 LDC R0, c[0x0][0x9f0] ;  /* 0x00027c00ff009b82 */ /* 0x000e220000000800 */
[----:B------:R-:W-:-:S04]  /*21330*/  VIMNMX R4, RZ, R3, !PT ;  /* 0x00000003ff047248 */ /* 0x000fc80007fe0100 */
[----:B------:R-:W-:-:S13]  /*21340*/  ISETP.GT.AND P0, PT, R6, R4, PT ;  /* 0x000000040600720c */ /* 0x000fda0003f04270 */
[----:B------:R-:W-:Y:S05]  /*21350*/  @!P0 BRA `(.L_x_1526) ;  /* 0x00000000006c8947 */ /* 0x000fea0003800000 */
[-C--:B0-----:R-:W-:Y:S02]  /*21360*/  IABS R5, R0.reuse ;  /* 0x0000000000057213 */ /* 0x081fe40000000000 */
[----:B------:R-:W-:Y:S02]  /*21370*/  IABS R8, R0 ;  /* 0x0000000000087213 */ /* 0x000fe40000000000 */
[----:B------:R-:W0:Y:S03]  /*21380*/  I2F.RP R2, R5 ;  /* 0x0000000500027306 */ /* 0x000e260000209400 */
[----:B------:R-:W-:-:S05]  /*21390*/  IMAD.MOV R8, RZ, RZ, -R8 ;  /* 0x000000ffff087224 */ /* 0x000fca00078e0a08 */
[----:B0-----:R-:W0:Y:S02]  /*213a0*/  MUFU.RCP R2, R2 ;  /* 0x0000000200027308 */ /* 0x001e240000001000 */
[----:B0-----:R-:W-:-:S06]  /*213b0*/  VIADD R2, R2, 0xffffffe ;  /* 0x0ffffffe02027836 */ /* 0x001fcc0000000000 */
[----:B------:R-:W0:Y:S02]  /*213c0*/  F2I.FTZ.U32.TRUNC.NTZ R3, R2 ;  /* 0x0000000200037305 */ /* 0x000e24000021f000 */
[----:B0-----:R-:W-:-:S04]  /*213d0*/  IMAD.MOV R2, RZ, RZ, -R3 ;  /* 0x000000ffff027224 */ /* 0x001fc800078e0a03 */
[----:B------:R-:W-:Y:S02]  /*213e0*/  IMAD R7, R2, R5, RZ ;  /* 0x0000000502077224 */ /* 0x000fe400078e02ff */
[----:B------:R-:W-:-:S04]  /*213f0*/  IMAD.MOV.U32 R2, RZ, RZ, RZ ;  /* 0x000000ffff027224 */ /* 0x000fc800078e00ff */
[----:B------:R-:W-:Y:S01]  /*21400*/  IMAD.HI.U32 R7, R3, R7, R2 ;  /* 0x0000000703077227 */ /* 0x000fe200078e0002 */
[----:B------:R-:W-:-:S05]  /*21410*/  IADD3 R3, R0, -0x1, R6 ;  /* 0xffffffff00037810 */ /* 0x000fca0007ffe006 */
[----:B------:R-:W-:-:S05]  /*21420*/  IMAD.IADD R3, R3, 0x1, -R4 ;  /* 0x0000000103037824 */ /* 0x000fca00078e0a04 */
        /* <DEDUP_REMOVED lines=14> */
.L_x_1526:
[----:B------:R-:W-:Y:S05]  /*21510*/  BSYNC B0 ;  /* 0x0000000000007941 */ /* 0x000fea0003800000 */
.L_x_1525:
[----:B0-----:R-:W-:-:S05]  /*21520*/  IMAD R0, R21, R2, R4 ;  /* 0x0000000215007224 */ /* 0x001fca00078e0204 */
[----:B------:R-:W-:Y:S01]  /*21530*/  VIADDMNMX R26, R0, R2, R6, PT ;  /* 0x00000002001a7246 */ /* 0x000fe20003800106 */
[----:B------:R0:W-:Y:S03]  /*21540*/  STL [R1+0x4], R0 ;  /* 0x0000040001007387 */ /* 0x0001e60000100800 */
        /* <DEDUP_REMOVED lines=9> */
[----:B------:R-:W2:Y:S01]  /*215e0*/  LDC.64 R2, c[0x0][0xc60] ;  /* 0x00031800ff027b82 */ /* 0x000ea20000000a00 */
[----:B------:R-:W0:Y:S02]  /*215f0*/  FLO.U32 R0, UR4 ;  /* 0x0000000400007d00 */ /* 0x000e2400080e0000 */
[----:B0-----:R-:W-:-:S06]  /*21600*/  ISETP.EQ.U32.AND P0, PT, R0, R5, PT ;  /* 0x000000050000720c */ /* 0x001fcc0003f02070 */
[----:B------:R-:W2:Y:S07]  /*21610*/  POPC R5, UR4 ;  /* 0x0000000400057d09 */ /* 0x000eae0008000000 */
[----:B--2---:R-:W2:Y:S01]  /*21620*/  @P0 ATOMG.E.ADD.STRONG.GPU PT, R3, desc[UR40][R2.64], R5 ;  /* 0x00000005020309a8 */ /* 0x004ea200081ee1e8 */
[----:B------:R-:W0:Y:S02]  /*21630*/  S2R R4, SR_LTMASK ;  /* 0x0000000000047919 */ /* 0x000e240000003900 */
[----:B0-----:R-:W-:-:S04]  /*21640*/  LOP3.LUT R4, R4, UR4, RZ, 0xc0, !PT ;  /* 0x0000000404047c12 */ /* 0x001fc8000f8ec0ff */
[----:B------:R-:W0:Y:S01]  /*21650*/  POPC R7, R4 ;  /* 0x0000000400077309 */ /* 0x000e220000000000 */
[----:B--2---:R-:W0:Y:S02]  /*21660*/  SHFL.IDX PT, R0, R3, R0, 0x1f ;  /* 0x00001f0003007589 */ /* 0x004e2400000e0000 */
[----:B0-----:R-:W-:Y:S01]  /*21670*/  IADD3 R24, R0, UR38, R7 ;  /* 0x0000002600187c10 */ /* 0x001fe2000fffe007 */
[----:B------:R-:W-:Y:S06]  /*21680*/  BRA `(.L_x_1528) ;  /* 0x00000034006c7947 */ /* 0x000fec0003800000 */
.L_x_1527:
        /* <DEDUP_REMOVED lines=16> */
[----:B-1----:R-:W-:Y:S02]  /*21790*/  IMAD.MOV.U32 R12, RZ, RZ, 0x1 ;  /* 0x00000001ff0c7424 */ /* 0x002fe400078e00ff */
[----:B------:R-:W-:-:S07]  /*217a0*/  IMAD.MOV.U32 R13, RZ, RZ, RZ ;  /* 0x000000ffff0d7224 */ /* 0x000fce00078e00ff */
[----:B------:R-:W-:-:S07]  /*217b0*/  LEPC R20, `(.L_x_1530) ;  /* 0x000000001014794e */ /* 0x000fce0000000000 */
[----:B0-----:R-:W-:Y:S05]  /*217c0*/  CALL.ABS.NOINC R2 ;  /* 0x0000000002007343 */ /* 0x001fea0003c00000 */
.L_x_1530:
[----:B------:R-:W-:Y:S05]  /*217d0*/  BSYNC B6 ;  /* 0x0000000000067941 */ /* 0x000fea0003800000 */
.L_x_1529:
        /* <DEDUP_REMOVED lines=22> */
.L_x_1532:
[----:B------:R-:W-:Y:S05]  /*21940*/  BSYNC B6 ;  /* 0x0000000000067941 */ /* 0x000fea0003800000 */
.L_x_1531:
        /* <DEDUP_REMOVED lines=20> */
.L_x_1534:
[----:B------:R-:W-:Y:S05]  /*21a90*/  BSYNC B6 ;  /* 0x0000000000067941 */ /* 0x000fea0003800000 */
.L_x_1533:
        /* <DEDUP_REMOVED lines=19> */
.L_x_1536:
[----:B------:R-:W-:Y:S05]  /*21bd0*/  BSYNC B6 ;  /* 0x0000000000067941 */ /* 0x000fea0003800000 */
.L_x_1535:
[----:B------:R-:W-:Y:S01]  /*21be0*/  ULDC.64 UR4, c[0x0][0x9f8] ;  /* 0x00027e0000047ab9 */ /* 0x000fe20000000a00 */
[----:B------:R-:W2:Y:S01]  /*21bf0*/  LDL R21, [R1+0x8] ;  /* 0x0000080001157983 */ /* 0x000ea20000100800 */
[----:B------:R-:W-:Y:S01]  /*21c00*/  ISETP.NE.U32.AND P0, PT, RZ, UR4, PT ;  /* 0x00000004ff007c0c */ /* 0x000fe2000bf05070 */
[----:B------:R-:W-:Y:S01]  /*21c10*/  IMAD.MOV.U32 R0, RZ, RZ, R26 ;  /* 0x000000ffff007224 */ /* 0x000fe200078e001a */
[----:B------:R-:W0:Y:S02]  /*21c20*/  LDC R8, c[0x0][0x430] ;  /* 0x00010c00ff087b82 */ /* 0x000e240000000800 */
[----:B------:R-:W-:Y:S01]  /*21c30*/  ISETP.NE.AND.EX P0, PT, RZ, UR5, PT, P0 ;  /* 0x00000005ff007c0c */ /* 0x000fe2000bf05300 */
[----:B------:R-:W3:Y:S01]  /*21c40*/  S2R R4, SR_TID.X ;  /* 0x0000000000047919 */ /* 0x000ee20000002100 */
[----:B------:R-:W4:Y:S04]  /*21c50*/  S2R R20, SR_TID.X ;  /* 0x0000000000147919 */ /* 0x000f280000002100 */
[----:B------:R-:W1:Y:S08]  /*21c60*/  LDC R11, c[0x0][0x2f4] ;  /* 0x0000bd00ff0b7b82 */ /* 0x000e700000000800 */
[----:B------:R-:W3:Y:S01]  /*21c70*/  @P0 LDC.64 R2, c[0x0][0x9f8] ;  /* 0x00027e00ff020b82 */ /* 0x000ee20000000a00 */
[----:B------:R-:W-:-:S02]  /*21c80*/  IMAD.MOV.U32 R26, RZ, RZ, R27 ;  /* 0x000000ffff1a7224 */ /* 0x000fc400078e001b */
[----:B---3--:R-:W-:-:S05]  /*21c90*/  @P0 IMAD.WIDE R2, R27, 0x4, R2 ;  /* 0x000000041b020825 */ /* 0x008fca00078e0202 */
[----:B------:R3:W2:Y:S01]  /*21ca0*/  @P0 LDG.E R26, desc[UR40][R2.64] ;  /* 0x00000028021a0981 */ /* 0x0006a2000c1e1900 */
[----:B0-----:R-:W-:Y:S01]  /*21cb0*/  ISETP.NE.AND P1, PT, R8, 0x1, PT ;  /* 0x000000010800780c */ /* 0x001fe20003f25270 */
[----:B------:R-:W-:Y:S01]  /*21cc0*/  IMAD.SHL.U32 R4, R4, 0x40, RZ ;  /* 0x0000004004047824 */ /* 0x000fe200078e00ff */
[----:B----4-:R-:W-:Y:S02]  /*21cd0*/  LOP3.LUT R20, R20, 0x7f, RZ, 0xc0, !PT ;  /* 0x0000007f14147812 */ /* 0x010fe400078ec0ff */
[----:B------:R-:W-:Y:S02]  /*21ce0*/  LEA R0, R0, 0xffffff80, 0x7 ;  /* 0xffffff8000007811 */ /* 0x000fe400078e38ff */
[----:B------:R-:W-:Y:S02]  /*21cf0*/  SHF.R.U32.HI R20, RZ, 0x1, R20 ;  /* 0x00000001ff147819 */ /* 0x000fe40000011614 */
[----:B------:R-:W-:-:S04]  /*21d00*/  LOP3.LUT R4, R4, 0x40, RZ, 0xc0, !PT ;  /* 0x0000004004047812 */ /* 0x000fc800078ec0ff */
[----:B------:R-:W-:Y:S01]  /*21d10*/  LOP3.LUT R4, R0, R20, R4, 0xfe, !PT ;  /* 0x0000001400047212 */ /* 0x000fe200078efe04 */
[----:B------:R-:W0:Y:S03]  /*21d20*/  @P1 LDC R5, c[0x0][0x434] ;  /* 0x00010d00ff051b82 */ /* 0x000e260000000800 */
[----:B------:R-:W-:-:S05]  /*21d30*/  ISETP.GE.AND P0, PT, R4, R19, PT ;  /* 0x000000130400720c */ /* 0x000fca0003f06270 */
[----:B------:R-:W4:Y:S08]  /*21d40*/  @P1 LDC R7, c[0x0][0x438] ;  /* 0x00010e00ff071b82 */ /* 0x000f300000000800 */
[----:B---3--:R-:W3:Y:S01]  /*21d50*/  @!P0 LDC.64 R2, c[0x0][0x428] ;  /* 0x00010a00ff028b82 */ /* 0x008ee20000000a00 */
[----:B------:R-:W-:Y:S01]  /*21d60*/  LOP3.LUT R17, R17, 0xfffffffb, RZ, 0xc0, !PT ;  /* 0xfffffffb11117812 */ /* 0x000fe200078ec0ff */
[----:B------:R-:W-:Y:S01]  /*21d70*/  UMOV UR4, 0xffffffff ;  /* 0xffffffff00047882 */ /* 0x000fe20000000000 */
[----:B--2---:R-:W-:-:S02]  /*21d80*/  IMAD.IADD R4, R4, 0x1, R21 ;  /* 0x0000000104047824 */ /* 0x004fc400078e0215 */
[----:B------:R-:W2:Y:S02]  /*21d90*/  S2R R21, SR_TID.X ;  /* 0x0000000000157919 */ /* 0x000ea40000002100 */
[----:B0-----:R-:W-:-:S04]  /*21da0*/  @P1 IMAD.HI.U32 R5, R4, R5, RZ ;  /* 0x0000000504051227 */ /* 0x001fc800078e00ff */
[----:B------:R-:W-:Y:S01]  /*21db0*/  IMAD.MOV.U32 R6, RZ, RZ, R4 ;  /* 0x000000ffff067224 */ /* 0x000fe200078e0004 */
[----:B----4-:R-:W-:-:S05]  /*21dc0*/  @P1 SHF.R.U32.HI R6, RZ, R7, R5 ;  /* 0x00000007ff061219 */ /* 0x010fca0000011605 */
[--C-:B------:R-:W-:Y:S01]  /*21dd0*/  IMAD.MOV R5, RZ, RZ, -R6.reuse ;  /* 0x000000ffff057224 */ /* 0x100fe200078e0a06 */
[----:B------:R-:W-:-:S03]  /*21de0*/  @!P0 SHF.R.S32.HI R7, RZ, 0x1f, R6 ;  /* 0x0000001fff078819 */ /* 0x000fc60000011406 */
[----:B------:R-:W-:Y:S01]  /*21df0*/  IMAD R5, R8, R5, R4 ;  /* 0x0000000508057224 */ /* 0x000fe200078e0204 */
[----:B------:R-:W-:Y:S01]  /*21e00*/  SHF.R.S32.HI R9, RZ, 0x1f, R26 ;  /* 0x0000001fff097819 */ /* 0x000fe2000001141a */
[----:B---3--:R-:W-:-:S04]  /*21e10*/  @!P0 IMAD.WIDE.U32 R6, R26, R2, R6 ;  /* 0x000000021a068225 */ /* 0x008fc800078e0006 */
[----:B------:R-:W-:-:S04]  /*21e20*/  @!P0 IMAD R4, R9, R2, RZ ;  /* 0x0000000209048224 */ /* 0x000fc800078e02ff */
[----:B------:R-:W-:Y:S02]  /*21e30*/  @!P0 IMAD R4, R26, R3, R4 ;  /* 0x000000031a048224 */ /* 0x000fe400078e0204 */
[----:B------:R-:W0:Y:S01]  /*21e40*/  @!P0 LDC.64 R2, c[0x0][0x418] ;  /* 0x00010600ff028b82 */ /* 0x000e220000000a00 */
[----:B--2---:R-:W-:-:S05]  /*21e50*/  IMAD.SHL.U32 R21, R21, 0x10, RZ ;  /* 0x0000001015157824 */ /* 0x004fca00078e00ff */
[----:B------:R-:W-:-:S04]  /*21e60*/  LOP3.LUT R21, R21, 0x10, RZ, 0xc0, !PT ;  /* 0x0000001015157812 */ /* 0x000fc800078ec0ff */
[C---:B-1----:R-:W-:Y:S01]  /*21e70*/  ISETP.GE.AND P3, PT, R21.reuse, R11, PT ;  /* 0x0000000b1500720c */ /* 0x042fe20003f66270 */
[----:B------:R1:W-:Y:S01]  /*21e80*/  STL [R1+0xc], R9 ;  /* 0x00000c0901007387 */ /* 0x0003e20000100800 */
[----:B------:R-:W-:Y:S02]  /*21e90*/  LOP3.LUT R12, R21, 0x20, RZ, 0xfc, !PT ;  /* 0x00000020150c7812 */ /* 0x000fe400078efcff */
[----:B0-----:R-:W-:Y:S01]  /*21ea0*/  @!P0 LEA R8, P1, R6, R2, 0x2 ;  /* 0x0000000206088211 */ /* 0x001fe200078210ff */
[----:B------:R-:W-:-:S08]  /*21eb0*/  @!P0 IMAD.IADD R2, R7, 0x1, R4 ;  /* 0x0000000107028824 */ /* 0x000fd000078e0204 */
[----:B------:R-:W-:Y:S02]  /*21ec0*/  @P3 LOP3.LUT R17, R17, 0x4, RZ, 0xfc, !PT ;  /* 0x0000000411113812 */ /* 0x000fe400078efcff */
[----:B-1----:R-:W-:Y:S01]  /*21ed0*/  @!P0 LEA.HI.X R9, R6, R3, R2, 0x2, P1 ;  /* 0x0000000306098211 */ /* 0x002fe200008f1402 */
[----:B------:R-:W-:Y:S01]  /*21ee0*/  IMAD.U32 R3, RZ, RZ, UR39 ;  /* 0x00000027ff037e24 */ /* 0x000fe2000f8e00ff */
[----:B------:R-:W-:Y:S01]  /*21ef0*/  ISETP.GE.AND P1, PT, R12, R11, PT ;  /* 0x0000000b0c00720c */ /* 0x000fe20003f26270 */
[----:B------:R-:W-:Y:S01]  /*21f00*/  IMAD.MOV.U32 R2, RZ, RZ, RZ ;  /* 0x000000ffff027224 */ /* 0x000fe200078e00ff */
[----:B------:R-:W-:Y:S02]  /*21f10*/  LOP3.LUT R17, R17, 0xfffffff7, RZ, 0xc0, !PT ;  /* 0xfffffff711117812 */ /* 0x000fe400078ec0ff */
[----:B------:R-:W-:Y:S02]  /*21f20*/  ISETP.NE.AND P2, PT, R3, 0x3, PT ;  /* 0x000000030300780c */ /* 0x000fe40003f45270 */
[----:B------:R-:W-:Y:S01]  /*21f30*/  LOP3.LUT R10, R21, 0x40, RZ, 0xfc, !PT ;  /* 0x00000040150a7812 */ /* 0x000fe200078efcff */
[----:B------:R0:W5:Y:S01]  /*21f40*/  @!P0 LDG.E R2, desc[UR40][R8.64] ;  /* 0x0000002808028981 */ /* 0x000162000c1e1900 */
[----:B------:R-:W-:-:S02]  /*21f50*/  LOP3.LUT R17, R17, 0xfffffffd, RZ, 0xc0, !PT ;  /* 0xfffffffd11117812 */ /* 0x000fc400078ec0ff */
[----:B------:R-:W-:-:S03]  /*21f60*/  ISETP.GE.AND P0, PT, R10, R11, PT ;  /* 0x0000000b0a00720c */ /* 0x000fc60003f06270 */
[----:B------:R-:W-:-:S04]  /*21f70*/  @P1 LOP3.LUT R17, R17, 0x2, RZ, 0xfc, !PT ;  /* 0x0000000211111812 */ /* 0x000fc800078efcff */
[----:B------:R-:W-:-:S04]  /*21f80*/  @P2 LOP3.LUT R17, R17, 0x8, RZ, 0xfc, !PT ;  /* 0x0000000811112812 */ /* 0x000fc800078efcff */
[----:B------:R-:W-:-:S04]  /*21f90*/  LOP3.LUT R17, R17, 0xfffffffe, RZ, 0xc0, !PT ;  /* 0xfffffffe11117812 */ /* 0x000fc800078ec0ff */
[----:B------:R-:W-:Y:S01]  /*21fa0*/  @P0 LOP3.LUT R17, R17, 0x1, RZ, 0xfc, !PT ;  /* 0x0000000111110812 */ /* 0x000fe200078efcff */
[----:B0-----:R-:W-:Y:S06]  /*21fb0*/  BRA.DIV UR4, `(.L_x_1537) ;  /* 0x0000004e04cc7947 */ /* 0x001fec000b800000 */
.L_x_1659:
[----:B------:R-:W-:Y:S05]  /*21fc0*/  @!P2 BRA `(.L_x_1538) ;  /* 0x000000000004a947 */ /* 0x000fea0003800000 */
[----:B------:R-:W-:Y:S01]  /*21fd0*/  BPT.TRAP 0x1 ;  /* 0x000000040000795c */ /* 0x000fe20000300000 */
.L_x_1538:
[----:B------:R-:W-:Y:S01]  /*21fe0*/  IMAD R4, R22, 0x8, R18 ;  /* 0x0000000816047824 */ /* 0x000fe200078e0212 */
[----:B------:R-:W-:Y:S01]  /*21ff0*/  SHF.L.U32 R21, R28, 0x1f, RZ ;  /* 0x0000001f1c157819 */ /* 0x000fe200000006ff */
[----:B------:R-:W-:Y:S01]  /*22000*/  BSSY B0, `(.L_x_1539) ;  /* 0x0000005000007945 */ /* 0x000fe20003800000 */
[----:B------:R-:W-:Y:S02]  /*22010*/  IADD3 R3, -R20, R19, -R0 ;  /* 0x0000001314037210 */ /* 0x000fe40007ffe900 */
[----:B------:R-:W0:Y:S01]  /*22020*/  SYNCS.PHASECHK.TRANS64.TRYWAIT P0, [R4+URZ+0x19c80], R21 ;  /* 0x019c8015040075a7 */ /* 0x000e22000800017f */
[----:B------:R-:W-:Y:S01]  /*22030*/  SHF.R.S32.HI R19, RZ, 0x1f, R5 ;  /* 0x0000001fff137819 */ /* 0x000fe20000011405 */
[----:B0-----:R-:W-:Y:S06]  /*22040*/  @!P0 BRA `(.L_x_1540) ;  /* 0x0000004c00dc8947 */ /* 0x001fec0003800000 */
.L_x_1660:
[----:B------:R-:W-:Y:S05]  /*22050*/  BSYNC B0 ;  /* 0x0000000000007941 */ /* 0x000fea0003800000 */
.L_x_1539:
[----:B------:R-:W2:Y:S01]  /*22060*/  LDL R10, [R1+0x14] ;  /* 0x00001400010a7983 */ /* 0x000ea20000100800 */
[----:B------:R-:W-:Y:S01]  /*22070*/  ULDC.64 UR4, c[0x0][0x328] ;  /* 0x0000ca0000047ab9 */ /* 0x000fe20000000a00 */
[----:B-----5:R-:W-:Y:S01]  /*22080*/  SHF.R.S32.HI R20, RZ, 0x1f, R2 ;  /* 0x0000001fff147819 */ /* 0x020fe20000011402 */
[----:B------:R-:W-:Y:S01]  /*22090*/  IMAD R0, R19, UR4, RZ ;  /* 0x0000000413007c24 */ /* 0x000fe2000f8e02ff */
[----:B------:R-:W-:Y:S01]  /*220a0*/  ULDC.64 UR6, c[0x0][0x318] ;  /* 0x0000c60000067ab9 */ /* 0x000fe20000000a00 */
[----:B------:R-:W-:Y:S01]  /*220b0*/  IMAD.WIDE.U32 R6, R5, UR4, RZ ;  /* 0x0000000405067c25 */ /* 0x000fe2000f8e00ff */
[----:B------:R-:W-:-:S03]  /*220c0*/  ISETP.GE.AND P1, PT, R3, 0x1, PT ;  /* 0x000000010300780c */ /* 0x000fc60003f26270 */
        /* <DEDUP_REMOVED lines=15> */
[----:B------:R-:W1:Y:S01]  /*221c0*/  S2R R7, SR_TID.X ;  /* 0x0000000000077919 */ /* 0x000e620000002100 */
[----:B------:R-:W2:Y:S01]  /*221d0*/  LDC R12, c[0x0][0x2f4] ;  /* 0x0000bd00ff0c7b82 */ /* 0x000ea20000000800 */
[----:B------:R-:W3:Y:S04]  /*221e0*/  SHFL.IDX PT, R6, R8, RZ, 0x1e1f ;  /* 0x001e1fff08067589 */ /* 0x000ee800000e0000 */
[----:B------:R-:W4:Y:S04]  /*221f0*/  SHFL.IDX PT, R0, R9, RZ, 0x1e1f ;  /* 0x001e1fff09007589 */ /* 0x000f2800000e0000 */
[----:B------:R-:W0:Y:S01]  /*22200*/  SHFL.IDX PT, R9, R9, 0x1, 0x1e1f ;  /* 0x003e1f0009097f89 */ /* 0x000e2200000e0000 */
[----:B-1----:R-:W-:-:S05]  /*22210*/  IMAD.SHL.U32 R11, R7, 0x10, RZ ;  /* 0x00000010070b7824 */ /* 0x002fca00078e00ff */
[----:B------:R-:W-:-:S04]  /*22220*/  LOP3.LUT R11, R11, 0x10, RZ, 0xc0, !PT ;  /* 0x000000100b0b7812 */ /* 0x000fc800078ec0ff */
[C---:B---3--:R-:W-:Y:S02]  /*22230*/  IADD3 R6, P0, R11.reuse, R6, RZ ;  /* 0x000000060b067210 */ /* 0x048fe40007f1e0ff */
[CC--:B--2---:R-:W-:Y:S02]  /*22240*/  ISETP.GE.AND P4, PT, R11.reuse, R12.reuse, PT ;  /* 0x0000000c0b00720c */ /* 0x0c4fe40003f86270 */
[----:B------:R-:W-:Y:S01]  /*22250*/  LOP3.LUT R13, R11, 0x20, RZ, 0xfc, !PT ;  /* 0x000000200b0d7812 */ /* 0x000fe200078efcff */
[----:B----4-:R-:W-:Y:S01]  /*22260*/  IMAD.X R7, RZ, RZ, R0, P0 ;  /* 0x000000ffff077224 */ /* 0x010fe200000e0600 */
[----:B------:R-:W-:Y:S01]  /*22270*/  ISETP.LT.OR P0, PT, R3, 0x1, P4 ;  /* 0x000000010300780c */ /* 0x000fe20002701670 */
[----:B------:R-:W-:Y:S01]  /*22280*/  IMAD.IADD R0, R18, 0x1, R10 ;  /* 0x0000000112007824 */ /* 0x000fe200078e020a */
[----:B------:R-:W-:Y:S02]  /*22290*/  ISETP.GE.AND P2, PT, R13, R12, PT ;  /* 0x0000000c0d00720c */ /* 0x000fe40003f46270 */
[----:B------:R-:W-:-:S09]  /*222a0*/  LOP3.LUT R11, R11, 0x40, RZ, 0xfc, !PT ;  /* 0x000000400b0b7812 */ /* 0x000fd200078efcff */
[----:B------:R-:W-:Y:S01]  /*222b0*/  LDGSTS.E.BYPASS.LTC128B.128 [R0+0x9000], desc[UR40][R6.64], !P0 ;  /* 0x0900000006007fae */ /* 0x000fe2000c101d68 */
[----:B------:R-:W-:-:S13]  /*222c0*/  ISETP.LT.OR P0, PT, R3, 0x1, P2 ;  /* 0x000000010300780c */ /* 0x000fda0001701670 */
[----:B------:R-:W-:Y:S01]  /*222d0*/  LDGSTS.E.BYPASS.LTC128B.128 [R0+0xa000], desc[UR40][R6.64+0x20], !P0 ;  /* 0x0a00002006007fae */ /* 0x000fe2000c101d68 */
[----:B------:R-:W-:-:S04]  /*222e0*/  ISETP.GE.AND P0, PT, R11, R12, PT ;  /* 0x0000000c0b00720c */ /* 0x000fc80003f06270 */
[----:B------:R-:W-:-:S13]  /*222f0*/  ISETP.LT.OR P3, PT, R3, 0x1, P0 ;  /* 0x000000010300780c */ /* 0x000fda0000761670 */
[----:B------:R1:W-:Y:S01]  /*22300*/  LDGSTS.E.BYPASS.LTC128B.128 [R0+0xb000], desc[UR40][R6.64+0x40], !P3 ;  /* 0x0b00004006007fae */ /* 0x0003e2000d901d68 */
[----:B------:R-:W-:-:S03]  /*22310*/  ISETP.GE.AND P3, PT, R3, 0x41, PT ;  /* 0x000000410300780c */ /* 0x000fc60003f66270 */
[----:B01----:R1:W2:Y:S10]  /*22320*/  SHFL.IDX PT, R6, R8, 0x1, 0x1e1f ;  /* 0x003e1f0008067f89 */ /* 0x0032b400000e0000 */
.L_x_1666:
[----:B------:R-:W0:Y:S01]  /*22330*/  S2R R7, SR_TID.X ;  /* 0x0000000000077919 */ /* 0x000e220000002100 */
[C---:B------:R-:W-:Y:S02]  /*22340*/  ISETP.LT.OR P4, PT, R3.reuse, 0x41, P4 ;  /* 0x000000410300780c */ /* 0x040fe40002781670 */
[C---:B------:R-:W-:Y:S02]  /*22350*/  ISETP.LT.OR P2, PT, R3.reuse, 0x41, P2 ;  /* 0x000000410300780c */ /* 0x040fe40001741670 */
[----:B------:R-:W-:Y:S01]  /*22360*/  ISETP.LT.OR P0, PT, R3, 0x41, P0 ;  /* 0x000000410300780c */ /* 0x000fe20000701670 */
[----:B0-----:R-:W-:-:S05]  /*22370*/  IMAD.SHL.U32 R7, R7, 0x10, RZ ;  /* 0x0000001007077824 */ /* 0x001fca00078e00ff */
[----:B------:R-:W-:-:S04]  /*22380*/  LOP3.LUT R7, R7, 0x10, RZ, 0xc0, !PT ;  /* 0x0000001007077812 */ /* 0x000fc800078ec0ff */
        /* <DEDUP_REMOVED lines=10> */
.L_x_1542:
        /* <DEDUP_REMOVED lines=11> */
.L_x_1543:
[----:B------:R2:W-:Y:S01]  /*224e0*/  SYNCS.ARRIVE.TRANS64.A1T0 RZ, [R4+URZ+0x19c70], RZ ;  /* 0x019c70ff04ff79a7 */ /* 0x0005e2000810003f */
[----:B------:R-:W-:Y:S05]  /*224f0*/  @!P4 BRA `(.L_x_1544) ;  /* 0x000000000004c947 */ /* 0x000fea0003800000 */
[----:B------:R-:W-:Y:S01]  /*22500*/  BPT.TRAP 0x1 ;  /* 0x000000040000795c */ /* 0x000fe20000300000 */
.L_x_1544:
[----:B------:R-:W3:Y:S01]  /*22510*/  SYNCS.PHASECHK.TRANS64.TRYWAIT P0, [R4+URZ+0x19c40], R21 ;  /* 0x019c4015040075a7 */ /* 0x000ee2000800017f */
[----:B------:R-:W-:Y:S04]  /*22520*/  BSSY B0, `(.L_x_1545) ;  /* 0x0000002000007945 */ /* 0x000fe80003800000 */
[----:B---3--:R-:W-:Y:S05]  /*22530*/  @!P0 BRA `(.L_x_1546) ;  /* 0x0000004c00988947 */ /* 0x008fea0003800000 */
.L_x_1667:
[----:B------:R-:W-:Y:S05]  /*22540*/  BSYNC B0 ;  /* 0x0000000000007941 */ /* 0x000fea0003800000 */
.L_x_1545:
[----:B-1----:R-:W1:Y:S01]  /*22550*/  S2R R8, SR_TID.X ;  /* 0x0000000000087919 */ /* 0x002e620000002100 */
[----:B------:R-:W-:Y:S01]  /*22560*/  ULDC.64 UR4, c[0x0][0x300] ;  /* 0x0000c00000047ab9 */ /* 0x000fe20000000a00 */
[----:B------:R-:W4:Y:S01]  /*22570*/  LDC R9, c[0x0][0x2f4] ;  /* 0x0000bd00ff097b82 */ /* 0x000f220000000800 */
[----:B------:R-:W-:Y:S01]  /*22580*/  IMAD R19, R19, UR4, RZ ;  /* 0x0000000413137c24 */ /* 0x000fe2000f8e02ff */
[----:B------:R-:W-:Y:S01]  /*22590*/  ULDC.64 UR6, c[0x0][0x2e8] ;  /* 0x0000ba0000067ab9 */ /* 0x000fe20000000a00 */
[----:B0-----:R-:W-:-:S04]  /*225a0*/  IMAD.WIDE.U32 R6, R5, UR4, RZ ;  /* 0x0000000405067c25 */ /* 0x001fc8000f8e00ff */
[----:B------:R-:W-:Y:S01]  /*225b0*/  IMAD R19, R5, UR5, R19 ;  /* 0x0000000505137c24 */ /* 0x000fe2000f8e0213 */
[----:B------:R-:W-:Y:S02]  /*225c0*/  ULDC.64 UR4, c[0x0][0x310] ;  /* 0x0000c40000047ab9 */ /* 0x000fe40000000a00 */
[----:B------:R-:W-:Y:S02]  /*225d0*/  IMAD R20, R20, UR4, RZ ;  /* 0x0000000414147c24 */ /* 0x000fe4000f8e02ff */
[----:B------:R-:W-:Y:S02]  /*225e0*/  IMAD.IADD R7, R7, 0x1, R19 ;  /* 0x0000000107077824 */ /* 0x000fe400078e0213 */
[----:B------:R-:W-:-:S04]  /*225f0*/  IMAD.WIDE.U32 R6, R2, UR4, R6 ;  /* 0x0000000402067c25 */ /* 0x000fc8000f8e0006 */
[----:B------:R-:W-:Y:S01]  /*22600*/  IMAD R2, R2, UR5, R20 ;  /* 0x0000000502027c24 */ /* 0x000fe2000f8e0214 */
[----:B------:R-:W-:-:S03]  /*22610*/  ULDC.64 UR4, c[0x0][0x308] ;  /* 0x0000c20000047ab9 */ /* 0x000fc60000000a00 */
[----:B------:R-:W-:Y:S02]  /*22620*/  IMAD.IADD R3, R7, 0x1, R2 ;  /* 0x0000000107037824 */ /* 0x000fe400078e0202 */
[----:B------:R-:W-:Y:S02]  /*22630*/  IMAD.MOV.U32 R2, RZ, RZ, R6 ;  /* 0x000000ffff027224 */ /* 0x000fe400078e0006 */
[----:B-1----:R-:W-:Y:S02]  /*22640*/  IMAD.SHL.U32 R10, R8, 0x10, RZ ;  /* 0x00000010080a7824 */ /* 0x002fe400078e00ff */
[----:B------:R-:W-:Y:S01]  /*22650*/  IMAD.WIDE.U32 R2, R16, UR4, R2 ;  /* 0x0000000410027c25 */ /* 0x000fe2000f8e0002 */
[----:B------:R-:W-:Y:S02]  /*22660*/  UMOV UR4, 0xffffffff ;  /* 0xffffffff00047882 */ /* 0x000fe40000000000 */
[----:B------:R-:W-:Y:S01]  /*22670*/  LOP3.LUT R10, R10, 0x10, RZ, 0xc0, !PT ;  /* 0x000000100a0a7812 */ /* 0x000fe200078ec0ff */
[----:B------:R-:W-:Y:S01]  /*22680*/  IMAD.SHL.U32 R8, R8, 0x10, RZ ;  /* 0x0000001008087824 */ /* 0x000fe200078e00ff */
[----:B------:R-:W-:Y:S01]  /*22690*/  IADD3 R5, P0, R2, UR6, RZ ;  /* 0x0000000602057c10 */ /* 0x000fe2000ff1e0ff */
[----:B------:R-:W-:Y:S01]  /*226a0*/  IMAD R6, R16, UR5, R3 ;  /* 0x0000000510067c24 */ /* 0x000fe2000f8e0203 */
[----:B------:R-:W-:-:S02]  /*226b0*/  LOP3.LUT R11, R10, 0x40, RZ, 0xfc, !PT ;  /* 0x000000400a0b7812 */ /* 0x000fc400078efcff */
[----:B------:R-:W-:Y:S02]  /*226c0*/  LOP3.LUT R10, R10, 0x20, RZ, 0xfc, !PT ;  /* 0x000000200a0a7812 */ /* 0x000fe400078efcff */
[----:B------:R-:W-:Y:S02]  /*226d0*/  LOP3.LUT R8, R8, 0x10, RZ, 0xc0, !PT ;  /* 0x0000001008087812 */ /* 0x000fe400078ec0ff */
[----:B------:R-:W-:Y:S02]  /*226e0*/  IADD3.X R6, R6, UR7, RZ, P0, !PT ;  /* 0x0000000706067c10 */ /* 0x000fe400087fe4ff */
[-C--:B----4-:R-:W-:Y:S02]  /*226f0*/  ISETP.GE.AND P2, PT, R11, R9.reuse, PT ;  /* 0x000000090b00720c */ /* 0x090fe40003f46270 */
[-C--:B------:R-:W-:Y:S02]  /*22700*/  ISETP.GE.AND P4, PT, R10, R9.reuse, PT ;  /* 0x000000090a00720c */ /* 0x080fe40003f86270 */
[----:B------:R-:W-:Y:S01]  /*22710*/  ISETP.GE.AND P5, PT, R8, R9, PT ;  /* 0x000000090800720c */ /* 0x000fe20003fa6270 */
[----:B------:R-:W-:-:S12]  /*22720*/  BRA.DIV UR4, `(.L_x_1547) ;  /* 0x0000004e04307947 */ /* 0x000fd8000b800000 */
[----:B------:R-:W0:Y:S04]  /*22730*/  SHFL.IDX PT, R3, R5, RZ, 0x1e1f ;  /* 0x001e1fff05037589 */ /* 0x000e2800000e0000 */
[----:B------:R-:W1:Y:S04]  /*22740*/  SHFL.IDX PT, R2, R6, RZ, 0x1e1f ;  /* 0x001e1fff06027589 */ /* 0x000e6800000e0000 */
[----:B------:R-:W4:Y:S04]  /*22750*/  SHFL.IDX PT, R5, R5, 0x1, 0x1e1f ;  /* 0x003e1f0005057f89 */ /* 0x000f2800000e0000 */
[----:B------:R-:W2:Y:S01]  /*22760*/  SHFL.IDX PT, R6, R6, 0x1, 0x1e1f ;  /* 0x003e1f0006067f89 */ /* 0x000ea200000e0000 */
[----:B0-----:R-:W-:-:S05]  /*22770*/  @P1 IADD3 R3, P0, R8, R3, RZ ;  /* 0x0000000308031210 */ /* 0x001fca0007f1e0ff */
[----:B-1----:R-:W-:-:S05]  /*22780*/  @P1 IMAD.X R2, RZ, RZ, R2, P0 ;  /* 0x000000ffff021224 */ /* 0x002fca00000e0602 */
[----:B------:R-:W-:-:S04]  /*22790*/  @P1 LOP3.LUT R3, R3, R2, RZ, 0x3c, !PT ;  /* 0x0000000203031212 */ /* 0x000fc800078e3cff */
[----:B------:R-:W-:-:S04]  /*227a0*/  @P1 LOP3.LUT R2, R3, R2, RZ, 0x3c, !PT ;  /* 0x0000000203021212 */ /* 0x000fc800078e3cff */
[----:B------:R-:W-:-:S05]  /*227b0*/  @P1 LOP3.LUT R3, R3, R2, RZ, 0x3c, !PT ;  /* 0x0000000203031212 */ /* 0x000fca00078e3cff */
[----:B------:R1:W-:Y:S04]  /*227c0*/  @P1 LDGSTS.E.BYPASS.LTC128B.128 [R0+0x13800], desc[UR40][R2.64], !P5 ;  /* 0x1380000002001fae */ /* 0x0003e8000e901d68 */
[----:B------:R1:W-:Y:S04]  /*227d0*/  @P1 LDGSTS.E.BYPASS.LTC128B.128 [R0+0x14800], desc[UR40][R2.64+0x20], !P4 ;  /* 0x1480002002001fae */ /* 0x0003e8000e101d68 */
[----:B--2-4-:R1:W-:Y:S02]  /*227e0*/  @P1 LDGSTS.E.BYPASS.LTC128B.128 [R0+0x15800], desc[UR40][R2.64+0x40], !P2 ;  /* 0x1580004002001fae */ /* 0x0143e4000d101d68 */
.L_x_1673:
[----:B01----:R-:W-:-:S05]  /*227f0*/  @P3 IADD3 R2, P0, R8, R5, RZ ;  /* 0x0000000508023210 */ /* 0x003fca0007f1e0ff */
[----:B------:R-:W-:Y:S01]  /*22800*/  @P3 IMAD.X R3, RZ, RZ, R6, P0 ;  /* 0x000000ffff033224 */ /* 0x000fe200000e0606 */
[----:B------:R-:W-:-:S04]  /*22810*/  PLOP3.LUT P0, PT, PT, PT, PT, 0x80, 0x0 ;  /* 0x000000000000781c */ /* 0x000fc80003f0f070 */
[----:B------:R-:W-:Y:S01]  /*22820*/  @!PT LDS RZ, [RZ] ;  /* 0x00000000fffff984 */ /* 0x000fe20000000800 */
[----:B------:R-:W-:Y:S01]  /*22830*/  @!PT LDS RZ, [RZ] ;  /* 0x00000000fffff984 */ /* 0x000fe20000000800 */
[----:B------:R-:W-:Y:S01]  /*22840*/  @!PT LDS RZ, [RZ] ;  /* 0x00000000fffff984 */ /* 0x000fe20000000800 */
[----:B------:R0:W-:Y:S04]  /*22850*/  @P3 LDGSTS.E.BYPASS.LTC128B.128 [R0+0x14000], desc[UR40][R2.64], !P5 ;  /* 0x1400000002003fae */ /* 0x0001e8000e901d68 */
[----:B------:R0:W-:Y:S04]  /*22860*/  @P3 LDGSTS.E.BYPASS.LTC128B.128 [R0+0x15000], desc[UR40][R2.64+0x20], !P4 ;  /* 0x1500002002003fae */ /* 0x0001e8000e101d68 */
[----:B------:R0:W-:Y:S01]  /*22870*/  @P3 LDGSTS.E.BYPASS.LTC128B.128 [R0+0x16000], desc[UR40][R2.64+0x40], !P2 ;  /* 0x1600004002003fae */ /* 0x0001e2000d101d68 */
[----:B------:R-:W-:Y:S01]  /*22880*/  NOP ;  /* 0x0000000000007918 */ /* 0x000fe20000000000 */
.L_x_1548:
        /* <DEDUP_REMOVED lines=11> */
.L_x_1549:
[----:B------:R0:W5:Y:S01]  /*22940*/  LDL.LU R3, [R1+0x28] ;  /* 0x0000280001037983 */ /* 0x0001620000300800 */
[----:B------:R0:W-:Y:S02]  /*22950*/  SYNCS.ARRIVE.TRANS64.A1T0 RZ, [R4+URZ+0x19c30], RZ ;  /* 0x019c30ff04ff79a7 */ /* 0x0001e4000810003f */
[----:B------:R-:W-:Y:S05]  /*22960*/  WARPSYNC.ALL ;  /* 0x0000000000007948 */ /* 0x000fea0003800000 */
[----:B------:R-:W-:Y:S01]  /*22970*/  ULDC.64 UR4, c[0x0][0x298] ;  /* 0x0000a60000047ab9 */ /* 0x000fe20000000a00 */
[----:B------:R-:W-:Y:S01]  /*22980*/  VIADD R0, R18, 0xf000 ;  /* 0x0000f00012007836 */ /* 0x000fe20000000000 */
[----:B------:R-:W-:Y:S01]  /*22990*/  ULDC.64 UR6, c[0x0][0xa00] ;  /* 0x0002800000067ab9 */ /* 0x000fe20000000a00 */
[----:B------:R-:W-:Y:S01]  /*229a0*/  BSSY B6, `(.L_x_1550) ;  /* 0x0000021000067945 */ /* 0x000fe20003800000 */
[----:B------:R-:W-:Y:S01]  /*229b0*/  BAR.SYNC.DEFER_BLOCKING 0x8, 0x200 ;  /* 0x0208000000007b1d */ /* 0x000fe20000010000 */
[----:B------:R-:W-:-:S02]  /*229c0*/  ISETP.NE.U32.AND P0, PT, RZ, UR6, PT ;  /* 0x00000006ff007c0c */ /* 0x000fc4000bf05070 */
[----:B------:R-:W-:Y:S02]  /*229d0*/  LOP3.LUT P1, RZ, R0, 0x9f, RZ, 0xc0, !PT ;  /* 0x0000009f00ff7812 */ /* 0x000fe4000782c0ff */
[----:B------:R-:W-:-:S04]  /*229e0*/  ISETP.NE.AND.EX P0, PT, RZ, UR7, PT, P0 ;  /* 0x00000007ff007c0c */ /* 0x000fc8000bf05300 */
[----:B------:R-:W-:Y:S02]  /*229f0*/  SEL R19, R27, RZ, !P0 ;  /* 0x000000ff1b137207 */ /* 0x000fe40004000000 */
[----:B-----5:R-:W-:Y:S01]  /*22a00*/  SHF.R.S32.HI R2, RZ, 0x1f, R3 ;  /* 0x0000001fff027819 */ /* 0x020fe20000011403 */
[----:B0--3--:R-:W-:-:S04]  /*22a10*/  IMAD.WIDE.U32 R4, R3, UR4, RZ ;  /* 0x0000000403047c25 */ /* 0x009fc8000f8e00ff */
[----:B------:R-:W-:Y:S01]  /*22a20*/  IMAD R2, R2, UR4, RZ ;  /* 0x0000000402027c24 */ /* 0x000fe2000f8e02ff */
[----:B------:R0:W-:Y:S03]  /*22a30*/  STL.64 [R1+0x28], R4 ;  /* 0x0000280401007387 */ /* 0x0001e60000100a00 */
[----:B------:R-:W-:Y:S01]  /*22a40*/  IMAD R0, R3, UR5, R2 ;  /* 0x0000000503007c24 */ /* 0x000fe2000f8e0202 */
[----:B------:R-:W-:-:S03]  /*22a50*/  SHF.R.S32.HI R2, RZ, 0x1f, R27 ;  /* 0x0000001fff027819 */ /* 0x000fc6000001141b */
[----:B------:R-:W-:Y:S01]  /*22a60*/  IMAD.IADD R3, R5, 0x1, R0 ;  /* 0x0000000105037824 */ /* 0x000fe200078e0200 */
[----:B------:R-:W-:-:S04]  /*22a70*/  SEL R0, R2, RZ, !P0 ;  /* 0x000000ff02007207 */ /* 0x000fc80004000000 */
[----:B------:R0:W-:Y:S04]  /*22a80*/  STL [R1+0x38], R3 ;  /* 0x0000380301007387 */ /* 0x0001e80000100800 */
[----:B------:R0:W-:Y:S01]  /*22a90*/  STL [R1+0x3c], R0 ;  /* 0x00003c0001007387 */ /* 0x0001e20000100800 */
[----:B------:R-:W-:Y:S05]  /*22aa0*/  @!P1 BRA `(.L_x_1551) ;  /* 0x0000000000409947 */ /* 0x000fea0003800000 */
[----:B------:R-:W-:Y:S01]  /*22ab0*/  MOV R2, 0x0 ;  /* 0x0000000000027802 */ /* 0x000fe20000000f00 */
[----:B------:R-:W-:Y:S01]  /*22ac0*/  ULDC.64 UR4, c[0x4][0x98] ;  /* 0x0100260000047ab9 */ /* 0x000fe20000000a00 */
[----:B------:R-:W-:Y:S01]  /*22ad0*/  ULDC.64 UR6, c[0x4][0xa0] ;  /* 0x0100280000067ab9 */ /* 0x000fe20000000a00 */
[----:B------:R-:W-:Y:S01]  /*22ae0*/  ULDC.64 UR8, c[0x4][0x28] ;  /* 0x01000a0000087ab9 */ /* 0x000fe20000000a00 */
[----:B0-----:R-:W-:Y:S02]  /*22af0*/  IMAD.U32 R4, RZ, RZ, UR4 ;  /* 0x00000004ff047e24 */ /* 0x001fe4000f8e00ff */
        /* <DEDUP_REMOVED lines=11> */
.L_x_1551:
[----:B------:R-:W-:Y:S05]  /*22bb0*/  BSYNC B6 ;  /* 0x0000000000067941 */ /* 0x000fea0003800000 */
.L_x_1550:
[----:B------:R-:W2:Y:S01]  /*22bc0*/  LDL.LU R2, [R1+0x38] ;  /* 0x0000380001027983 */ /* 0x000ea20000300800 */
[----:B------:R-:W1:Y:S01]  /*22bd0*/  LDC R9, c[0x0][0x448] ;  /* 0x00011200ff097b82 */ /* 0x000e620000000800 */
[----:B------:R-:W-:Y:S01]  /*22be0*/  ULDC.64 UR4, c[0x0][0x2d8] ;  /* 0x0000b60000047ab9 */ /* 0x000fe20000000a00 */
[----:B------:R-:W-:Y:S01]  /*22bf0*/  ULDC.64 UR6, c[0x0][0x2e0] ;  /* 0x0000b80000067ab9 */ /* 0x000fe20000000a00 */
[----:B------:R-:W3:Y:S01]  /*22c00*/  LDL.LU.64 R20, [R1+0x28] ;  /* 0x0000280001147983 */ /* 0x000ee20000300a00 */
[----:B------:R-:W-:-:S03]  /*22c10*/  ULDC.64 UR8, c[0x0][0x280] ;  /* 0x0000a00000087ab9 */ /* 0x000fc60000000a00 */
[----:B0-----:R-:W4:Y:S01]  /*22c20*/  LDL.LU R0, [R1+0x3c] ;  /* 0x00003c0001007983 */ /* 0x001f220000300800 */
[----:B-1----:R-:W-:-:S13]  /*22c30*/  ISETP.NE.AND P1, PT, R9, 0x1, PT ;  /* 0x000000010900780c */ /* 0x002fda0003f25270 */
        /* <DEDUP_REMOVED lines=20> */
[----:B------:R-:W-:Y:S02]  /*22d80*/  IMAD.IADD R0, R20, 0x1, R25 ;  /* 0x0000000114007824 */ /* 0x000fe400078e0219 */
[----:B------:R2:W5:Y:S02]  /*22d90*/  LDL R20, [R1+0x24] ;  /* 0x0000240001147983 */ /* 0x0005640000100800 */
[----:B0-----:R-:W-:Y:S01]  /*22da0*/  @P1 IMAD.HI.U32 R5, R0, R5, RZ ;  /* 0x0000000500051227 */ /* 0x001fe200078e00ff */
[----:B------:R-:W0:Y:S03]  /*22db0*/  S2R R21, SR_TID.X ;  /* 0x0000000000157919 */ /* 0x000e260000002100 */
[----:B------:R-:W-:Y:S01]  /*22dc0*/  IMAD.MOV.U32 R4, RZ, RZ, R0 ;  /* 0x000000ffff047224 */ /* 0x000fe200078e0000 */
[----:B-1----:R-:W-:-:S04]  /*22dd0*/  @P1 SHF.R.U32.HI R4, RZ, R6, R5 ;  /* 0x00000006ff041219 */ /* 0x002fc80000011605 */
[--C-:B------:R-:W-:Y:S01]  /*22de0*/  SHF.R.S32.HI R5, RZ, 0x1f, R4.reuse ;  /* 0x0000001fff057819 */ /* 0x100fe20000011404 */
[----:B------:R-:W-:-:S04]  /*22df0*/  IMAD.MOV R7, RZ, RZ, -R4 ;  /* 0x000000ffff077224 */ /* 0x000fc800078e0a04 */
[----:B------:R-:W-:-:S04]  /*22e00*/  IMAD R5, R5, UR4, RZ ;  /* 0x0000000405057c24 */ /* 0x000fc8000f8e02ff */
[C---:B------:R-:W-:Y:S02]  /*22e10*/  IMAD R6, R4.reuse, UR5, R5 ;  /* 0x0000000504067c24 */ /* 0x040fe4000f8e0205 */
[----:B------:R-:W-:-:S04]  /*22e20*/  IMAD.WIDE.U32 R4, R4, UR4, R2 ;  /* 0x0000000404047c25 */ /* 0x000fc8000f8e0002 */
[----:B------:R-:W-:Y:S02]  /*22e30*/  IMAD.IADD R5, R5, 0x1, R6 ;  /* 0x0000000105057824 */ /* 0x000fe400078e0206 */
[----:B------:R-:W-:Y:S02]  /*22e40*/  IMAD R6, R9, R7, R0 ;  /* 0x0000000709067224 */ /* 0x000fe400078e0200 */
[----:B------:R-:W-:Y:S02]  /*22e50*/  VIADD R0, R0, 0x80 ;  /* 0x0000008000007836 */ /* 0x000fe40000000000 */
[----:B------:R-:W-:Y:S01]  /*22e60*/  IMAD.WIDE.U32 R4, R6, UR6, R4 ;  /* 0x0000000606047c25 */ /* 0x000fe2000f8e0004 */
[----:B------:R-:W-:-:S03]  /*22e70*/  SHF.R.S32.HI R7, RZ, 0x1f, R6 ;  /* 0x0000001fff077819 */ /* 0x000fc60000011406 */
[----:B0-----:R-:W-:Y:S02]  /*22e80*/  IMAD.SHL.U32 R11, R21, 0x10, RZ ;  /* 0x00000010150b7824 */ /* 0x001fe400078e00ff */
[----:B------:R-:W-:Y:S02]  /*22e90*/  IMAD R7, R7, UR6, RZ ;  /* 0x0000000607077c24 */ /* 0x000fe4000f8e02ff */
[----:B------:R-:W-:Y:S01]  /*22ea0*/  IMAD.SHL.U32 R10, R21, 0x10, RZ ;  /* 0x00000010150a7824 */ /* 0x000fe200078e00ff */
[----:B------:R-:W-:Y:S01]  /*22eb0*/  LOP3.LUT R11, R11, 0x10, RZ, 0xc0, !PT ;  /* 0x000000100b0b7812 */ /* 0x000fe200078ec0ff */
[----:B------:R-:W-:Y:S01]  /*22ec0*/  IMAD R7, R6, UR7, R7 ;  /* 0x0000000706077c24 */ /* 0x000fe2000f8e0207 */
[----:B------:R-:W-:Y:S02]  /*22ed0*/  IADD3 R6, P0, R4, UR8, RZ ;  /* 0x0000000804067c10 */ /* 0x000fe4000ff1e0ff */
[----:B------:R-:W-:Y:S02]  /*22ee0*/  LOP3.LUT R12, R11, 0x20, RZ, 0xfc, !PT ;  /* 0x000000200b0c7812 */ /* 0x000fe400078efcff */
[----:B------:R-:W-:Y:S01]  /*22ef0*/  IADD3.X R4, R5, UR9, R7, P0, !PT ;  /* 0x0000000905047c10 */ /* 0x000fe200087fe407 */
[----:B------:R-:W-:Y:S01]  /*22f00*/  IMAD.MOV.U32 R5, RZ, RZ, R0 ;  /* 0x000000ffff057224 */ /* 0x000fe200078e0000 */
[----:B------:R-:W0:Y:S01]  /*22f10*/  @P1 LDC R7, c[0x0][0x44c] ;  /* 0x00011300ff071b82 */ /* 0x000e220000000800 */
[----:B------:R-:W-:-:S02]  /*22f20*/  LOP3.LUT R10, R10, 0x10, RZ, 0xc0, !PT ;  /* 0x000000100a0a7812 */ /* 0x000fc400078ec0ff */
[----:B------:R-:W-:Y:S02]  /*22f30*/  LOP3.LUT R11, R11, 0x40, RZ, 0xfc, !PT ;  /* 0x000000400b0b7812 */ /* 0x000fe400078efcff */
[----:B------:R-:W-:Y:S01]  /*22f40*/  LOP3.LUT R21, R21, 0x7f, RZ, 0xc0, !PT ;  /* 0x0000007f15157812 */ /* 0x000fe200078ec0ff */
[----:B0-----:R-:W-:-:S05]  /*22f50*/  @P1 IMAD.HI.U32 R7, R0, R7, RZ ;  /* 0x0000000700071227 */ /* 0x001fca00078e00ff */
[----:B------:R-:W-:Y:S02]  /*22f60*/  @P1 SHF.R.U32.HI R5, RZ, R8, R7 ;  /* 0x00000008ff051219 */ /* 0x000fe40000011607 */
[----:B------:R2:W5:Y:S03]  /*22f70*/  LDL R8, [R1+0x30] ;  /* 0x0000300001087983 */ /* 0x0005660000100800 */
[----:B------:R-:W-:Y:S02]  /*22f80*/  IMAD.MOV R7, RZ, RZ, -R5 ;  /* 0x000000ffff077224 */ /* 0x000fe400078e0a05 */
[----:B------:R-:W-:-:S04]  /*22f90*/  IMAD.WIDE.U32 R2, R5, UR4, R2 ;  /* 0x0000000405027c25 */ /* 0x000fc8000f8e0002 */
[----:B------:R-:W-:Y:S01]  /*22fa0*/  IMAD R0, R9, R7, R0 ;  /* 0x0000000709007224 */ /* 0x000fe200078e0200 */
[----:B------:R-:W-:-:S05]  /*22fb0*/  SHF.R.S32.HI R7, RZ, 0x1f, R5 ;  /* 0x0000001fff077819 */ /* 0x000fca0000011405 */
[----:B------:R-:W-:Y:S01]  /*22fc0*/  IMAD R7, R7, UR4, RZ ;  /* 0x0000000407077c24 */ /* 0x000fe2000f8e02ff */
[----:B------:R-:W-:Y:S02]  /*22fd0*/  ULDC UR4, c[0x0][0x2b8] ;  /* 0x0000ae0000047ab9 */ /* 0x000fe40000000800 */
[----:B------:R-:W-:Y:S01]  /*22fe0*/  ISETP.GE.AND P3, PT, R10, UR4, PT ;  /* 0x000000040a007c0c */ /* 0x000fe2000bf66270 */
[----:B------:R-:W-:Y:S01]  /*22ff0*/  IMAD R7, R5, UR5, R7 ;  /* 0x0000000505077c24 */ /* 0x000fe2000f8e0207 */
[----:B------:R-:W-:Y:S01]  /*23000*/  SHF.R.S32.HI R5, RZ, 0x1f, R0 ;  /* 0x0000001fff057819 */ /* 0x000fe20000011400 */
[----:B------:R-:W-:Y:S02]  /*23010*/  UMOV UR5, 0xffffffff ;  /* 0xffffffff00057882 */ /* 0x000fe40000000000 */
[----:B------:R-:W-:Y:S02]  /*23020*/  IMAD.IADD R3, R3, 0x1, R7 ;  /* 0x0000000103037824 */ /* 0x000fe400078e0207 */
[----:B------:R-:W-:-:S02]  /*23030*/  IMAD R5, R5, UR6, RZ ;  /* 0x0000000605057c24 */ /* 0x000fc4000f8e02ff */
[----:B------:R-:W-:-:S04]  /*23040*/  IMAD.WIDE.U32 R2, R0, UR6, R2 ;  /* 0x0000000600027c25 */ /* 0x000fc8000f8e0002 */
[----:B------:R-:W-:Y:S01]  /*23050*/  IMAD R5, R0, UR7, R5 ;  /* 0x0000000700057c24 */ /* 0x000fe2000f8e0205 */
[----:B------:R-:W-:Y:S02]  /*23060*/  IADD3 R7, P0, R2, UR8, RZ ;  /* 0x0000000802077c10 */ /* 0x000fe4000ff1e0ff */
[----:B------:R-:W-:Y:S02]  /*23070*/  ISETP.GE.AND P1, PT, R11, UR4, PT ;  /* 0x000000040b007c0c */ /* 0x000fe4000bf26270 */
[----:B------:R-:W-:Y:S02]  /*23080*/  IADD3.X R5, R3, UR9, R5, P0, !PT ;  /* 0x0000000903057c10 */ /* 0x000fe400087fe405 */
[----:B------:R-:W-:Y:S02]  /*23090*/  ISETP.GE.AND P0, PT, R12, UR4, PT ;  /* 0x000000040c007c0c */ /* 0x000fe4000bf06270 */
[----:B------:R-:W-:Y:S01]  /*230a0*/  SHF.R.U32.HI R19, RZ, 0x1, R21 ;  /* 0x00000001ff137819 */ /* 0x000fe20000011615 */
[----:B--2---:R-:W-:Y:S10]  /*230b0*/  BRA.DIV UR5, `(.L_x_1552) ;  /* 0x0000004605707947 */ /* 0x004ff4000b800000 */
[----:B------:R-:W0:Y:S01]  /*230c0*/  SHFL.IDX PT, R3, R6, RZ, 0x1e1f ;  /* 0x001e1fff06037589 */ /* 0x000e2200000e0000 */
[----:B-----5:R-:W-:Y:S02]  /*230d0*/  IMAD R0, R20, R9, RZ ;  /* 0x0000000914007224 */ /* 0x020fe400078e02ff */
[----:B------:R-:W-:Y:S01]  /*230e0*/  IMAD.IADD R25, R19, 0x1, R25 ;  /* 0x0000000113197824 */ /* 0x000fe200078e0219 */
        /* <DEDUP_REMOVED lines=21> */
.L_x_1680:
[----:B------:R-:W-:Y:S01]  /*23240*/  VIADD R25, R25, 0x80 ;  /* 0x0000008019197836 */ /* 0x000fe20000000000 */
[----:B------:R-:W-:Y:S04]  /*23250*/  BSSY B0, `(.L_x_1553) ;  /* 0x000000b000007945 */ /* 0x000fe80003800000 */
[----:B------:R-:W-:-:S13]  /*23260*/  ISETP.GE.AND P2, PT, R25, R0, PT ;  /* 0x000000001900720c */ /* 0x000fda0003f46270 */
[----:B------:R-:W-:Y:S05]  /*23270*/  @P2 BRA `(.L_x_1554) ;  /* 0x0000000000202947 */ /* 0x000fea0003800000 */
[----:B--2---:R-:W-:-:S05]  /*23280*/  IADD3 R2, P2, R10, R2, RZ ;  /* 0x000000020a027210 */ /* 0x004fca0007f5e0ff */
[----:B-1----:R-:W-:-:S05]  /*23290*/  IMAD.X R3, RZ, RZ, R3, P2 ;  /* 0x000000ffff037224 */ /* 0x002fca00010e0603 */
[----:B------:R-:W-:Y:S01]  /*232a0*/  @!PT LDS RZ, [RZ] ;  /* 0x00000000fffff984 */ /* 0x000fe20000000800 */
[----:B------:R-:W-:Y:S01]  /*232b0*/  @!PT LDS RZ, [RZ] ;  /* 0x00000000fffff984 */ /* 0x000fe20000000800 */
[----:B------:R-:W-:Y:S01]  /*232c0*/  @!PT LDS RZ, [RZ] ;  /* 0x00000000fffff984 */ /* 0x000fe20000000800 */
[----:B------:R3:W-:Y:S04]  /*232d0*/  LDGSTS.E.BYPASS.LTC128B.128 [R8+0x10000], desc[UR40][R2.64], !P3 ;  /* 0x1000000002087fae */ /* 0x0007e8000d901d68 */
[----:B------:R3:W-:Y:S04]  /*232e0*/  LDGSTS.E.BYPASS.LTC128B.128 [R8+0x11800], desc[UR40][R2.64+0x20], !P0 ;  /* 0x1180002002087fae */ /* 0x0007e8000c101d68 */
[----:B------:R3:W-:Y:S02]  /*232f0*/  LDGSTS.E.BYPASS.LTC128B.128 [R8+0x13000], desc[UR40][R2.64+0x40], !P1 ;  /* 0x1300004002087fae */ /* 0x0007e4000c901d68 */
.L_x_1554:
[----:B------:R-:W-:Y:S05]  /*23300*/  BSYNC B0 ;  /* 0x0000000000007941 */ /* 0x000fea0003800000 */
.L_x_1553:
[----:B------:R-:W-:Y:S01]  /*23310*/  NOP ;  /* 0x0000000000007918 */ /* 0x000fe20000000000 */
[----:B------:R-:W-:-:S13]  /*23320*/  PLOP3.LUT P0, PT, PT, PT, PT, 0x80, 0x0 ;  /* 0x000000000000781c */ /* 0x000fda0003f0f070 */
.L_x_1555:
        /* <DEDUP_REMOVED lines=18> */
.L_x_1681:
[----:B------:R-:W-:Y:S05]  /*23450*/  BSYNC B0 ;  /* 0x0000000000007941 */ /* 0x000fea0003800000 */
.L_x_1556:
[----:B-1----:R-:W3:Y:S04]  /*23460*/  LDL.LU R3, [R1+0x34] ;  /* 0x0000340001037983 */ /* 0x002ee80000300800 */
[----:B------:R-:W4:Y:S01]  /*23470*/  LDL R2, [R1+0x4] ;  /* 0x0000040001027983 */ /* 0x000f220000100800 */
[----:B---3--:R-:W-:-:S05]  /*23480*/  VIADD R20, R3, 0xfffffffe ;  /* 0xfffffffe03147836 */ /* 0x008fca0000000000 */
[----:B----4-:R-:W-:-:S13]  /*23490*/  ISETP.GE.AND P0, PT, R20, R2, PT ;  /* 0x000000021400720c */ /* 0x010fda0003f06270 */
[----:B------:R-:W-:Y:S05]  /*234a0*/  @!P0 BRA `(.L_x_1558) ;  /* 0x0000001000408947 */ /* 0x000fea0003800000 */
[----:B------:R-:W-:Y:S02]  /*234b0*/  IMAD.MOV.U32 R4, RZ, RZ, R22 ;  /* 0x000000ffff047224 */ /* 0x000fe400078e0016 */
[----:B------:R-:W-:-:S07]  /*234c0*/  IMAD.MOV.U32 R6, RZ, RZ, R28 ;  /* 0x000000ffff067224 */ /* 0x000fce00078e001c */
.L_x_1578:
[----:B0--3--:R-:W3:Y:S01]  /*234d0*/  LDL R9, [R1+0x8] ;  /* 0x0000080001097983 */ /* 0x009ee20000100800 */
[----:B0-----:R-:W0:Y:S03]  /*234e0*/  LDC R7, c[0x0][0x430] ;  /* 0x00010c00ff077b82 */ /* 0x001e260000000800 */
[----:B------:R-:W4:Y:S01]  /*234f0*/  LDL R8, [R1+0xc] ;  /* 0x00000c0001087983 */ /* 0x000f220000100800 */
[----:B------:R-:W2:Y:S03]  /*23500*/  S2R R2, SR_TID.X ;  /* 0x0000000000027919 */ /* 0x000ea60000002100 */
[----:B------:R-:W5:Y:S01]  /*23510*/  LDL R10, [R1+0x4] ;  /* 0x00000400010a7983 */ /* 0x000f620000100800 */
        /* <DEDUP_REMOVED lines=13> */
[----:B-1----:R-:W-:-:S05]  /*235f0*/  @P0 SHF.R.U32.HI R2, RZ, R0, R5 ;  /* 0x00000000ff020219 */ /* 0x002fca0000011605 */
[----:B------:R-:W-:-:S04]  /*23600*/  IMAD.MOV R0, RZ, RZ, -R2 ;  /* 0x000000ffff007224 */ /* 0x000fc800078e0a02 */
        /* <DEDUP_REMOVED lines=10> */
[----:B------:R-:W-:-:S05]  /*236b0*/  IMAD.MOV.U32 R0, RZ, RZ, R20 ;  /* 0x000000ffff007224 */ /* 0x000fca00078e0014 */
[----:B-----5:R-:W-:Y:S01]  /*236c0*/  ISETP.GT.AND P1, PT, R0, R10, PT ;  /* 0x0000000a0000720c */ /* 0x020fe20003f24270 */
[----:B------:R-:W-:Y:S02]  /*236d0*/  IMAD.U32 R10, RZ, RZ, UR39 ;  /* 0x00000027ff0a7e24 */ /* 0x000fe4000f8e00ff */
[----:B------:R-:W-:-:S03]  /*236e0*/  VIADD R22, R4, 0x1 ;  /* 0x0000000104167836 */ /* 0x000fc60000000000 */
[----:B------:R-:W-:Y:S02]  /*236f0*/  ISETP.NE.AND P2, PT, R10, 0x3, PT ;  /* 0x000000030a00780c */ /* 0x000fe40003f45270 */
[----:B------:R-:W-:-:S04]  /*23700*/  ISETP.NE.AND P0, PT, R22, 0x2, PT ;  /* 0x000000021600780c */ /* 0x000fc80003f05270 */
[----:B------:R-:W-:Y:S01]  /*23710*/  SEL R28, RZ, 0x1, P0 ;  /* 0x00000001ff1c7807 */ /* 0x000fe20000000000 */
[----:B------:R-:W-:Y:S01]  /*23720*/  VIADD R20, R20, 0xffffffff ;  /* 0xffffffff14147836 */ /* 0x000fe20000000000 */
[----:B------:R-:W-:Y:S02]  /*23730*/  SEL R22, R22, RZ, P0 ;  /* 0x000000ff16167207 */ /* 0x000fe40000000000 */
[----:B------:R-:W-:Y:S02]  /*23740*/  LOP3.LUT R28, R6, R28, RZ, 0x3c, !PT ;  /* 0x0000001c061c7212 */ /* 0x000fe400078e3cff */
[----:B--2---:R-:W-:Y:S01]  /*23750*/  SHF.R.S32.HI R19, RZ, 0x1f, R8 ;  /* 0x0000001fff137819 */ /* 0x004fe20000011408 */
[----:B------:R-:W-:Y:S06]  /*23760*/  @!P2 BRA `(.L_x_1559) ;  /* 0x000000000004a947 */ /* 0x000fec0003800000 */
[----:B------:R-:W-:Y:S01]  /*23770*/  BPT.TRAP 0x1 ;  /* 0x000000040000795c */ /* 0x000fe20000300000 */
.L_x_1559:
[----:B------:R-:W-:Y:S01]  /*23780*/  IMAD R0, R22, 0x8, R18 ;  /* 0x0000000816007824 */ /* 0x000fe200078e0212 */
[----:B------:R-:W-:Y:S01]  /*23790*/  SHF.L.U32 R10, R28, 0x1f, RZ ;  /* 0x0000001f1c0a7819 */ /* 0x000fe200000006ff */
[----:B------:R-:W-:Y:S01]  /*237a0*/  BSSY B0, `(.L_x_1560) ;  /* 0x0000004000007945 */ /* 0x000fe20003800000 */
[----:B------:R-:W-:Y:S02]  /*237b0*/  SHF.R.S32.HI R9, RZ, 0x1f, R7 ;  /* 0x0000001fff097819 */ /* 0x000fe40000011407 */
[----:B------:R-:W0:Y:S02]  /*237c0*/  SYNCS.PHASECHK.TRANS64.TRYWAIT P0, [R0+URZ+0x19c80], R10 ;  /* 0x019c800a000075a7 */ /* 0x000e24000800017f */
[----:B0-----:R-:W-:Y:S05]  /*237d0*/  @!P0 BRA `(.L_x_1561) ;  /* 0x0000004000ac8947 */ /* 0x001fea0003800000 */
.L_x_1682:
[----:B------:R-:W-:Y:S05]  /*237e0*/  BSYNC B0 ;  /* 0x0000000000007941 */ /* 0x000fea0003800000 */
.L_x_1560:
[----:B------:R-:W2:Y:S01]  /*237f0*/  LDL R15, [R1+0x14] ;  /* 0x00001400010f7983 */ /* 0x000ea20000100800 */
[----:B------:R-:W-:Y:S01]  /*23800*/  ULDC.64 UR4, c[0x0][0x328] ;  /* 0x0000ca0000047ab9 */ /* 0x000fe20000000a00 */
[----:B------:R-:W1:Y:S01]  /*23810*/  LDC R12, c[0x0][0x2f4] ;  /* 0x0000bd00ff0c7b82 */ /* 0x000e620000000800 */
[----:B------:R-:W-:Y:S01]  /*23820*/  IMAD R5, R9, UR4, RZ ;  /* 0x0000000409057c24 */ /* 0x000fe2000f8e02ff */
[----:B------:R-:W3:Y:S01]  /*23830*/  S2R R11, SR_TID.X ;  /* 0x00000000000b7919 */ /* 0x000ee20000002100 */
[----:B------:R-:W-:Y:S01]  /*23840*/  IMAD.WIDE.U32 R2, R7, UR4, RZ ;  /* 0x0000000407027c25 */ /* 0x000fe2000f8e00ff */
[----:B------:R-:W-:-:S03]  /*23850*/  ULDC.64 UR6, c[0x0][0x318] ;  /* 0x0000c60000067ab9 */ /* 0x000fc60000000a00 */
        /* <DEDUP_REMOVED lines=11> */
[----:B------:R-:W-:Y:S01]  /*23910*/  IADD3 R25, P0, R2, UR6, RZ ;  /* 0x0000000602197c10 */ /* 0x000fe2000ff1e0ff */
[C---:B---3--:R-:W-:Y:S02]  /*23920*/  IMAD.SHL.U32 R13, R11.reuse, 0x10, RZ ;  /* 0x000000100b0d7824 */ /* 0x048fe400078e00ff */
[----:B------:R-:W-:Y:S01]  /*23930*/  IMAD.SHL.U32 R11, R11, 0x10, RZ ;  /* 0x000000100b0b7824 */ /* 0x000fe200078e00ff */
[----:B------:R-:W-:Y:S02]  /*23940*/  IADD3.X R21, R21, UR7, RZ, P0, !PT ;  /* 0x0000000715157c10 */ /* 0x000fe400087fe4ff */
[----:B------:R-:W-:Y:S02]  /*23950*/  LOP3.LUT R13, R13, 0x10, RZ, 0xc0, !PT ;  /* 0x000000100d0d7812 */ /* 0x000fe400078ec0ff */
[----:B------:R-:W-:Y:S02]  /*23960*/  LOP3.LUT R11, R11, 0x10, RZ, 0xc0, !PT ;  /* 0x000000100b0b7812 */ /* 0x000fe400078ec0ff */
[----:B------:R-:W-:-:S02]  /*23970*/  LOP3.LUT R14, R13, 0x40, RZ, 0xfc, !PT ;  /* 0x000000400d0e7812 */ /* 0x000fc400078efcff */
[----:B------:R-:W-:Y:S02]  /*23980*/  LOP3.LUT R13, R13, 0x20, RZ, 0xfc, !PT ;  /* 0x000000200d0d7812 */ /* 0x000fe400078efcff */
[-C--:B-1----:R-:W-:Y:S02]  /*23990*/  ISETP.GE.AND P2, PT, R14, R12.reuse, PT ;  /* 0x0000000c0e00720c */ /* 0x082fe40003f46270 */
[-C--:B------:R-:W-:Y:S02]  /*239a0*/  ISETP.GE.AND P3, PT, R13, R12.reuse, PT ;  /* 0x0000000c0d00720c */ /* 0x080fe40003f66270 */
[----:B------:R-:W-:Y:S01]  /*239b0*/  ISETP.GE.AND P4, PT, R11, R12, PT ;  /* 0x0000000c0b00720c */ /* 0x000fe20003f86270 */
[----:B--2---:R-:W-:Y:S01]  /*239c0*/  IMAD R5, R22, 0x3000, R15 ;  /* 0x0000300016057824 */ /* 0x004fe200078e020f */
[----:B------:R-:W-:Y:S11]  /*239d0*/  BRA.DIV UR4, `(.L_x_1562) ;  /* 0x0000004204407947 */ /* 0x000ff6000b800000 */
[----:B------:R-:W1:Y:S01]  /*239e0*/  S2R R3, SR_TID.X ;  /* 0x0000000000037919 */ /* 0x000e620000002100 */
[----:B------:R-:W-:Y:S01]  /*239f0*/  IMAD.IADD R5, R18, 0x1, R5 ;  /* 0x0000000112057824 */ /* 0x000fe200078e0205 */
[----:B------:R-:W2:Y:S01]  /*23a00*/  SHFL.IDX PT, R2, R25, RZ, 0x1e1f ;  /* 0x001e1fff19027589 */ /* 0x000ea200000e0000 */
[----:B-1----:R-:W-:-:S03]  /*23a10*/  IMAD.SHL.U32 R11, R3, 0x10, RZ ;  /* 0x00000010030b7824 */ /* 0x002fc600078e00ff */
[----:B------:R-:W1:Y:S02]  /*23a20*/  SHFL.IDX PT, R3, R21, RZ, 0x1e1f ;  /* 0x001e1fff15037589 */ /* 0x000e6400000e0000 */
[----:B------:R-:W-:Y:S02]  /*23a30*/  LOP3.LUT R11, R11, 0x10, RZ, 0xc0, !PT ;  /* 0x000000100b0b7812 */ /* 0x000fe400078ec0ff */
[----:B------:R-:W3:Y:S02]  /*23a40*/  SHFL.IDX PT, R21, R21, 0x1, 0x1e1f ;  /* 0x003e1f0015157f89 */ /* 0x000ee400000e0000 */
[----:B--2---:R-:W-:-:S05]  /*23a50*/  IADD3 R2, P0, R11, R2, RZ ;  /* 0x000000020b027210 */ /* 0x004fca0007f1e0ff */
[----:B-1----:R-:W-:-:S05]  /*23a60*/  IMAD.X R3, RZ, RZ, R3, P0 ;  /* 0x000000ffff037224 */ /* 0x002fca00000e0603 */
[----:B------:R-:W-:Y:S04]  /*23a70*/  LDGSTS.E.BYPASS.LTC128B.128 [R5+0x9000], desc[UR40][R2.64], !P4 ;  /* 0x0900000002057fae */ /* 0x000fe8000e101d68 */
[----:B------:R-:W-:Y:S04]  /*23a80*/  LDGSTS.E.BYPASS.LTC128B.128 [R5+0xa000], desc[UR40][R2.64+0x20], !P3 ;  /* 0x0a00002002057fae */ /* 0x000fe8000d901d68 */
[----:B------:R1:W-:Y:S04]  /*23a90*/  LDGSTS.E.BYPASS.LTC128B.128 [R5+0xb000], desc[UR40][R2.64+0x40], !P2 ;  /* 0x0b00004002057fae */ /* 0x0003e8000d101d68 */
[----:B-1-3--:R1:W2:Y:S02]  /*23aa0*/  SHFL.IDX PT, R2, R25, 0x1, 0x1e1f ;  /* 0x003e1f0019027f89 */ /* 0x00a2a400000e0000 */
.L_x_1688:
[----:B------:R-:W3:Y:S02]  /*23ab0*/  S2R R3, SR_TID.X ;  /* 0x0000000000037919 */ /* 0x000ee40000002100 */
[----:B---3--:R-:W-:-:S05]  /*23ac0*/  IMAD.SHL.U32 R3, R3, 0x10, RZ ;  /* 0x0000001003037824 */ /* 0x008fca00078e00ff */
[----:B------:R-:W-:-:S04]  /*23ad0*/  LOP3.LUT R3, R3, 0x10, RZ, 0xc0, !PT ;  /* 0x0000001003037812 */ /* 0x000fc800078ec0ff */
        /* <DEDUP_REMOVED lines=10> */
.L_x_1563:
        /* <DEDUP_REMOVED lines=11> */
.L_x_1564:
[----:B------:R2:W-:Y:S01]  /*23c30*/  SYNCS.ARRIVE.TRANS64.A1T0 RZ, [R0+URZ+0x19c70], RZ ;  /* 0x019c70ff00ff79a7 */ /* 0x0005e2000810003f */
[----:B------:R-:W-:Y:S05]  /*23c40*/  @!P3 BRA `(.L_x_1565) ;  /* 0x000000000004b947 */ /* 0x000fea0003800000 */
[----:B------:R-:W-:Y:S01]  /*23c50*/  BPT.TRAP 0x1 ;  /* 0x000000040000795c */ /* 0x000fe20000300000 */
.L_x_1565:
[----:B------:R-:W3:Y:S01]  /*23c60*/  SYNCS.PHASECHK.TRANS64.TRYWAIT P0, [R0+URZ+0x19c40], R10 ;  /* 0x019c400a000075a7 */ /* 0x000ee2000800017f */
[----:B------:R-:W-:Y:S04]  /*23c70*/  BSSY B0, `(.L_x_1566) ;  /* 0x0000002000007945 */ /* 0x000fe80003800000 */
[----:B---3--:R-:W-:Y:S05]  /*23c80*/  @!P0 BRA `(.L_x_1567) ;  /* 0x0000004000408947 */ /* 0x008fea0003800000 */
.L_x_1689:
[----:B------:R-:W-:Y:S05]  /*23c90*/  BSYNC B0 ;  /* 0x0000000000007941 */ /* 0x000fea0003800000 */
.L_x_1566:
[----:B------:R-:W4:Y:S01]  /*23ca0*/  S2R R13, SR_TID.X ;  /* 0x00000000000d7919 */ /* 0x000f220000002100 */
[----:B------:R-:W-:Y:S01]  /*23cb0*/  ULDC.64 UR4, c[0x0][0x300] ;  /* 0x0000c00000047ab9 */ /* 0x000fe20000000a00 */
[----:B------:R-:W5:Y:S01]  /*23cc0*/  LDC R11, c[0x0][0x2f4] ;  /* 0x0000bd00ff0b7b82 */ /* 0x000f620000000800 */
[----:B------:R-:W-:Y:S01]  /*23cd0*/  IMAD R9, R9, UR4, RZ ;  /* 0x0000000409097c24 */ /* 0x000fe2000f8e02ff */
[----:B------:R-:W-:Y:S01]  /*23ce0*/  ULDC.64 UR6, c[0x0][0x2e8] ;  /* 0x0000ba0000067ab9 */ /* 0x000fe20000000a00 */
[----:B------:R-:W-:-:S04]  /*23cf0*/  IMAD.WIDE.U32 R2, R7, UR4, RZ ;  /* 0x0000000407027c25 */ /* 0x000fc8000f8e00ff */
        /* <DEDUP_REMOVED lines=12> */
[C---:B----4-:R-:W-:Y:S02]  /*23dc0*/  IMAD.SHL.U32 R12, R13.reuse, 0x10, RZ ;  /* 0x000000100d0c7824 */ /* 0x050fe400078e00ff */
[----:B------:R-:W-:Y:S01]  /*23dd0*/  IMAD.SHL.U32 R21, R13, 0x10, RZ ;  /* 0x000000100d157824 */ /* 0x000fe200078e00ff */
[----:B------:R-:W-:Y:S02]  /*23de0*/  IADD3.X R8, R8, UR7, RZ, P0, !PT ;  /* 0x0000000708087c10 */ /* 0x000fe400087fe4ff */
[----:B------:R-:W-:Y:S02]  /*23df0*/  LOP3.LUT R12, R12, 0x10, RZ, 0xc0, !PT ;  /* 0x000000100c0c7812 */ /* 0x000fe400078ec0ff */
[----:B------:R-:W-:Y:S02]  /*23e00*/  LOP3.LUT R21, R21, 0x10, RZ, 0xc0, !PT ;  /* 0x0000001015157812 */ /* 0x000fe400078ec0ff */
[----:B------:R-:W-:-:S02]  /*23e10*/  LOP3.LUT R13, R12, 0x40, RZ, 0xfc, !PT ;  /* 0x000000400c0d7812 */ /* 0x000fc400078efcff */
[----:B------:R-:W-:Y:S02]  /*23e20*/  LOP3.LUT R12, R12, 0x20, RZ, 0xfc, !PT ;  /* 0x000000200c0c7812 */ /* 0x000fe400078efcff */
[-C--:B-----5:R-:W-:Y:S02]  /*23e30*/  ISETP.GE.AND P2, PT, R13, R11.reuse, PT ;  /* 0x0000000b0d00720c */ /* 0x0a0fe40003f46270 */
[-C--:B------:R-:W-:Y:S02]  /*23e40*/  ISETP.GE.AND P3, PT, R12, R11.reuse, PT ;  /* 0x0000000b0c00720c */ /* 0x080fe40003f66270 */
        /* <DEDUP_REMOVED lines=11> */
.L_x_1695:
        /* <DEDUP_REMOVED lines=10> */
.L_x_1569:
        /* <DEDUP_REMOVED lines=11> */
.L_x_1570:
[----:B------:R2:W-:Y:S02]  /*24050*/  SYNCS.ARRIVE.TRANS64.A1T0 RZ, [R0+URZ+0x19c30], RZ ;  /* 0x019c30ff00ff79a7 */ /* 0x0005e4000810003f */
[----:B--23--:R-:W-:-:S05]  /*24060*/  IMAD.U32 R0, RZ, RZ, UR36 ;  /* 0x00000024ff007e24 */ /* 0x00cfca000f8e00ff */
[----:B------:R-:W-:-:S13]  /*24070*/  ISETP.NE.AND P0, PT, R0, 0x3, PT ;  /* 0x000000030000780c */ /* 0x000fda0003f05270 */
[----:B------:R-:W-:Y:S05]  /*24080*/  @!P0 BRA `(.L_x_1571) ;  /* 0x0000000000048947 */ /* 0x000fea0003800000 */
[----:B------:R-:W-:Y:S01]  /*24090*/  BPT.TRAP 0x1 ;  /* 0x000000040000795c */ /* 0x000fe20000300000 */
.L_x_1571:
[----:B------:R-:W-:Y:S01]  /*240a0*/  LOP3.LUT R0, R6, 0x1, RZ, 0x3c, !PT ;  /* 0x0000000106007812 */ /* 0x000fe200078e3cff */
[----:B------:R-:W-:Y:S01]  /*240b0*/  IMAD R2, R4, 0x8, R18 ;  /* 0x0000000804027824 */ /* 0x000fe200078e0212 */
[----:B------:R-:W-:Y:S02]  /*240c0*/  BSSY B0, `(.L_x_1572) ;  /* 0x0000004000007945 */ /* 0x000fe40003800000 */
[----:B------:R-:W-:-:S04]  /*240d0*/  SHF.L.U32 R0, R0, 0x1f, RZ ;  /* 0x0000001f00007819 */ /* 0x000fc800000006ff */
[----:B------:R-:W0:Y:S02]  /*240e0*/  SYNCS.PHASECHK.TRANS64.TRYWAIT P2, [R2+URZ+0x19c70], R0 ;  /* 0x019c7000020075a7 */ /* 0x000e24000804017f */
[----:B0-----:R-:W-:Y:S05]  /*240f0*/  @!P2 BRA `(.L_x_1573) ;  /* 0x0000003c00d0a947 */ /* 0x001fea0003800000 */
.L_x_1696:
[----:B------:R-:W-:Y:S05]  /*24100*/  BSYNC B0 ;  /* 0x0000000000007941 */ /* 0x000fea0003800000 */
.L_x_1572:
[----:B------:R-:W-:-:S05]  /*24110*/  IMAD.U32 R3, RZ, RZ, UR39 ;  /* 0x00000027ff037e24 */ /* 0x000fca000f8e00ff */
[----:B------:R-:W-:-:S13]  /*24120*/  ISETP.NE.AND P2, PT, R3, 0x3, PT ;  /* 0x000000030300780c */ /* 0x000fda0003f45270 */
[----:B------:R-:W-:Y:S05]  /*24130*/  @!P2 BRA `(.L_x_1574) ;  /* 0x000000000004a947 */ /* 0x000fea0003800000 */
[----:B------:R-:W-:Y:S01]  /*24140*/  BPT.TRAP 0x1 ;  /* 0x000000040000795c */ /* 0x000fe20000300000 */
.L_x_1574:
[----:B0-----:R-:W-:Y:S01]  /*24150*/  SHF.L.U32 R0, R6, 0x1f, RZ ;  /* 0x0000001f06007819 */ /* 0x001fe200000006ff */
[----:B------:R-:W-:-:S03]  /*24160*/  IMAD R3, R4, 0x3000, RZ ;  /* 0x0000300004037824 */ /* 0x000fc600078e02ff */
[----:B------:R-:W0:Y:S02]  /*24170*/  SYNCS.PHASECHK.TRANS64.TRYWAIT P2, [R2+URZ+0x19c60], R0 ;  /* 0x019c6000020075a7 */ /* 0x000e24000804017f */
[----:B0-----:R-:W-:Y:S05]  /*24180*/  @!P2 BRA `(.L_x_1575) ;  /* 0x0000003c00c0a947 */ /* 0x001fea0003800000 */
.L_x_1697:
[----:B------:R-:W0:Y:S04]  /*24190*/  LDL R4, [R1+0x20] ;  /* 0x0000200001047983 */ /* 0x000e280000100800 */
[----:B------:R-:W2:Y:S04]  /*241a0*/  LDL R10, [R1+0x18] ;  /* 0x00001800010a7983 */ /* 0x000ea80000100800 */
[----:B------:R-:W3:Y:S01]  /*241b0*/  LDL R12, [R1+0x1c] ;  /* 0x00001c00010c7983 */ /* 0x000ee20000100800 */
[----:B------:R-:W-:Y:S05]  /*241c0*/  WARPSYNC.ALL ;  /* 0x0000000000007948 */ /* 0x000fea0003800000 */
[----:B0-----:R-:W-:-:S02]  /*241d0*/  LOP3.LUT R0, R3, R4, RZ, 0xfc, !PT ;  /* 0x0000000403007212 */ /* 0x001fc400078efcff */
[----:B--2---:R-:W-:-:S03]  /*241e0*/  LOP3.LUT R3, R3, R10, RZ, 0xfc, !PT ;  /* 0x0000000a03037212 */ /* 0x004fc600078efcff */
[C---:B------:R-:W-:Y:S02]  /*241f0*/  IMAD.IADD R0, R18.reuse, 0x1, R0 ;  /* 0x0000000112007824 */ /* 0x040fe400078e0200 */
[----:B------:R-:W-:-:S03]  /*24200*/  IMAD.IADD R3, R18, 0x1, R3 ;  /* 0x0000000112037824 */ /* 0x000fc600078e0203 */
[----:B----4-:R-:W0:Y:S02]  /*24210*/  LDSM.16.MT88.4 R4, [R0+0x9000] ;  /* 0x009000000004783b */ /* 0x010e240000004200 */
        /* <DEDUP_REMOVED lines=46> */
.L_x_1576:
[----:B--2---:R2:W-:Y:S01]  /*24500*/  SYNCS.ARRIVE.TRANS64.A1T0 RZ, [R2+URZ+0x19c50], RZ ;  /* 0x019c50ff02ff79a7 */ /* 0x0045e2000810003f */
[----:B------:R-:W-:Y:S06]  /*24510*/  BAR.SYNC.DEFER_BLOCKING 0x2, 0x80 ;  /* 0x0082000000007b1d */ /* 0x000fec0000010000 */
[----:B------:R-:W-:Y:S05]  /*24520*/  @!P0 BRA `(.L_x_1577) ;  /* 0x0000000000048947 */ /* 0x000fea0003800000 */
[----:B------:R-:W-:Y:S01]  /*24530*/  BPT.TRAP 0x1 ;  /* 0x000000040000795c */ /* 0x000fe20000300000 */
.L_x_1577:
[----:B------:R-:W3:Y:S01]  /*24540*/  LDL R0, [R1+0x10] ;  /* 0x0000100001007983 */ /* 0x000ee20000100800 */
[----:B--2---:R-:W-:Y:S02]  /*24550*/  VIADD R2, R2, 0x19c80 ;  /* 0x00019c8002027836 */ /* 0x004fe40000000000 */
[----:B------:R-:W-:Y:S02]  /*24560*/  IMAD.MOV.U32 R4, RZ, RZ, R22 ;  /* 0x000000ffff047224 */ /* 0x000fe400078e0016 */
[----:B------:R-:W-:Y:S01]  /*24570*/  IMAD.MOV.U32 R6, RZ, RZ, R28 ;  /* 0x000000ffff067224 */ /* 0x000fe200078e001c */
[----:B---3--:R-:W-:-:S04]  /*24580*/  PRMT R2, R0, 0x654, R2 ;  /* 0x0000065400027816 */ /* 0x008fc80000000002 */
[----:B------:R3:W-:Y:S01]  /*24590*/  SYNCS.ARRIVE.TRANS64.RED.A1T0 RZ, [R2+URZ], RZ ;  /* 0x000000ff02ff79a7 */ /* 0x0007e2000810043f */
[----:B------:R-:W-:Y:S05]  /*245a0*/  @P1 BRA `(.L_x_1578) ;  /* 0xffffffec00c81947 */ /* 0x000fea000383ffff */
.L_x_1558:
[----:B--2---:R-:W3:Y:S01]  /*245b0*/  S2R R0, SR_TID.X ;  /* 0x0000000000007919 */ /* 0x004ee20000002100 */
[----:B------:R-:W-:Y:S01]  /*245c0*/  BSSY B0, `(.L_x_1579) ;  /* 0x0000012000007945 */ /* 0x000fe20003800000 */
[----:B---3--:R-:W-:Y:S01]  /*245d0*/  LOP3.LUT R2, R0, 0x7f, RZ, 0xc0, !PT ;  /* 0x0000007f00027812 */ /* 0x008fe200078ec0ff */
[----:B------:R-:W-:-:S03]  /*245e0*/  IMAD.U32 R0, RZ, RZ, UR36 ;  /* 0x00000024ff007e24 */ /* 0x000fc6000f8e00ff */
[----:B------:R-:W-:Y:S02]  /*245f0*/  ISETP.NE.AND P1, PT, R2, RZ, PT ;  /* 0x000000ff0200720c */ /* 0x000fe40003f25270 */
[----:B------:R-:W-:-:S11]  /*24600*/  ISETP.NE.AND P0, PT, R0, 0x3, PT ;  /* 0x000000030000780c */ /* 0x000fd60003f05270 */
[----:B------:R-:W-:Y:S05]  /*24610*/  @P1 BRA `(.L_x_1580) ;  /* 0x0000000000301947 */ /* 0x000fea0003800000 */
[----:B0-----:R-:W0:Y:S01]  /*24620*/  S2R R5, SR_LANEID ;  /* 0x0000000000057919 */ /* 0x001e220000000000 */
        /* <DEDUP_REMOVED lines=10> */
[----:B0-----:R-:W-:-:S07]  /*246d0*/  IADD3 R24, R0, UR38, R7 ;  /* 0x0000002600187c10 */ /* 0x001fce000fffe007 */
.L_x_1580:
[----:B------:R-:W-:Y:S05]  /*246e0*/  BSYNC B0 ;  /* 0x0000000000007941 */ /* 0x000fea0003800000 */
.L_x_1579:
[----:B------:R-:W-:Y:S05]  /*246f0*/  @!P0 BRA `(.L_x_1581) ;  /* 0x0000000000048947 */ /* 0x000fea0003800000 */
[----:B------:R-:W-:Y:S01]  /*24700*/  BPT.TRAP 0x1 ;  /* 0x000000040000795c */ /* 0x000fe20000300000 */
.L_x_1581:
[----:B------:R-:W-:Y:S01]  /*24710*/  LOP3.LUT R0, R28, 0x1, RZ, 0x3c, !PT ;  /* 0x000000011c007812 */ /* 0x000fe200078e3cff */
[----:B0-----:R-:W-:Y:S01]  /*24720*/  IMAD R3, R22, 0x8, R18 ;  /* 0x0000000816037824 */ /* 0x001fe200078e0212 */
[----:B------:R-:W-:Y:S02]  /*24730*/  BSSY B0, `(.L_x_1582) ;  /* 0x0000004000007945 */ /* 0x000fe40003800000 */
[----:B------:R-:W-:-:S04]  /*24740*/  SHF.L.U32 R0, R0, 0x1f, RZ ;  /* 0x0000001f00007819 */ /* 0x000fc800000006ff */
[----:B------:R-:W0:Y:S02]  /*24750*/  SYNCS.PHASECHK.TRANS64.TRYWAIT P1, [R3+URZ+0x19c70], R0 ;  /* 0x019c7000030075a7 */ /* 0x000e24000802017f */
[----:B0-----:R-:W-:Y:S05]  /*24760*/  @!P1 BRA `(.L_x_1583) ;  /* 0x00000038005c9947 */ /* 0x001fea0003800000 */
.L_x_1698:
[----:B------:R-:W-:Y:S05]  /*24770*/  BSYNC B0 ;  /* 0x0000000000007941 */ /* 0x000fea0003800000 */
.L_x_1582:
[----:B------:R-:W-:-:S05]  /*24780*/  IMAD.U32 R2, RZ, RZ, UR39 ;  /* 0x00000027ff027e24 */ /* 0x000fca000f8e00ff */
[----:B------:R-:W-:-:S13]  /*24790*/  ISETP.NE.AND P1, PT, R2, 0x3, PT ;  /* 0x000000030200780c */ /* 0x000fda0003f25270 */
[----:B------:R-:W-:Y:S05]  /*247a0*/  @!P1 BRA `(.L_x_1584) ;  /* 0x0000000000049947 */ /* 0x000fea0003800000 */
[----:B------:R-:W-:Y:S01]  /*247b0*/  BPT.TRAP 0x1 ;  /* 0x000000040000795c */ /* 0x000fe20000300000 */
.L_x_1584:
[----:B0-----:R-:W-:-:S04]  /*247c0*/  SHF.L.U32 R0, R28, 0x1f, RZ ;  /* 0x0000001f1c007819 */ /* 0x001fc800000006ff */
[----:B------:R-:W0:Y:S02]  /*247d0*/  SYNCS.PHASECHK.TRANS64.TRYWAIT P1, [R3+URZ+0x19c60], R0 ;  /* 0x019c6000030075a7 */ /* 0x000e24000802017f */
[----:B0-----:R-:W-:Y:S05]  /*247e0*/  @!P1 BRA `(.L_x_1585) ;  /* 0x0000003800509947 */ /* 0x001fea0003800000 */
.L_x_1699:
        /* <DEDUP_REMOVED lines=56> */
.L_x_1586:
[----:B--2---:R2:W-:Y:S01]  /*24b70*/  SYNCS.ARRIVE.TRANS64.A1T0 RZ, [R3+URZ+0x19c50], RZ ;  /* 0x019c50ff03ff79a7 */ /* 0x0045e2000810003f */
[----:B------:R-:W-:Y:S06]  /*24b80*/  BAR.SYNC.DEFER_BLOCKING 0x2, 0x80 ;  /* 0x0082000000007b1d */ /* 0x000fec0000010000 */
[----:B------:R-:W-:Y:S05]  /*24b90*/  @!P0 BRA `(.L_x_1587) ;  /* 0x0000000000048947 */ /* 0x000fea0003800000 */
[----:B------:R-:W-:Y:S01]  /*24ba0*/  BPT.TRAP 0x1 ;  /* 0x000000040000795c */ /* 0x000fe20000300000 */
.L_x_1587:
[----:B------:R-:W3:Y:S01]  /*24bb0*/  LDL R0, [R1+0x10] ;  /* 0x0000100001007983 */ /* 0x000ee20000100800 */
[----:B--2---:R-:W-:Y:S02]  /*24bc0*/  VIADD R3, R3, 0x19c80 ;  /* 0x00019c8003037836 */ /* 0x004fe40000000000 */
[----:B------:R-:W-:-:S05]  /*24bd0*/  VIADD R22, R22, 0x1 ;  /* 0x0000000116167836 */ /* 0x000fca0000000000 */
[----:B------:R-:W-:-:S04]  /*24be0*/  ISETP.NE.AND P0, PT, R22, 0x2, PT ;  /* 0x000000021600780c */ /* 0x000fc80003f05270 */
[----:B------:R-:W-:Y:S02]  /*24bf0*/  SEL R22, R22, RZ, P0 ;  /* 0x000000ff16167207 */ /* 0x000fe40000000000 */
[----:B---3--:R-:W-:-:S04]  /*24c00*/  PRMT R3, R0, 0x654, R3 ;  /* 0x0000065400037816 */ /* 0x008fc80000000003 */
[----:B------:R2:W-:Y:S02]  /*24c10*/  SYNCS.ARRIVE.TRANS64.RED.A1T0 RZ, [R3+URZ], RZ ;  /* 0x000000ff03ff79a7 */ /* 0x0005e4000810043f */
[----:B--2---:R-:W-:-:S04]  /*24c20*/  SEL R3, RZ, 0x1, P0 ;  /* 0x00000001ff037807 */ /* 0x004fc80000000000 */
[----:B------:R-:W-:-:S07]  /*24c30*/  LOP3.LUT R28, R28, R3, RZ, 0x3c, !PT ;  /* 0x000000031c1c7212 */ /* 0x000fce00078e3cff */
.L_x_1528:
[----:B------:R-:W-:-:S13]  /*24c40*/  LOP3.LUT P0, RZ, R17, 0x10, RZ, 0xc0, !PT ;  /* 0x0000001011ff7812 */ /* 0x000fda000780c0ff */
[----:B------:R-:W-:Y:S05]  /*24c50*/  @!P0 BRA `(.L_x_1588) ;  /* 0x0000000000288947 */ /* 0x000fea0003800000 */
[----:B------:R-:W-:Y:S05]  /*24c60*/  WARPSYNC.ALL ;  /* 0x0000000000007948 */ /* 0x000fea0003800000 */
[----:B------:R-:W2:Y:S08]  /*24c70*/  S2UR UR4, SR_CgaCtaId ;  /* 0x00000000000479c3 */ /* 0x000eb00000008800 */
[----:B------:R-:W-:Y:S01]  /*24c80*/  BAR.SYNC.DEFER_BLOCKING 0x5, 0x200 ;  /* 0x0148000000007b1d */ /* 0x000fe20000010000 */
[----:B------:R-:W-:Y:S01]  /*24c90*/  MOV R18, 0x400 ;  /* 0x0000040000127802 */ /* 0x000fe20000000f00 */
[----:B--2---:R-:W-:-:S05]  /*24ca0*/  IMAD.U32 R0, RZ, RZ, UR4 ;  /* 0x00000004ff007e24 */ /* 0x004fca000f8e00ff */
[----:B------:R-:W-:Y:S01]  /*24cb0*/  LEA R18, R0, R18, 0x18 ;  /* 0x0000001200127211 */ /* 0x000fe200078ec0ff */
[----:B------:R2:W-:Y:S04]  /*24cc0*/  STL [R1+0x10], R0 ;  /* 0x0000100001007387 */ /* 0x0005e80000100800 */
[----:B-1----:R2:W1:Y:S01]  /*24cd0*/  LDS.128 R24, [R18+0x19cd0] ;  /* 0x019cd00012187984 */ /* 0x0024620000000c00 */
[----:B------:R-:W-:Y:S06]  /*24ce0*/  BAR.ARV 0x4, 0x200 ;  /* 0x0108000000007b1d */ /* 0x000fec0000002000 */
[----:B------:R-:W-:Y:S05]  /*24cf0*/  BRA `(.L_x_1589) ;  /* 0x0000000c00e47947 */ /* 0x000fea0003800000 */
.L_x_1588:
[----:B------:R-:W0:Y:S01]  /*24d00*/  S2R R0, SR_TID.X ;  /* 0x0000000000007919 */ /* 0x000e220000002100 */
[----:B------:R-:W-:Y:S01]  /*24d10*/  UMOV UR4, 0xffffffff ;  /* 0xffffffff00047882 */ /* 0x000fe20000000000 */
[----:B0-----:R-:W-:-:S04]  /*24d20*/  LOP3.LUT R9, R0, 0x1f, RZ, 0xc0, !PT ;  /* 0x0000001f00097812 */ /* 0x001fc800078ec0ff */
[----:B------:R-:W-:Y:S01]  /*24d30*/  ISETP.NE.AND P0, PT, R9, 0x1f, PT ;  /* 0x0000001f0900780c */ /* 0x000fe20003f05270 */
[----:B------:R-:W-:-:S12]  /*24d40*/  BRA.DIV UR4, `(.L_x_1590) ;  /* 0x00000036040c7947 */ /* 0x000fd8000b800000 */
[----:B------:R-:W-:Y:S01]  /*24d50*/  IMAD.IADD R0, R27, 0x1, R9 ;  /* 0x000000011b007824 */ /* 0x000fe200078e0209 */
[----:B------:R-:W-:-:S04]  /*24d60*/  ULDC UR4, c[0x0][0xc3c] ;  /* 0x00030f0000047ab9 */ /* 0x000fc80000000800 */
[----:B------:R-:W-:-:S13]  /*24d70*/  ISETP.GE.OR P1, PT, R0, UR4, !P0 ;  /* 0x0000000400007c0c */ /* 0x000fda000c726670 */
[----:B------:R-:W0:Y:S08]  /*24d80*/  @!P1 LDC.64 R2, c[0x0][0xc80] ;  /* 0x00032000ff029b82 */ /* 0x000e300000000a00 */
[----:B------:R-:W2:Y:S01]  /*24d90*/  @!P1 LDC.64 R4, c[0x0][0xc78] ;  /* 0x00031e00ff049b82 */ /* 0x000ea20000000a00 */
[----:B0-----:R-:W-:-:S05]  /*24da0*/  @!P1 IMAD.WIDE R2, R0, 0x4, R2 ;  /* 0x0000000400029825 */ /* 0x001fca00078e0202 */
[----:B------:R2:W3:Y:S02]  /*24db0*/  @!P1 LDG.E R7, desc[UR40][R2.64] ;  /* 0x0000002802079981 */ /* 0x0004e4000c1e1900 */
[----:B--2---:R-:W-:-:S06]  /*24dc0*/  @!P1 IMAD.WIDE R2, R0, 0x4, R4 ;  /* 0x0000000400029825 */ /* 0x004fcc00078e0204 */
[----:B------:R-:W2:Y:S01]  /*24dd0*/  @!P1 LDG.E R2, desc[UR40][R2.64] ;  /* 0x0000002802029981 */ /* 0x000ea2000c1e1900 */
[----:B-1----:R-:W-:Y:S01]  /*24de0*/  IMAD.MOV.U32 R25, RZ, RZ, RZ ;  /* 0x000000ffff197224 */ /* 0x002fe200078e00ff */
[C---:B------:R-:W-:Y:S01]  /*24df0*/  ISETP.GE.U32.AND P2, PT, R9.reuse, 0x2, PT ;  /* 0x000000020900780c */ /* 0x040fe20003f46070 */
[----:B------:R-:W-:Y:S01]  /*24e00*/  IMAD.MOV.U32 R5, RZ, RZ, RZ ;  /* 0x000000ffff057224 */ /* 0x000fe200078e00ff */
[C---:B------:R-:W-:Y:S01]  /*24e10*/  ISETP.GE.U32.AND P3, PT, R9.reuse, 0x4, PT ;  /* 0x000000040900780c */ /* 0x040fe20003f66070 */
[----:B------:R-:W-:Y:S01]  /*24e20*/  SHFL.IDX PT, R0, R24, RZ, 0x1f ;  /* 0x00001fff18007589 */ /* 0x000fe200000e0000 */
[C---:B------:R-:W-:Y:S02]  /*24e30*/  ISETP.GE.U32.AND P4, PT, R9.reuse, 0x8, PT ;  /* 0x000000080900780c */ /* 0x040fe40003f86070 */
[----:B------:R-:W-:Y:S01]  /*24e40*/  ISETP.GE.U32.AND P5, PT, R9, 0x10, PT ;  /* 0x000000100900780c */ /* 0x000fe20003fa6070 */
[----:B------:R0:W-:Y:S02]  /*24e50*/  SHFL.IDX PT, R6, R24, 0x1, 0x1f ;  /* 0x00201f0018067f89 */ /* 0x0001e400000e0000 */
[----:B0-----:R-:W-:-:S02]  /*24e60*/  IMAD.MOV.U32 R24, RZ, RZ, RZ ;  /* 0x000000ffff187224 */ /* 0x001fc400078e00ff */
[----:B---3--:R-:W-:Y:S02]  /*24e70*/  @!P1 IMAD.MOV.U32 R25, RZ, RZ, R7 ;  /* 0x000000ffff199224 */ /* 0x008fe400078e0007 */
[----:B--2---:R-:W-:Y:S01]  /*24e80*/  @!P1 IMAD.MOV.U32 R5, RZ, RZ, R2 ;  /* 0x000000ffff059224 */ /* 0x004fe200078e0002 */
        /* <DEDUP_REMOVED lines=18> */
.L_x_1709:
[----:B------:R-:W-:Y:S02]  /*24fb0*/  ULDC UR4, c[0x0][0xc38] ;  /* 0x00030e0000047ab9 */ /* 0x000fe40000000800 */
[----:B------:R-:W-:-:S04]  /*24fc0*/  IMAD.U32 R7, RZ, RZ, UR4 ;  /* 0x00000004ff077e24 */ /* 0x000fc8000f8e00ff */
[----:B-1----:R-:W-:-:S04]  /*24fd0*/  IMAD R3, R3, R7, RZ ;  /* 0x0000000703037224 */ /* 0x002fc800078e02ff */
[----:B------:R-:W-:-:S05]  /*24fe0*/  IMAD.IADD R4, R6, 0x1, R3 ;  /* 0x0000000106047824 */ /* 0x000fca00078e0203 */
[----:B------:R-:W-:-:S13]  /*24ff0*/  ISETP.GT.AND P6, PT, R4, R0, PT ;  /* 0x000000000400720c */ /* 0x000fda0003fc4270 */
[----:B------:R-:W-:Y:S05]  /*25000*/  @P6 BRA `(.L_x_1591) ;  /* 0x0000000000a46947 */ /* 0x000fea0003800000 */
.L_x_1594:
        /* <DEDUP_REMOVED lines=35> */
.L_x_1717:
[----:B------:R-:W-:Y:S02]  /*25240*/  ULDC UR4, c[0x0][0xc38] ;  /* 0x00030e0000047ab9 */ /* 0x000fe40000000800 */
[----:B------:R-:W-:-:S04]  /*25250*/  IMAD.U32 R7, RZ, RZ, UR4 ;  /* 0x00000004ff077e24 */ /* 0x000fc8000f8e00ff */
[----:B-1----:R-:W-:-:S04]  /*25260*/  IMAD R3, R3, R7, RZ ;  /* 0x0000000703037224 */ /* 0x002fc800078e02ff */
[----:B------:R-:W-:-:S05]  /*25270*/  IMAD.IADD R4, R3, 0x1, R4 ;  /* 0x0000000103047824 */ /* 0x000fca00078e0204 */
[----:B------:R-:W-:-:S13]  /*25280*/  ISETP.GT.AND P6, PT, R4, R0, PT ;  /* 0x000000000400720c */ /* 0x000fda0003fc4270 */
[----:B------:R-:W-:Y:S05]  /*25290*/  @!P6 BRA `(.L_x_1594) ;  /* 0xfffffffc005ce947 */ /* 0x000fea000383ffff */
.L_x_1591:
[----:B------:R-:W-:Y:S01]  /*252a0*/  IMAD.IADD R4, R4, 0x1, -R3 ;  /* 0x0000000104047824 */ /* 0x000fe200078e0a03 */
[----:B------:R-:W-:-:S03]  /*252b0*/  UMOV UR4, 0xffffffff ;  /* 0xffffffff00047882 */ /* 0x000fc60000000000 */
[----:B------:R-:W-:-:S05]  /*252c0*/  IMAD R3, R2, R7, R4 ;  /* 0x0000000702037224 */ /* 0x000fca00078e0204 */
[----:B------:R-:W-:Y:S01]  /*252d0*/  ISETP.GT.AND P6, PT, R3, R0, PT ;  /* 0x000000000300720c */ /* 0x000fe20003fc4270 */
[----:B------:R-:W-:-:S12]  /*252e0*/  BRA.DIV UR4, `(.L_x_1595) ;  /* 0x0000003604d07947 */ /* 0x000fd8000b800000 */
[----:B------:R-:W-:-:S04]  /*252f0*/  VOTE.ANY R3, PT, !P6 ;  /* 0x0000000000037806 */ /* 0x000fc800070e0100 */
[----:B------:R-:W1:Y:S02]  /*25300*/  POPC R6, R3 ;  /* 0x0000000300067309 */ /* 0x000e640000000000 */
[----:B-1----:R1:W2:Y:S01]  /*25310*/  SHFL.IDX PT, R25, R25, R6, 0x1f ;  /* 0x00001f0619197589 */ /* 0x0022a200000e0000 */
[----:B------:R-:W-:-:S03]  /*25320*/  IMAD.IADD R27, R6, 0x1, R27 ;  /* 0x00000001061b7824 */ /* 0x000fc600078e021b */
[----:B------:R1:W3:Y:S04]  /*25330*/  SHFL.IDX PT, R5, R5, R6, 0x1f ;  /* 0x00001f0605057589 */ /* 0x0002e800000e0000 */
.L_x_1722:
[----:B------:R-:W-:-:S13]  /*25340*/  ISETP.NE.AND P0, PT, R3, RZ, PT ;  /* 0x000000ff0300720c */ /* 0x000fda0003f05270 */
[----:B------:R-:W-:Y:S05]  /*25350*/  @!P0 BRA `(.L_x_1596) ;  /* 0x0000000000108947 */ /* 0x000fea0003800000 */
[----:B------:R-:W-:Y:S01]  /*25360*/  UMOV UR4, 0xffffffff ;  /* 0xffffffff00047882 */ /* 0x000fe20000000000 */
[----:B-1----:R-:W-:Y:S02]  /*25370*/  VIADD R6, R6, 0xffffffff ;  /* 0xffffffff06067836 */ /* 0x002fe40000000000 */
[----:B------:R-:W-:Y:S05]  /*25380*/  BRA.DIV UR4, `(.L_x_1597) ;  /* 0x0000003a04087947 */ /* 0x000fea000b800000 */
[----:B------:R4:W1:Y:S02]  /*25390*/  SHFL.IDX PT, R24, R2, R6, 0x1f ;  /* 0x00001f0602187589 */ /* 0x00086400000e0000 */
.L_x_1596:
[----:B---3--:R-:W-:Y:S01]  /*253a0*/  ISETP.NE.AND P0, PT, R5, 0x1, PT ;  /* 0x000000010500780c */ /* 0x008fe20003f05270 */
[----:B-1----:R-:W-:-:S04]  /*253b0*/  IMAD R24, R24, R7, R4 ;  /* 0x0000000718187224 */ /* 0x002fc800078e0204 */
[----:B------:R-:W-:-:S08]  /*253c0*/  IMAD.IADD R0, R0, 0x1, -R24 ;  /* 0x0000000100007824 */ /* 0x000fd000078e0a18 */
[----:B------:R-:W-:Y:S05]  /*253d0*/  @!P0 BRA `(.L_x_1598) ;  /* 0x0000000000e08947 */ /* 0x000fea0003800000 */
[----:B--2---:R-:W-:-:S04]  /*253e0*/  IABS R4, R25 ;  /* 0x0000001900047213 */ /* 0x004fc80000000000 */
[----:B----4-:R-:W1:Y:S08]  /*253f0*/  I2F.RP R6, R4 ;  /* 0x0000000400067306 */ /* 0x010e700000209400 */
[----:B-1----:R-:W1:Y:S02]  /*25400*/  MUFU.RCP R6, R6 ;  /* 0x0000000600067308 */ /* 0x002e640000001000 */
[----:B-1----:R-:W-:-:S06]  /*25410*/  VIADD R8, R6, 0xffffffe ;  /* 0x0ffffffe06087836 */ /* 0x002fcc0000000000 */
        /* <DEDUP_REMOVED lines=25> */
[----:B------:R-:W-:-:S03]  /*255b0*/  LOP3.LUT R2, R0, R25, RZ, 0x3c, !PT ;  /* 0x0000001900027212 */ /* 0x000fc600078e3cff */
[----:B------:R-:W-:Y:S01]  /*255c0*/  IMAD.MOV.U32 R3, RZ, RZ, R7 ;  /* 0x000000ffff037224 */ /* 0x000fe200078e0007 */
[----:B------:R-:W-:Y:S02]  /*255d0*/  ISETP.GE.AND P2, PT, R2, RZ, PT ;  /* 0x000000ff0200720c */ /* 0x000fe40003f46270 */
        /* <DEDUP_REMOVED lines=19> */
[----:B------:R-:W-:-:S04]  /*25710*/  IMAD.MOV R2, RZ, RZ, -R6 ;  /* 0x000000ffff027224 */ /* 0x000fc800078e0a06 */
[C---:B------:R-:W-:Y:S02]  /*25720*/  IMAD R2, R5.reuse, R2, R3 ;  /* 0x0000000205027224 */ /* 0x040fe400078e0203 */
[----:B------:R-:W-:-:S04]  /*25730*/  IMAD R5, R5, 0x1000000, R6 ;  /* 0x0100000005057824 */ /* 0x000fc800078e0206 */
[----:B------:R-:W-:Y:S01]  /*25740*/  IMAD R26, R2, 0x10000, R5 ;  /* 0x00010000021a7824 */ /* 0x000fe200078e0205 */
[----:B------:R-:W-:Y:S06]  /*25750*/  BRA `(.L_x_1599) ;  /* 0x0000000000f47947 */ /* 0x000fec0003800000 */
.L_x_1598:
[----:B0---4-:R-:W0:Y:S02]  /*25760*/  LDC.64 R2, c[0x0][0xc90] ;  /* 0x00032400ff027b82 */ /* 0x011e240000000a00 */
[----:B0-----:R-:W-:-:S05]  /*25770*/  IMAD.WIDE R2, R27, 0x4, R2 ;  /* 0x000000041b027825 */ /* 0x001fca00078e0202 */
[----:B------:R-:W2:Y:S02]  /*25780*/  LDG.E R5, desc[UR40][R2.64] ;  /* 0x0000002802057981 */ /* 0x000ea4000c1e1900 */
[----:B--2---:R-:W-:-:S05]  /*25790*/  IMAD R4, R25, R5, RZ ;  /* 0x0000000519047224 */ /* 0x004fca00078e02ff */
        /* <DEDUP_REMOVED lines=49> */
[----:B------:R-:W-:Y:S02]  /*25ab0*/  ISETP.GE.AND P2, PT, R3, RZ, PT ;  /* 0x000000ff0300720c */ /* 0x000fe40003f46270 */
[----:B------:R-:W-:-:S05]  /*25ac0*/  IADD3 R3, R6, 0x1000000, R0 ;  /* 0x0100000006037810 */ /* 0x000fca0007ffe000 */
[----:B------:R-:W-:-:S06]  /*25ad0*/  @P0 VIADD R2, R2, 0x1 ;  /* 0x0000000102020836 */ /* 0x000fcc0000000000 */
[----:B------:R-:W-:Y:S01]  /*25ae0*/  @!P2 IMAD.MOV R2, RZ, RZ, -R2 ;  /* 0x000000ffff02a224 */ /* 0x000fe200078e0a02 */
[----:B------:R-:W-:Y:S01]  /*25af0*/  @!P1 LOP3.LUT R2, RZ, R5, RZ, 0x33, !PT ;  /* 0x00000005ff029212 */ /* 0x000fe200078e33ff */
[----:B------:R-:W-:-:S04]  /*25b00*/  IMAD.MOV R5, RZ, RZ, -R5 ;  /* 0x000000ffff057224 */ /* 0x000fc800078e0a05 */
[----:B------:R-:W-:Y:S02]  /*25b10*/  IMAD R26, R2, R5, R3 ;  /* 0x00000005021a7224 */ /* 0x000fe400078e0203 */
[----:B------:R-:W-:-:S07]  /*25b20*/  IMAD.MOV.U32 R0, RZ, RZ, R2 ;  /* 0x000000ffff007224 */ /* 0x000fce00078e0002 */
.L_x_1599:
[----:B------:R-:W-:-:S05]  /*25b30*/  LOP3.LUT R0, RZ, R0, RZ, 0x33, !PT ;  /* 0x00000000ff007212 */ /* 0x000fca00078e33ff */
[----:B------:R-:W-:Y:S01]  /*25b40*/  IMAD.IADD R25, R25, 0x1, R0 ;  /* 0x0000000119197824 */ /* 0x000fe200078e0200 */
[----:B------:R-:W-:Y:S06]  /*25b50*/  BRA `(.L_x_1600) ;  /* 0x00000000001c7947 */ /* 0x000fec0003800000 */
.L_x_1592:
[----:B------:R-:W-:Y:S01]  /*25b60*/  UMOV UR4, URZ ;  /* 0x0000003f00047c82 */ /* 0x000fe20008000000 */
[----:B------:R-:W-:Y:S01]  /*25b70*/  UMOV UR5, URZ ;  /* 0x0000003f00057c82 */ /* 0x000fe20008000000 */
[----:B------:R-:W-:Y:S01]  /*25b80*/  ULDC UR6, c[0x0][0xc3c] ;  /* 0x00030f0000067ab9 */ /* 0x000fe20000000800 */
[----:B------:R-:W-:Y:S02]  /*25b90*/  IMAD.MOV.U32 R24, RZ, RZ, R0 ;  /* 0x000000ffff187224 */ /* 0x000fe400078e0000 */
[----:B------:R-:W-:Y:S02]  /*25ba0*/  IMAD.U32 R25, RZ, RZ, UR4 ;  /* 0x00000004ff197e24 */ /* 0x000fe4000f8e00ff */
[----:B------:R-:W-:Y:S02]  /*25bb0*/  IMAD.U32 R26, RZ, RZ, UR5 ;  /* 0x00000005ff1a7e24 */ /* 0x000fe4000f8e00ff */
[----:B------:R-:W-:-:S07]  /*25bc0*/  IMAD.U32 R27, RZ, RZ, UR6 ;  /* 0x00000006ff1b7e24 */ /* 0x000fce000f8e00ff */
.L_x_1600:
[----:B------:R0:W2:Y:S01]  /*25bd0*/  LDL R2, [R1+0x10] ;  /* 0x0000100001027983 */ /* 0x0000a20000100800 */
[----:B------:R-:W1:Y:S01]  /*25be0*/  S2R R0, SR_TID.X ;  /* 0x0000000000007919 */ /* 0x000e620000002100 */
[----:B------:R-:W-:Y:S05]  /*25bf0*/  WARPSYNC.ALL ;  /* 0x0000000000007948 */ /* 0x000fea0003800000 */
[----:B-1----:R-:W-:Y:S01]  /*25c00*/  LOP3.LUT R0, R0, 0x1f, RZ, 0xc0, !PT ;  /* 0x0000001f00007812 */ /* 0x002fe200078ec0ff */
[----:B------:R-:W-:Y:S03]  /*25c10*/  BAR.SYNC.DEFER_BLOCKING 0x4, 0x200 ;  /* 0x0108000000007b1d */ /* 0x000fe60000010000 */
[----:B------:R-:W-:-:S13]  /*25c20*/  ISETP.NE.AND P0, PT, R0, RZ, PT ;  /* 0x000000ff0000720c */ /* 0x000fda0003f05270 */
[----:B------:R-:W-:Y:S01]  /*25c30*/  @!P0 MOV R0, 0x400 ;  /* 0x0000040000008802 */ /* 0x000fe20000000f00 */
[----:B--2---:R-:W1:Y:S03]  /*25c40*/  @!P0 S2R R2, SR_CgaCtaId ;  /* 0x0000000000028919 */ /* 0x004e660000008800 */
[----:B-1----:R-:W-:Y:S01]  /*25c50*/  @!P0 LEA R18, R2, R0, 0x18 ;  /* 0x0000000002128211 */ /* 0x002fe200078ec0ff */
[----:B------:R0:W-:Y:S04]  /*25c60*/  @!P0 STL [R1+0x10], R2 ;  /* 0x0000100201008387 */ /* 0x0001e80000100800 */
[----:B------:R0:W-:Y:S01]  /*25c70*/  @!P0 STS.128 [R18+0x19cd0], R24 ;  /* 0x019cd01812008388 */ /* 0x0001e20000000c00 */
[----:B------:R-:W-:Y:S06]  /*25c80*/  BAR.ARV 0x5, 0x200 ;  /* 0x0148000000007b1d */ /* 0x000fec0000002000 */
.L_x_1589:
[----:B------:R-:W-:Y:S02]  /*25c90*/  ULDC UR4, c[0x0][0xc3c] ;  /* 0x00030f0000047ab9 */ /* 0x000fe40000000800 */
[----:B-1----:R-:W-:-:S13]  /*25ca0*/  ISETP.GE.AND P0, PT, R27, UR4, PT ;  /* 0x000000041b007c0c */ /* 0x002fda000bf06270 */
[----:B------:R-:W-:Y:S05]  /*25cb0*/  @!P0 BRA `(.L_x_1601) ;  /* 0xffffff9000448947 */ /* 0x000fea000383ffff */
[----:B------:R-:W-:Y:S05]  /*25cc0*/  BSYNC B7 ;  /* 0x0000000000077941 */ /* 0x000fea0003800000 */
.L_x_1463:
[----:B0-2---:R-:W2:Y:S01]  /*25cd0*/  LDL.LU R0, [R1+0x44] ;  /* 0x0000440001007983 */ /* 0x005ea20000300800 */
[----:B------:R-:W-:Y:S01]  /*25ce0*/  BSSY B0, `(.L_x_1602) ;  /* 0x000000b000007945 */ /* 0x000fe20003800000 */
[----:B------:R-:W0:Y:S01]  /*25cf0*/  S2R R5, SR_CgaCtaId ;  /* 0x0000000000057919 */ /* 0x000e220000008800 */
[----:B--2---:R-:W-:-:S05]  /*25d00*/  VIADD R0, R0, 0x1 ;  /* 0x0000000100007836 */ /* 0x004fca0000000000 */
        /* <DEDUP_REMOVED lines=8> */
.L_x_1725:
[----:B------:R-:W-:Y:S05]  /*25d90*/  BSYNC B0 ;  /* 0x0000000000007941 */ /* 0x000fea0003800000 */
.L_x_1602:
[----:B------:R-:W-:-:S03]  /*25da0*/  UMOV UR4, 0xffffffff ;  /* 0xffffffff00047882 */ /* 0x000fc60000000000 */
[----:B------:R-:W-:Y:S05]  /*25db0*/  BRA.DIV UR4, `(.L_x_1604) ;  /* 0x0000002e04bc7947 */ /* 0x000fea000b800000 */
[----:B0-----:R-:W0:Y:S02]  /*25dc0*/  S2R R0, SR_TID.X ;  /* 0x0000000000007919 */ /* 0x001e240000002100 */
[----:B0-----:R-:W-:-:S04]  /*25dd0*/  SHF.R.U32.HI R0, RZ, 0x5, R0 ;  /* 0x00000005ff007819 */ /* 0x001fc80000011600 */
[----:B------:R-:W-:-:S05]  /*25de0*/  LOP3.LUT R0, R0, 0x3, RZ, 0xc0, !PT ;  /* 0x0000000300007812 */ /* 0x000fca00078ec0ff */
[----:B------:R0:W1:Y:S02]  /*25df0*/  SHFL.IDX PT, R14, R0, RZ, 0x1f ;  /* 0x00001fff000e7589 */ /* 0x00006400000e0000 */
.L_x_1728:
[----:B-1----:R-:W-:-:S13]  /*25e00*/  ISETP.NE.AND P0, PT, R14, RZ, PT ;  /* 0x000000ff0e00720c */ /* 0x002fda0003f05270 */
[----:B------:R-:W-:Y:S05]  /*25e10*/  @P0 BRA `(.L_x_1248) ;  /* 0x0000000000a80947 */ /* 0x000fea0003800000 */
[----:B------:R-:W-:-:S03]  /*25e20*/  UMOV UR4, 0xffffffff ;  /* 0xffffffff00047882 */ /* 0x000fc60000000000 */
[----:B------:R-:W-:Y:S05]  /*25e30*/  BRA.DIV UR4, `(.L_x_1605) ;  /* 0x0000002e04d07947 */ /* 0x000fea000b800000 */
[----:B------:R-:W-:-:S13]  /*25e40*/  ELECT P6, URZ, PT ;  /* 0x00000000003f782f */ /* 0x000fda00038c0000 */
.L_x_1731:
[----:B------:R-:W-:Y:S05]  /*25e50*/  @!P6 BRA `(.L_x_1248) ;  /* 0x000000000098e947 */ /* 0x000fea0003800000 */
[----:B------:R-:W-:-:S06]  /*25e60*/  ULOP3.LUT UR4, UR37, 0x2, URZ, 0xfc, !UPT ;  /* 0x0000000225047892 */ /* 0x000fcc000f8efc3f */
[----:B0-----:R-:W-:-:S05]  /*25e70*/  IMAD.U32 R0, RZ, RZ, UR4 ;  /* 0x00000004ff007e24 */ /* 0x001fca000f8e00ff */
[----:B------:R-:W-:-:S13]  /*25e80*/  ISETP.NE.AND P0, PT, R0, 0x3, PT ;  /* 0x000000030000780c */ /* 0x000fda0003f05270 */
[----:B------:R-:W-:Y:S05]  /*25e90*/  @!P0 BRA `(.L_x_1606) ;  /* 0x0000000000048947 */ /* 0x000fea0003800000 */
[----:B------:R-:W-:Y:S01]  /*25ea0*/  BPT.TRAP 0x1 ;  /* 0x000000040000795c */ /* 0x000fe20000300000 */
.L_x_1606:
[----:B------:R-:W-:Y:S01]  /*25eb0*/  IMAD R5, R22, 0x8, R7 ;  /* 0x0000000816057824 */ /* 0x000fe200078e0207 */
[----:B------:R-:W-:Y:S01]  /*25ec0*/  SHF.L.U32 R0, R28, 0x1f, RZ ;  /* 0x0000001f1c007819 */ /* 0x000fe200000006ff */
[----:B------:R-:W-:-:S03]  /*25ed0*/  VIADD R22, R22, 0x1 ;  /* 0x0000000116167836 */ /* 0x000fc60000000000 */
[----:B------:R-:W0:Y:S02]  /*25ee0*/  SYNCS.PHASECHK.TRANS64.TRYWAIT P1, [R5+URZ+0x19c40], R0 ;  /* 0x019c4000050075a7 */ /* 0x000e24000802017f */
[----:B------:R-:W-:-:S04]  /*25ef0*/  ISETP.NE.AND P2, PT, R22, 0x2, PT ;  /* 0x000000021600780c */ /* 0x000fc80003f45270 */
[----:B------:R-:W-:Y:S01]  /*25f00*/  SEL R3, RZ, 0x1, P2 ;  /* 0x00000001ff037807 */ /* 0x000fe20001000000 */
[----:B0-----:R-:W-:Y:S08]  /*25f10*/  @!P1 BRA `(.L_x_1607) ;  /* 0x0000002c00b89947 */ /* 0x001ff00003800000 */
.L_x_1732:
[----:B------:R-:W-:Y:S02]  /*25f20*/  SEL R22, R22, RZ, P2 ;  /* 0x000000ff16167207 */ /* 0x000fe40001000000 */
[----:B------:R-:W-:Y:S01]  /*25f30*/  LOP3.LUT R2, R28, R3, RZ, 0x3c, !PT ;  /* 0x000000031c027212 */ /* 0x000fe200078e3cff */
[----:B------:R-:W-:Y:S06]  /*25f40*/  @!P0 BRA `(.L_x_1608) ;  /* 0x0000000000048947 */ /* 0x000fec0003800000 */
[----:B------:R-:W-:Y:S01]  /*25f50*/  BPT.TRAP 0x1 ;  /* 0x000000040000795c */ /* 0x000fe20000300000 */
.L_x_1608:
[----:B------:R-:W-:Y:S01]  /*25f60*/  IMAD R3, R22, 0x8, R7 ;  /* 0x0000000816037824 */ /* 0x000fe200078e0207 */
[----:B------:R-:W-:-:S04]  /*25f70*/  SHF.L.U32 R2, R2, 0x1f, RZ ;  /* 0x0000001f02027819 */ /* 0x000fc800000006ff */
[----:B------:R-:W1:Y:S02]  /*25f80*/  SYNCS.PHASECHK.TRANS64.TRYWAIT P1, [R3+URZ+0x19c40], R2 ;  /* 0x019c4002030075a7 */ /* 0x000e64000802017f */
[----:B-1----:R-:W-:Y:S05]  /*25f90*/  @!P1 BRA `(.L_x_1609) ;  /* 0x0000002c00ac9947 */ /* 0x002fea0003800000 */
.L_x_1733:
[----:B------:R-:W-:Y:S05]  /*25fa0*/  @!P0 BRA `(.L_x_1610) ;  /* 0x0000000000048947 */ /* 0x000fea0003800000 */
[----:B------:R-:W-:Y:S01]  /*25fb0*/  BPT.TRAP 0x1 ;  /* 0x000000040000795c */ /* 0x000fe20000300000 */
.L_x_1610:
[----:B------:R-:W2:Y:S02]  /*25fc0*/  SYNCS.PHASECHK.TRANS64.TRYWAIT P1, [R5+URZ+0x19c60], R0 ;  /* 0x019c6000050075a7 */ /* 0x000ea4000802017f */
[----:B--2---:R-:W-:Y:S05]  /*25fd0*/  @!P1 BRA `(.L_x_1611) ;  /* 0x0000002c00b09947 */ /* 0x004fea0003800000 */
.L_x_1734:
[----:B------:R-:W-:Y:S05]  /*25fe0*/  @!P0 BRA `(.L_x_1612) ;  /* 0x0000000000048947 */ /* 0x000fea0003800000 */
[----:B------:R-:W-:Y:S01]  /*25ff0*/  BPT.TRAP 0x1 ;  /* 0x000000040000795c */ /* 0x000fe20000300000 */
.L_x_1612:
[----:B------:R-:W3:Y:S02]  /*26000*/  SYNCS.PHASECHK.TRANS64.TRYWAIT P1, [R3+URZ+0x19c60], R2 ;  /* 0x019c6002030075a7 */ /* 0x000ee4000802017f */
[----:B---3--:R-:W-:Y:S05]  /*26010*/  @!P1 BRA `(.L_x_1613) ;  /* 0x0000002c00b49947 */ /* 0x008fea0003800000 */
.L_x_1735:
[----:B------:R-:W-:Y:S05]  /*26020*/  @!P0 BRA `(.L_x_1614) ;  /* 0x0000000000048947 */ /* 0x000fea0003800000 */
[----:B------:R-:W-:Y:S01]  /*26030*/  BPT.TRAP 0x1 ;  /* 0x000000040000795c */ /* 0x000fe20000300000 */
.L_x_1614:
[----:B------:R-:W4:Y:S02]  /*26040*/  SYNCS.PHASECHK.TRANS64.TRYWAIT P1, [R5+URZ+0x19c80], R0 ;  /* 0x019c8000050075a7 */ /* 0x000f24000802017f */
[----:B----4-:R-:W-:Y:S05]  /*26050*/  @!P1 BRA `(.L_x_1615) ;  /* 0x0000002c00b89947 */ /* 0x010fea0003800000 */
.L_x_1736:
[----:B------:R-:W-:Y:S05]  /*26060*/  @!P0 BRA `(.L_x_1616) ;  /* 0x0000000000048947 */ /* 0x000fea0003800000 */
[----:B------:R-:W-:Y:S01]  /*26070*/  BPT.TRAP 0x1 ;  /* 0x000000040000795c */ /* 0x000fe20000300000 */
.L_x_1616:
[----:B------:R0:W0:Y:S02]  /*26080*/  SYNCS.PHASECHK.TRANS64.TRYWAIT P0, [R3+URZ+0x19c80], R2 ;  /* 0x019c8002030075a7 */ /* 0x000024000800017f */
[----:B0-----:R-:W-:Y:S05]  /*26090*/  @!P0 NANOSLEEP.SYNCS 0x989680 ;  /* 0x009896800000895d */ /* 0x001fea0003900000 */
[----:B------:R-:W0:Y:S02]  /*260a0*/  @!P0 SYNCS.PHASECHK.TRANS64 P0, [R3+URZ+0x19c80], R2 ;  /* 0x019c8002030085a7 */ /* 0x000e24000800007f */
[----:B0-----:R-:W-:Y:S05]  /*260b0*/  @!P0 BRA `(.L_x_1616) ;  /* 0xfffffffc00f08947 */ /* 0x001fea000383ffff */
.L_x_1248:
[----:B------:R-:W-:Y:S05]  /*260c0*/  BSYNC B8 ;  /* 0x0000000000087941 */ /* 0x000fea0003800000 */
.L_x_1245:
[----:B------:R-:W-:Y:S05]  /*260d0*/  EXIT ;  /* 0x000000000000794d */ /* 0x000fea0003800000 */
.L_x_1274:
[----:B-1----:R1:W2:Y:S02]  /*260e0*/  SYNCS.PHASECHK.TRANS64.TRYWAIT P6, [R67+URZ+0x19c90], R78 ;  /* 0x019c904e430075a7 */ /* 0x0022a400080c017f */
[----:B--2---:R-:W-:Y:S05]  /*260f0*/  @!P6 NANOSLEEP.SYNCS 0x989680 ;  /* 0x009896800000e95d */ /* 0x004fea0003900000 */
[----:B------:R-:W2:Y:S02]  /*26100*/  @!P6 SYNCS.PHASECHK.TRANS64 P6, [R67+URZ+0x19c90], R78 ;  /* 0x019c904e4300e5a7 */ /* 0x000ea400080c007f */
[----:B--2---:R-:W-:Y:S05]  /*26110*/  @!P6 BRA `(.L_x_1274) ;  /* 0xfffffffc00f0e947 */ /* 0x004fea000383ffff */
[----:B------:R-:W-:Y:S05]  /*26120*/  BRA `(.L_x_1617) ;  /* 0xfffffdcc00947947 */ /* 0x000fea000383ffff */
.L_x_1275:
        /* <DEDUP_REMOVED lines=8> */
.L_x_1619:
[----:B------:R-:W-:Y:S05]  /*261b0*/  BSYNC B1 ;  /* 0x0000000000017941 */ /* 0x000fea0003800000 */
.L_x_1618:
        /* <DEDUP_REMOVED lines=8> */
.L_x_1620:
[----:B------:R-:W-:Y:S05]  /*26240*/  BRA `(.L_x_1621) ;  /* 0xfffffdcc00607947 */ /* 0x000fea000383ffff */
.L_x_1291:
[----:B-1----:R1:W2:Y:S02]  /*26250*/  SYNCS.PHASECHK.TRANS64.TRYWAIT P6, [R67+URZ+0x19c90], R78 ;  /* 0x019c904e430075a7 */ /* 0x0022a400080c017f */
[----:B--2---:R-:W-:Y:S05]  /*26260*/  @!P6 NANOSLEEP.SYNCS 0x989680 ;  /* 0x009896800000e95d */ /* 0x004fea0003900000 */
[----:B------:R-:W2:Y:S02]  /*26270*/  @!P6 SYNCS.PHASECHK.TRANS64 P6, [R67+URZ+0x19c90], R78 ;  /* 0x019c904e4300e5a7 */ /* 0x000ea400080c007f */
[----:B--2---:R-:W-:Y:S05]  /*26280*/  @!P6 BRA `(.L_x_1291) ;  /* 0xfffffffc00f0e947 */ /* 0x004fea000383ffff */
[----:B------:R-:W-:Y:S05]  /*26290*/  BRA `(.L_x_1622) ;  /* 0xfffffde400907947 */ /* 0x000fea000383ffff */
.L_x_1292:
        /* <DEDUP_REMOVED lines=8> */
.L_x_1624:
[----:B------:R-:W-:Y:S05]  /*26320*/  BSYNC B1 ;  /* 0x0000000000017941 */ /* 0x000fea0003800000 */
.L_x_1623:
        /* <DEDUP_REMOVED lines=8> */
.L_x_1625:
[----:B------:R-:W-:Y:S01]  /*263b0*/  IMAD.MOV.U32 R81, RZ, RZ, R14 ;  /* 0x000000ffff517224 */ /* 0x000fe200078e000e */
[----:B------:R-:W-:Y:S06]  /*263c0*/  BRA `(.L_x_1626) ;  /* 0xfffffde400587947 */ /* 0x000fec000383ffff */
.L_x_1301:
[----:B0-----:R0:W1:Y:S02]  /*263d0*/  SYNCS.PHASECHK.TRANS64.TRYWAIT P5, [R67+URZ+0x19c90], R78 ;  /* 0x019c904e430075a7 */ /* 0x00106400080a017f */
[----:B-1----:R-:W-:Y:S05]  /*263e0*/  @!P5 NANOSLEEP.SYNCS 0x989680 ;  /* 0x009896800000d95d */ /* 0x002fea0003900000 */
[----:B------:R-:W1:Y:S02]  /*263f0*/  @!P5 SYNCS.PHASECHK.TRANS64 P5, [R67+URZ+0x19c90], R78 ;  /* 0x019c904e4300d5a7 */ /* 0x000e6400080a007f */
[----:B-1----:R-:W-:Y:S05]  /*26400*/  @!P5 BRA `(.L_x_1301) ;  /* 0xfffffffc00f0d947 */ /* 0x002fea000383ffff */
[----:B------:R-:W-:Y:S05]  /*26410*/  BRA `(.L_x_1627) ;  /* 0xfffffe0400147947 */ /* 0x000fea000383ffff */
.L_x_1302:
[----:B------:R-:W-:Y:S01]  /*26420*/  BSSY B1, `(.L_x_1628) ;  /* 0x0000007000017945 */ /* 0x000fe20003800000 */
[----:B------:R-:W-:Y:S02]  /*26430*/  IMAD.MOV.U32 R12, RZ, RZ, RZ ;  /* 0x000000ffff0c7224 */ /* 0x000fe400078e00ff */
[----:B------:R-:W-:Y:S02]  /*26440*/  IMAD.MOV.U32 R11, RZ, RZ, 0x1e1f ;  /* 0x00001e1fff0b7424 */ /* 0x000fe400078e00ff */
[----:B------:R-:W-:-:S07]  /*26450*/  IMAD.MOV.U32 R15, RZ, RZ, -0x1 ;  /* 0xffffffffff0f7424 */ /* 0x000fce00078e00ff */
[----:B0-----:R-:W-:Y:S05]  /*26460*/  WARPSYNC.COLLECTIVE R15, `(.L_x_1629) ;  /* 0x000000000f087348 */ /* 0x001fea0003c00000 */
[----:B------:R1:W2:Y:S02]  /*26470*/  SHFL.IDX P6, R14, R13, R12, R11 ;  /* 0x0000000c0d0e7389 */ /* 0x0002a400000c000b */
[----:B012---:R-:W-:Y:S01]  /*26480*/  ENDCOLLECTIVE ;  /* 0x000000000000791b */ /* 0x007fe20003800000 */
.L_x_1629:
[----:B------:R-:W-:Y:S05]  /*26490*/  BSYNC B1 ;  /* 0x0000000000017941 */ /* 0x000fea0003800000 */
.L_x_1628:
        /* <DEDUP_REMOVED lines=8> */
.L_x_1630:
[----:B------:R-:W-:Y:S05]  /*26520*/  BRA `(.L_x_1631) ;  /* 0xfffffe0400447947 */ /* 0x000fea000383ffff */
.L_x_1306:
[----:B0-----:R0:W2:Y:S02]  /*26530*/  SYNCS.PHASECHK.TRANS64.TRYWAIT P0, [R67+URZ+0x19cb0], R78 ;  /* 0x019cb04e430075a7 */ /* 0x0010a4000800017f */
[----:B--2---:R-:W-:Y:S05]  /*26540*/  @!P0 NANOSLEEP.SYNCS 0x989680 ;  /* 0x009896800000895d */ /* 0x004fea0003900000 */
[----:B------:R-:W2:Y:S02]  /*26550*/  @!P0 SYNCS.PHASECHK.TRANS64 P0, [R67+URZ+0x19cb0], R78 ;  /* 0x019cb04e430085a7 */ /* 0x000ea4000800007f */
[----:B--2---:R-:W-:Y:S05]  /*26560*/  @!P0 BRA `(.L_x_1306) ;  /* 0xfffffffc00f08947 */ /* 0x004fea000383ffff */
[----:B------:R-:W-:Y:S05]  /*26570*/  BRA `(.L_x_1632) ;  /* 0xfffffe0400d87947 */ /* 0x000fea000383ffff */
.L_x_1334:
[----:B------:R-:W-:Y:S01]  /*26580*/  BSSY B1, `(.L_x_1633) ;  /* 0x0000007000017945 */ /* 0x000fe20003800000 */
[----:B------:R-:W-:Y:S02]  /*26590*/  IMAD.MOV.U32 R12, RZ, RZ, RZ ;  /* 0x000000ffff0c7224 */ /* 0x000fe400078e00ff */
[----:B------:R-:W-:Y:S02]  /*265a0*/  IMAD.MOV.U32 R11, RZ, RZ, 0x1e1f ;  /* 0x00001e1fff0b7424 */ /* 0x000fe400078e00ff */
[----:B------:R-:W-:-:S07]  /*265b0*/  IMAD.MOV.U32 R15, RZ, RZ, -0x1 ;  /* 0xffffffffff0f7424 */ /* 0x000fce00078e00ff */
[----:B------:R-:W-:Y:S05]  /*265c0*/  WARPSYNC.COLLECTIVE R15, `(.L_x_1634) ;  /* 0x000000000f087348 */ /* 0x000fea0003c00000 */
[----:B------:R0:W1:Y:S02]  /*265d0*/  SHFL.IDX P6, R14, R13, R12, R11 ;  /* 0x0000000c0d0e7389 */ /* 0x00006400000c000b */
[----:B01----:R-:W-:Y:S01]  /*265e0*/  ENDCOLLECTIVE ;  /* 0x000000000000791b */ /* 0x003fe20003800000 */
.L_x_1634:
[----:B------:R-:W-:Y:S05]  /*265f0*/  BSYNC B1 ;  /* 0x0000000000017941 */ /* 0x000fea0003800000 */
.L_x_1633:
        /* <DEDUP_REMOVED lines=8> */
.L_x_1635:
[----:B------:R-:W-:Y:S02]  /*26680*/  IMAD.MOV.U32 R13, RZ, RZ, R4 ;  /* 0x000000ffff0d7224 */ /* 0x000fe400078e0004 */
[----:B------:R-:W-:-:S07]  /*26690*/  IMAD.MOV.U32 R3, RZ, RZ, R14 ;  /* 0x000000ffff037224 */ /* 0x000fce00078e000e */
[----:B------:R-:W-:Y:S05]  /*266a0*/  WARPSYNC.COLLECTIVE R15, `(.L_x_1636) ;  /* 0x000000000f087348 */ /* 0x000fea0003c00000 */
[----:B------:R0:W1:Y:S02]  /*266b0*/  SHFL.IDX P6, R14, R13, R12, R11 ;  /* 0x0000000c0d0e7389 */ /* 0x00006400000c000b */
[----:B01----:R-:W-:Y:S01]  /*266c0*/  ENDCOLLECTIVE ;  /* 0x000000000000791b */ /* 0x003fe20003800000 */
.L_x_1636:
[----:B------:R-:W-:Y:S02]  /*266d0*/  IMAD.MOV.U32 R13, RZ, RZ, R5 ;  /* 0x000000ffff0d7224 */ /* 0x000fe400078e0005 */
[----:B------:R-:W-:-:S07]  /*266e0*/  IMAD.MOV.U32 R4, RZ, RZ, R14 ;  /* 0x000000ffff047224 */ /* 0x000fce00078e000e */
[----:B------:R-:W-:Y:S05]  /*266f0*/  WARPSYNC.COLLECTIVE R15, `(.L_x_1637) ;  /* 0x000000000f087348 */ /* 0x000fea0003c00000 */
[----:B------:R0:W1:Y:S02]  /*26700*/  SHFL.IDX P6, R14, R13, R12, R11 ;  /* 0x0000000c0d0e7389 */ /* 0x00006400000c000b */
[----:B01----:R-:W-:Y:S01]  /*26710*/  ENDCOLLECTIVE ;  /* 0x000000000000791b */ /* 0x003fe20003800000 */
.L_x_1637:
[----:B------:R-:W-:Y:S05]  /*26720*/  BRA `(.L_x_1638) ;  /* 0xfffffe1c004c7947 */ /* 0x000fea000383ffff */
.L_x_1338:
[----:B-1----:R1:W2:Y:S02]  /*26730*/  SYNCS.PHASECHK.TRANS64.TRYWAIT P0, [R16+URZ+0x19c00], R5 ;  /* 0x019c0005100075a7 */ /* 0x0022a4000800017f */
[----:B--2---:R-:W-:Y:S05]  /*26740*/  @!P0 NANOSLEEP.SYNCS 0x989680 ;  /* 0x009896800000895d */ /* 0x004fea0003900000 */
[----:B------:R-:W2:Y:S02]  /*26750*/  @!P0 SYNCS.PHASECHK.TRANS64 P0, [R16+URZ+0x19c00], R5 ;  /* 0x019c0005100085a7 */ /* 0x000ea4000800007f */
[----:B--2---:R-:W-:Y:S05]  /*26760*/  @!P0 BRA `(.L_x_1338) ;  /* 0xfffffffc00f08947 */ /* 0x004fea000383ffff */
[----:B------:R-:W-:Y:S05]  /*26770*/  BRA `(.L_x_1639) ;  /* 0xfffffe20001c7947 */ /* 0x000fea000383ffff */
.L_x_1344:
[----:B------:R-:W-:Y:S01]  /*26780*/  BSSY B1, `(.L_x_1640) ;  /* 0x0000007000017945 */ /* 0x000fe20003800000 */
[----:B------:R-:W-:Y:S02]  /*26790*/  IMAD.MOV.U32 R12, RZ, RZ, RZ ;  /* 0x000000ffff0c7224 */ /* 0x000fe400078e00ff */
[----:B------:R-:W-:Y:S02]  /*267a0*/  IMAD.MOV.U32 R11, RZ, RZ, 0x1e1f ;  /* 0x00001e1fff0b7424 */ /* 0x000fe400078e00ff */
[----:B------:R-:W-:-:S07]  /*267b0*/  IMAD.MOV.U32 R15, RZ, RZ, -0x1 ;  /* 0xffffffffff0f7424 */ /* 0x000fce00078e00ff */
[----:B------:R-:W-:Y:S05]  /*267c0*/  WARPSYNC.COLLECTIVE R15, `(.L_x_1641) ;  /* 0x000000000f087348 */ /* 0x000fea0003c00000 */
[----:B------:R0:W1:Y:S02]  /*267d0*/  SHFL.IDX P6, R14, R13, R12, R11 ;  /* 0x0000000c0d0e7389 */ /* 0x00006400000c000b */
[----:B01----:R-:W-:Y:S01]  /*267e0*/  ENDCOLLECTIVE ;  /* 0x000000000000791b */ /* 0x003fe20003800000 */
.L_x_1641:
[----:B------:R-:W-:Y:S05]  /*267f0*/  BSYNC B1 ;  /* 0x0000000000017941 */ /* 0x000fea0003800000 */
.L_x_1640:
        /* <DEDUP_REMOVED lines=8> */
.L_x_1642:
[----:B------:R-:W-:Y:S02]  /*26880*/  IMAD.MOV.U32 R13, RZ, RZ, R20 ;  /* 0x000000ffff0d7224 */ /* 0x000fe400078e0014 */
[----:B------:R-:W-:-:S07]  /*26890*/  IMAD.MOV.U32 R3, RZ, RZ, R14 ;  /* 0x000000ffff037224 */ /* 0x000fce00078e000e */
[----:B------:R-:W-:Y:S05]  /*268a0*/  WARPSYNC.COLLECTIVE R15, `(.L_x_1643) ;  /* 0x000000000f087348 */ /* 0x000fea0003c00000 */
[----:B------:R0:W1:Y:S02]  /*268b0*/  SHFL.IDX P6, R14, R13, R12, R11 ;  /* 0x0000000c0d0e7389 */ /* 0x00006400000c000b */
[----:B01----:R-:W-:Y:S01]  /*268c0*/  ENDCOLLECTIVE ;  /* 0x000000000000791b */ /* 0x003fe20003800000 */
.L_x_1643:
[----:B------:R-:W-:Y:S02]  /*268d0*/  IMAD.MOV.U32 R13, RZ, RZ, R21 ;  /* 0x000000ffff0d7224 */ /* 0x000fe400078e0015 */
[----:B------:R-:W-:-:S07]  /*268e0*/  IMAD.MOV.U32 R20, RZ, RZ, R14 ;  /* 0x000000ffff147224 */ /* 0x000fce00078e000e */
[----:B------:R-:W-:Y:S05]  /*268f0*/  WARPSYNC.COLLECTIVE R15, `(.L_x_1644) ;  /* 0x000000000f087348 */ /* 0x000fea0003c00000 */
[----:B------:R0:W1:Y:S02]  /*26900*/  SHFL.IDX P6, R14, R13, R12, R11 ;  /* 0x0000000c0d0e7389 */ /* 0x00006400000c000b */
[----:B01----:R-:W-:Y:S01]  /*26910*/  ENDCOLLECTIVE ;  /* 0x000000000000791b */ /* 0x003fe20003800000 */
.L_x_1644:
[----:B------:R-:W-:Y:S01]  /*26920*/  IMAD.MOV.U32 R21, RZ, RZ, R14 ;  /* 0x000000ffff157224 */ /* 0x000fe200078e000e */
[----:B------:R-:W-:Y:S06]  /*26930*/  BRA `(.L_x_1645) ;  /* 0xfffffe3800087947 */ /* 0x000fec000383ffff */
.L_x_1348:
[----:B-1----:R1:W2:Y:S02]  /*26940*/  SYNCS.PHASECHK.TRANS64.TRYWAIT P0, [R16+URZ+0x19c00], R39 ;  /* 0x019c0027100075a7 */ /* 0x0022a4000800017f */
[----:B--2---:R-:W-:Y:S05]  /*26950*/  @!P0 NANOSLEEP.SYNCS 0x989680 ;  /* 0x009896800000895d */ /* 0x004fea0003900000 */
[----:B------:R-:W2:Y:S02]  /*26960*/  @!P0 SYNCS.PHASECHK.TRANS64 P0, [R16+URZ+0x19c00], R39 ;  /* 0x019c0027100085a7 */ /* 0x000ea4000800007f */
[----:B--2---:R-:W-:Y:S05]  /*26970*/  @!P0 BRA `(.L_x_1348) ;  /* 0xfffffffc00f08947 */ /* 0x004fea000383ffff */
[----:B------:R-:W-:Y:S05]  /*26980*/  BRA `(.L_x_1646) ;  /* 0xfffffe3800d87947 */ /* 0x000fea000383ffff */
.L_x_1354:
[----:B--2---:R2:W0:Y:S02]  /*26990*/  SYNCS.PHASECHK.TRANS64.TRYWAIT P1, [R0+URZ+0x19c30], R5 ;  /* 0x019c3005000075a7 */ /* 0x004424000802017f */
[----:B0-----:R-:W-:Y:S05]  /*269a0*/  @!P1 NANOSLEEP.SYNCS 0x989680 ;  /* 0x009896800000995d */ /* 0x001fea0003900000 */
[----:B------:R-:W0:Y:S02]  /*269b0*/  @!P1 SYNCS.PHASECHK.TRANS64 P1, [R0+URZ+0x19c30], R5 ;  /* 0x019c3005000095a7 */ /* 0x000e24000802007f */
[----:B0-----:R-:W-:Y:S05]  /*269c0*/  @!P1 BRA `(.L_x_1354) ;  /* 0xfffffffc00f09947 */ /* 0x001fea000383ffff */
[----:B------:R-:W-:Y:S05]  /*269d0*/  BRA `(.L_x_1353) ;  /* 0xfffffe5c00447947 */ /* 0x000fea000383ffff */
.L_x_1375:
[----:B-1----:R1:W2:Y:S02]  /*269e0*/  SYNCS.PHASECHK.TRANS64.TRYWAIT P1, [R15+URZ+0x19c30], R8 ;  /* 0x019c30080f0075a7 */ /* 0x0022a4000802017f */
[----:B--2---:R-:W-:Y:S05]  /*269f0*/  @!P1 NANOSLEEP.SYNCS 0x989680 ;  /* 0x009896800000995d */ /* 0x004fea0003900000 */
[----:B------:R-:W2:Y:S02]  /*26a00*/  @!P1 SYNCS.PHASECHK.TRANS64 P1, [R15+URZ+0x19c30], R8 ;  /* 0x019c30080f0095a7 */ /* 0x000ea4000802007f */
[----:B--2---:R-:W-:Y:S05]  /*26a10*/  @!P1 BRA `(.L_x_1375) ;  /* 0xfffffffc00f09947 */ /* 0x004fea000383ffff */
[----:B------:R-:W-:Y:S05]  /*26a20*/  BRA `(.L_x_1374) ;  /* 0xfffffe98005c7947 */ /* 0x000fea000383ffff */
.L_x_1380:
[----:B-1----:R1:W2:Y:S02]  /*26a30*/  SYNCS.PHASECHK.TRANS64.TRYWAIT P1, [R152+URZ+0x19c50], R8 ;  /* 0x019c5008980075a7 */ /* 0x0022a4000802017f */
[----:B--2---:R-:W-:Y:S05]  /*26a40*/  @!P1 NANOSLEEP.SYNCS 0x989680 ;  /* 0x009896800000995d */ /* 0x004fea0003900000 */
[----:B------:R-:W2:Y:S02]  /*26a50*/  @!P1 SYNCS.PHASECHK.TRANS64 P1, [R152+URZ+0x19c50], R8 ;  /* 0x019c5008980095a7 */ /* 0x000ea4000802007f */
[----:B--2---:R-:W-:Y:S05]  /*26a60*/  @!P1 BRA `(.L_x_1380) ;  /* 0xfffffffc00f09947 */ /* 0x004fea000383ffff */
[----:B------:R-:W-:Y:S05]  /*26a70*/  BRA `(.L_x_1379) ;  /* 0xfffffe9800dc7947 */ /* 0x000fea000383ffff */
.L_x_1402:
[----:B-1----:R1:W2:Y:S02]  /*26a80*/  SYNCS.PHASECHK.TRANS64.TRYWAIT P1, [R12+URZ+0x19c30], R13 ;  /* 0x019c300d0c0075a7 */ /* 0x0022a4000802017f */
[----:B--2---:R-:W-:Y:S05]  /*26a90*/  @!P1 NANOSLEEP.SYNCS 0x989680 ;  /* 0x009896800000995d */ /* 0x004fea0003900000 */
[----:B------:R-:W2:Y:S02]  /*26aa0*/  @!P1 SYNCS.PHASECHK.TRANS64 P1, [R12+URZ+0x19c30], R13 ;  /* 0x019c300d0c0095a7 */ /* 0x000ea4000802007f */
[----:B--2---:R-:W-:Y:S05]  /*26ab0*/  @!P1 BRA `(.L_x_1402) ;  /* 0xfffffffc00f09947 */ /* 0x004fea000383ffff */
[----:B------:R-:W-:Y:S05]  /*26ac0*/  BRA `(.L_x_1401) ;  /* 0xfffffed400487947 */ /* 0x000fea000383ffff */
.L_x_1407:
[----:B-1----:R1:W2:Y:S02]  /*26ad0*/  SYNCS.PHASECHK.TRANS64.TRYWAIT P1, [R21+URZ+0x19c50], R9 ;  /* 0x019c5009150075a7 */ /* 0x0022a4000802017f */
[----:B--2---:R-:W-:Y:S05]  /*26ae0*/  @!P1 NANOSLEEP.SYNCS 0x989680 ;  /* 0x009896800000995d */ /* 0x004fea0003900000 */
[----:B------:R-:W2:Y:S02]  /*26af0*/  @!P1 SYNCS.PHASECHK.TRANS64 P1, [R21+URZ+0x19c50], R9 ;  /* 0x019c5009150095a7 */ /* 0x000ea4000802007f */
[----:B--2---:R-:W-:Y:S05]  /*26b00*/  @!P1 BRA `(.L_x_1407) ;  /* 0xfffffffc00f09947 */ /* 0x004fea000383ffff */
[----:B------:R-:W-:Y:S05]  /*26b10*/  BRA `(.L_x_1406) ;  /* 0xfffffed400c87947 */ /* 0x000fea000383ffff */
.L_x_1417:
[----:B-1----:R1:W2:Y:S02]  /*26b20*/  SYNCS.PHASECHK.TRANS64.TRYWAIT P1, [R12+URZ+0x19c30], R13 ;  /* 0x019c300d0c0075a7 */ /* 0x0022a4000802017f */
[----:B--2---:R-:W-:Y:S05]  /*26b30*/  @!P1 NANOSLEEP.SYNCS 0x989680 ;  /* 0x009896800000995d */ /* 0x004fea0003900000 */
[----:B------:R-:W2:Y:S02]  /*26b40*/  @!P1 SYNCS.PHASECHK.TRANS64 P1, [R12+URZ+0x19c30], R13 ;  /* 0x019c300d0c0095a7 */ /* 0x000ea4000802007f */
[----:B--2---:R-:W-:Y:S05]  /*26b50*/  @!P1 BRA `(.L_x_1417) ;  /* 0xfffffffc00f09947 */ /* 0x004fea000383ffff */
[----:B------:R-:W-:Y:S05]  /*26b60*/  BRA `(.L_x_1416) ;  /* 0xfffffef800c47947 */ /* 0x000fea000383ffff */
.L_x_1422:
[----:B-1----:R1:W2:Y:S02]  /*26b70*/  SYNCS.PHASECHK.TRANS64.TRYWAIT P1, [R21+URZ+0x19c50], R9 ;  /* 0x019c5009150075a7 */ /* 0x0022a4000802017f */
[----:B--2---:R-:W-:Y:S05]  /*26b80*/  @!P1 NANOSLEEP.SYNCS 0x989680 ;  /* 0x009896800000995d */ /* 0x004fea0003900000 */
[----:B------:R-:W2:Y:S02]  /*26b90*/  @!P1 SYNCS.PHASECHK.TRANS64 P1, [R21+URZ+0x19c50], R9 ;  /* 0x019c5009150095a7 */ /* 0x000ea4000802007f */
[----:B--2---:R-:W-:Y:S05]  /*26ba0*/  @!P1 BRA `(.L_x_1422) ;  /* 0xfffffffc00f09947 */ /* 0x004fea000383ffff */
[----:B------:R-:W-:Y:S05]  /*26bb0*/  BRA `(.L_x_1421) ;  /* 0xfffffefc00447947 */ /* 0x000fea000383ffff */
.L_x_1438:
[----:B-1----:R1:W2:Y:S02]  /*26bc0*/  SYNCS.PHASECHK.TRANS64.TRYWAIT P1, [R12+URZ+0x19c50], R7 ;  /* 0x019c50070c0075a7 */ /* 0x0022a4000802017f */
[----:B--2---:R-:W-:Y:S05]  /*26bd0*/  @!P1 NANOSLEEP.SYNCS 0x989680 ;  /* 0x009896800000995d */ /* 0x004fea0003900000 */
[----:B------:R-:W2:Y:S02]  /*26be0*/  @!P1 SYNCS.PHASECHK.TRANS64 P1, [R12+URZ+0x19c50], R7 ;  /* 0x019c50070c0095a7 */ /* 0x000ea4000802007f */
[----:B--2---:R-:W-:Y:S05]  /*26bf0*/  @!P1 BRA `(.L_x_1438) ;  /* 0xfffffffc00f09947 */ /* 0x004fea000383ffff */
[----:B------:R-:W-:Y:S05]  /*26c00*/  BRA `(.L_x_1437) ;  /* 0xffffff3000807947 */ /* 0x000fea000383ffff */
.L_x_1479:
[----:B------:R-:W0:Y:S01]  /*26c10*/  S2R R7, SR_TID.X ;  /* 0x0000000000077919 */ /* 0x000e220000002100 */
[----:B------:R-:W-:Y:S01]  /*26c20*/  BSSY B1, `(.L_x_1647) ;  /* 0x000000a000017945 */ /* 0x000fe20003800000 */
[----:B-1----:R-:W-:Y:S02]  /*26c30*/  IMAD.MOV.U32 R12, RZ, RZ, RZ ;  /* 0x000000ffff0c7224 */ /* 0x002fe400078e00ff */
[----:B------:R-:W-:Y:S02]  /*26c40*/  IMAD.MOV.U32 R11, RZ, RZ, 0x1f ;  /* 0x0000001fff0b7424 */ /* 0x000fe400078e00ff */
[----:B------:R-:W-:Y:S01]  /*26c50*/  IMAD.MOV.U32 R15, RZ, RZ, -0x1 ;  /* 0xffffffffff0f7424 */ /* 0x000fe200078e00ff */
[----:B0-----:R-:W-:-:S04]  /*26c60*/  SHF.R.U32.HI R7, RZ, 0x5, R7 ;  /* 0x00000005ff077819 */ /* 0x001fc80000011607 */
[----:B------:R-:W-:-:S05]  /*26c70*/  LOP3.LUT R7, R7, 0x3, RZ, 0xc0, !PT ;  /* 0x0000000307077812 */ /* 0x000fca00078ec0ff */
[----:B------:R-:W-:-:S07]  /*26c80*/  IMAD.MOV.U32 R13, RZ, RZ, R7 ;  /* 0x000000ffff0d7224 */ /* 0x000fce00078e0007 */
[----:B------:R-:W-:Y:S05]  /*26c90*/  WARPSYNC.COLLECTIVE R15, `(.L_x_1648) ;  /* 0x000000000f087348 */ /* 0x000fea0003c00000 */
[----:B------:R0:W1:Y:S02]  /*26ca0*/  SHFL.IDX P6, R14, R13, R12, R11 ;  /* 0x0000000c0d0e7389 */ /* 0x00006400000c000b */
[----:B01----:R-:W-:Y:S01]  /*26cb0*/  ENDCOLLECTIVE ;  /* 0x000000000000791b */ /* 0x003fe20003800000 */
.L_x_1648:
[----:B------:R-:W-:Y:S05]  /*26cc0*/  BSYNC B1 ;  /* 0x0000000000017941 */ /* 0x000fea0003800000 */
.L_x_1647:
[----:B------:R-:W-:Y:S05]  /*26cd0*/  BRA `(.L_x_1649) ;  /* 0xffffff8c00887947 */ /* 0x000fea000383ffff */
.L_x_1481:
[----:B------:R-:W-:Y:S01]  /*26ce0*/  BSSY B1, `(.L_x_1650) ;  /* 0x0000006000017945 */ /* 0x000fe20003800000 */
[----:B------:R-:W-:-:S07]  /*26cf0*/  IMAD.MOV.U32 R15, RZ, RZ, -0x1 ;  /* 0xffffffffff0f7424 */ /* 0x000fce00078e00ff */
[----:B01----:R-:W-:Y:S05]  /*26d00*/  WARPSYNC.COLLECTIVE R15, `(.L_x_1651) ;  /* 0x000000000f0c7348 */ /* 0x003fea0003c00000 */
[----:B------:R-:W-:Y:S02]  /*26d10*/  ELECT P6, UR62, PT ;  /* 0x00000000003e782f */ /* 0x000fe400038c0000 */
[----:B------:R-:W-:Y:S01]  /*26d20*/  MOV R14, UR62 ;  /* 0x0000003e000e7c02 */ /* 0x000fe20008000f00 */
[----:B01----:R-:W-:Y:S10]  /*26d30*/  ENDCOLLECTIVE ;  /* 0x000000000000791b */ /* 0x003ff40003800000 */
.L_x_1651:
[----:B------:R-:W-:Y:S05]  /*26d40*/  BSYNC B1 ;  /* 0x0000000000017941 */ /* 0x000fea0003800000 */
.L_x_1650:
[----:B------:R-:W-:Y:S05]  /*26d50*/  BRA `(.L_x_1480) ;  /* 0xffffff8c00807947 */ /* 0x000fea000383ffff */
.L_x_1483:
[----:B0-----:R0:W2:Y:S02]  /*26d60*/  SYNCS.PHASECHK.TRANS64.TRYWAIT P0, [R18+URZ+0x19c20], R6 ;  /* 0x019c2006120075a7 */ /* 0x0010a4000800017f */
[----:B--2---:R-:W-:Y:S05]  /*26d70*/  @!P0 NANOSLEEP.SYNCS 0x989680 ;  /* 0x009896800000895d */ /* 0x004fea0003900000 */
[----:B------:R-:W2:Y:S02]  /*26d80*/  @!P0 SYNCS.PHASECHK.TRANS64 P0, [R18+URZ+0x19c20], R6 ;  /* 0x019c2006120085a7 */ /* 0x000ea4000800007f */
[----:B--2---:R-:W-:Y:S05]  /*26d90*/  @!P0 BRA `(.L_x_1483) ;  /* 0xfffffffc00f08947 */ /* 0x004fea000383ffff */
[----:B------:R-:W-:Y:S05]  /*26da0*/  BRA `(.L_x_1652) ;  /* 0xffffff8c00907947 */ /* 0x000fea000383ffff */
.L_x_1487:
[----:B--2---:R2:W3:Y:S02]  /*26db0*/  SYNCS.PHASECHK.TRANS64.TRYWAIT P0, [R9+URZ+0x19ca0], R11 ;  /* 0x019ca00b090075a7 */ /* 0x0044e4000800017f */
[----:B---3--:R-:W-:Y:S05]  /*26dc0*/  @!P0 NANOSLEEP.SYNCS 0x989680 ;  /* 0x009896800000895d */ /* 0x008fea0003900000 */
[----:B------:R-:W3:Y:S02]  /*26dd0*/  @!P0 SYNCS.PHASECHK.TRANS64 P0, [R9+URZ+0x19ca0], R11 ;  /* 0x019ca00b090085a7 */ /* 0x000ee4000800007f */
[----:B---3--:R-:W-:Y:S05]  /*26de0*/  @!P0 BRA `(.L_x_1487) ;  /* 0xfffffffc00f08947 */ /* 0x008fea000383ffff */
[----:B------:R-:W-:Y:S05]  /*26df0*/  BRA `(.L_x_1653) ;  /* 0xffffff8c00a87947 */ /* 0x000fea000383ffff */
.L_x_1494:
[----:B0-----:R0:W1:Y:S02]  /*26e00*/  SYNCS.PHASECHK.TRANS64.TRYWAIT P0, [R9+URZ+0x19cc0], R11 ;  /* 0x019cc00b090075a7 */ /* 0x001064000800017f */
[----:B-1----:R-:W-:Y:S05]  /*26e10*/  @!P0 NANOSLEEP.SYNCS 0x989680 ;  /* 0x009896800000895d */ /* 0x002fea0003900000 */
[----:B------:R-:W1:Y:S02]  /*26e20*/  @!P0 SYNCS.PHASECHK.TRANS64 P0, [R9+URZ+0x19cc0], R11 ;  /* 0x019cc00b090085a7 */ /* 0x000e64000800007f */
[----:B-1----:R-:W-:Y:S05]  /*26e30*/  @!P0 BRA `(.L_x_1494) ;  /* 0xfffffffc00f08947 */ /* 0x002fea000383ffff */
[----:B------:R-:W-:Y:S05]  /*26e40*/  BRA `(.L_x_1654) ;  /* 0xffffff9000a47947 */ /* 0x000fea000383ffff */
.L_x_1503:
[----:B--2---:R2:W3:Y:S02]  /*26e50*/  SYNCS.PHASECHK.TRANS64.TRYWAIT P1, [R9+URZ+0x19ca0], R8 ;  /* 0x019ca008090075a7 */ /* 0x0044e4000802017f */
[----:B---3--:R-:W-:Y:S05]  /*26e60*/  @!P1 NANOSLEEP.SYNCS 0x989680 ;  /* 0x009896800000995d */ /* 0x008fea0003900000 */
[----:B------:R-:W3:Y:S02]  /*26e70*/  @!P1 SYNCS.PHASECHK.TRANS64 P1, [R9+URZ+0x19ca0], R8 ;  /* 0x019ca008090095a7 */ /* 0x000ee4000802007f */
[----:B---3--:R-:W-:Y:S05]  /*26e80*/  @!P1 BRA `(.L_x_1503) ;  /* 0xfffffffc00f09947 */ /* 0x008fea000383ffff */
[----:B------:R-:W-:Y:S05]  /*26e90*/  BRA `(.L_x_1655) ;  /* 0xffffff9400d87947 */ /* 0x000fea000383ffff */
.L_x_1510:
[----:B0-----:R0:W3:Y:S02]  /*26ea0*/  SYNCS.PHASECHK.TRANS64.TRYWAIT P1, [R9+URZ+0x19cc0], R8 ;  /* 0x019cc008090075a7 */ /* 0x0010e4000802017f */
[----:B---3--:R-:W-:Y:S05]  /*26eb0*/  @!P1 NANOSLEEP.SYNCS 0x989680 ;  /* 0x009896800000995d */ /* 0x008fea0003900000 */
[----:B------:R-:W3:Y:S02]  /*26ec0*/  @!P1 SYNCS.PHASECHK.TRANS64 P1, [R9+URZ+0x19cc0], R8 ;  /* 0x019cc008090095a7 */ /* 0x000ee4000802007f */
[----:B---3--:R-:W-:Y:S05]  /*26ed0*/  @!P1 BRA `(.L_x_1510) ;  /* 0xfffffffc00f09947 */ /* 0x008fea000383ffff */
[----:B------:R-:W-:Y:S05]  /*26ee0*/  BRA `(.L_x_1656) ;  /* 0xffffff9800d07947 */ /* 0x000fea000383ffff */
.L_x_1537:
        /* <DEDUP_REMOVED lines=11> */
.L_x_1658:
[----:B------:R-:W-:Y:S05]  /*26fa0*/  BSYNC B0 ;  /* 0x0000000000007941 */ /* 0x000fea0003800000 */
.L_x_1657:
[----:B------:R-:W-:Y:S05]  /*26fb0*/  BRA `(.L_x_1659) ;  /* 0xffffffb000007947 */ /* 0x000fea000383ffff */
.L_x_1540:
[----:B0-----:R0:W1:Y:S02]  /*26fc0*/  SYNCS.PHASECHK.TRANS64.TRYWAIT P0, [R4+URZ+0x19c80], R21 ;  /* 0x019c8015040075a7 */ /* 0x001064000800017f */
[----:B-1----:R-:W-:Y:S05]  /*26fd0*/  @!P0 NANOSLEEP.SYNCS 0x989680 ;  /* 0x009896800000895d */ /* 0x002fea0003900000 */
[----:B------:R-:W1:Y:S02]  /*26fe0*/  @!P0 SYNCS.PHASECHK.TRANS64 P0, [R4+URZ+0x19c80], R21 ;  /* 0x019c8015040085a7 */ /* 0x000e64000800007f */
[----:B-1----:R-:W-:Y:S05]  /*26ff0*/  @!P0 BRA `(.L_x_1540) ;  /* 0xfffffffc00f08947 */ /* 0x002fea000383ffff */
[----:B------:R-:W-:Y:S05]  /*27000*/  BRA `(.L_x_1660) ;  /* 0xffffffb000107947 */ /* 0x000fea000383ffff */
.L_x_1541:
        /* <DEDUP_REMOVED lines=8> */
.L_x_1662:
[----:B------:R-:W-:Y:S05]  /*27090*/  BSYNC B0 ;  /* 0x0000000000007941 */ /* 0x000fea0003800000 */
.L_x_1661:
[----:B------:R-:W0:Y:S01]  /*270a0*/  S2R R7, SR_TID.X ;  /* 0x0000000000077919 */ /* 0x000e220000002100 */
[----:B------:R-:W-:Y:S02]  /*270b0*/  IMAD.MOV.U32 R13, RZ, RZ, R8 ;  /* 0x000000ffff0d7224 */ /* 0x000fe400078e0008 */
[----:B------:R-:W-:Y:S02]  /*270c0*/  IMAD.MOV.U32 R12, RZ, RZ, RZ ;  /* 0x000000ffff0c7224 */ /* 0x000fe400078e00ff */
[----:B------:R-:W-:Y:S02]  /*270d0*/  IMAD.MOV.U32 R11, RZ, RZ, 0x1e1f ;  /* 0x00001e1fff0b7424 */ /* 0x000fe400078e00ff */
[----:B------:R-:W-:Y:S02]  /*270e0*/  IMAD.MOV.U32 R15, RZ, RZ, -0x1 ;  /* 0xffffffffff0f7424 */ /* 0x000fe400078e00ff */
[----:B------:R-:W-:-:S07]  /*270f0*/  IMAD.MOV.U32 R0, RZ, RZ, R14 ;  /* 0x000000ffff007224 */ /* 0x000fce00078e000e */
[----:B0-----:R-:W-:Y:S05]  /*27100*/  WARPSYNC.COLLECTIVE R15, `(.L_x_1663) ;  /* 0x000000000f087348 */ /* 0x001fea0003c00000 */
[----:B------:R1:W2:Y:S02]  /*27110*/  SHFL.IDX P6, R14, R13, R12, R11 ;  /* 0x0000000c0d0e7389 */ /* 0x0002a400000c000b */
[----:B012---:R-:W-:Y:S01]  /*27120*/  ENDCOLLECTIVE ;  /* 0x000000000000791b */ /* 0x007fe20003800000 */
.L_x_1663:
[----:B------:R-:W0:Y:S01]  /*27130*/  LDC R11, c[0x0][0x2f4] ;  /* 0x0000bd00ff0b7b82 */ /* 0x000e220000000800 */
[----:B------:R-:W-:Y:S02]  /*27140*/  IMAD.MOV.U32 R13, RZ, RZ, R9 ;  /* 0x000000ffff0d7224 */ /* 0x000fe400078e0009 */
[----:B------:R-:W-:Y:S02]  /*27150*/  IMAD.SHL.U32 R15, R7, 0x10, RZ ;  /* 0x00000010070f7824 */ /* 0x000fe400078e00ff */
[----:B------:R-:W-:-:S03]  /*27160*/  IMAD.MOV.U32 R6, RZ, RZ, R14 ;  /* 0x000000ffff067224 */ /* 0x000fc600078e000e */
[----:B------:R-:W-:-:S04]  /*27170*/  LOP3.LUT R15, R15, 0x10, RZ, 0xc0, !PT ;  /* 0x000000100f0f7812 */ /* 0x000fc800078ec0ff */
[C---:B------:R-:W-:Y:S02]  /*27180*/  IADD3 R6, P0, R15.reuse, R6, RZ ;  /* 0x000000060f067210 */ /* 0x040fe40007f1e0ff */
[----:B------:R-:W-:-:S03]  /*27190*/  LOP3.LUT R12, R15, 0x20, RZ, 0xfc, !PT ;  /* 0x000000200f0c7812 */ /* 0x000fc600078efcff */
[----:B------:R-:W-:Y:S02]  /*271a0*/  IMAD.X R7, RZ, RZ, R0, P0 ;  /* 0x000000ffff077224 */ /* 0x000fe400000e0600 */
[----:B------:R-:W-:Y:S01]  /*271b0*/  IMAD.IADD R0, R18, 0x1, R10 ;  /* 0x0000000112007824 */ /* 0x000fe200078e020a */
[-C--:B0-----:R-:W-:Y:S02]  /*271c0*/  ISETP.GE.AND P4, PT, R15, R11.reuse, PT ;  /* 0x0000000b0f00720c */ /* 0x081fe40003f86270 */
[----:B------:R-:W-:Y:S01]  /*271d0*/  ISETP.GE.AND P2, PT, R12, R11, PT ;  /* 0x0000000b0c00720c */ /* 0x000fe20003f46270 */
[----:B------:R-:W-:Y:S01]  /*271e0*/  IMAD.MOV.U32 R12, RZ, RZ, 0x1 ;  /* 0x00000001ff0c7424 */ /* 0x000fe200078e00ff */
[----:B------:R-:W-:Y:S02]  /*271f0*/  ISETP.LT.OR P0, PT, R3, 0x1, P4 ;  /* 0x000000010300780c */ /* 0x000fe40002701670 */
[----:B------:R-:W-:-:S11]  /*27200*/  LOP3.LUT R15, R15, 0x40, RZ, 0xfc, !PT ;  /* 0x000000400f0f7812 */ /* 0x000fd600078efcff */
        /* <DEDUP_REMOVED lines=13> */
.L_x_1664:
        /* <DEDUP_REMOVED lines=10> */
.L_x_1665:
[----:B------:R-:W-:Y:S01]  /*27380*/  IMAD.MOV.U32 R6, RZ, RZ, R14 ;  /* 0x000000ffff067224 */ /* 0x000fe200078e000e */
[----:B------:R-:W-:Y:S06]  /*27390*/  BRA `(.L_x_1666) ;  /* 0xffffffac00e47947 */ /* 0x000fec000383ffff */
.L_x_1546:
[----:B---3--:R3:W4:Y:S02]  /*273a0*/  SYNCS.PHASECHK.TRANS64.TRYWAIT P0, [R4+URZ+0x19c40], R21 ;  /* 0x019c4015040075a7 */ /* 0x008724000800017f */
[----:B----4-:R-:W-:Y:S05]  /*273b0*/  @!P0 NANOSLEEP.SYNCS 0x989680 ;  /* 0x009896800000895d */ /* 0x010fea0003900000 */
[----:B------:R-:W4:Y:S02]  /*273c0*/  @!P0 SYNCS.PHASECHK.TRANS64 P0, [R4+URZ+0x19c40], R21 ;  /* 0x019c4015040085a7 */ /* 0x000f24000800007f */
[----:B----4-:R-:W-:Y:S05]  /*273d0*/  @!P0 BRA `(.L_x_1546) ;  /* 0xfffffffc00f08947 */ /* 0x010fea000383ffff */
[----:B------:R-:W-:Y:S05]  /*273e0*/  BRA `(.L_x_1667) ;  /* 0xffffffb000547947 */ /* 0x000fea000383ffff */
.L_x_1547:
[----:B------:R-:W-:Y:S01]  /*273f0*/  BSSY B0, `(.L_x_1668) ;  /* 0x0000008000007945 */ /* 0x000fe20003800000 */
[----:B------:R-:W-:Y:S02]  /*27400*/  IMAD.MOV.U32 R13, RZ, RZ, R6 ;  /* 0x000000ffff0d7224 */ /* 0x000fe400078e0006 */
[----:B------:R-:W-:Y:S02]  /*27410*/  IMAD.MOV.U32 R12, RZ, RZ, RZ ;  /* 0x000000ffff0c7224 */ /* 0x000fe400078e00ff */
[----:B------:R-:W-:Y:S02]  /*27420*/  IMAD.MOV.U32 R11, RZ, RZ, 0x1e1f ;  /* 0x00001e1fff0b7424 */ /* 0x000fe400078e00ff */
[----:B------:R-:W-:-:S07]  /*27430*/  IMAD.MOV.U32 R15, RZ, RZ, -0x1 ;  /* 0xffffffffff0f7424 */ /* 0x000fce00078e00ff */
[----:B--23--:R-:W-:Y:S05]  /*27440*/  WARPSYNC.COLLECTIVE R15, `(.L_x_1669) ;  /* 0x000000000f087348 */ /* 0x00cfea0003c00000 */
[----:B------:R0:W1:Y:S02]  /*27450*/  SHFL.IDX P6, R14, R13, R12, R11 ;  /* 0x0000000c0d0e7389 */ /* 0x00006400000c000b */
[----:B0123--:R-:W-:Y:S01]  /*27460*/  ENDCOLLECTIVE ;  /* 0x000000000000791b */ /* 0x00ffe20003800000 */
.L_x_1669:
[----:B------:R-:W-:Y:S05]  /*27470*/  BSYNC B0 ;  /* 0x0000000000007941 */ /* 0x000fea0003800000 */
.L_x_1668:
        /* <DEDUP_REMOVED lines=8> */
.L_x_1670:
[----:B------:R-:W-:Y:S02]  /*27500*/  IMAD.MOV.U32 R13, RZ, RZ, R6 ;  /* 0x000000ffff0d7224 */ /* 0x000fe400078e0006 */
[----:B------:R-:W-:Y:S02]  /*27510*/  IMAD.MOV.U32 R12, RZ, RZ, 0x1 ;  /* 0x00000001ff0c7424 */ /* 0x000fe400078e00ff */
[----:B------:R-:W-:-:S07]  /*27520*/  IMAD.MOV.U32 R3, RZ, RZ, R14 ;  /* 0x000000ffff037224 */ /* 0x000fce00078e000e */
[----:B------:R-:W-:Y:S05]  /*27530*/  WARPSYNC.COLLECTIVE R15, `(.L_x_1671) ;  /* 0x000000000f087348 */ /* 0x000fea0003c00000 */
[----:B------:R0:W1:Y:S02]  /*27540*/  SHFL.IDX P6, R14, R13, R12, R11 ;  /* 0x0000000c0d0e7389 */ /* 0x00006400000c000b */
[----:B01----:R-:W-:Y:S01]  /*27550*/  ENDCOLLECTIVE ;  /* 0x000000000000791b */ /* 0x003fe20003800000 */
.L_x_1671:
        /* <DEDUP_REMOVED lines=10> */
.L_x_1672:
        /* <DEDUP_REMOVED lines=8> */
.L_x_1552:
[----:B------:R-:W-:Y:S02]  /*27680*/  IMAD.MOV.U32 R13, RZ, RZ, R4 ;  /* 0x000000ffff0d7224 */ /* 0x000fe400078e0004 */
[----:B------:R-:W-:Y:S02]  /*27690*/  IMAD.MOV.U32 R12, RZ, RZ, RZ ;  /* 0x000000ffff0c7224 */ /* 0x000fe400078e00ff */
[----:B------:R-:W-:Y:S02]  /*276a0*/  IMAD.MOV.U32 R11, RZ, RZ, 0x1e1f ;  /* 0x00001e1fff0b7424 */ /* 0x000fe400078e00ff */
[----:B------:R-:W-:Y:S02]  /*276b0*/  IMAD.MOV.U32 R15, RZ, RZ, -0x1 ;  /* 0xffffffffff0f7424 */ /* 0x000fe400078e00ff */
[----:B-----5:R-:W-:Y:S02]  /*276c0*/  IMAD R0, R20, R9, RZ ;  /* 0x0000000914007224 */ /* 0x020fe400078e02ff */
[----:B------:R-:W-:-:S07]  /*276d0*/  IMAD.IADD R25, R19, 0x1, R25 ;  /* 0x0000000113197824 */ /* 0x000fce00078e0219 */
[----:B------:R-:W-:Y:S05]  /*276e0*/  WARPSYNC.COLLECTIVE R15, `(.L_x_1674) ;  /* 0x000000000f087348 */ /* 0x000fea0003c00000 */
[----:B------:R0:W1:Y:S02]  /*276f0*/  SHFL.IDX P6, R14, R13, R12, R11 ;  /* 0x0000000c0d0e7389 */ /* 0x00006400000c000b */
[----:B01----:R-:W-:Y:S01]  /*27700*/  ENDCOLLECTIVE ;  /* 0x000000000000791b */ /* 0x003fe20003800000 */
.L_x_1674:
[----:B------:R-:W-:Y:S01]  /*27710*/  ISETP.GE.AND P2, PT, R25, R0, PT ;  /* 0x000000001900720c */ /* 0x000fe20003f46270 */
[----:B------:R-:W-:Y:S02]  /*27720*/  IMAD.MOV.U32 R13, RZ, RZ, R6 ;  /* 0x000000ffff0d7224 */ /* 0x000fe400078e0006 */
[----:B------:R-:W-:-:S10]  /*27730*/  IMAD.MOV.U32 R2, RZ, RZ, R14 ;  /* 0x000000ffff027224 */ /* 0x000fd400078e000e */
[----:B------:R-:W-:Y:S05]  /*27740*/  WARPSYNC.COLLECTIVE R15, `(.L_x_1675) ;  /* 0x000000000f087348 */ /* 0x000fea0003c00000 */
[----:B------:R0:W1:Y:S02]  /*27750*/  SHFL.IDX P6, R14, R13, R12, R11 ;  /* 0x0000000c0d0e7389 */ /* 0x00006400000c000b */
[----:B01----:R-:W-:Y:S01]  /*27760*/  ENDCOLLECTIVE ;  /* 0x000000000000791b */ /* 0x003fe20003800000 */
.L_x_1675:
[----:B------:R-:W-:Y:S02]  /*27770*/  IMAD.MOV.U32 R13, RZ, RZ, R4 ;  /* 0x000000ffff0d7224 */ /* 0x000fe400078e0004 */
[----:B------:R-:W-:Y:S02]  /*27780*/  IMAD.MOV.U32 R12, RZ, RZ, 0x1 ;  /* 0x00000001ff0c7424 */ /* 0x000fe400078e00ff */
[----:B------:R-:W-:-:S07]  /*27790*/  IMAD.MOV.U32 R3, RZ, RZ, R14 ;  /* 0x000000ffff037224 */ /* 0x000fce00078e000e */
[----:B------:R-:W-:Y:S05]  /*277a0*/  WARPSYNC.COLLECTIVE R15, `(.L_x_1676) ;  /* 0x000000000f087348 */ /* 0x000fea0003c00000 */
[----:B------:R0:W1:Y:S02]  /*277b0*/  SHFL.IDX P6, R14, R13, R12, R11 ;  /* 0x0000000c0d0e7389 */ /* 0x00006400000c000b */
[----:B01----:R-:W-:Y:S01]  /*277c0*/  ENDCOLLECTIVE ;  /* 0x000000000000791b */ /* 0x003fe20003800000 */
.L_x_1676:
        /* <DEDUP_REMOVED lines=10> */
.L_x_1677:
        /* <DEDUP_REMOVED lines=13> */
.L_x_1678:
[----:B------:R-:W-:-:S13]  /*27940*/  ISETP.GE.AND P2, PT, R3, R0, PT ;  /* 0x000000000300720c */ /* 0x000fda0003f46270 */
[----:B------:R-:W-:Y:S01]  /*27950*/  @!P2 IADD3 R2, P4, R10, R6, RZ ;  /* 0x000000060a02a210 */ /* 0x000fe20007f9e0ff */
[----:B------:R-:W-:-:S04]  /*27960*/  IMAD.MOV.U32 R13, RZ, RZ, R7 ;  /* 0x000000ffff0d7224 */ /* 0x000fc800078e0007 */
[----:B------:R-:W-:-:S05]  /*27970*/  @!P2 IMAD.X R3, RZ, RZ, R4, P4 ;  /* 0x000000ffff03a224 */ /* 0x000fca00020e0604 */
        /* <DEDUP_REMOVED lines=10> */
.L_x_1679:
[----:B------:R-:W-:Y:S01]  /*27a20*/  IMAD.MOV.U32 R2, RZ, RZ, R14 ;  /* 0x000000ffff027224 */ /* 0x000fe200078e000e */
[----:B------:R-:W-:Y:S06]  /*27a30*/  BRA `(.L_x_1680) ;  /* 0xffffffb800007947 */ /* 0x000fec000383ffff */
.L_x_1557:
[----:B--2---:R2:W3:Y:S02]  /*27a40*/  SYNCS.PHASECHK.TRANS64.TRYWAIT P0, [R18+URZ+0x19c20], R0 ;  /* 0x019c2000120075a7 */ /* 0x0044e4000800017f */
[----:B---3--:R-:W-:Y:S05]  /*27a50*/  @!P0 NANOSLEEP.SYNCS 0x989680 ;  /* 0x009896800000895d */ /* 0x008fea0003900000 */
[----:B------:R-:W3:Y:S02]  /*27a60*/  @!P0 SYNCS.PHASECHK.TRANS64 P0, [R18+URZ+0x19c20], R0 ;  /* 0x019c2000120085a7 */ /* 0x000ee4000800007f */
[----:B---3--:R-:W-:Y:S05]  /*27a70*/  @!P0 BRA `(.L_x_1557) ;  /* 0xfffffffc00f08947 */ /* 0x008fea000383ffff */
[----:B------:R-:W-:Y:S05]  /*27a80*/  BRA `(.L_x_1681) ;  /* 0xffffffb800707947 */ /* 0x000fea000383ffff */
.L_x_1561:
[----:B0-----:R0:W1:Y:S02]  /*27a90*/  SYNCS.PHASECHK.TRANS64.TRYWAIT P0, [R0+URZ+0x19c80], R10 ;  /* 0x019c800a000075a7 */ /* 0x001064000800017f */
[----:B-1----:R-:W-:Y:S05]  /*27aa0*/  @!P0 NANOSLEEP.SYNCS 0x989680 ;  /* 0x009896800000895d */ /* 0x002fea0003900000 */
[----:B------:R-:W1:Y:S02]  /*27ab0*/  @!P0 SYNCS.PHASECHK.TRANS64 P0, [R0+URZ+0x19c80], R10 ;  /* 0x019c800a000085a7 */ /* 0x000e64000800007f */
[----:B-1----:R-:W-:Y:S05]  /*27ac0*/  @!P0 BRA `(.L_x_1561) ;  /* 0xfffffffc00f08947 */ /* 0x002fea000383ffff */
[----:B------:R-:W-:Y:S05]  /*27ad0*/  BRA `(.L_x_1682) ;  /* 0xffffffbc00407947 */ /* 0x000fea000383ffff */
.L_x_1562:
        /* <DEDUP_REMOVED lines=8> */
.L_x_1684:
[----:B------:R-:W-:Y:S05]  /*27b60*/  BSYNC B0 ;  /* 0x0000000000007941 */ /* 0x000fea0003800000 */
.L_x_1683:
[----:B------:R-:W0:Y:S01]  /*27b70*/  S2R R2, SR_TID.X ;  /* 0x0000000000027919 */ /* 0x000e220000002100 */
[----:B------:R-:W-:Y:S02]  /*27b80*/  IMAD.MOV.U32 R13, RZ, RZ, R25 ;  /* 0x000000ffff0d7224 */ /* 0x000fe400078e0019 */
[----:B------:R-:W-:Y:S02]  /*27b90*/  IMAD.MOV.U32 R12, RZ, RZ, RZ ;  /* 0x000000ffff0c7224 */ /* 0x000fe400078e00ff */
[----:B------:R-:W-:Y:S02]  /*27ba0*/  IMAD.MOV.U32 R11, RZ, RZ, 0x1e1f ;  /* 0x00001e1fff0b7424 */ /* 0x000fe400078e00ff */
[----:B------:R-:W-:Y:S02]  /*27bb0*/  IMAD.MOV.U32 R15, RZ, RZ, -0x1 ;  /* 0xffffffffff0f7424 */ /* 0x000fe400078e00ff */
[----:B------:R-:W-:Y:S02]  /*27bc0*/  IMAD.MOV.U32 R3, RZ, RZ, R14 ;  /* 0x000000ffff037224 */ /* 0x000fe400078e000e */
[----:B------:R-:W-:-:S07]  /*27bd0*/  IMAD.IADD R5, R18, 0x1, R5 ;  /* 0x0000000112057824 */ /* 0x000fce00078e0205 */
[----:B0-----:R-:W-:Y:S05]  /*27be0*/  WARPSYNC.COLLECTIVE R15, `(.L_x_1685) ;  /* 0x000000000f087348 */ /* 0x001fea0003c00000 */
[----:B------:R1:W2:Y:S02]  /*27bf0*/  SHFL.IDX P6, R14, R13, R12, R11 ;  /* 0x0000000c0d0e7389 */ /* 0x0002a400000c000b */
[----:B012---:R-:W-:Y:S01]  /*27c00*/  ENDCOLLECTIVE ;  /* 0x000000000000791b */ /* 0x007fe20003800000 */
.L_x_1685:
[----:B------:R-:W-:Y:S02]  /*27c10*/  IMAD.MOV.U32 R13, RZ, RZ, R21 ;  /* 0x000000ffff0d7224 */ /* 0x000fe400078e0015 */
[----:B------:R-:W-:Y:S02]  /*27c20*/  IMAD.MOV.U32 R12, RZ, RZ, 0x1 ;  /* 0x00000001ff0c7424 */ /* 0x000fe400078e00ff */
[----:B------:R-:W-:Y:S02]  /*27c30*/  IMAD.SHL.U32 R15, R2, 0x10, RZ ;  /* 0x00000010020f7824 */ /* 0x000fe400078e00ff */
[----:B------:R-:W-:-:S03]  /*27c40*/  IMAD.MOV.U32 R2, RZ, RZ, R14 ;  /* 0x000000ffff027224 */ /* 0x000fc600078e000e */
[----:B------:R-:W-:-:S04]  /*27c50*/  LOP3.LUT R15, R15, 0x10, RZ, 0xc0, !PT ;  /* 0x000000100f0f7812 */ /* 0x000fc800078ec0ff */
[----:B------:R-:W-:Y:S01]  /*27c60*/  IADD3 R2, P0, R15, R2, RZ ;  /* 0x000000020f027210 */ /* 0x000fe20007f1e0ff */
[----:B------:R-:W-:-:S04]  /*27c70*/  IMAD.MOV.U32 R15, RZ, RZ, -0x1 ;  /* 0xffffffffff0f7424 */ /* 0x000fc800078e00ff */
[----:B------:R-:W-:-:S08]  /*27c80*/  IMAD.X R3, RZ, RZ, R3, P0 ;  /* 0x000000ffff037224 */ /* 0x000fd000000e0603 */
[----:B------:R-:W-:Y:S05]  /*27c90*/  WARPSYNC.COLLECTIVE R15, `(.L_x_1686) ;  /* 0x000000000f087348 */ /* 0x000fea0003c00000 */
[----:B------:R0:W1:Y:S02]  /*27ca0*/  SHFL.IDX P6, R14, R13, R12, R11 ;  /* 0x0000000c0d0e7389 */ /* 0x00006400000c000b */
[----:B01----:R-:W-:Y:S01]  /*27cb0*/  ENDCOLLECTIVE ;  /* 0x000000000000791b */ /* 0x003fe20003800000 */
.L_x_1686:
[----:B------:R-:W-:Y:S01]  /*27cc0*/  @!PT LDS RZ, [RZ] ;  /* 0x00000000fffff984 */ /* 0x000fe20000000800 */
[----:B------:R-:W-:Y:S01]  /*27cd0*/  @!PT LDS RZ, [RZ] ;  /* 0x00000000fffff984 */ /* 0x000fe20000000800 */
[----:B------:R-:W-:Y:S01]  /*27ce0*/  @!PT LDS RZ, [RZ] ;  /* 0x00000000fffff984 */ /* 0x000fe20000000800 */
[----:B------:R0:W-:Y:S04]  /*27cf0*/  LDGSTS.E.BYPASS.LTC128B.128 [R5+0x9000], desc[UR40][R2.64], !P4 ;  /* 0x0900000002057fae */ /* 0x0001e8000e101d68 */
[----:B------:R0:W-:Y:S04]  /*27d00*/  LDGSTS.E.BYPASS.LTC128B.128 [R5+0xa000], desc[UR40][R2.64+0x20], !P3 ;  /* 0x0a00002002057fae */ /* 0x0001e8000d901d68 */
[----:B------:R0:W-:Y:S01]  /*27d10*/  LDGSTS.E.BYPASS.LTC128B.128 [R5+0xb000], desc[UR40][R2.64+0x40], !P2 ;  /* 0x0b00004002057fae */ /* 0x0001e2000d101d68 */
[----:B------:R-:W-:Y:S02]  /*27d20*/  IMAD.MOV.U32 R13, RZ, RZ, R25 ;  /* 0x000000ffff0d7224 */ /* 0x000fe400078e0019 */
[----:B------:R-:W-:-:S07]  /*27d30*/  IMAD.MOV.U32 R21, RZ, RZ, R14 ;  /* 0x000000ffff157224 */ /* 0x000fce00078e000e */
[----:B0-----:R-:W-:Y:S05]  /*27d40*/  WARPSYNC.COLLECTIVE R15, `(.L_x_1687) ;  /* 0x000000000f087348 */ /* 0x001fea0003c00000 */
[----:B------:R1:W2:Y:S02]  /*27d50*/  SHFL.IDX P6, R14, R13, R12, R11 ;  /* 0x0000000c0d0e7389 */ /* 0x0002a400000c000b */
[----:B012---:R-:W-:Y:S01]  /*27d60*/  ENDCOLLECTIVE ;  /* 0x000000000000791b */ /* 0x007fe20003800000 */
.L_x_1687:
[----:B------:R-:W-:Y:S01]  /*27d70*/  IMAD.MOV.U32 R2, RZ, RZ, R14 ;  /* 0x000000ffff027224 */ /* 0x000fe200078e000e */
[----:B------:R-:W-:Y:S06]  /*27d80*/  BRA `(.L_x_1688) ;  /* 0xffffffbc00487947 */ /* 0x000fec000383ffff */
.L_x_1567:
[----:B---3--:R3:W4:Y:S02]  /*27d90*/  SYNCS.PHASECHK.TRANS64.TRYWAIT P0, [R0+URZ+0x19c40], R10 ;  /* 0x019c400a000075a7 */ /* 0x008724000800017f */
[----:B----4-:R-:W-:Y:S05]  /*27da0*/  @!P0 NANOSLEEP.SYNCS 0x989680 ;  /* 0x009896800000895d */ /* 0x010fea0003900000 */
[----:B------:R-:W4:Y:S02]  /*27db0*/  @!P0 SYNCS.PHASECHK.TRANS64 P0, [R0+URZ+0x19c40], R10 ;  /* 0x019c400a000085a7 */ /* 0x000f24000800007f */
[----:B----4-:R-:W-:Y:S05]  /*27dc0*/  @!P0 BRA `(.L_x_1567) ;  /* 0xfffffffc00f08947 */ /* 0x010fea000383ffff */
[----:B------:R-:W-:Y:S05]  /*27dd0*/  BRA `(.L_x_1689) ;  /* 0xffffffbc00ac7947 */ /* 0x000fea000383ffff */
.L_x_1568:
        /* <DEDUP_REMOVED lines=8> */
.L_x_1691:
[----:B------:R-:W-:Y:S05]  /*27e60*/  BSYNC B0 ;  /* 0x0000000000007941 */ /* 0x000fea0003800000 */
.L_x_1690:
        /* <DEDUP_REMOVED lines=8> */
.L_x_1692:
[----:B------:R-:W-:Y:S02]  /*27ef0*/  IMAD.MOV.U32 R13, RZ, RZ, R8 ;  /* 0x000000ffff0d7224 */ /* 0x000fe400078e0008 */
[----:B------:R-:W-:Y:S02]  /*27f00*/  IMAD.MOV.U32 R12, RZ, RZ, 0x1 ;  /* 0x00000001ff0c7424 */ /* 0x000fe400078e00ff */
[----:B------:R-:W-:-:S07]  /*27f10*/  IMAD.MOV.U32 R2, RZ, RZ, R14 ;  /* 0x000000ffff027224 */ /* 0x000fce00078e000e */
[----:B------:R-:W-:Y:S05]  /*27f20*/  WARPSYNC.COLLECTIVE R15, `(.L_x_1693) ;  /* 0x000000000f087348 */ /* 0x000fea0003c00000 */
[----:B------:R0:W1:Y:S02]  /*27f30*/  SHFL.IDX P6, R14, R13, R12, R11 ;  /* 0x0000000c0d0e7389 */ /* 0x00006400000c000b */
[----:B01----:R-:W-:Y:S01]  /*27f40*/  ENDCOLLECTIVE ;  /* 0x000000000000791b */ /* 0x003fe20003800000 */
.L_x_1693:
        /* <DEDUP_REMOVED lines=13> */
.L_x_1694:
[----:B------:R-:W-:Y:S01]  /*28020*/  IMAD.MOV.U32 R2, RZ, RZ, R14 ;  /* 0x000000ffff027224 */ /* 0x000fe200078e000e */
[----:B------:R-:W-:Y:S06]  /*28030*/  BRA `(.L_x_1695) ;  /* 0xffffffbc00b07947 */ /* 0x000fec000383ffff */
.L_x_1573:
[----:B0-----:R0:W2:Y:S02]  /*28040*/  SYNCS.PHASECHK.TRANS64.TRYWAIT P2, [R2+URZ+0x19c70], R0 ;  /* 0x019c7000020075a7 */ /* 0x0010a4000804017f */
[----:B--2---:R-:W-:Y:S05]  /*28050*/  @!P2 NANOSLEEP.SYNCS 0x989680 ;  /* 0x009896800000a95d */ /* 0x004fea0003900000 */
[----:B------:R-:W2:Y:S02]  /*28060*/  @!P2 SYNCS.PHASECHK.TRANS64 P2, [R2+URZ+0x19c70], R0 ;  /* 0x019c70000200a5a7 */ /* 0x000ea4000804007f */
[----:B--2---:R-:W-:Y:S05]  /*28070*/  @!P2 BRA `(.L_x_1573) ;  /* 0xfffffffc00f0a947 */ /* 0x004fea000383ffff */
[----:B------:R-:W-:Y:S05]  /*28080*/  BRA `(.L_x_1696) ;  /* 0xffffffc0001c7947 */ /* 0x000fea000383ffff */
.L_x_1575:
[----:B0-----:R0:W2:Y:S02]  /*28090*/  SYNCS.PHASECHK.TRANS64.TRYWAIT P2, [R2+URZ+0x19c60], R0 ;  /* 0x019c6000020075a7 */ /* 0x0010a4000804017f */
[----:B--2---:R-:W-:Y:S05]  /*280a0*/  @!P2 NANOSLEEP.SYNCS 0x989680 ;  /* 0x009896800000a95d */ /* 0x004fea0003900000 */
[----:B------:R-:W2:Y:S02]  /*280b0*/  @!P2 SYNCS.PHASECHK.TRANS64 P2, [R2+URZ+0x19c60], R0 ;  /* 0x019c60000200a5a7 */ /* 0x000ea4000804007f */
[----:B--2---:R-:W-:Y:S05]  /*280c0*/  @!P2 BRA `(.L_x_1575) ;  /* 0xfffffffc00f0a947 */ /* 0x004fea000383ffff */
[----:B------:R-:W-:Y:S05]  /*280d0*/  BRA `(.L_x_1697) ;  /* 0xffffffc0002c7947 */ /* 0x000fea000383ffff */
.L_x_1583:
[----:B0-----:R0:W2:Y:S02]  /*280e0*/  SYNCS.PHASECHK.TRANS64.TRYWAIT P1, [R3+URZ+0x19c70], R0 ;  /* 0x019c7000030075a7 */ /* 0x0010a4000802017f */
[----:B--2---:R-:W-:Y:S05]  /*280f0*/  @!P1 NANOSLEEP.SYNCS 0x989680 ;  /* 0x009896800000995d */ /* 0x004fea0003900000 */
[----:B------:R-:W2:Y:S02]  /*28100*/  @!P1 SYNCS.PHASECHK.TRANS64 P1, [R3+URZ+0x19c70], R0 ;  /* 0x019c7000030095a7 */ /* 0x000ea4000802007f */
[----:B--2---:R-:W-:Y:S05]  /*28110*/  @!P1 BRA `(.L_x_1583) ;  /* 0xfffffffc00f09947 */ /* 0x004fea000383ffff */
[----:B------:R-:W-:Y:S05]  /*28120*/  BRA `(.L_x_1698) ;  /* 0xffffffc400907947 */ /* 0x000fea000383ffff */
.L_x_1585:
[----:B0-----:R0:W2:Y:S02]  /*28130*/  SYNCS.PHASECHK.TRANS64.TRYWAIT P1, [R3+URZ+0x19c60], R0 ;  /* 0x019c6000030075a7 */ /* 0x0010a4000802017f */
[----:B--2---:R-:W-:Y:S05]  /*28140*/  @!P1 NANOSLEEP.SYNCS 0x989680 ;  /* 0x009896800000995d */ /* 0x004fea0003900000 */
[----:B------:R-:W2:Y:S02]  /*28150*/  @!P1 SYNCS.PHASECHK.TRANS64 P1, [R3+URZ+0x19c60], R0 ;  /* 0x019c6000030095a7 */ /* 0x000ea4000802007f */
[----:B--2---:R-:W-:Y:S05]  /*28160*/  @!P1 BRA `(.L_x_1585) ;  /* 0xfffffffc00f09947 */ /* 0x004fea000383ffff */
[----:B------:R-:W-:Y:S05]  /*28170*/  BRA `(.L_x_1699) ;  /* 0xffffffc4009c7947 */ /* 0x000fea000383ffff */
.L_x_1590:
[----:B------:R-:W-:Y:S01]  /*28180*/  BSSY B0, `(.L_x_1700) ;  /* 0x0000008000007945 */ /* 0x000fe20003800000 */
[----:B------:R-:W-:Y:S02]  /*28190*/  IMAD.MOV.U32 R13, RZ, RZ, R24 ;  /* 0x000000ffff0d7224 */ /* 0x000fe400078e0018 */
[----:B-1----:R-:W-:Y:S02]  /*281a0*/  IMAD.MOV.U32 R12, RZ, RZ, RZ ;  /* 0x000000ffff0c7224 */ /* 0x002fe400078e00ff */
[----:B------:R-:W-:Y:S02]  /*281b0*/  IMAD.MOV.U32 R11, RZ, RZ, 0x1f ;  /* 0x0000001fff0b7424 */ /* 0x000fe400078e00ff */
[----:B------:R-:W-:-:S07]  /*281c0*/  IMAD.MOV.U32 R15, RZ, RZ, -0x1 ;  /* 0xffffffffff0f7424 */ /* 0x000fce00078e00ff */
[----:B------:R-:W-:Y:S05]  /*281d0*/  WARPSYNC.COLLECTIVE R15, `(.L_x_1701) ;  /* 0x000000000f087348 */ /* 0x000fea0003c00000 */
[----:B------:R0:W1:Y:S02]  /*281e0*/  SHFL.IDX P6, R14, R13, R12, R11 ;  /* 0x0000000c0d0e7389 */ /* 0x00006400000c000b */
[----:B01----:R-:W-:Y:S01]  /*281f0*/  ENDCOLLECTIVE ;  /* 0x000000000000791b */ /* 0x003fe20003800000 */
.L_x_1701:
[----:B------:R-:W-:Y:S05]  /*28200*/  BSYNC B0 ;  /* 0x0000000000007941 */ /* 0x000fea0003800000 */
.L_x_1700:
[----:B------:R-:W-:Y:S02]  /*28210*/  IMAD.MOV.U32 R13, RZ, RZ, R24 ;  /* 0x000000ffff0d7224 */ /* 0x000fe400078e0018 */
[----:B------:R-:W-:Y:S02]  /*28220*/  IMAD.MOV.U32 R12, RZ, RZ, 0x1 ;  /* 0x00000001ff0c7424 */ /* 0x000fe400078e00ff */
[----:B------:R-:W-:Y:S02]  /*28230*/  IMAD.MOV.U32 R11, RZ, RZ, 0x1f ;  /* 0x0000001fff0b7424 */ /* 0x000fe400078e00ff */
[----:B------:R-:W-:Y:S02]  /*28240*/  IMAD.MOV.U32 R15, RZ, RZ, -0x1 ;  /* 0xffffffffff0f7424 */ /* 0x000fe400078e00ff */
[----:B------:R-:W-:Y:S02]  /*28250*/  IMAD.IADD R8, R27, 0x1, R9 ;  /* 0x000000011b087824 */ /* 0x000fe400078e0209 */
[----:B------:R-:W-:-:S07]  /*28260*/  IMAD.MOV.U32 R0, RZ, RZ, R14 ;  /* 0x000000ffff007224 */ /* 0x000fce00078e000e */
[----:B------:R-:W-:Y:S05]  /*28270*/  WARPSYNC.COLLECTIVE R15, `(.L_x_1702) ;  /* 0x000000000f087348 */ /* 0x000fea0003c00000 */
[----:B------:R0:W1:Y:S02]  /*28280*/  SHFL.IDX P6, R14, R13, R12, R11 ;  /* 0x0000000c0d0e7389 */ /* 0x00006400000c000b */
[----:B01----:R-:W-:Y:S01]  /*28290*/  ENDCOLLECTIVE ;  /* 0x000000000000791b */ /* 0x003fe20003800000 */
.L_x_1702:
[----:B------:R-:W-:Y:S02]  /*282a0*/  ULDC UR4, c[0x0][0xc3c] ;  /* 0x00030f0000047ab9 */ /* 0x000fe40000000800 */
[----:B------:R-:W-:-:S13]  /*282b0*/  ISETP.GE.OR P1, PT, R8, UR4, !P0 ;  /* 0x0000000408007c0c */ /* 0x000fda000c726670 */
[----:B------:R-:W0:Y:S08]  /*282c0*/  @!P1 LDC.64 R2, c[0x0][0xc80] ;  /* 0x00032000ff029b82 */ /* 0x000e300000000a00 */
[----:B------:R-:W1:Y:S01]  /*282d0*/  @!P1 LDC.64 R4, c[0x0][0xc78] ;  /* 0x00031e00ff049b82 */ /* 0x000e620000000a00 */
[----:B------:R-:W-:Y:S01]  /*282e0*/  CS2R R24, SRZ ;  /* 0x0000000000187805 */ /* 0x000fe2000001ff00 */
[----:B------:R-:W-:-:S02]  /*282f0*/  IMAD.MOV.U32 R11, RZ, RZ, RZ ;  /* 0x000000ffff0b7224 */ /* 0x000fc400078e00ff */
[----:B------:R-:W-:Y:S02]  /*28300*/  IMAD.MOV.U32 R6, RZ, RZ, R14 ;  /* 0x000000ffff067224 */ /* 0x000fe400078e000e */
[----:B0-----:R-:W-:-:S05]  /*28310*/  @!P1 IMAD.WIDE R2, R8, 0x4, R2 ;  /* 0x0000000408029825 */ /* 0x001fca00078e0202 */
[----:B------:R1:W2:Y:S02]  /*28320*/  @!P1 LDG.E R7, desc[UR40][R2.64] ;  /* 0x0000002802079981 */ /* 0x0002a4000c1e1900 */
[----:B-1----:R-:W-:-:S06]  /*28330*/  @!P1 IMAD.WIDE R2, R8, 0x4, R4 ;  /* 0x0000000408029825 */ /* 0x002fcc00078e0204 */
[----:B------:R-:W3:Y:S01]  /*28340*/  @!P1 LDG.E R2, desc[UR40][R2.64] ;  /* 0x0000002802029981 */ /* 0x000ee2000c1e1900 */
[----:B------:R-:W-:Y:S01]  /*28350*/  IMAD.MOV.U32 R5, RZ, RZ, RZ ;  /* 0x000000ffff057224 */ /* 0x000fe200078e00ff */
[C---:B------:R-:W-:Y:S02]  /*28360*/  ISETP.GE.U32.AND P2, PT, R9.reuse, 0x2, PT ;  /* 0x000000020900780c */ /* 0x040fe40003f46070 */
[C---:B------:R-:W-:Y:S02]  /*28370*/  ISETP.GE.U32.AND P3, PT, R9.reuse, 0x4, PT ;  /* 0x000000040900780c */ /* 0x040fe40003f66070 */
[C---:B------:R-:W-:Y:S02]  /*28380*/  ISETP.GE.U32.AND P4, PT, R9.reuse, 0x8, PT ;  /* 0x000000080900780c */ /* 0x040fe40003f86070 */
[C---:B------:R-:W-:Y:S01]  /*28390*/  ISETP.GE.U32.AND P5, PT, R9.reuse, 0x10, PT ;  /* 0x000000100900780c */ /* 0x040fe20003fa6070 */
[----:B--2---:R-:W-:Y:S02]  /*283a0*/  @!P1 IMAD.MOV.U32 R25, RZ, RZ, R7 ;  /* 0x000000ffff199224 */ /* 0x004fe400078e0007 */
[----:B---3--:R-:W-:Y:S01]  /*283b0*/  @!P1 IMAD.MOV.U32 R5, RZ, RZ, R2 ;  /* 0x000000ffff059224 */ /* 0x008fe200078e0002 */
[----:B------:R-:W-:-:S03]  /*283c0*/  ISETP.NE.AND P1, PT, R9, RZ, PT ;  /* 0x000000ff0900720c */ /* 0x000fc60003f25270 */
[----:B------:R-:W-:-:S04]  /*283d0*/  IMAD R2, R5, R25, RZ ;  /* 0x0000001905027224 */ /* 0x000fc800078e02ff */
[----:B------:R-:W-:-:S07]  /*283e0*/  IMAD.MOV.U32 R13, RZ, RZ, R2 ;  /* 0x000000ffff0d7224 */ /* 0x000fce00078e0002 */
[----:B------:R-:W-:Y:S05]  /*283f0*/  WARPSYNC.COLLECTIVE R15, `(.L_x_1703) ;  /* 0x000000000f087348 */ /* 0x000fea0003c00000 */
[----:B------:R0:W1:Y:S02]  /*28400*/  SHFL.UP P6, R14, R13, R12, R11 ;  /* 0x0400000c0d0e7389 */ /* 0x00006400000c000b */
[----:B01----:R-:W-:Y:S01]  /*28410*/  ENDCOLLECTIVE ;  /* 0x000000000000791b */ /* 0x003fe20003800000 */
.L_x_1703:
        /* <DEDUP_REMOVED lines=8> */
.L_x_1704:
        /* <DEDUP_REMOVED lines=8> */
.L_x_1705:
        /* <DEDUP_REMOVED lines=8> */
.L_x_1706:
        /* <DEDUP_REMOVED lines=8> */
.L_x_1707:
        /* <DEDUP_REMOVED lines=9> */
.L_x_1708:
[----:B------:R-:W-:Y:S01]  /*286b0*/  IMAD.MOV.U32 R3, RZ, RZ, R14 ;  /* 0x000000ffff037224 */ /* 0x000fe200078e000e */
[----:B------:R-:W-:Y:S06]  /*286c0*/  BRA `(.L_x_1709) ;  /* 0xffffffc800387947 */ /* 0x000fec000383ffff */
.L_x_1593:
[----:B------:R-:W-:Y:S01]  /*286d0*/  BSSY B0, `(.L_x_1710) ;  /* 0x0000008000007945 */ /* 0x000fe20003800000 */
[----:B------:R-:W-:Y:S02]  /*286e0*/  IMAD.MOV.U32 R13, RZ, RZ, R2 ;  /* 0x000000ffff0d7224 */ /* 0x000fe400078e0002 */
[----:B------:R-:W-:Y:S02]  /*286f0*/  IMAD.MOV.U32 R12, RZ, RZ, 0x1 ;  /* 0x00000001ff0c7424 */ /* 0x000fe400078e00ff */
[----:B------:R-:W-:Y:S02]  /*28700*/  IMAD.MOV.U32 R11, RZ, RZ, RZ ;  /* 0x000000ffff0b7224 */ /* 0x000fe400078e00ff */
[----:B------:R-:W-:-:S07]  /*28710*/  IMAD.MOV.U32 R15, RZ, RZ, -0x1 ;  /* 0xffffffffff0f7424 */ /* 0x000fce00078e00ff */
[----:B------:R-:W-:Y:S05]  /*28720*/  WARPSYNC.COLLECTIVE R15, `(.L_x_1711) ;  /* 0x000000000f087348 */ /* 0x000fea0003c00000 */
[----:B------:R0:W1:Y:S02]  /*28730*/  SHFL.UP P6, R14, R13, R12, R11 ;  /* 0x0400000c0d0e7389 */ /* 0x00006400000c000b */
[----:B01----:R-:W-:Y:S01]  /*28740*/  ENDCOLLECTIVE ;  /* 0x000000000000791b */ /* 0x003fe20003800000 */
.L_x_1711:
[----:B------:R-:W-:Y:S05]  /*28750*/  BSYNC B0 ;  /* 0x0000000000007941 */ /* 0x000fea0003800000 */
.L_x_1710:
        /* <DEDUP_REMOVED lines=10> */
.L_x_1712:
        /* <DEDUP_REMOVED lines=8> */
.L_x_1713:
        /* <DEDUP_REMOVED lines=8> */
.L_x_1714:
        /* <DEDUP_REMOVED lines=8> */
.L_x_1715:
        /* <DEDUP_REMOVED lines=9> */
.L_x_1716:
[----:B------:R-:W-:Y:S01]  /*28a10*/  IMAD.MOV.U32 R3, RZ, RZ, R14 ;  /* 0x000000ffff037224 */ /* 0x000fe200078e000e */
[----:B------:R-:W-:Y:S06]  /*28a20*/  BRA `(.L_x_1717) ;  /* 0xffffffc800047947 */ /* 0x000fec000383ffff */
.L_x_1595:
[----:B------:R-:W-:Y:S01]  /*28a30*/  BSSY B0, `(.L_x_1718) ;  /* 0x0000006000007945 */ /* 0x000fe20003800000 */
[----:B------:R-:W-:Y:S01]  /*28a40*/  PLOP3.LUT P6, PT, P6, PT, PT, 0x8, 0x0 ;  /* 0x000000000000781c */ /* 0x000fe200037ce170 */
[----:B------:R-:W-:-:S12]  /*28a50*/  IMAD.MOV.U32 R15, RZ, RZ, -0x1 ;  /* 0xffffffffff0f7424 */ /* 0x000fd800078e00ff */
[----:B0-----:R-:W-:Y:S05]  /*28a60*/  WARPSYNC.COLLECTIVE R15, `(.L_x_1719) ;  /* 0x000000000f087348 */ /* 0x001fea0003c00000 */
[----:B------:R-:W-:Y:S01]  /*28a70*/  VOTE.ANY R14, PT, P6 ;  /* 0x00000000000e7806 */ /* 0x000fe200030e0100 */
[----:B0-----:R-:W-:Y:S06]  /*28a80*/  ENDCOLLECTIVE ;  /* 0x000000000000791b */ /* 0x001fec0003800000 */
.L_x_1719:
[----:B------:R-:W-:Y:S05]  /*28a90*/  BSYNC B0 ;  /* 0x0000000000007941 */ /* 0x000fea0003800000 */
.L_x_1718:
[----:B------:R-:W-:Y:S02]  /*28aa0*/  IMAD.MOV.U32 R3, RZ, RZ, R14 ;  /* 0x000000ffff037224 */ /* 0x000fe400078e000e */
[----:B------:R-:W-:Y:S02]  /*28ab0*/  IMAD.MOV.U32 R13, RZ, RZ, R25 ;  /* 0x000000ffff0d7224 */ /* 0x000fe400078e0019 */
[----:B------:R-:W0:Y:S01]  /*28ac0*/  POPC R6, R3 ;  /* 0x0000000300067309 */ /* 0x000e220000000000 */
[----:B------:R-:W-:Y:S02]  /*28ad0*/  IMAD.MOV.U32 R11, RZ, RZ, 0x1f ;  /* 0x0000001fff0b7424 */ /* 0x000fe400078e00ff */
[----:B------:R-:W-:Y:S02]  /*28ae0*/  IMAD.MOV.U32 R15, RZ, RZ, -0x1 ;  /* 0xffffffffff0f7424 */ /* 0x000fe400078e00ff */
[----:B0-----:R-:W-:Y:S02]  /*28af0*/  IMAD.MOV.U32 R12, RZ, RZ, R6 ;  /* 0x000000ffff0c7224 */ /* 0x001fe400078e0006 */
[----:B------:R-:W-:-:S07]  /*28b00*/  IMAD.IADD R27, R6, 0x1, R27 ;  /* 0x00000001061b7824 */ /* 0x000fce00078e021b */
[----:B------:R-:W-:Y:S05]  /*28b10*/  WARPSYNC.COLLECTIVE R15, `(.L_x_1720) ;  /* 0x000000000f087348 */ /* 0x000fea0003c00000 */
[----:B------:R0:W1:Y:S02]  /*28b20*/  SHFL.IDX P6, R14, R13, R12, R11 ;  /* 0x0000000c0d0e7389 */ /* 0x00006400000c000b */
[----:B01----:R-:W-:Y:S01]  /*28b30*/  ENDCOLLECTIVE ;  /* 0x000000000000791b */ /* 0x003fe20003800000 */
.L_x_1720:
[----:B------:R-:W-:Y:S02]  /*28b40*/  IMAD.MOV.U32 R13, RZ, RZ, R5 ;  /* 0x000000ffff0d7224 */ /* 0x000fe400078e0005 */
[----:B------:R-:W-:-:S07]  /*28b50*/  IMAD.MOV.U32 R25, RZ, RZ, R14 ;  /* 0x000000ffff197224 */ /* 0x000fce00078e000e */
[----:B------:R-:W-:Y:S05]  /*28b60*/  WARPSYNC.COLLECTIVE R15, `(.L_x_1721) ;  /* 0x000000000f087348 */ /* 0x000fea0003c00000 */
[----:B------:R0:W1:Y:S02]  /*28b70*/  SHFL.IDX P6, R14, R13, R12, R11 ;  /* 0x0000000c0d0e7389 */ /* 0x00006400000c000b */
[----:B01----:R-:W-:Y:S01]  /*28b80*/  ENDCOLLECTIVE ;  /* 0x000000000000791b */ /* 0x003fe20003800000 */
.L_x_1721:
[----:B------:R-:W-:Y:S01]  /*28b90*/  IMAD.MOV.U32 R5, RZ, RZ, R14 ;  /* 0x000000ffff057224 */ /* 0x000fe200078e000e */
[----:B------:R-:W-:Y:S06]  /*28ba0*/  BRA `(.L_x_1722) ;  /* 0xffffffc400e47947 */ /* 0x000fec000383ffff */
.L_x_1597:
[----:B------:R-:W-:Y:S01]  /*28bb0*/  BSSY B0, `(.L_x_1723) ;  /* 0x0000008000007945 */ /* 0x000fe20003800000 */
[----:B------:R-:W-:Y:S02]  /*28bc0*/  IMAD.MOV.U32 R13, RZ, RZ, R2 ;  /* 0x000000ffff0d7224 */ /* 0x000fe400078e0002 */
[----:B------:R-:W-:Y:S02]  /*28bd0*/  IMAD.MOV.U32 R12, RZ, RZ, R6 ;  /* 0x000000ffff0c7224 */ /* 0x000fe400078e0006 */
[----:B------:R-:W-:Y:S02]  /*28be0*/  IMAD.MOV.U32 R11, RZ, RZ, 0x1f ;  /* 0x0000001fff0b7424 */ /* 0x000fe400078e00ff */
[----:B------:R-:W-:-:S07]  /*28bf0*/  IMAD.MOV.U32 R15, RZ, RZ, -0x1 ;  /* 0xffffffffff0f7424 */ /* 0x000fce00078e00ff */
[----:B0-23--:R-:W-:Y:S05]  /*28c00*/  WARPSYNC.COLLECTIVE R15, `(.L_x_1724) ;  /* 0x000000000f087348 */ /* 0x00dfea0003c00000 */
[----:B------:R1:W4:Y:S02]  /*28c10*/  SHFL.IDX P6, R14, R13, R12, R11 ;  /* 0x0000000c0d0e7389 */ /* 0x00032400000c000b */
[----:B01234-:R-:W-:Y:S01]  /*28c20*/  ENDCOLLECTIVE ;  /* 0x000000000000791b */ /* 0x01ffe20003800000 */
.L_x_1724:
[----:B------:R-:W-:Y:S05]  /*28c30*/  BSYNC B0 ;  /* 0x0000000000007941 */ /* 0x000fea0003800000 */
.L_x_1723:
[----:B------:R-:W-:Y:S01]  /*28c40*/  IMAD.MOV.U32 R24, RZ, RZ, R14 ;  /* 0x000000ffff187224 */ /* 0x000fe200078e000e */
[----:B------:R-:W-:Y:S06]  /*28c50*/  BRA `(.L_x_1596) ;  /* 0xffffffc400d07947 */ /* 0x000fec000383ffff */
.L_x_1603:
[----:B0-----:R0:W1:Y:S02]  /*28c60*/  SYNCS.PHASECHK.TRANS64.TRYWAIT P0, [R7+URZ+0x19c20], R0 ;  /* 0x019c2000070075a7 */ /* 0x001064000800017f */
[----:B-1----:R-:W-:Y:S05]  /*28c70*/  @!P0 NANOSLEEP.SYNCS 0x989680 ;  /* 0x009896800000895d */ /* 0x002fea0003900000 */
[----:B------:R-:W1:Y:S02]  /*28c80*/  @!P0 SYNCS.PHASECHK.TRANS64 P0, [R7+URZ+0x19c20], R0 ;  /* 0x019c2000070085a7 */ /* 0x000e64000800007f */
[----:B-1----:R-:W-:Y:S05]  /*28c90*/  @!P0 BRA `(.L_x_1603) ;  /* 0xfffffffc00f08947 */ /* 0x002fea000383ffff */
[----:B------:R-:W-:Y:S05]  /*28ca0*/  BRA `(.L_x_1725) ;  /* 0xffffffd000387947 */ /* 0x000fea000383ffff */
.L_x_1604:
        /* <DEDUP_REMOVED lines=11> */
.L_x_1727:
[----:B------:R-:W-:Y:S05]  /*28d60*/  BSYNC B0 ;  /* 0x0000000000007941 */ /* 0x000fea0003800000 */
.L_x_1726:
[----:B------:R-:W-:Y:S05]  /*28d70*/  BRA `(.L_x_1728) ;  /* 0xffffffd000207947 */ /* 0x000fea000383ffff */
.L_x_1605:
[----:B------:R-:W-:Y:S01]  /*28d80*/  BSSY B0, `(.L_x_1729) ;  /* 0x0000006000007945 */ /* 0x000fe20003800000 */
[----:B------:R-:W-:-:S07]  /*28d90*/  IMAD.MOV.U32 R15, RZ, RZ, -0x1 ;  /* 0xffffffffff0f7424 */ /* 0x000fce00078e00ff */
[----:B0-----:R-:W-:Y:S05]  /*28da0*/  WARPSYNC.COLLECTIVE R15, `(.L_x_1730) ;  /* 0x000000000f0c7348 */ /* 0x001fea0003c00000 */
[----:B------:R-:W-:Y:S02]  /*28db0*/  ELECT P6, UR62, PT ;  /* 0x00000000003e782f */ /* 0x000fe400038c0000 */
[----:B------:R-:W-:Y:S01]  /*28dc0*/  MOV R14, UR62 ;  /* 0x0000003e000e7c02 */ /* 0x000fe20008000f00 */
[----:B0-----:R-:W-:Y:S10]  /*28dd0*/  ENDCOLLECTIVE ;  /* 0x000000000000791b */ /* 0x001ff40003800000 */
.L_x_1730:
[----:B------:R-:W-:Y:S05]  /*28de0*/  BSYNC B0 ;  /* 0x0000000000007941 */ /* 0x000fea0003800000 */
.L_x_1729:
[----:B------:R-:W-:Y:S05]  /*28df0*/  BRA `(.L_x_1731) ;  /* 0xffffffd000147947 */ /* 0x000fea000383ffff */
.L_x_1607:
[----:B0-----:R0:W1:Y:S02]  /*28e00*/  SYNCS.PHASECHK.TRANS64.TRYWAIT P1, [R5+URZ+0x19c40], R0 ;  /* 0x019c4000050075a7 */ /* 0x001064000802017f */
[----:B-1----:R-:W-:Y:S05]  /*28e10*/  @!P1 NANOSLEEP.SYNCS 0x989680 ;  /* 0x009896800000995d */ /* 0x002fea0003900000 */
[----:B------:R-:W1:Y:S02]  /*28e20*/  @!P1 SYNCS.PHASECHK.TRANS64 P1, [R5+URZ+0x19c40], R0 ;  /* 0x019c4000050095a7 */ /* 0x000e64000802007f */
[----:B-1----:R-:W-:Y:S05]  /*28e30*/  @!P1 BRA `(.L_x_1607) ;  /* 0xfffffffc00f09947 */ /* 0x002fea000383ffff */
[----:B------:R-:W-:Y:S05]  /*28e40*/  BRA `(.L_x_1732) ;  /* 0xffffffd000347947 */ /* 0x000fea000383ffff */
.L_x_1609:
[----:B-1----:R1:W2:Y:S02]  /*28e50*/  SYNCS.PHASECHK.TRANS64.TRYWAIT P1, [R3+URZ+0x19c40], R2 ;  /* 0x019c4002030075a7 */ /* 0x0022a4000802017f */
[----:B--2---:R-:W-:Y:S05]  /*28e60*/  @!P1 NANOSLEEP.SYNCS 0x989680 ;  /* 0x009896800000995d */ /* 0x004fea0003900000 */
[----:B------:R-:W2:Y:S02]  /*28e70*/  @!P1 SYNCS.PHASECHK.TRANS64 P1, [R3+URZ+0x19c40], R2 ;  /* 0x019c4002030095a7 */ /* 0x000ea4000802007f */
[----:B--2---:R-:W-:Y:S05]  /*28e80*/  @!P1 BRA `(.L_x_1609) ;  /* 0xfffffffc00f09947 */ /* 0x004fea000383ffff */
[----:B------:R-:W-:Y:S05]  /*28e90*/  BRA `(.L_x_1733) ;  /* 0xffffffd000407947 */ /* 0x000fea000383ffff */
.L_x_1611:
[----:B--2---:R2:W3:Y:S02]  /*28ea0*/  SYNCS.PHASECHK.TRANS64.TRYWAIT P1, [R5+URZ+0x19c60], R0 ;  /* 0x019c6000050075a7 */ /* 0x0044e4000802017f */
[----:B---3--:R-:W-:Y:S05]  /*28eb0*/  @!P1 NANOSLEEP.SYNCS 0x989680 ;  /* 0x009896800000995d */ /* 0x008fea0003900000 */
[----:B------:R-:W3:Y:S02]  /*28ec0*/  @!P1 SYNCS.PHASECHK.TRANS64 P1, [R5+URZ+0x19c60], R0 ;  /* 0x019c6000050095a7 */ /* 0x000ee4000802007f */
[----:B---3--:R-:W-:Y:S05]  /*28ed0*/  @!P1 BRA `(.L_x_1611) ;  /* 0xfffffffc00f09947 */ /* 0x008fea000383ffff */
[----:B------:R-:W-:Y:S05]  /*28ee0*/  BRA `(.L_x_1734) ;  /* 0xffffffd0003c7947 */ /* 0x000fea000383ffff */
.L_x_1613:
[----:B---3--:R3:W4:Y:S02]  /*28ef0*/  SYNCS.PHASECHK.TRANS64.TRYWAIT P1, [R3+URZ+0x19c60], R2 ;  /* 0x019c6002030075a7 */ /* 0x008724000802017f */
[----:B----4-:R-:W-:Y:S05]  /*28f00*/  @!P1 NANOSLEEP.SYNCS 0x989680 ;  /* 0x009896800000995d */ /* 0x010fea0003900000 */
[----:B------:R-:W4:Y:S02]  /*28f10*/  @!P1 SYNCS.PHASECHK.TRANS64 P1, [R3+URZ+0x19c60], R2 ;  /* 0x019c6002030095a7 */ /* 0x000f24000802007f */
[----:B----4-:R-:W-:Y:S05]  /*28f20*/  @!P1 BRA `(.L_x_1613) ;  /* 0xfffffffc00f09947 */ /* 0x010fea000383ffff */
[----:B------:R-:W-:Y:S05]  /*28f30*/  BRA `(.L_x_1735) ;  /* 0xffffffd000387947 */ /* 0x000fea000383ffff */
.L_x_1615:
[----:B----4-:R4:W0:Y:S02]  /*28f40*/  SYNCS.PHASECHK.TRANS64.TRYWAIT P1, [R5+URZ+0x19c80], R0 ;  /* 0x019c8000050075a7 */ /* 0x010824000802017f */
[----:B0-----:R-:W-:Y:S05]  /*28f50*/  @!P1 NANOSLEEP.SYNCS 0x989680 ;  /* 0x009896800000995d */ /* 0x001fea0003900000 */
[----:B------:R-:W0:Y:S02]  /*28f60*/  @!P1 SYNCS.PHASECHK.TRANS64 P1, [R5+URZ+0x19c80], R0 ;  /* 0x019c8000050095a7 */ /* 0x000e24000802007f */
[----:B0-----:R-:W-:Y:S05]  /*28f70*/  @!P1 BRA `(.L_x_1615) ;  /* 0xfffffffc00f09947 */ /* 0x001fea000383ffff */
[----:B------:R-:W-:Y:S05]  /*28f80*/  BRA `(.L_x_1736) ;  /* 0xffffffd000347947 */ /* 0x000fea000383ffff */
.L_x_1737:
        /* <DEDUP_REMOVED lines=15> */
.L_x_2542:


//--------------------- .text._ZN7cutlass13device_kernelIN5flash11enable_sm90INS1_16FlashAttnFwdSm90INS1_25CollectiveMainloopFwdSm90ILi2EN4cute5tupleIJNS5_1CILi1EEES8_S8_EEENS6_IJNS7_ILi192EEENS7_ILi128EEENS7_ILi96EEEEEELi96ENS_12float_e4m3_tEfNS_4arch4Sm90ELb1ELb0ELb1ELb0ELb1ELb0ELb0ELb1ELb1ELb1ELb1ELb0EEENS1_21CollectiveEpilogueFwdINS6_IJSA_SC_SB_EEES9_NS_10bfloat16_tESG_Li384ELb0ELb1ELb1ELb1EEENS1_19SingleTileSchedulerILb0ELb1ELb1ELi192EEEEEEEEEvNT_6ParamsE --------------------------
	.section	.text._ZN7cutlass13device_kernelIN5flash11enable_sm90INS1_16FlashAttnFwdSm90INS1_25CollectiveMainloopFwdSm90ILi2EN4cute5tupleIJNS5_1CILi1EEES8_S8_EEENS6_IJNS7_ILi192EEENS7_ILi128EEENS7_ILi96EEEEEELi96ENS_12float_e4m3_tEfNS_4arch4Sm90ELb1ELb0ELb1ELb0ELb1ELb0ELb0ELb1ELb1ELb1ELb1ELb0EEENS1_21CollectiveEpilogueFwdINS6_IJSA_SC_SB_EEES9_NS_10bfloat16_tESG_Li384ELb0ELb1ELb1ELb1EEENS1_19SingleTileSchedulerILb0ELb1ELb1ELi192EEEEEEEEEvNT_6ParamsE,"ax",@progbits
	.align	128
.text._ZN7cutlass13device_kernelIN5flash11enable_sm90INS1_16FlashAttnFwdSm90INS1_25CollectiveMainloopFwdSm90ILi2EN4cute5tupleIJNS5_1CILi1EEES8_S8_EEENS6_IJNS7_ILi192EEENS7_ILi128EEENS7_ILi96EEEEEELi96ENS_12float_e4m3_tEfNS_4arch4Sm90ELb1ELb0ELb1ELb0ELb1ELb0ELb0ELb1ELb1ELb1ELb1ELb0EEENS1_21CollectiveEpilogueFwdINS6_IJSA_SC_SB_EEES9_NS_10bfloat16_tESG_Li384ELb0ELb1ELb1ELb1EEENS1_19SingleTileSchedulerILb0ELb1ELb1ELi192EEEEEEEEEvNT_6ParamsE:
        .type           _ZN7cutlass13device_kernelIN5flash11enable_sm90INS1_16FlashAttnFwdSm90INS1_25CollectiveMainloopFwdSm90ILi2EN4cute5tupleIJNS5_1CILi1EEES8_S8_EEENS6_IJNS7_ILi192EEENS7_ILi128EEENS7_ILi96EEEEEELi96ENS_12float_e4m3_tEfNS_4arch4Sm90ELb1ELb0ELb1ELb0ELb1ELb0ELb0ELb1ELb1ELb1ELb1ELb0EEENS1_21CollectiveEpilogueFwdINS6_IJSA_SC_SB_EEES9_NS_10bfloat16_tESG_Li384ELb0ELb1ELb1ELb1EEENS1_19SingleTileSchedulerILb0ELb1ELb1ELi192EEEEEEEEEvNT_6ParamsE,@function
        .size           _ZN7cutlass13device_kernelIN5flash11enable_sm90INS1_16FlashAttnFwdSm90INS1_25CollectiveMainloopFwdSm90ILi2EN4cute5tupleIJNS5_1CILi1EEES8_S8_EEENS6_IJNS7_ILi192EEENS7_ILi128EEENS7_ILi96EEEEEELi96ENS_12float_e4m3_tEfNS_4arch4Sm90ELb1ELb0ELb1ELb0ELb1ELb0ELb0ELb1ELb1ELb1ELb1ELb0EEENS1_21CollectiveEpilogueFwdINS6_IJSA_SC_SB_EEES9_NS_10bfloat16_tESG_Li384ELb0ELb1ELb1ELb1EEENS1_19SingleTileSchedulerILb0ELb1ELb1ELi192EEEEEEEEEvNT_6ParamsE,(.L_x_2543 - _ZN7cutlass13device_kernelIN5flash11enable_sm90INS1_16FlashAttnFwdSm90INS1_25CollectiveMainloopFwdSm90ILi2EN4cute5tupleIJNS5_1CILi1EEES8_S8_EEENS6_IJNS7_ILi192EEENS7_ILi128EEENS7_ILi96EEEEEELi96ENS_12float_e4m3_tEfNS_4arch4Sm90ELb1ELb0ELb1ELb0ELb1ELb0ELb0ELb1ELb1ELb1ELb1ELb0EEENS1_21CollectiveEpilogueFwdINS6_IJSA_SC_SB_EEES9_NS_10bfloat16_tESG_Li384ELb0ELb1ELb1ELb1EEENS1_19SingleTileSchedulerILb0ELb1ELb1ELi192EEEEEEEEEvNT_6ParamsE)
        .other          _ZN7cutlass13device_kernelIN5flash11enable_sm90INS1_16FlashAttnFwdSm90INS1_25CollectiveMainloopFwdSm90ILi2EN4cute5tupleIJNS5_1CILi1EEES8_S8_EEENS6_IJNS7_ILi192EEENS7_ILi128EEENS7_ILi96EEEEEELi96ENS_12float_e4m3_tEfNS_4arch4Sm90ELb1ELb0ELb1ELb0ELb1ELb0ELb0ELb1ELb1ELb1ELb1ELb0EEENS1_21CollectiveEpilogueFwdINS6_IJSA_SC_SB_EEES9_NS_10bfloat16_tESG_Li384ELb0ELb1ELb1ELb1EEENS1_19SingleTileSchedulerILb0ELb1ELb1ELi192EEEEEEEEEvNT_6ParamsE,@"STO_CUDA_ENTRY STV_DEFAULT"
_ZN7cutlass13device_kernelIN5flash11enable_sm90INS1_16FlashAttnFwdSm90INS1_25CollectiveMainloopFwdSm90ILi2EN4cute5tupleIJNS5_1CILi1EEES8_S8_EEENS6_IJNS7_ILi192EEENS7_ILi128EEENS7_ILi96EEEEEELi96ENS_12float_e4m3_tEfNS_4arch4Sm90ELb1ELb0ELb1ELb0ELb1ELb0ELb0ELb1ELb1ELb1ELb1ELb0EEENS1_21CollectiveEpilogueFwdINS6_IJSA_SC_SB_EEES9_NS_10bfloat16_tESG_Li384ELb0ELb1ELb1ELb1EEENS1_19SingleTileSchedulerILb0ELb1ELb1ELi192EEEEEEEEEvNT_6ParamsE:
        /* <DEDUP_REMOVED lines=45> */
.L_x_1738:
        /* <DEDUP_REMOVED lines=22> */
.L_x_1739:
        /* <DEDUP_REMOVED lines=18> */
.L_x_1740:
        /* <DEDUP_REMOVED lines=22> */
.L_x_1741:
        /* <DEDUP_REMOVED lines=23> */
.L_x_1742:
        /* <DEDUP_REMOVED lines=9> */
.L_x_1745:
        /* <DEDUP_REMOVED lines=18> */
[----:B------:R-:W0:Y:S01]  /*09d0*/  S2UR UR46, SR_CTAID.X ;  /* 0x00000000002e79c3 */ /* 0x000e220000002500 */
[----:B------:R-:W-:Y:S01]  /*09e0*/  ULDC UR4, c[0x0][0x448] ;  /* 0x0001120000047ab9 */ /* 0x000fe20000000800 */
[----:B------:R-:W-:Y:S01]  /*09f0*/  ULDC UR37, c[0x0][0x424] ;  /* 0x0001090000257ab9 */ /* 0x000fe20000000800 */
[----:B------:R-:W-:Y:S01]  /*0a00*/  UISETP.NE.AND UP1, UPT, UR4, 0x1, UPT ;  /* 0x000000010400788c */ /* 0x000fe2000bf25270 */
[----:B------:R-:W-:Y:S02]  /*0a10*/  ULDC UR7, c[0x0][0x288] ;  /* 0x0000a20000077ab9 */ /* 0x000fe40000000800 */
[----:B------:R-:W-:Y:S01]  /*0a20*/  ULDC.64 UR4, c[0x0][0x418] ;  /* 0x0001060000047ab9 */ /* 0x000fe20000000a00 */
[----:B------:R-:W-:Y:S02]  /*0a30*/  UIADD3 UR7, -UR7, 0x80, URZ ;  /* 0x0000008007077890 */ /* 0x000fe4000fffe13f */
[----:B------:R-:W-:Y:S01]  /*0a40*/  UISETP.NE.U32.AND UP0, UPT, UR4, URZ, UPT ;  /* 0x0000003f0400728c */ /* 0x000fe2000bf05070 */
[----:B------:R-:W-:Y:S01]  /*0a50*/  ULDC UR8, c[0x0][0x2f0] ;  /* 0x0000bc0000087ab9 */ /* 0x000fe20000000800 */
[----:B------:R-:W-:-:S02]  /*0a60*/  UP2UR UR43, UPR, URZ, 0x2 ;  /* 0x000000023f2b7883 */ /* 0x000fc40008000000 */
[----:B------:R-:W-:Y:S01]  /*0a70*/  UISETP.NE.AND.EX UP0, UPT, UR5, URZ, UPT, UP0 ;  /* 0x0000003f0500728c */ /* 0x000fe2000bf05300 */
[----:B------:R-:W-:Y:S02]  /*0a80*/  @UP1 ULDC UR9, c[0x0][0x450] ;  /* 0x0001140000091ab9 */ /* 0x000fe40000000800 */
[----:B------:R-:W-:Y:S01]  /*0a90*/  @UP1 ULDC UR5, c[0x0][0x44c] ;  /* 0x0001130000051ab9 */ /* 0x000fe20000000800 */
[----:B------:R-:W-:Y:S02]  /*0aa0*/  USEL UR37, UR37, 0x1, UP0 ;  /* 0x0000000125257887 */ /* 0x000fe40008000000 */
[----:B------:R-:W-:Y:S02]  /*0ab0*/  USHF.R.U32.HI UR10, URZ, 0x10, UR40 ;  /* 0x000000103f0a7899 */ /* 0x000fe40008011628 */
[----:B------:R-:W-:Y:S02]  /*0ac0*/  UIMAD UR7, UR37, UR8, UR7 ;  /* 0x00000008250772a4 */ /* 0x000fe4000f8e0207 */
[----:B0-----:R-:W-:-:S02]  /*0ad0*/  UIMAD UR46, UR46, 0xc0, URZ ;  /* 0x000000c02e2e78a4 */ /* 0x001fc4000f8e023f */
[----:B------:R-:W-:Y:S02]  /*0ae0*/  ULOP3.LUT UR40, UR40, 0xffff, URZ, 0xc0, !UPT ;  /* 0x0000ffff28287892 */ /* 0x000fe4000f8ec03f */
[----:B------:R-:W-:Y:S02]  /*0af0*/  @UP1 UIADD3 UR4, UR46, 0xbf, URZ ;  /* 0x000000bf2e041890 */ /* 0x000fe4000fffe03f */
[----:B------:R-:W-:Y:S02]  /*0b00*/  UIADD3 UR6, UR46, 0xbf, URZ ;  /* 0x000000bf2e067890 */ /* 0x000fe4000fffe03f */
[----:B------:R-:W-:Y:S02]  /*0b10*/  UIMAD.WIDE.U32 UR4, UR4, UR5, URZ ;  /* 0x00000005040472a5 */ /* 0x000fe4000f8e003f */
[----:B------:R-:W-:Y:S02]  /*0b20*/  UIMAD UR4, UR37, UR8, 0x7f ;  /* 0x0000007f250474a4 */ /* 0x000fe4000f8e0208 */
[----:B------:R-:W-:-:S02]  /*0b30*/  @UP1 USHF.R.U32.HI UR6, URZ, UR9, UR5 ;  /* 0x000000093f061299 */ /* 0x000fc40008011605 */
[----:B------:R-:W-:Y:S02]  /*0b40*/  USHF.R.S32.HI UR5, URZ, 0x1f, UR4 ;  /* 0x0000001f3f057899 */ /* 0x000fe40008011404 */
[----:B------:R-:W-:Y:S02]  /*0b50*/  UIADD3 UR6, UR7, UR6, URZ ;  /* 0x0000000607067290 */ /* 0x000fe4000fffe03f */
[----:B------:R-:W-:Y:S02]  /*0b60*/  ULEA.HI UR5, UR5, UR4, URZ, 0x7 ;  /* 0x0000000405057291 */ /* 0x000fe4000f8f383f */
[----:B------:R-:W-:Y:S02]  /*0b70*/  USHF.R.S32.HI UR7, URZ, 0x1f, UR6 ;  /* 0x0000001f3f077899 */ /* 0x000fe40008011406 */
[----:B------:R-:W-:Y:S02]  /*0b80*/  USHF.R.S32.HI UR5, URZ, 0x7, UR5 ;  /* 0x000000073f057899 */ /* 0x000fe40008011405 */
[----:B------:R-:W-:Y:S01]  /*0b90*/  ULEA.HI UR7, UR7, UR6, URZ, 0x7 ;  /* 0x0000000607077291 */ /* 0x000fe2000f8f383f */
[----:B------:R-:W-:-:S03]  /*0ba0*/  UMOV UR4, URZ ;  /* 0x0000003f00047c82 */ /* 0x000fc60008000000 */
[----:B------:R-:W-:-:S04]  /*0bb0*/  USHF.R.S32.HI UR7, URZ, 0x7, UR7 ;  /* 0x000000073f077899 */ /* 0x000fc80008011407 */
[----:B------:R-:W-:-:S04]  /*0bc0*/  UISETP.LT.AND UP0, UPT, UR5, UR7, UPT ;  /* 0x000000070500728c */ /* 0x000fc8000bf01270 */
[----:B------:R-:W-:Y:S02]  /*0bd0*/  USEL UR9, UR5, UR7, UP0 ;  /* 0x0000000705097287 */ /* 0x000fe40008000000 */
[----:B------:R-:W-:Y:S02]  /*0be0*/  UISETP.NE.AND UP0, UPT, UR10, URZ, UPT ;  /* 0x0000003f0a00728c */ /* 0x000fe4000bf05270 */
[----:B------:R-:W-:-:S06]  /*0bf0*/  UISETP.GE.AND UP1, UPT, UR9, 0x1, UPT ;  /* 0x000000010900788c */ /* 0x000fcc000bf26270 */
[----:B------:R-:W-:-:S03]  /*0c00*/  PLOP3.LUT P0, PT, PT, PT, UP1, 0x80, 0x0 ;  /* 0x000000000000781c */ /* 0x000fc60003f0f018 */
[----:B------:R-:W-:-:S10]  /*0c10*/  @!UP0 ULDC UR10, c[0x0][0x9f0] ;  /* 0x00027c00000a8ab9 */ /* 0x000fd40000000800 */
[----:B------:R-:W-:Y:S05]  /*0c20*/  @!P0 BRA `(.L_x_1747) ;  /* 0x0000000000848947 */ /* 0x000fea0003800000 */
[----:B------:R-:W-:Y:S01]  /*0c30*/  IMAD.U32 R3, RZ, RZ, UR10 ;  /* 0x0000000aff037e24 */ /* 0x000fe2000f8e00ff */
[----:B------:R-:W-:Y:S01]  /*0c40*/  UIADD3 UR6, UR10, -0x1, UR9 ;  /* 0xffffffff0a067890 */ /* 0x000fe2000fffe009 */
[----:B------:R-:W-:-:S03]  /*0c50*/  UMOV UR4, URZ ;  /* 0x0000003f00047c82 */ /* 0x000fc60008000000 */
        /* <DEDUP_REMOVED lines=30> */
.L_x_1747:
[----:B------:R-:W-:Y:S01]  /*0e40*/  UIMAD UR40, UR40, UR4, URZ ;  /* 0x00000004282872a4 */ /* 0x000fe2000f8e023f */
[----:B------:R-:W-:Y:S01]  /*0e50*/  IMAD.U32 R0, RZ, RZ, UR9 ;  /* 0x00000009ff007e24 */ /* 0x000fe2000f8e00ff */
[----:B------:R-:W-:Y:S01]  /*0e60*/  USHF.R.S32.HI UR45, URZ, 0x1f, UR42 ;  /* 0x0000001f3f2d7899 */ /* 0x000fe2000801142a */
[----:B------:R-:W-:Y:S01]  /*0e70*/  IMAD.U32 R3, RZ, RZ, UR4 ;  /* 0x00000004ff037e24 */ /* 0x000fe2000f8e00ff */
[----:B------:R-:W-:Y:S01]  /*0e80*/  PLOP3.LUT P0, PT, PT, PT, PT, 0x80, 0x0 ;  /* 0x000000000000781c */ /* 0x000fe20003f0f070 */
[----:B------:R-:W-:Y:S01]  /*0e90*/  VIADD R22, R22, 0xffffff80 ;  /* 0xffffff8016167836 */ /* 0x000fe20000000000 */
[----:B------:R-:W-:Y:S02]  /*0ea0*/  CS2R R14, SRZ ;  /* 0x00000000000e7805 */ /* 0x000fe4000001ff00 */
[----:B------:R-:W-:Y:S02]  /*0eb0*/  CS2R R94, SRZ ;  /* 0x00000000005e7805 */ /* 0x000fe4000001ff00 */
[----:B------:R-:W-:-:S02]  /*0ec0*/  VIADDMNMX R0, R3, UR40, R0, PT ;  /* 0x0000002803007c46 */ /* 0x000fc4000b800100 */
[----:B------:R-:W-:Y:S02]  /*0ed0*/  CS2R R2, SRZ ;  /* 0x0000000000027805 */ /* 0x000fe4000001ff00 */
[----:B------:R-:W-:Y:S02]  /*0ee0*/  CS2R R90, SRZ ;  /* 0x00000000005a7805 */ /* 0x000fe4000001ff00 */
[----:B------:R-:W-:Y:S02]  /*0ef0*/  MOV R93, RZ ;  /* 0x000000ff005d7202 */ /* 0x000fe40000000f00 */
[----:B------:R-:W-:Y:S02]  /*0f00*/  CS2R R4, SRZ ;  /* 0x0000000000047805 */ /* 0x000fe4000001ff00 */
[----:B------:R-:W-:Y:S01]  /*0f10*/  R2UR UR47, R0 ;  /* 0x00000000002f72ca */ /* 0x000fe200000e0000 */
        /* <DEDUP_REMOVED lines=20> */
[----:B------:R-:W-:Y:S02]  /*1060*/  CS2R R126, SRZ ;  /* 0x00000000007e7805 */ /* 0x000fe4000001ff00 */
[----:B------:R-:W-:Y:S02]  /*1070*/  CS2R R122, SRZ ;  /* 0x00000000007a7805 */ /* 0x000fe4000001ff00 */
[----:B------:R-:W-:Y:S01]  /*1080*/  CS2R R132, SRZ ;  /* 0x0000000000847805 */ /* 0x000fe2000001ff00 */
[----:B------:R-:W-:Y:S01]  /*1090*/  IMAD.MOV.U32 R51, RZ, RZ, RZ ;  /* 0x000000ffff337224 */ /* 0x000fe200078e00ff */
[----:B------:R-:W-:-:S02]  /*10a0*/  CS2R R134, SRZ ;  /* 0x0000000000867805 */ /* 0x000fc4000001ff00 */
[----:B------:R-:W-:Y:S01]  /*10b0*/  CS2R R130, SRZ ;  /* 0x0000000000827805 */ /* 0x000fe2000001ff00 */
[----:B------:R-:W-:Y:S02]  /*10c0*/  IMAD.MOV.U32 R20, RZ, RZ, RZ ;  /* 0x000000ffff147224 */ /* 0x000fe400078e00ff */
[----:B------:R-:W-:Y:S05]  /*10d0*/  @!P1 BRA `(.L_x_1748) ;  /* 0x0000008c00409947 */ /* 0x000fea0003800000 */
        /* <DEDUP_REMOVED lines=34> */
.L_x_1749:
        /* <DEDUP_REMOVED lines=14> */
[----:B------:R-:W-:Y:S02]  /*13e0*/  @UP1 UIMAD UR12, UR45, UR16, URZ ;  /* 0x000000102d0c12a4 */ /* 0x000fe4000f8e023f */
[----:B------:R-:W-:Y:S02]  /*13f0*/  @UP0 UIMAD UR15, UR42, UR15, UR8 ;  /* 0x0000000f2a0f02a4 */ /* 0x000fe4000f8e0208 */
[----:B------:R-:W-:Y:S02]  /*1400*/  @UP1 UIMAD.WIDE.U32 UR8, UR42, UR16, URZ ;  /* 0x000000102a0812a5 */ /* 0x000fe4000f8e003f */
        /* <DEDUP_REMOVED lines=10> */
[----:B------:R-:W-:Y:S02]  /*14b0*/  @UP0 UIMAD UR14, UR36, UR19, UR14 ;  /* 0x00000013240e02a4 */ /* 0x000fe4000f8e020e */
[----:B------:R-:W-:Y:S02]  /*14c0*/  @UP0 UIMAD.WIDE.U32 UR10, UR36, UR18, UR10 ;  /* 0x00000012240a02a5 */ /* 0x000fe4000f8e000a */
[----:B------:R-:W-:Y:S02]  /*14d0*/  @UP1 UIMAD.WIDE.U32 UR12, UR36, UR12, UR8 ;  /* 0x0000000c240c12a5 */ /* 0x000fe4000f8e0008 */
[----:B------:R-:W-:-:S02]  /*14e0*/  @UP0 UIADD3 UR9, UR11, UR14, URZ ;  /* 0x0000000e0b090290 */ /* 0x000fc4000fffe03f */
[----:B------:R-:W-:Y:S02]  /*14f0*/  @UP0 ULEA UR6, UP2, UR10, UR6, 0x2 ;  /* 0x000000060a060291 */ /* 0x000fe4000f84103f */
[----:B------:R-:W-:Y:S02]  /*1500*/  @UP1 UIADD3 UR8, UR13, UR15, URZ ;  /* 0x0000000f0d081290 */ /* 0x000fe4000fffe03f */
[----:B------:R-:W-:Y:S02]  /*1510*/  @UP1 ULEA UR4, UP3, UR12, UR4, 0x2 ;  /* 0x000000040c041291 */ /* 0x000fe4000f86103f */
[----:B------:R-:W-:Y:S01]  /*1520*/  @UP0 ULEA.HI.X UR7, UR10, UR7, UR9, 0x2, UP2 ;  /* 0x000000070a070291 */ /* 0x000fe200090f1409 */
[----:B------:R-:W-:Y:S01]  /*1530*/  MOV R2, UR6 ;  /* 0x0000000600027c02 */ /* 0x000fe20008000f00 */
        /* <DEDUP_REMOVED lines=12> */
.L_x_1846:
[----:B------:R-:W-:-:S06]  /*1600*/  ULOP3.LUT UR4, UR41, 0x1, URZ, 0xfc, !UPT ;  /* 0x0000000129047892 */ /* 0x000fcc000f8efc3f */
[----:B------:R-:W-:-:S05]  /*1610*/  IMAD.U32 R2, RZ, RZ, UR4 ;  /* 0x00000004ff027e24 */ /* 0x000fca000f8e00ff */
[----:B------:R-:W-:-:S13]  /*1620*/  ISETP.NE.AND P0, PT, R2, 0x3, PT ;  /* 0x000000030200780c */ /* 0x000fda0003f05270 */
[----:B------:R-:W-:Y:S05]  /*1630*/  @!P0 BRA `(.L_x_1751) ;  /* 0x0000000000048947 */ /* 0x000fea0003800000 */
[----:B------:R-:W-:Y:S01]  /*1640*/  BPT.TRAP 0x1 ;  /* 0x000000040000795c */ /* 0x000fe20000300000 */
.L_x_1751:
[----:B------:R1:W2:Y:S01]  /*1650*/  SYNCS.PHASECHK.TRANS64.TRYWAIT P1, [UR44+0x17030], R6 ;  /* 0x01703006ff0075a7 */ /* 0x0002a2000802016c */
[----:B------:R-:W-:Y:S05]  /*1660*/  @!P0 BRA `(.L_x_1752) ;  /* 0x0000000000048947 */ /* 0x000fea0003800000 */
[----:B------:R-:W-:Y:S01]  /*1670*/  BPT.TRAP 0x1 ;  /* 0x000000040000795c */ /* 0x000fe20000300000 */
.L_x_1752:
[----:B------:R-:W-:-:S05]  /*1680*/  IMAD.U32 R4, RZ, RZ, UR49 ;  /* 0x00000031ff047e24 */ /* 0x000fca000f8e00ff */
[----:B------:R-:W-:Y:S01]  /*1690*/  LOP3.LUT R4, R4, 0x10000, RZ, 0xfc, !PT ;  /* 0x0001000004047812 */ /* 0x000fe200078efcff */
[----:B--2---:R-:W-:Y:S06]  /*16a0*/  @P1 BRA `(.L_x_1753) ;  /* 0x0000000000081947 */ /* 0x004fec0003800000 */
[----:B------:R-:W2:Y:S02]  /*16b0*/  SYNCS.PHASECHK.TRANS64.TRYWAIT P1, [UR44+0x17030], R6 ;  /* 0x01703006ff0075a7 */ /* 0x000ea4000802016c */
[----:B--2---:R-:W-:Y:S05]  /*16c0*/  @!P1 BRA `(.L_x_1754) ;  /* 0x000000e4003c9947 */ /* 0x004fea0003800000 */
.L_x_1753:
[----:B------:R-:W-:Y:S05]  /*16d0*/  WARPSYNC.ALL ;  /* 0x0000000000007948 */ /* 0x000fea0003800000 */
[----:B------:R-:W-:Y:S01]  /*16e0*/  IMAD.MOV.U32 R5, RZ, RZ, -0x3ffffff0 ;  /* 0xc0000010ff057424 */ /* 0x000fe200078e00ff */
[----:B------:R-:W-:-:S04]  /*16f0*/  UIADD3 UR4, UR44, 0x10c00, URZ ;  /* 0x00010c002c047890 */ /* 0x000fc8000fffe03f */
[----:B------:R-:W-:Y:S01]  /*1700*/  R2UR UR5, R5 ;  /* 0x00000000050572ca */ /* 0x000fe200000e0000 */
[----:B------:R-:W-:Y:S01]  /*1710*/  WARPGROUP.ARRIVE ;  /* 0x00000000000079c5 */ /* 0x000fe20000000000 */
[----:B------:R-:W-:Y:S01]  /*1720*/  UMOV UR7, 0xc0000010 ;  /* 0xc000001000077882 */ /* 0x000fe20000000000 */
[----:B------:R-:W-:Y:S01]  /*1730*/  USHF.R.U32.HI UR6, URZ, 0x4, UR4 ;  /* 0x000000043f067899 */ /* 0x000fe20008011604 */
[C---:B------:R-:W-:Y:S01]  /*1740*/  R2UR UR12, R4.reuse ;  /* 0x00000000040c72ca */ /* 0x040fe200000e0000 */
[----:B------:R-:W-:Y:S01]  /*1750*/  UMOV UR9, 0xc0000010 ;  /* 0xc000001000097882 */ /* 0x000fe20000000000 */
[----:B------:R-:W-:Y:S01]  /*1760*/  R2UR UR4, R4 ;  /* 0x00000000040472ca */ /* 0x000fe200000e0000 */
[----:B------:R-:W-:Y:S01]  /*1770*/  ULOP3.LUT UR6, UR6, 0x3fff, URZ, 0xc0, !UPT ;  /* 0x00003fff06067892 */ /* 0x000fe2000f8ec03f */
[----:B------:R-:W-:Y:S01]  /*1780*/  UMOV UR11, 0xc0000010 ;  /* 0xc0000010000b7882 */ /* 0x000fe20000000000 */
[----:B------:R-:W-:Y:S02]  /*1790*/  UMOV UR13, 0xc0000010 ;  /* 0xc0000010000d7882 */ /* 0x000fe40000000000 */
[----:B------:R-:W-:Y:S01]  /*17a0*/  ULOP3.LUT UR20, UR6, 0x10000, URZ, 0xfc, !UPT ;  /* 0x0001000006147892 */ /* 0x000fe2000f8efc3f */
[----:B------:R-:W-:-:S03]  /*17b0*/  UMOV UR15, 0xc0000010 ;  /* 0xc0000010000f7882 */ /* 0x000fc60000000000 */
[----:B------:R-:W-:Y:S02]  /*17c0*/  UIADD3 UR10, UR20, 0x100, URZ ;  /* 0x00000100140a7890 */ /* 0x000fe4000fffe03f */
[----:B------:R-:W-:Y:S01]  /*17d0*/  UIADD3 UR8, UR12, 0x180, URZ ;  /* 0x000001800c087890 */ /* 0x000fe2000fffe03f */
[----:B------:R-:W-:Y:S01]  /*17e0*/  UMOV UR6, UR20 ;  /* 0x0000001400067c82 */ /* 0x000fe20008000000 */
[----:B------:R-:W-:Y:S01]  /*17f0*/  UIADD3 UR12, UR12, 0x300, URZ ;  /* 0x000003000c0c7890 */ /* 0x000fe2000fffe03f */
[----:B------:R-:W-:Y:S01]  /*1800*/  QGMMA.64x128x32.F32.E4M3.E4M3 R24, gdesc[UR4], RZ, !UPT, gsb0 ;  /* 0x01e00000041879f3 */ /* 0x000fe2000c0008ff */
[----:B------:R-:W-:Y:S02]  /*1810*/  UIADD3 UR14, UR20, 0x200, URZ ;  /* 0x00000200140e7890 */ /* 0x000fe4000fffe03f */
        /* <DEDUP_REMOVED lines=9> */
.L_x_1755:
[----:B------:R-:W-:Y:S01]  /*18b0*/  LOP3.LUT R7, R19, 0xffffff80, RZ, 0xc0, !PT ;  /* 0xffffff8013077812 */ /* 0x000fe200078ec0ff */
[C---:B------:R-:W-:Y:S01]  /*18c0*/  FMUL.FTZ R2, R0.reuse, R24 ;  /* 0x0000001800027220 */ /* 0x040fe20000410000 */
[----:B------:R-:W-:Y:S01]  /*18d0*/  LEA.HI R89, R89, R22, RZ, 0x2 ;  /* 0x0000001659597211 */ /* 0x000fe200078f10ff */
[C---:B------:R-:W-:Y:S01]  /*18e0*/  FMUL.FTZ R21, R0.reuse, R25 ;  /* 0x0000001900157220 */ /* 0x040fe20000410000 */
[----:B------:R-:W-:Y:S01]  /*18f0*/  FMUL.FTZ R10, R0, R31 ;  /* 0x0000001f000a7220 */ /* 0x000fe20000410000 */
[----:B------:R-:W-:Y:S01]  /*1900*/  IMAD.IADD R7, R22, 0x1, -R7 ;  /* 0x0000000116077824 */ /* 0x000fe200078e0a07 */
[----:B------:R-:W-:Y:S01]  /*1910*/  LOP3.LUT R89, R89, 0xfffffffc, RZ, 0xc0, !PT ;  /* 0xfffffffc59597812 */ /* 0x000fe200078ec0ff */
[C---:B------:R-:W-:Y:S01]  /*1920*/  FMUL.FTZ R31, R0.reuse, R37 ;  /* 0x00000025001f7220 */ /* 0x040fe20000410000 */
[C---:B------:R-:W-:Y:S01]  /*1930*/  FMUL.FTZ R9, R0.reuse, R30 ;  /* 0x0000001e00097220 */ /* 0x040fe20000410000 */
[----:B------:R-:W-:Y:S01]  /*1940*/  FMUL.FTZ R30, R0, R36 ;  /* 0x00000024001e7220 */ /* 0x000fe20000410000 */
[----:B01----:R-:W-:Y:S01]  /*1950*/  SHF.R.S32.HI R6, RZ, 0x1f, R7 ;  /* 0x0000001fff067819 */ /* 0x003fe20000011407 */
[----:B------:R-:W-:Y:S01]  /*1960*/  IMAD.HI R36, R23, 0x55555556, RZ ;  /* 0x5555555617247827 */ /* 0x000fe200078e02ff */
[----:B------:R-:W-:-:S03]  /*1970*/  UISETP.NE.AND UP0, UPT, UR43, URZ, UPT ;  /* 0x0000003f2b00728c */ /* 0x000fc6000bf05270 */
[----:B------:R-:W-:Y:S01]  /*1980*/  FMUL.FTZ R11, R0, R35 ;  /* 0x00000023000b7220 */ /* 0x000fe20000410000 */
[-C--:B------:R-:W-:Y:S01]  /*1990*/  LEA.HI R24, R6, R7.reuse, RZ, 0x2 ;  /* 0x0000000706187211 */ /* 0x080fe200078f10ff */
[----:B------:R-:W-:Y:S01]  /*19a0*/  IMAD.IADD R89, R22, 0x1, -R89 ;  /* 0x0000000116597824 */ /* 0x000fe200078e0a59 */
[----:B------:R-:W-:Y:S01]  /*19b0*/  LEA.HI R25, R6, R7, RZ, 0x5 ;  /* 0x0000000706197211 */ /* 0x000fe200078f28ff */
[C---:B------:R-:W-:Y:S01]  /*19c0*/  FMUL.FTZ R35, R0.reuse, R45 ;  /* 0x0000002d00237220 */ /* 0x040fe20000410000 */
[--C-:B------:R-:W-:Y:S01]  /*19d0*/  SHF.R.S32.HI R6, RZ, 0x2, R24.reuse ;  /* 0x00000002ff067819 */ /* 0x100fe20000011418 */
[----:B------:R-:W-:Y:S01]  /*19e0*/  ULDC UR7, c[0x0][0x2f0] ;  /* 0x0000bc0000077ab9 */ /* 0x000fe20000000800 */
[----:B------:R-:W-:Y:S01]  /*19f0*/  SHF.R.S32.HI R37, RZ, 0x1f, R24 ;  /* 0x0000001fff257819 */ /* 0x000fe20000011418 */
[----:B------:R-:W-:Y:S01]  /*1a00*/  FMUL.FTZ R13, R0, R39 ;  /* 0x00000027000d7220 */ /* 0x000fe20000410000 */
[----:B------:R-:W-:Y:S01]  /*1a10*/  SHF.R.S32.HI R25, RZ, 0x5, R25 ;  /* 0x00000005ff197819 */ /* 0x000fe20000011419 */
[----:B------:R-:W-:Y:S01]  /*1a20*/  @UP0 ULDC UR4, c[0x0][0x44c] ;  /* 0x0001130000040ab9 */ /* 0x000fe20000000800 */
[----:B------:R-:W-:Y:S01]  /*1a30*/  LEA.HI R37, R37, R6, RZ, 0x3 ;  /* 0x0000000625257211 */ /* 0x000fe200078f18ff */
[----:B------:R-:W-:Y:S01]  /*1a40*/  @UP0 ULDC UR5, c[0x0][0x450] ;  /* 0x0001140000050ab9 */ /* 0x000fe20000000800 */
[----:B------:R-:W-:Y:S01]  /*1a50*/  LEA.HI R36, R36, R36, RZ, 0x1 ;  /* 0x0000002424247211 */ /* 0x000fe200078f08ff */
[----:B------:R-:W-:Y:S01]  /*1a60*/  IMAD.U32 R39, RZ, RZ, UR7 ;  /* 0x00000007ff277e24 */ /* 0x000fe2000f8e00ff */
[----:B------:R-:W-:Y:S01]  /*1a70*/  LEA R25, R25, UR46, 0x4 ;  /* 0x0000002e19197c11 */ /* 0x000fe2000f8e20ff */
[----:B------:R-:W-:Y:S01]  /*1a80*/  FMUL.FTZ R3, R0, R26 ;  /* 0x0000001a00037220 */ /* 0x000fe20000410000 */
[----:B------:R-:W-:Y:S01]  /*1a90*/  LOP3.LUT R37, R37, 0xfffffff8, RZ, 0xc0, !PT ;  /* 0xfffffff825257812 */ /* 0x000fe200078ec0ff */
[----:B------:R-:W-:Y:S01]  /*1aa0*/  IMAD R36, R36, -0x3, R23 ;  /* 0xfffffffd24247824 */ /* 0x000fe200078e0217 */
[----:B------:R-:W-:Y:S01]  /*1ab0*/  LEA.HI R22, R89, R89, RZ, 0x1 ;  /* 0x0000005959167211 */ /* 0x000fe200078f08ff */
[C---:B------:R-:W-:Y:S01]  /*1ac0*/  FMUL.FTZ R23, R0.reuse, R54 ;  /* 0x0000003600177220 */ /* 0x040fe20000410000 */
[----:B------:R-:W-:Y:S01]  /*1ad0*/  IADD3 R25, R25, R6, -R37 ;  /* 0x0000000619197210 */ /* 0x000fe20007ffe825 */
[----:B------:R-:W-:Y:S01]  /*1ae0*/  FMUL.FTZ R26, R0, R28 ;  /* 0x0000001c001a7220 */ /* 0x000fe20000410000 */
[----:B------:R-:W-:Y:S01]  /*1af0*/  LOP3.LUT R22, R22, 0x1ffffffe, RZ, 0xc0, !PT ;  /* 0x1ffffffe16167812 */ /* 0x000fe200078ec0ff */
[----:B------:R-:W-:Y:S01]  /*1b00*/  FMUL.FTZ R14, R0, R38 ;  /* 0x00000026000e7220 */ /* 0x000fe20000410000 */
[----:B------:R-:W-:Y:S01]  /*1b10*/  PLOP3.LUT P1, PT, PT, PT, UP0, 0x80, 0x0 ;  /* 0x000000000000781c */ /* 0x000fe20003f2f008 */
[----:B------:R-:W-:Y:S01]  /*1b20*/  IMAD R25, R36, 0x40, R25 ;  /* 0x0000004024197824 */ /* 0x000fe200078e0219 */
[----:B------:R-:W-:Y:S01]  /*1b30*/  PLOP3.LUT P2, PT, PT, PT, UP0, 0x80, 0x0 ;  /* 0x000000000000781c */ /* 0x000fe20003f4f008 */
[----:B------:R-:W-:Y:S01]  /*1b40*/  IMAD.IADD R6, R89, 0x1, -R22 ;  /* 0x0000000159067824 */ /* 0x000fe200078e0a16 */
[----:B------:R-:W-:Y:S01]  /*1b50*/  LOP3.LUT R24, R24, 0x7ffffffc, RZ, 0xc0, !PT ;  /* 0x7ffffffc18187812 */ /* 0x000fe200078ec0ff */
[----:B------:R-:W0:Y:S01]  /*1b60*/  MUFU.TANH R2, R2 ;  /* 0x0000000200027308 */ /* 0x000e220000002400 */
[C---:B------:R-:W-:Y:S01]  /*1b70*/  FMUL.FTZ R8, R0.reuse, R27 ;  /* 0x0000001b00087220 */ /* 0x040fe20000410000 */
[----:B------:R-:W-:Y:S01]  /*1b80*/  FMUL.FTZ R27, R0, R29 ;  /* 0x0000001d001b7220 */ /* 0x000fe20000410000 */
[----:B------:R-:W-:Y:S01]  /*1b90*/  LEA R6, R6, R25, 0x3 ;  /* 0x0000001906067211 */ /* 0x000fe200078e18ff */
[----:B------:R-:W-:Y:S01]  /*1ba0*/  IMAD.IADD R7, R7, 0x1, -R24 ;  /* 0x0000000107077824 */ /* 0x000fe200078e0a18 */
[----:B------:R-:W-:Y:S01]  /*1bb0*/  ULDC UR10, c[0x0][0x288] ;  /* 0x0000a200000a7ab9 */ /* 0x000fe20000000800 */
[C---:B------:R-:W-:Y:S01]  /*1bc0*/  FMUL.FTZ R22, R0.reuse, R55 ;  /* 0x0000003700167220 */ /* 0x040fe20000410000 */
[----:B------:R-:W-:Y:S01]  /*1bd0*/  FMUL.FTZ R28, R0, R32 ;  /* 0x00000020001c7220 */ /* 0x000fe20000410000 */
[----:B------:R-:W-:Y:S01]  /*1be0*/  @P1 IMAD.HI.U32 R25, R6, UR4, RZ ;  /* 0x0000000406191c27 */ /* 0x000fe2000f8e00ff */
[----:B------:R-:W-:Y:S01]  /*1bf0*/  UMOV UR4, 0xffffff80 ;  /* 0xffffff8000047882 */ /* 0x000fe20000000000 */
[----:B------:R-:W1:Y:S01]  /*1c00*/  MUFU.TANH R21, R21 ;  /* 0x0000001500157308 */ /* 0x000e620000002400 */
[----:B------:R-:W-:Y:S01]  /*1c10*/  UIMAD UR4, UR47, UR4, 0x80 ;  /* 0x000000802f0474a4 */ /* 0x000fe2000f8e0204 */
[----:B------:R-:W-:Y:S01]  /*1c20*/  IMAD.MOV.U32 R45, RZ, RZ, R6 ;  /* 0x000000ffff2d7224 */ /* 0x000fe200078e0006 */
[----:B------:R-:W-:Y:S01]  /*1c30*/  @P2 SHF.R.U32.HI R45, RZ, UR5, R25 ;  /* 0x00000005ff2d2c19 */ /* 0x000fe20008011619 */
[C---:B------:R-:W-:Y:S01]  /*1c40*/  FMUL.FTZ R29, R0.reuse, R33 ;  /* 0x00000021001d7220 */ /* 0x040fe20000410000 */
[----:B------:R-:W-:Y:S01]  /*1c50*/  UIADD3 UR5, UR4, 0x1, URZ ;  /* 0x0000000104057890 */ /* 0x000fe2000fffe03f */
[C---:B------:R-:W-:Y:S01]  /*1c60*/  FMUL.FTZ R24, R0.reuse, R59 ;  /* 0x0000003b00187220 */ /* 0x040fe20000410000 */
[----:B------:R-:W-:Y:S01]  /*1c70*/  UIMAD UR4, UR37, UR7, UR4 ;  /* 0x00000007250472a4 */ /* 0x000fe2000f8e0204 */
[----:B------:R-:W2:Y:S01]  /*1c80*/  SHFL.IDX PT, R36, R45, RZ, 0x1c1f ;  /* 0x001c1fff2d247589 */ /* 0x000ea200000e0000 */
[----:B------:R-:W3:Y:S01]  /*1c90*/  MUFU.TANH R26, R26 ;  /* 0x0000001a001a7308 */ /* 0x000ee20000002400 */
[----:B------:R-:W-:Y:S01]  /*1ca0*/  FMUL.FTZ R57, R0, R57 ;  /* 0x0000003900397220 */ /* 0x000fe20000410000 */
[----:B------:R-:W-:-:S02]  /*1cb0*/  IMAD.U32 R54, RZ, RZ, UR5 ;  /* 0x00000005ff367e24 */ /* 0x000fc4000f8e00ff */
[C---:B------:R-:W-:Y:S01]  /*1cc0*/  FMUL.FTZ R25, R0.reuse, R58 ;  /* 0x0000003a00197220 */ /* 0x040fe20000410000 */
[----:B------:R-:W-:Y:S02]  /*1cd0*/  IMAD.U32 R38, RZ, RZ, UR4 ;  /* 0x00000004ff267e24 */ /* 0x000fe4000f8e00ff */
[C---:B------:R-:W-:Y:S01]  /*1ce0*/  FMUL.FTZ R32, R0.reuse, R40 ;  /* 0x0000002800207220 */ /* 0x040fe20000410000 */
[C---:B------:R-:W-:Y:S02]  /*1cf0*/  IMAD R54, R7.reuse, -0x2, R54 ;  /* 0xfffffffe07367824 */ /* 0x040fe400078e0236 */
[C---:B------:R-:W-:Y:S01]  /*1d00*/  FMUL.FTZ R56, R0.reuse, R56 ;  /* 0x0000003800387220 */ /* 0x040fe20000410000 */
[----:B------:R-:W-:Y:S01]  /*1d10*/  IMAD R55, R7, -0x2, R38 ;  /* 0xfffffffe07377824 */ /* 0x000fe200078e0226 */
[----:B------:R-:W4:Y:S01]  /*1d20*/  MUFU.TANH R27, R27 ;  /* 0x0000001b001b7308 */ /* 0x000f220000002400 */
[----:B------:R-:W-:Y:S02]  /*1d30*/  IMAD R54, R39, UR37, R54 ;  /* 0x0000002527367c24 */ /* 0x000fe4000f8e0236 */
[C---:B------:R-:W-:Y:S01]  /*1d40*/  FMUL.FTZ R33, R0.reuse, R41 ;  /* 0x0000002900217220 */ /* 0x040fe20000410000 */
[C---:B------:R-:W-:Y:S01]  /*1d50*/  FMUL.FTZ R50, R0.reuse, R50 ;  /* 0x0000003200327220 */ /* 0x040fe20000410000 */
[----:B------:R-:W-:Y:S01]  /*1d60*/  FMUL.FTZ R12, R0, R34 ;  /* 0x00000022000c7220 */ /* 0x000fe20000410000 */
[----:B------:R-:W-:-:S02]  /*1d70*/  VIADD R88, R54, -UR10 ;  /* 0x8000000a36587c36 */ /* 0x000fc40008000000 */
[C---:B------:R-:W-:Y:S01]  /*1d80*/  FMUL.FTZ R34, R0.reuse, R44 ;  /* 0x0000002c00227220 */ /* 0x040fe20000410000 */
[C---:B------:R-:W-:Y:S01]  /*1d90*/  FMUL.FTZ R52, R0.reuse, R52 ;  /* 0x0000003400347220 */ /* 0x040fe20000410000 */
[----:B------:R-:W5:Y:S01]  /*1da0*/  MUFU.TANH R28, R28 ;  /* 0x0000001c001c7308 */ /* 0x000f620000002400 */
[C---:B------:R-:W-:Y:S01]  /*1db0*/  FMUL.FTZ R15, R0.reuse, R43 ;  /* 0x0000002b000f7220 */ /* 0x040fe20000410000 */
[C---:B------:R-:W-:Y:S01]  /*1dc0*/  FMUL.FTZ R17, R0.reuse, R46 ;  /* 0x0000002e00117220 */ /* 0x040fe20000410000 */
[C---:B------:R-:W-:Y:S01]  /*1dd0*/  FMUL.FTZ R46, R0.reuse, R48 ;  /* 0x00000030002e7220 */ /* 0x040fe20000410000 */
[C---:B------:R-:W-:Y:S01]  /*1de0*/  FMUL.FTZ R20, R0.reuse, R51 ;  /* 0x0000003300147220 */ /* 0x040fe20000410000 */
[----:B------:R-:W-:Y:S01]  /*1df0*/  FMUL.FTZ R53, R0, R53 ;  /* 0x0000003500357220 */ /* 0x000fe20000410000 */
[----:B--2---:R-:W-:Y:S01]  /*1e00*/  VIADDMNMX R88, R36, R88, R55, PT ;  /* 0x0000005824587246 */ /* 0x004fe20003800137 */
[C---:B------:R-:W-:Y:S01]  /*1e10*/  FMUL.FTZ R44, R0.reuse, R49 ;  /* 0x00000031002c7220 */ /* 0x040fe20000410000 */
[----:B------:R-:W2:Y:S01]  /*1e20*/  MUFU.TANH R29, R29 ;  /* 0x0000001d001d7308 */ /* 0x000ea20000002400 */
[----:B------:R-:W-:Y:S01]  /*1e30*/  FMUL.FTZ R16, R0, R42 ;  /* 0x0000002a00107220 */ /* 0x000fe20000410000 */
[----:B------:R-:W-:Y:S01]  /*1e40*/  ISETP.GT.AND P1, PT, R88, RZ, PT ;  /* 0x000000ff5800720c */ /* 0x000fe20003f24270 */
[----:B------:R-:W-:Y:S01]  /*1e50*/  FMUL.FTZ R18, R0, R47 ;  /* 0x0000002f00127220 */ /* 0x000fe20000410000 */
[----:B------:R-:W-:Y:S01]  /*1e60*/  ISETP.GT.AND P2, PT, R88, 0x1, PT ;  /* 0x000000015800780c */ /* 0x000fe20003f44270 */
[----:B------:R-:W-:Y:S01]  /*1e70*/  FMUL.FTZ R60, R0, R60 ;  /* 0x0000003c003c7220 */ /* 0x000fe20000410000 */
[----:B------:R-:W-:Y:S01]  /*1e80*/  ISETP.GT.AND P3, PT, R88, 0x8, PT ;  /* 0x000000085800780c */ /* 0x000fe20003f64270 */
[----:B------:R-:W-:Y:S01]  /*1e90*/  FMUL.FTZ R61, R0, R61 ;  /* 0x0000003d003d7220 */ /* 0x000fe20000410000 */
[----:B0-----:R-:W-:Y:S01]  /*1ea0*/  FSEL R2, R2, -INF , P1 ;  /* 0xff80000002027808 */ /* 0x001fe20000800000 */
[----:B------:R-:W-:Y:S01]  /*1eb0*/  MUFU.TANH R30, R30 ;  /* 0x0000001e001e7308 */ /* 0x000fe20000002400 */
[----:B-1----:R-:W-:Y:S01]  /*1ec0*/  FSEL R59, R21, -INF , P2 ;  /* 0xff800000153b7808 */ /* 0x002fe20001000000 */
[----:B------:R-:W-:Y:S01]  /*1ed0*/  FMUL.FTZ R64, R0, R64 ;  /* 0x0000004000407220 */ /* 0x000fe20000410000 */
[----:B------:R-:W-:Y:S01]  /*1ee0*/  ISETP.GT.AND P1, PT, R88, 0x9, PT ;  /* 0x000000095800780c */ /* 0x000fe20003f24270 */
[----:B------:R-:W-:Y:S01]  /*1ef0*/  FMUL.FTZ R65, R0, R65 ;  /* 0x0000004100417220 */ /* 0x000fe20000410000 */
[----:B---3--:R-:W-:Y:S01]  /*1f00*/  FSEL R58, R26, -INF , P3 ;  /* 0xff8000001a3a7808 */ /* 0x008fe20001800000 */
[----:B------:R-:W-:Y:S01]  /*1f10*/  FMUL.FTZ R68, R0, R68 ;  /* 0x0000004400447220 */ /* 0x000fe20000410000 */
[----:B------:R-:W-:Y:S01]  /*1f20*/  FMNMX.FTZ R21, R2, R59, !PT ;  /* 0x0000003b02157209 */ /* 0x000fe20007810000 */
[----:B------:R-:W0:Y:S01]  /*1f30*/  MUFU.TANH R31, R31 ;  /* 0x0000001f001f7308 */ /* 0x000e220000002400 */
[----:B------:R-:W-:Y:S01]  /*1f40*/  ISETP.GT.AND P2, PT, R88, 0x10, PT ;  /* 0x000000105800780c */ /* 0x000fe20003f44270 */
[----:B------:R-:W-:Y:S01]  /*1f50*/  FMUL.FTZ R69, R0, R69 ;  /* 0x0000004500457220 */ /* 0x000fe20000410000 */
[----:B------:R-:W-:Y:S01]  /*1f60*/  FMNMX.FTZ R26, R58, R21, !PT ;  /* 0x000000153a1a7209 */ /* 0x000fe20007810000 */
[C---:B------:R-:W-:Y:S01]  /*1f70*/  FMUL.FTZ R72, R0.reuse, R72 ;  /* 0x0000004800487220 */ /* 0x040fe20000410000 */
[C---:B------:R-:W-:Y:S01]  /*1f80*/  FMUL.FTZ R73, R0.reuse, R73 ;  /* 0x0000004900497220 */ /* 0x040fe20000410000 */
[C---:B------:R-:W-:Y:S01]  /*1f90*/  FMUL.FTZ R76, R0.reuse, R76 ;  /* 0x0000004c004c7220 */ /* 0x040fe20000410000 */
[C---:B------:R-:W-:Y:S01]  /*1fa0*/  FMUL.FTZ R77, R0.reuse, R77 ;  /* 0x0000004d004d7220 */ /* 0x040fe20000410000 */
[----:B------:R4:W-:Y:S01]  /*1fb0*/  MUFU.TANH R37, R57 ;  /* 0x0000003900257308 */ /* 0x0009e20000002400 */
[C---:B------:R-:W-:Y:S01]  /*1fc0*/  FMUL.FTZ R80, R0.reuse, R80 ;  /* 0x0000005000507220 */ /* 0x040fe20000410000 */
[C---:B------:R-:W-:Y:S01]  /*1fd0*/  FMUL.FTZ R81, R0.reuse, R81 ;  /* 0x0000005100517220 */ /* 0x040fe20000410000 */
[C---:B------:R-:W-:Y:S01]  /*1fe0*/  FMUL.FTZ R84, R0.reuse, R84 ;  /* 0x0000005400547220 */ /* 0x040fe20000410000 */
[C---:B------:R-:W-:Y:S01]  /*1ff0*/  FMUL.FTZ R85, R0.reuse, R85 ;  /* 0x0000005500557220 */ /* 0x040fe20000410000 */
[----:B------:R-:W1:Y:S01]  /*2000*/  SHFL.IDX PT, R45, R45, 0x1, 0x1c1f ;  /* 0x003c1f002d2d7f89 */ /* 0x000e6200000e0000 */
[----:B------:R-:W-:Y:S01]  /*2010*/  ULDC UR24, c[0x0][0x988] ;  /* 0x0002620000187ab9 */ /* 0x000fe20000000800 */
[----:B------:R-:W-:Y:S01]  /*2020*/  FMUL.FTZ R70, R0, R70 ;  /* 0x0000004600467220 */ /* 0x000fe20000410000 */
[----:B------:R-:W-:Y:S01]  /*2030*/  MUFU.TANH R32, R32 ;  /* 0x0000002000207308 */ /* 0x000fe20000002400 */
[----:B----4-:R-:W-:Y:S01]  /*2040*/  FSEL R57, R27, -INF , P1 ;  /* 0xff8000001b397808 */ /* 0x010fe20000800000 */
[----:B------:R-:W-:Y:S01]  /*2050*/  @UP0 ULDC UR4, c[0x0][0x44c] ;  /* 0x0001130000040ab9 */ /* 0x000fe20000000800 */
[----:B------:R-:W-:Y:S01]  /*2060*/  ISETP.GT.AND P1, PT, R88, 0x11, PT ;  /* 0x000000115800780c */ /* 0x000fe20003f24270 */
[----:B------:R-:W-:Y:S01]  /*2070*/  UIMAD.WIDE.U32 UR4, UR46, UR4, URZ ;  /* 0x000000042e0472a5 */ /* 0x000fe2000f8e003f */
[----:B------:R-:W-:Y:S01]  /*2080*/  FMNMX.FTZ R21, R57, R26, !PT ;  /* 0x0000001a39157209 */ /* 0x000fe20007810000 */
[----:B------:R-:W-:Y:S01]  /*2090*/  @UP0 ULDC UR11, c[0x0][0x450] ;  /* 0x00011400000b0ab9 */ /* 0x000fe20000000800 */
[----:B------:R-:W-:Y:S01]  /*20a0*/  UIMAD UR7, UR37, UR7, -UR10 ;  /* 0x00000007250772a4 */ /* 0x000fe2000f8e0a0a */
[----:B------:R5:W-:Y:S01]  /*20b0*/  MUFU.TANH R41, R56 ;  /* 0x0000003800297308 */ /* 0x000be20000002400 */
[----:B------:R-:W-:Y:S01]  /*20c0*/  @UP0 USHF.R.U32.HI UR46, URZ, UR11, UR5 ;  /* 0x0000000b3f2e0299 */ /* 0x000fe20008011605 */
[----:B------:R-:W3:Y:S01]  /*20d0*/  S2UR UR21, SR_CgaCtaId ;  /* 0x00000000001579c3 */ /* 0x000ee20000008800 */
[----:B------:R-:W-:Y:S01]  /*20e0*/  UIADD3 UR23, UR47, -0x2, URZ ;  /* 0xfffffffe2f177890 */ /* 0x000fe2000fffe03f */
[----:B------:R-:W-:Y:S01]  /*20f0*/  CS2R R90, SRZ ;  /* 0x00000000005a7805 */ /* 0x000fe2000001ff00 */
[----:B------:R-:W-:Y:S01]  /*2100*/  UIADD3 UR7, UR7, UR46, URZ ;  /* 0x0000002e07077290 */ /* 0x000fe2000fffe03f */
[----:B------:R-:W-:Y:S01]  /*2110*/  CS2R R92, SRZ ;  /* 0x00000000005c7805 */ /* 0x000fe2000001ff00 */
[----:B------:R-:W-:Y:S01]  /*2120*/  UIADD3 UR6, UR44, 0x17040, URZ ;  /* 0x000170402c067890 */ /* 0x000fe2000fffe03f */
[----:B------:R-:W4:Y:S01]  /*2130*/  MUFU.TANH R33, R33 ;  /* 0x0000002100217308 */ /* 0x000f220000002400 */
[----:B-----5:R-:W-:Y:S01]  /*2140*/  FSEL R56, R28, -INF , P2 ;  /* 0xff8000001c387808 */ /* 0x020fe20001000000 */
[----:B------:R-:W-:Y:S01]  /*2150*/  USHF.R.S32.HI UR4, URZ, 0x1f, UR7 ;  /* 0x0000001f3f047899 */ /* 0x000fe20008011407 */
[----:B------:R-:W-:Y:S01]  /*2160*/  ISETP.GT.AND P2, PT, R88, 0x18, PT ;  /* 0x000000185800780c */ /* 0x000fe20003f44270 */
[----:B------:R-:W-:Y:S01]  /*2170*/  UPRMT UR6, UR48, 0x654, UR6 ;  /* 0x0000065430067896 */ /* 0x000fe20008000006 */
[----:B------:R-:W-:Y:S01]  /*2180*/  FMNMX.FTZ R21, R56, R21, !PT ;  /* 0x0000001538157209 */ /* 0x000fe20007810000 */
[----:B------:R-:W-:Y:S01]  /*2190*/  ULEA.HI UR4, UR4, UR7, URZ, 0x7 ;  /* 0x0000000704047291 */ /* 0x000fe2000f8f383f */
[----:B-1----:R-:W-:Y:S01]  /*21a0*/  IADD3 R54, R45, -UR10, R54 ;  /* 0x8000000a2d367c10 */ /* 0x002fe2000fffe036 */
[----:B------:R2:W-:Y:S01]  /*21b0*/  MUFU.TANH R19, R50 ;  /* 0x0000003200137308 */ /* 0x0005e20000002400 */
[----:B------:R-:W-:Y:S01]  /*21c0*/  UMOV UR5, URZ ;  /* 0x0000003f00057c82 */ /* 0x000fe20008000000 */
[----:B------:R-:W-:Y:S01]  /*21d0*/  USHF.R.S32.HI UR4, URZ, 0x7, UR4 ;  /* 0x000000073f047899 */ /* 0x000fe20008011404 */
[----:B------:R-:W-:-:S02]  /*21e0*/  CS2R R94, SRZ ;  /* 0x00000000005e7805 */ /* 0x000fc4000001ff00 */
[----:B------:R-:W-:Y:S01]  /*21f0*/  CS2R R96, SRZ ;  /* 0x0000000000607805 */ /* 0x000fe2000001ff00 */
[----:B------:R-:W-:Y:S01]  /*2200*/  SYNCS.ARRIVE.TRANS64.RED.A1T0 RZ, [UR6], RZ ;  /* 0x000000ffffff79a7 */ /* 0x000fe20008100406 */
[----:B------:R-:W-:Y:S01]  /*2210*/  UISETP.LT.AND UP0, UPT, UR40, UR4, UPT ;  /* 0x000000042800728c */ /* 0x000fe2000bf01270 */
[----:B------:R-:W-:Y:S01]  /*2220*/  CS2R R98, SRZ ;  /* 0x0000000000627805 */ /* 0x000fe2000001ff00 */
[----:B------:R-:W-:Y:S01]  /*2230*/  MUFU.TANH R34, R34 ;  /* 0x0000002200227308 */ /* 0x000fe20000002400 */
[----:B--2---:R-:W-:Y:S01]  /*2240*/  FSEL R50, R29, -INF , P1 ;  /* 0xff8000001d327808 */ /* 0x004fe20000800000 */
[----:B------:R-:W-:Y:S01]  /*2250*/  USEL UR22, UR40, UR4, !UP0 ;  /* 0x0000000428167287 */ /* 0x000fe2000c000000 */
[----:B------:R-:W-:Y:S02]  /*2260*/  ISETP.GT.AND P1, PT, R88, 0x19, PT ;  /* 0x000000195800780c */ /* 0x000fe40003f24270 */
[----:B------:R-:W-:Y:S02]  /*2270*/  CS2R R100, SRZ ;  /* 0x0000000000647805 */ /* 0x000fe4000001ff00 */
[----:B------:R-:W-:Y:S01]  /*2280*/  FMNMX.FTZ R21, R50, R21, !PT ;  /* 0x0000001532157209 */ /* 0x000fe20007810000 */
[----:B------:R-:W-:Y:S01]  /*2290*/  UISETP.GE.AND UP0, UPT, UR23, UR22, UPT ;  /* 0x000000161700728c */ /* 0x000fe2000bf06270 */
[----:B0-----:R-:W-:Y:S01]  /*22a0*/  FSEL R51, R31, -INF , P1 ;  /* 0xff8000001f337808 */ /* 0x001fe20000800000 */
[----:B------:R0:W-:Y:S01]  /*22b0*/  MUFU.TANH R43, R52 ;  /* 0x00000034002b7308 */ /* 0x0001e20000002400 */
[----:B------:R-:W-:Y:S01]  /*22c0*/  ISETP.GT.AND P1, PT, R88, 0x21, PT ;  /* 0x000000215800780c */ /* 0x000fe20003f24270 */
[----:B------:R-:W-:Y:S01]  /*22d0*/  UMOV UR4, URZ ;  /* 0x0000003f00047c82 */ /* 0x000fe20008000000 */
[----:B------:R-:W-:-:S02]  /*22e0*/  CS2R R102, SRZ ;  /* 0x0000000000667805 */ /* 0x000fc4000001ff00 */
[----:B------:R-:W-:Y:S02]  /*22f0*/  CS2R R104, SRZ ;  /* 0x0000000000687805 */ /* 0x000fe4000001ff00 */
[----:B----4-:R-:W-:Y:S02]  /*2300*/  FSEL R49, R33, -INF , P1 ;  /* 0xff80000021317808 */ /* 0x010fe40000800000 */
[----:B------:R-:W-:Y:S02]  /*2310*/  CS2R R106, SRZ ;  /* 0x00000000006a7805 */ /* 0x000fe4000001ff00 */
[----:B------:R-:W-:Y:S01]  /*2320*/  ISETP.GT.AND P1, PT, R88, 0x29, PT ;  /* 0x000000295800780c */ /* 0x000fe20003f24270 */
[----:B------:R-:W1:Y:S01]  /*2330*/  MUFU.TANH R35, R35 ;  /* 0x0000002300237308 */ /* 0x000e620000002400 */
[----:B0-----:R-:W-:Y:S02]  /*2340*/  FSEL R52, R30, -INF , P2 ;  /* 0xff8000001e347808 */ /* 0x001fe40001000000 */
[----:B------:R-:W-:-:S02]  /*2350*/  CS2R R108, SRZ ;  /* 0x00000000006c7805 */ /* 0x000fc4000001ff00 */
[----:B------:R-:W-:Y:S02]  /*2360*/  ISETP.GT.AND P2, PT, R88, 0x20, PT ;  /* 0x000000205800780c */ /* 0x000fe40003f44270 */
[----:B------:R-:W-:Y:S02]  /*2370*/  CS2R R110, SRZ ;  /* 0x00000000006e7805 */ /* 0x000fe4000001ff00 */
[----:B------:R-:W-:Y:S02]  /*2380*/  FMNMX.FTZ R26, R52, R21, !PT ;  /* 0x00000015341a7209 */ /* 0x000fe40007810000 */
[----:B------:R-:W-:Y:S02]  /*2390*/  CS2R R112, SRZ ;  /* 0x0000000000707805 */ /* 0x000fe4000001ff00 */
[----:B------:R-:W-:Y:S01]  /*23a0*/  CS2R R114, SRZ ;  /* 0x0000000000727805 */ /* 0x000fe2000001ff00 */
[----:B------:R-:W0:Y:S01]  /*23b0*/  MUFU.TANH R46, R46 ;  /* 0x0000002e002e7308 */ /* 0x000e220000002400 */
[----:B------:R-:W-:-:S02]  /*23c0*/  FMNMX.FTZ R26, R51, R26, !PT ;  /* 0x0000001a331a7209 */ /* 0x000fc40007810000 */
[----:B------:R-:W-:Y:S02]  /*23d0*/  CS2R R116, SRZ ;  /* 0x0000000000747805 */ /* 0x000fe4000001ff00 */
[----:B------:R-:W-:Y:S02]  /*23e0*/  CS2R R118, SRZ ;  /* 0x0000000000767805 */ /* 0x000fe4000001ff00 */
[----:B------:R-:W-:Y:S02]  /*23f0*/  CS2R R120, SRZ ;  /* 0x0000000000787805 */ /* 0x000fe4000001ff00 */
[----:B------:R-:W-:Y:S02]  /*2400*/  CS2R R122, SRZ ;  /* 0x00000000007a7805 */ /* 0x000fe4000001ff00 */
[----:B------:R-:W-:Y:S02]  /*2410*/  CS2R R124, SRZ ;  /* 0x00000000007c7805 */ /* 0x000fe4000001ff00 */
[----:B------:R-:W-:Y:S01]  /*2420*/  CS2R R126, SRZ ;  /* 0x00000000007e7805 */ /* 0x000fe2000001ff00 */
[----:B------:R2:W-:Y:S01]  /*2430*/  MUFU.TANH R42, R53 ;  /* 0x00000035002a7308 */ /* 0x0005e20000002400 */
[----:B-1----:R-:W-:-:S02]  /*2440*/  FSEL R47, R35, -INF , P1 ;  /* 0xff800000232f7808 */ /* 0x002fc40000800000 */
[----:B------:R-:W-:Y:S02]  /*2450*/  CS2R R128, SRZ ;  /* 0x0000000000807805 */ /* 0x000fe4000001ff00 */
[----:B------:R-:W-:Y:S02]  /*2460*/  ISETP.GT.AND P1, PT, R88, 0x31, PT ;  /* 0x000000315800780c */ /* 0x000fe40003f24270 */
[----:B------:R-:W-:Y:S02]  /*2470*/  CS2R R130, SRZ ;  /* 0x0000000000827805 */ /* 0x000fe4000001ff00 */
[----:B------:R-:W-:Y:S02]  /*2480*/  CS2R R132, SRZ ;  /* 0x0000000000847805 */ /* 0x000fe4000001ff00 */
[----:B------:R-:W-:Y:S01]  /*2490*/  CS2R R134, SRZ ;  /* 0x0000000000867805 */ /* 0x000fe2000001ff00 */
[----:B------:R-:W1:Y:S01]  /*24a0*/  MUFU.TANH R44, R44 ;  /* 0x0000002c002c7308 */ /* 0x000e620000002400 */
[----:B--2---:R-:W-:-:S02]  /*24b0*/  FSEL R53, R32, -INF , P2 ;  /* 0xff80000020357808 */ /* 0x004fc40001000000 */
[----:B------:R-:W-:Y:S02]  /*24c0*/  ISETP.GT.AND P2, PT, R88, 0x28, PT ;  /* 0x000000285800780c */ /* 0x000fe40003f44270 */
[----:B------:R-:W-:Y:S02]  /*24d0*/  FMNMX.FTZ R26, R53, R26, !PT ;  /* 0x0000001a351a7209 */ /* 0x000fe40007810000 */
[----:B------:R-:W-:Y:S01]  /*24e0*/  FSEL R48, R34, -INF , P2 ;  /* 0xff80000022307808 */ /* 0x000fe20001000000 */
[----:B------:R-:W2:Y:S01]  /*24f0*/  MUFU.TANH R60, R60 ;  /* 0x0000003c003c7308 */ /* 0x000ea20000002400 */
[----:B------:R-:W-:Y:S02]  /*2500*/  FMNMX.FTZ R21, R49, R26, !PT ;  /* 0x0000001a31157209 */ /* 0x000fe40007810000 */
[----:B------:R-:W-:Y:S02]  /*2510*/  ISETP.GT.AND P2, PT, R88, 0x30, PT ;  /* 0x000000305800780c */ /* 0x000fe40003f44270 */
[----:B------:R-:W-:-:S02]  /*2520*/  FMNMX.FTZ R26, R48, R21, !PT ;  /* 0x00000015301a7209 */ /* 0x000fc40007810000 */
[----:B0-----:R-:W-:Y:S01]  /*2530*/  FSEL R46, R46, -INF , P2 ;  /* 0xff8000002e2e7808 */ /* 0x001fe20001000000 */
[----:B------:R-:W0:Y:S01]  /*2540*/  MUFU.TANH R36, R61 ;  /* 0x0000003d00247308 */ /* 0x000e220000002400 */
[----:B------:R-:W-:Y:S02]  /*2550*/  FMNMX.FTZ R21, R47, R26, !PT ;  /* 0x0000001a2f157209 */ /* 0x000fe40007810000 */
[----:B------:R-:W-:Y:S02]  /*2560*/  ISETP.GT.AND P2, PT, R88, 0x38, PT ;  /* 0x000000385800780c */ /* 0x000fe40003f44270 */
[----:B-1----:R-:W-:Y:S02]  /*2570*/  FSEL R44, R44, -INF , P1 ;  /* 0xff8000002c2c7808 */ /* 0x002fe40000800000 */
[----:B------:R-:W-:Y:S01]  /*2580*/  FMNMX.FTZ R21, R46, R21, !PT ;  /* 0x000000152e157209 */ /* 0x000fe20007810000 */
[----:B------:R1:W4:Y:S01]  /*2590*/  MUFU.TANH R40, R64 ;  /* 0x0000004000287308 */ /* 0x0003220000002400 */
[----:B------:R-:W-:-:S02]  /*25a0*/  ISETP.GT.AND P1, PT, R88, 0x39, PT ;  /* 0x000000395800780c */ /* 0x000fc40003f24270 */
[----:B------:R-:W-:Y:S02]  /*25b0*/  FSEL R43, R43, -INF , P2 ;  /* 0xff8000002b2b7808 */ /* 0x000fe40001000000 */
[----:B------:R-:W-:Y:S02]  /*25c0*/  FMNMX.FTZ R26, R44, R21, !PT ;  /* 0x000000152c1a7209 */ /* 0x000fe40007810000 */
[----:B------:R-:W-:Y:S01]  /*25d0*/  ISETP.GT.AND P2, PT, R88, 0x40, PT ;  /* 0x000000405800780c */ /* 0x000fe20003f44270 */
[----:B------:R-:W5:Y:S01]  /*25e0*/  MUFU.TANH R65, R65 ;  /* 0x0000004100417308 */ /* 0x000f620000002400 */
[----:B------:R-:W-:Y:S01]  /*25f0*/  FSEL R42, R42, -INF , P1 ;  /* 0xff8000002a2a7808 */ /* 0x000fe20000800000 */
[C---:B-1----:R-:W-:Y:S01]  /*2600*/  FMUL.FTZ R64, R0.reuse, R63 ;  /* 0x0000003f00407220 */ /* 0x042fe20000410000 */
[----:B------:R-:W-:Y:S01]  /*2610*/  FMNMX.FTZ R21, R43, R26, !PT ;  /* 0x0000001a2b157209 */ /* 0x000fe20007810000 */
[----:B------:R-:W-:Y:S01]  /*2620*/  FMUL.FTZ R63, R0, R83 ;  /* 0x00000053003f7220 */ /* 0x000fe20000410000 */
[----:B------:R-:W-:-:S02]  /*2630*/  ISETP.GT.AND P1, PT, R88, 0x41, PT ;  /* 0x000000415800780c */ /* 0x000fc40003f24270 */
[----:B------:R-:W-:Y:S01]  /*2640*/  FSEL R41, R41, -INF , P2 ;  /* 0xff80000029297808 */ /* 0x000fe20001000000 */
[----:B------:R1:W3:Y:S01]  /*2650*/  MUFU.TANH R39, R68 ;  /* 0x0000004400277308 */ /* 0x0002e20000002400 */
[----:B------:R-:W-:Y:S02]  /*2660*/  FMNMX.FTZ R26, R42, R21, !PT ;  /* 0x000000152a1a7209 */ /* 0x000fe40007810000 */
[C---:B------:R-:W-:Y:S02]  /*2670*/  ISETP.GT.AND P2, PT, R88.reuse, 0x48, PT ;  /* 0x000000485800780c */ /* 0x040fe40003f44270 */
[----:B------:R-:W-:Y:S02]  /*2680*/  FSEL R34, R37, -INF , P1 ;  /* 0xff80000025227808 */ /* 0x000fe40000800000 */
[----:B------:R-:W-:Y:S01]  /*2690*/  FMNMX.FTZ R21, R41, R26, !PT ;  /* 0x0000001a29157209 */ /* 0x000fe20007810000 */
[----:B------:R4:W3:Y:S01]  /*26a0*/  MUFU.TANH R38, R69 ;  /* 0x0000004500267308 */ /* 0x0008e20000002400 */
[----:B------:R-:W-:Y:S01]  /*26b0*/  ISETP.GT.AND P1, PT, R88, 0x49, PT ;  /* 0x000000495800780c */ /* 0x000fe20003f24270 */
[----:B-1----:R-:W-:Y:S01]  /*26c0*/  FMUL.FTZ R68, R0, R78 ;  /* 0x0000004e00447220 */ /* 0x002fe20000410000 */
[----:B--2---:R-:W-:Y:S01]  /*26d0*/  FSEL R35, R60, -INF , P2 ;  /* 0xff8000003c237808 */ /* 0x004fe20001000000 */
[----:B------:R-:W-:Y:S01]  /*26e0*/  FMUL.FTZ R60, R0, R62 ;  /* 0x0000003e003c7220 */ /* 0x000fe20000410000 */
[----:B------:R-:W-:-:S02]  /*26f0*/  FMNMX.FTZ R26, R34, R21, !PT ;  /* 0x00000015221a7209 */ /* 0x000fc40007810000 */
[----:B------:R-:W-:Y:S01]  /*2700*/  ISETP.GT.AND P2, PT, R88, 0x50, PT ;  /* 0x000000505800780c */ /* 0x000fe20003f44270 */
[----:B------:R-:W1:Y:S01]  /*2710*/  MUFU.TANH R72, R72 ;  /* 0x0000004800487308 */ /* 0x000e620000002400 */
[----:B0-----:R-:W-:Y:S01]  /*2720*/  FSEL R36, R36, -INF , P1 ;  /* 0xff80000024247808 */ /* 0x001fe20000800000 */
[----:B----4-:R-:W-:Y:S01]  /*2730*/  FMUL.FTZ R69, R0, R75 ;  /* 0x0000004b00457220 */ /* 0x010fe20000410000 */
[----:B------:R-:W-:Y:S02]  /*2740*/  FMNMX.FTZ R21, R35, R26, !PT ;  /* 0x0000001a23157209 */ /* 0x000fe40007810000 */
[----:B------:R-:W-:Y:S02]  /*2750*/  ISETP.GT.AND P1, PT, R88, 0x51, PT ;  /* 0x000000515800780c */ /* 0x000fe40003f24270 */
[----:B------:R-:W-:Y:S01]  /*2760*/  FSEL R40, R40, -INF , P2 ;  /* 0xff80000028287808 */ /* 0x000fe20001000000 */
[----:B------:R0:W2:Y:S01]  /*2770*/  MUFU.TANH R31, R73 ;  /* 0x00000049001f7308 */ /* 0x0000a20000002400 */
[----:B------:R-:W-:-:S02]  /*2780*/  FMNMX.FTZ R21, R36, R21, !PT ;  /* 0x0000001524157209 */ /* 0x000fc40007810000 */
[----:B------:R-:W-:Y:S02]  /*2790*/  ISETP.GT.AND P2, PT, R88, 0x58, PT ;  /* 0x000000585800780c */ /* 0x000fe40003f44270 */
[----:B-----5:R-:W-:Y:S01]  /*27a0*/  FSEL R33, R65, -INF , P1 ;  /* 0xff80000041217808 */ /* 0x020fe20000800000 */
[----:B------:R-:W-:Y:S01]  /*27b0*/  FMUL.FTZ R65, R0, R71 ;  /* 0x0000004700417220 */ /* 0x000fe20000410000 */
[----:B------:R-:W-:Y:S01]  /*27c0*/  FMNMX.FTZ R26, R40, R21, !PT ;  /* 0x00000015281a7209 */ /* 0x000fe20007810000 */
[----:B------:R4:W5:Y:S01]  /*27d0*/  MUFU.TANH R32, R76 ;  /* 0x0000004c00207308 */ /* 0x0009620000002400 */
[----:B------:R-:W-:Y:S01]  /*27e0*/  ISETP.GT.AND P1, PT, R88, 0x59, PT ;  /* 0x000000595800780c */ /* 0x000fe20003f24270 */
[C---:B0-----:R-:W-:Y:S01]  /*27f0*/  FMUL.FTZ R73, R0.reuse, R66 ;  /* 0x0000004200497220 */ /* 0x041fe20000410000 */
[----:B---3--:R-:W-:Y:S01]  /*2800*/  FSEL R39, R39, -INF , P2 ;  /* 0xff80000027277808 */ /* 0x008fe20001000000 */
[C---:B------:R-:W-:Y:S01]  /*2810*/  FMUL.FTZ R66, R0.reuse, R74 ;  /* 0x0000004a00427220 */ /* 0x040fe20000410000 */
[----:B------:R-:W-:Y:S01]  /*2820*/  FMNMX.FTZ R26, R33, R26, !PT ;  /* 0x0000001a211a7209 */ /* 0x000fe20007810000 */
[----:B------:R-:W-:Y:S01]  /*2830*/  FMUL.FTZ R71, R0, R87 ;  /* 0x0000005700477220 */ /* 0x000fe20000410000 */
[----:B------:R-:W-:Y:S01]  /*2840*/  ISETP.GT.AND P2, PT, R88, 0x60, PT ;  /* 0x000000605800780c */ /* 0x000fe20003f44270 */
[----:B------:R-:W0:Y:S01]  /*2850*/  MUFU.TANH R30, R77 ;  /* 0x0000004d001e7308 */ /* 0x000e220000002400 */
[----:B------:R-:W-:Y:S01]  /*2860*/  FSEL R38, R38, -INF , P1 ;  /* 0xff80000026267808 */ /* 0x000fe20000800000 */
[----:B----4-:R-:W-:Y:S01]  /*2870*/  IMAD.U32 R76, RZ, RZ, UR24 ;  /* 0x00000018ff4c7e24 */ /* 0x010fe2000f8e00ff */
[----:B------:R-:W-:-:S02]  /*2880*/  FMNMX.FTZ R21, R39, R26, !PT ;  /* 0x0000001a27157209 */ /* 0x000fc40007810000 */
[----:B------:R-:W-:Y:S02]  /*2890*/  ISETP.GT.AND P1, PT, R88, 0x61, PT ;  /* 0x000000615800780c */ /* 0x000fe40003f24270 */
[----:B-1----:R-:W-:Y:S01]  /*28a0*/  FSEL R37, R72, -INF , P2 ;  /* 0xff80000048257808 */ /* 0x002fe20001000000 */
[----:B------:R-:W1:Y:S01]  /*28b0*/  MUFU.TANH R29, R80 ;  /* 0x00000050001d7308 */ /* 0x000e620000002400 */
[----:B------:R-:W-:Y:S01]  /*28c0*/  FMNMX.FTZ R26, R38, R21, !PT ;  /* 0x00000015261a7209 */ /* 0x000fe20007810000 */
[----:B------:R-:W-:Y:S01]  /*28d0*/  FMUL.FTZ R72, R0, R67 ;  /* 0x0000004300487220 */ /* 0x000fe20000410000 */
[----:B------:R-:W-:Y:S01]  /*28e0*/  ISETP.GT.AND P2, PT, R88, 0x68, PT ;  /* 0x000000685800780c */ /* 0x000fe20003f44270 */
[----:B------:R-:W-:Y:S01]  /*28f0*/  FMUL.FTZ R67, R0, R82 ;  /* 0x0000005200437220 */ /* 0x000fe20000410000 */
[----:B--2---:R-:W-:Y:S02]  /*2900*/  FSEL R31, R31, -INF , P1 ;  /* 0xff8000001f1f7808 */ /* 0x004fe40000800000 */
[----:B------:R-:W-:Y:S01]  /*2910*/  FMNMX.FTZ R26, R37, R26, !PT ;  /* 0x0000001a251a7209 */ /* 0x000fe20007810000 */
[----:B------:R-:W2:Y:S01]  /*2920*/  MUFU.TANH R81, R81 ;  /* 0x0000005100517308 */ /* 0x000ea20000002400 */
[----:B------:R-:W-:-:S02]  /*2930*/  ISETP.GT.AND P1, PT, R88, 0x69, PT ;  /* 0x000000695800780c */ /* 0x000fc40003f24270 */
[----:B-----5:R-:W-:Y:S02]  /*2940*/  FSEL R32, R32, -INF , P2 ;  /* 0xff80000020207808 */ /* 0x020fe40001000000 */
[----:B------:R-:W-:Y:S02]  /*2950*/  FMNMX.FTZ R21, R31, R26, !PT ;  /* 0x0000001a1f157209 */ /* 0x000fe40007810000 */
[----:B------:R-:W-:Y:S01]  /*2960*/  ISETP.GT.AND P2, PT, R88, 0x70, PT ;  /* 0x000000705800780c */ /* 0x000fe20003f44270 */
[----:B------:R-:W3:Y:S01]  /*2970*/  MUFU.TANH R84, R84 ;  /* 0x0000005400547308 */ /* 0x000ee20000002400 */
[----:B0-----:R-:W-:Y:S02]  /*2980*/  FSEL R30, R30, -INF , P1 ;  /* 0xff8000001e1e7808 */ /* 0x001fe40000800000 */
[----:B------:R-:W-:Y:S02]  /*2990*/  FMNMX.FTZ R21, R32, R21, !PT ;  /* 0x0000001520157209 */ /* 0x000fe40007810000 */
[----:B------:R-:W-:-:S02]  /*29a0*/  ISETP.GT.AND P1, PT, R88, 0x71, PT ;  /* 0x000000715800780c */ /* 0x000fc40003f24270 */
[----:B-1----:R-:W-:Y:S01]  /*29b0*/  FSEL R29, R29, -INF , P2 ;  /* 0xff8000001d1d7808 */ /* 0x002fe20001000000 */
[----:B------:R-:W0:Y:S01]  /*29c0*/  MUFU.TANH R27, R85 ;  /* 0x00000055001b7308 */ /* 0x000e220000002400 */
[----:B------:R-:W-:Y:S02]  /*29d0*/  FMNMX.FTZ R28, R30, R21, !PT ;  /* 0x000000151e1c7209 */ /* 0x000fe40007810000 */
[C---:B------:R-:W-:Y:S02]  /*29e0*/  ISETP.GT.AND P2, PT, R88.reuse, 0x78, PT ;  /* 0x000000785800780c */ /* 0x040fe40003f44270 */
[----:B--2---:R-:W-:Y:S02]  /*29f0*/  FSEL R26, R81, -INF , P1 ;  /* 0xff800000511a7808 */ /* 0x004fe40000800000 */
[----:B------:R-:W-:Y:S01]  /*2a00*/  FMNMX.FTZ R21, R29, R28, !PT ;  /* 0x0000001c1d157209 */ /* 0x000fe20007810000 */
[----:B------:R-:W1:Y:S01]  /*2a10*/  MUFU.TANH R3, R3 ;  /* 0x0000000300037308 */ /* 0x000e620000002400 */
[----:B------:R-:W-:-:S02]  /*2a20*/  ISETP.GT.AND P1, PT, R88, 0x79, PT ;  /* 0x000000795800780c */ /* 0x000fc40003f24270 */
[----:B------:R-:W-:Y:S02]  /*2a30*/  CS2R R88, SRZ ;  /* 0x0000000000587805 */ /* 0x000fe4000001ff00 */
[----:B---3--:R-:W-:Y:S02]  /*2a40*/  FSEL R28, R84, -INF , P2 ;  /* 0xff800000541c7808 */ /* 0x008fe40001000000 */
[----:B------:R-:W-:Y:S02]  /*2a50*/  FMNMX.FTZ R21, R26, R21, !PT ;  /* 0x000000151a157209 */ /* 0x000fe40007810000 */
[----:B------:R-:W-:Y:S01]  /*2a60*/  VIMNMX R75, R55, R54, PT ;  /* 0x00000036374b7248 */ /* 0x000fe20003fe0100 */
[----:B------:R-:W2:Y:S01]  /*2a70*/  MUFU.TANH R8, R8 ;  /* 0x0000000800087308 */ /* 0x000ea20000002400 */
[----:B0-----:R-:W-:Y:S02]  /*2a80*/  FSEL R27, R27, -INF , P1 ;  /* 0xff8000001b1b7808 */ /* 0x001fe40000800000 */
[----:B------:R-:W-:-:S02]  /*2a90*/  FMNMX.FTZ R62, R28, R21, !PT ;  /* 0x000000151c3e7209 */ /* 0x000fc40007810000 */
[----:B------:R-:W-:Y:S02]  /*2aa0*/  ISETP.GT.AND P2, PT, R75, 0x1, PT ;  /* 0x000000014b00780c */ /* 0x000fe40003f44270 */
[----:B------:R-:W-:Y:S01]  /*2ab0*/  FMNMX.FTZ R62, R27, R62, !PT ;  /* 0x0000003e1b3e7209 */ /* 0x000fe20007810000 */
[----:B------:R-:W0:Y:S01]  /*2ac0*/  MUFU.TANH R9, R9 ;  /* 0x0000000900097308 */ /* 0x000e220000002400 */
[----:B------:R-:W-:-:S03]  /*2ad0*/  ISETP.GT.AND P3, PT, R75, 0x8, PT ;  /* 0x000000084b00780c */ /* 0x000fc60003f64270 */
[----:B------:R-:W3:Y:S04]  /*2ae0*/  SHFL.BFLY PT, R21, R62, 0x2, 0x1f ;  /* 0x0c401f003e157f89 */ /* 0x000ee800000e0000 */
[----:B------:R-:W4:Y:S08]  /*2af0*/  MUFU.TANH R10, R10 ;  /* 0x0000000a000a7308 */ /* 0x000f300000002400 */
[----:B------:R-:W5:Y:S08]  /*2b00*/  MUFU.TANH R12, R12 ;  /* 0x0000000c000c7308 */ /* 0x000f700000002400 */
[----:B------:R-:W5:Y:S01]  /*2b10*/  MUFU.TANH R11, R11 ;  /* 0x0000000b000b7308 */ /* 0x000f620000002400 */
[----:B---3--:R-:W-:Y:S01]  /*2b20*/  FMNMX.FTZ R61, R62, R21, !PT ;  /* 0x000000153e3d7209 */ /* 0x008fe20007810000 */
[----:B------:R-:W-:-:S06]  /*2b30*/  FMUL.FTZ R62, R0, R79 ;  /* 0x0000004f003e7220 */ /* 0x000fcc0000410000 */
[----:B------:R-:W3:Y:S01]  /*2b40*/  MUFU.TANH R14, R14 ;  /* 0x0000000e000e7308 */ /* 0x000ee20000002400 */
[----:B------:R-:W1:Y:S07]  /*2b50*/  SHFL.BFLY PT, R74, R61, 0x1, 0x1f ;  /* 0x0c201f003d4a7f89 */ /* 0x000e6e00000e0000 */
[----:B------:R-:W3:Y:S08]  /*2b60*/  MUFU.TANH R13, R13 ;  /* 0x0000000d000d7308 */ /* 0x000ef00000002400 */
[----:B------:R-:W3:Y:S08]  /*2b70*/  MUFU.TANH R16, R16 ;  /* 0x0000001000107308 */ /* 0x000ef00000002400 */
[----:B------:R-:W3:Y:S01]  /*2b80*/  MUFU.TANH R15, R15 ;  /* 0x0000000f000f7308 */ /* 0x000ee20000002400 */
[----:B-1----:R-:W-:Y:S01]  /*2b90*/  FMNMX.FTZ R21, R61, R74, !PT ;  /* 0x0000004a3d157209 */ /* 0x002fe20007810000 */
[----:B------:R-:W-:-:S03]  /*2ba0*/  FMUL.FTZ R74, R0, R86 ;  /* 0x00000056004a7220 */ /* 0x000fc60000410000 */
[C---:B------:R-:W-:Y:S01]  /*2bb0*/  FSETP.NEU.FTZ.AND P1, PT, R21.reuse, -INF , PT ;  /* 0xff8000001500780b */ /* 0x040fe20003f3d000 */
[----:B------:R-:W-:Y:S02]  /*2bc0*/  FFMA.FTZ R61, R21, R76, -8 ;  /* 0xc1000000153d7423 */ /* 0x000fe4000001004c */
[----:B------:R-:W1:Y:S03]  /*2bd0*/  MUFU.TANH R17, R17 ;  /* 0x0000001100117308 */ /* 0x000e660000002400 */
[----:B------:R-:W-:Y:S02]  /*2be0*/  FSEL R61, R61, RZ, P1 ;  /* 0x000000ff3d3d7208 */ /* 0x000fe40000800000 */
[----:B------:R-:W-:-:S03]  /*2bf0*/  ISETP.GT.AND P1, PT, R75, RZ, PT ;  /* 0x000000ff4b00720c */ /* 0x000fc60003f24270 */
[--C-:B------:R-:W-:Y:S01]  /*2c00*/  FFMA.FTZ R45, R59, UR24, -R61.reuse ;  /* 0x000000183b2d7c23 */ /* 0x100fe2000801083d */
[----:B------:R-:W-:Y:S01]  /*2c10*/  FSEL R54, R3, -INF , P1 ;  /* 0xff80000003367808 */ /* 0x000fe20000800000 */
[--C-:B------:R-:W-:Y:S01]  /*2c20*/  FFMA.FTZ R3, R58, UR24, -R61.reuse ;  /* 0x000000183a037c23 */ /* 0x100fe2000801083d */
[----:B--2---:R-:W-:Y:S01]  /*2c30*/  FSEL R59, R8, -INF , P2 ;  /* 0xff800000083b7808 */ /* 0x004fe20001000000 */
[--C-:B------:R-:W-:Y:S01]  /*2c40*/  FFMA.FTZ R8, R57, UR24, -R61.reuse ;  /* 0x0000001839087c23 */ /* 0x100fe2000801083d */
[----:B------:R-:W-:Y:S01]  /*2c50*/  ISETP.GT.AND P1, PT, R75, 0x9, PT ;  /* 0x000000094b00780c */ /* 0x000fe20003f24270 */
[--C-:B------:R-:W-:Y:S01]  /*2c60*/  FFMA.FTZ R76, R56, UR24, -R61.reuse ;  /* 0x00000018384c7c23 */ /* 0x100fe2000801083d */
[----:B0-----:R-:W-:Y:S01]  /*2c70*/  FSEL R58, R9, -INF , P3 ;  /* 0xff800000093a7808 */ /* 0x001fe20001800000 */
[----:B------:R-:W0:Y:S01]  /*2c80*/  MUFU.TANH R18, R18 ;  /* 0x0000001200127308 */ /* 0x000e220000002400 */
[----:B------:R-:W-:Y:S01]  /*2c90*/  FMNMX.FTZ R9, R54, R59, !PT ;  /* 0x0000003b36097209 */ /* 0x000fe20007810000 */
[--C-:B------:R-:W-:Y:S01]  /*2ca0*/  FFMA.FTZ R77, R51, UR24, -R61.reuse ;  /* 0x00000018334d7c23 */ /* 0x100fe2000801083d */
[----:B----4-:R-:W-:Y:S01]  /*2cb0*/  FSEL R55, R10, -INF , P1 ;  /* 0xff8000000a377808 */ /* 0x010fe20000800000 */
[--C-:B------:R-:W-:Y:S01]  /*2cc0*/  FFMA.FTZ R44, R44, UR24, -R61.reuse ;  /* 0x000000182c2c7c23 */ /* 0x100fe2000801083d */
[C---:B------:R-:W-:Y:S01]  /*2cd0*/  ISETP.GT.AND P2, PT, R75.reuse, 0x10, PT ;  /* 0x000000104b00780c */ /* 0x040fe20003f44270 */
[--C-:B------:R-:W-:Y:S01]  /*2ce0*/  FFMA.FTZ R2, R2, UR24, -R61.reuse ;  /* 0x0000001802027c23 */ /* 0x100fe2000801083d */
[----:B------:R-:W-:Y:S01]  /*2cf0*/  FMNMX.FTZ R10, R58, R9, !PT ;  /* 0x000000093a0a7209 */ /* 0x000fe20007810000 */
[----:B------:R-:W2:Y:S01]  /*2d00*/  MUFU.TANH R20, R20 ;  /* 0x0000001400147308 */ /* 0x000ea20000002400 */
[----:B------:R-:W-:Y:S01]  /*2d10*/  ISETP.GT.AND P1, PT, R75, 0x11, PT ;  /* 0x000000114b00780c */ /* 0x000fe20003f24270 */
[--C-:B------:R-:W-:Y:S01]  /*2d20*/  FFMA.FTZ R47, R47, UR24, -R61.reuse ;  /* 0x000000182f2f7c23 */ /* 0x100fe2000801083d */
[----:B-----5:R-:W-:Y:S01]  /*2d30*/  FSEL R12, R12, -INF , P2 ;  /* 0xff8000000c0c7808 */ /* 0x020fe20001000000 */
[--C-:B------:R-:W-:Y:S01]  /*2d40*/  FFMA.FTZ R46, R46, UR24, -R61.reuse ;  /* 0x000000182e2e7c23 */ /* 0x100fe2000801083d */
[----:B------:R-:W-:Y:S01]  /*2d50*/  FMNMX.FTZ R9, R55, R10, !PT ;  /* 0x0000000a37097209 */ /* 0x000fe20007810000 */
[--C-:B------:R-:W-:Y:S01]  /*2d60*/  FFMA.FTZ R43, R43, UR24, -R61.reuse ;  /* 0x000000182b2b7c23 */ /* 0x100fe2000801083d */
[----:B------:R-:W-:Y:S01]  /*2d70*/  ISETP.GT.AND P2, PT, R75, 0x18, PT ;  /* 0x000000184b00780c */ /* 0x000fe20003f44270 */
[----:B------:R-:W4:Y:S01]  /*2d80*/  MUFU.TANH R23, R23 ;  /* 0x0000001700177308 */ /* 0x000f220000002400 */
[----:B------:R-:W-:Y:S01]  /*2d90*/  FSEL R57, R11, -INF , P1 ;  /* 0xff8000000b397808 */ /* 0x000fe20000800000 */
[--C-:B------:R-:W-:Y:S01]  /*2da0*/  FFMA.FTZ R42, R42, UR24, -R61.reuse ;  /* 0x000000182a2a7c23 */ /* 0x100fe2000801083d */
[----:B------:R-:W-:Y:S01]  /*2db0*/  FMNMX.FTZ R10, R12, R9, !PT ;  /* 0x000000090c0a7209 */ /* 0x000fe20007810000 */
[--C-:B------:R-:W-:Y:S01]  /*2dc0*/  FFMA.FTZ R41, R41, UR24, -R61.reuse ;  /* 0x0000001829297c23 */ /* 0x100fe2000801083d */
[----:B------:R-:W-:Y:S01]  /*2dd0*/  ISETP.GT.AND P1, PT, R75, 0x19, PT ;  /* 0x000000194b00780c */ /* 0x000fe20003f24270 */
[--C-:B------:R-:W-:Y:S01]  /*2de0*/  FFMA.FTZ R34, R34, UR24, -R61.reuse ;  /* 0x0000001822227c23 */ /* 0x100fe2000801083d */
[----:B---3--:R-:W-:Y:S01]  /*2df0*/  FSEL R56, R14, -INF , P2 ;  /* 0xff8000000e387808 */ /* 0x008fe20001000000 */
[----:B------:R3:W-:Y:S01]  /*2e00*/  MUFU.EX2 R9, R76 ;  /* 0x0000004c00097308 */ /* 0x0007e20000000800 */
[----:B------:R-:W-:Y:S01]  /*2e10*/  FMNMX.FTZ R11, R57, R10, !PT ;  /* 0x0000000a390b7209 */ /* 0x000fe20007810000 */
[--C-:B------:R-:W-:Y:S01]  /*2e20*/  FFMA.FTZ R10, R50, UR24, -R61.reuse ;  /* 0x00000018320a7c23 */ /* 0x100fe2000801083d */
[----:B------:R-:W-:Y:S01]  /*2e30*/  ISETP.GT.AND P2, PT, R75, 0x20, PT ;  /* 0x000000204b00780c */ /* 0x000fe20003f44270 */
[--C-:B------:R-:W-:Y:S01]  /*2e40*/  FFMA.FTZ R35, R35, UR24, -R61.reuse ;  /* 0x0000001823237c23 */ /* 0x100fe2000801083d */
[----:B------:R-:W-:Y:S01]  /*2e50*/  FSEL R13, R13, -INF , P1 ;  /* 0xff8000000d0d7808 */ /* 0x000fe20000800000 */
[--C-:B------:R-:W-:Y:S01]  /*2e60*/  FFMA.FTZ R36, R36, UR24, -R61.reuse ;  /* 0x0000001824247c23 */ /* 0x100fe2000801083d */
[----:B------:R-:W-:Y:S01]  /*2e70*/  FMNMX.FTZ R14, R56, R11, !PT ;  /* 0x0000000b380e7209 */ /* 0x000fe20007810000 */
[----:B------:R-:W5:Y:S01]  /*2e80*/  MUFU.TANH R22, R22 ;  /* 0x0000001600167308 */ /* 0x000f620000002400 */
[----:B------:R-:W-:Y:S01]  /*2e90*/  ISETP.GT.AND P1, PT, R75, 0x21, PT ;  /* 0x000000214b00780c */ /* 0x000fe20003f24270 */
[--C-:B---3--:R-:W-:Y:S01]  /*2ea0*/  FFMA.FTZ R76, R52, UR24, -R61.reuse ;  /* 0x00000018344c7c23 */ /* 0x108fe2000801083d */
[----:B------:R-:W-:Y:S01]  /*2eb0*/  FSEL R16, R16, -INF , P2 ;  /* 0xff80000010107808 */ /* 0x000fe20001000000 */
[--C-:B------:R-:W-:Y:S01]  /*2ec0*/  FFMA.FTZ R40, R40, UR24, -R61.reuse ;  /* 0x0000001828287c23 */ /* 0x100fe2000801083d */
[----:B------:R-:W-:Y:S01]  /*2ed0*/  FMNMX.FTZ R11, R13, R14, !PT ;  /* 0x0000000e0d0b7209 */ /* 0x000fe20007810000 */
[--C-:B------:R-:W-:Y:S01]  /*2ee0*/  FFMA.FTZ R33, R33, UR24, -R61.reuse ;  /* 0x0000001821217c23 */ /* 0x100fe2000801083d */
[----:B------:R-:W-:Y:S01]  /*2ef0*/  FSEL R50, R15, -INF , P1 ;  /* 0xff8000000f327808 */ /* 0x000fe20000800000 */
[----:B------:R-:W3:Y:S01]  /*2f00*/  MUFU.TANH R25, R25 ;  /* 0x0000001900197308 */ /* 0x000ee20000002400 */
[----:B------:R-:W-:Y:S01]  /*2f10*/  ISETP.GT.AND P2, PT, R75, 0x28, PT ;  /* 0x000000284b00780c */ /* 0x000fe20003f44270 */
[--C-:B------:R-:W-:Y:S01]  /*2f20*/  FFMA.FTZ R39, R39, UR24, -R61.reuse ;  /* 0x0000001827277c23 */ /* 0x100fe2000801083d */
[----:B------:R-:W-:Y:S01]  /*2f30*/  FMNMX.FTZ R15, R16, R11, !PT ;  /* 0x0000000b100f7209 */ /* 0x000fe20007810000 */
[--C-:B------:R-:W-:Y:S01]  /*2f40*/  FFMA.FTZ R38, R38, UR24, -R61.reuse ;  /* 0x0000001826267c23 */ /* 0x100fe2000801083d */
[----:B------:R-:W-:Y:S01]  /*2f50*/  ISETP.GT.AND P1, PT, R75, 0x29, PT ;  /* 0x000000294b00780c */ /* 0x000fe20003f24270 */
[--C-:B------:R-:W-:Y:S01]  /*2f60*/  FFMA.FTZ R37, R37, UR24, -R61.reuse ;  /* 0x0000001825257c23 */ /* 0x100fe2000801083d */
[----:B-1----:R-:W-:Y:S01]  /*2f70*/  FSEL R17, R17, -INF , P2 ;  /* 0xff80000011117808 */ /* 0x002fe20001000000 */
[----:B------:R-:W1:Y:S01]  /*2f80*/  MUFU.TANH R24, R24 ;  /* 0x0000001800187308 */ /* 0x000e620000002400 */
[----:B------:R-:W-:Y:S01]  /*2f90*/  FMNMX.FTZ R14, R50, R15, !PT ;  /* 0x0000000f320e7209 */ /* 0x000fe20007810000 */
[--C-:B------:R-:W-:Y:S01]  /*2fa0*/  FFMA.FTZ R30, R30, UR24, -R61.reuse ;  /* 0x000000181e1e7c23 */ /* 0x100fe2000801083d */
[----:B------:R-:W-:Y:S01]  /*2fb0*/  ISETP.GT.AND P2, PT, R75, 0x30, PT ;  /* 0x000000304b00780c */ /* 0x000fe20003f44270 */
[--C-:B------:R-:W-:Y:S01]  /*2fc0*/  FFMA.FTZ R29, R29, UR24, -R61.reuse ;  /* 0x000000181d1d7c23 */ /* 0x100fe2000801083d */
[----:B0-----:R-:W-:Y:S01]  /*2fd0*/  FSEL R52, R18, -INF , P1 ;  /* 0xff80000012347808 */ /* 0x001fe20000800000 */
[--C-:B------:R-:W-:Y:S01]  /*2fe0*/  FFMA.FTZ R26, R26, UR24, -R61.reuse ;  /* 0x000000181a1a7c23 */ /* 0x100fe2000801083d */
[----:B------:R-:W-:Y:S01]  /*2ff0*/  FMNMX.FTZ R15, R17, R14, !PT ;  /* 0x0000000e110f7209 */ /* 0x000fe20007810000 */
[----:B------:R-:W0:Y:S01]  /*3000*/  MUFU.TANH R60, R60 ;  /* 0x0000003c003c7308 */ /* 0x000e220000002400 */
[----:B------:R-:W-:Y:S01]  /*3010*/  ISETP.GT.AND P1, PT, R75, 0x31, PT ;  /* 0x000000314b00780c */ /* 0x000fe20003f24270 */
[--C-:B------:R-:W-:Y:S01]  /*3020*/  FFMA.FTZ R28, R28, UR24, -R61.reuse ;  /* 0x000000181c1c7c23 */ /* 0x100fe2000801083d */
[----:B------:R-:W-:Y:S01]  /*3030*/  FSEL R19, R19, -INF , P2 ;  /* 0xff80000013137808 */ /* 0x000fe20001000000 */
[--C-:B------:R-:W-:Y:S01]  /*3040*/  FFMA.FTZ R27, R27, UR24, -R61.reuse ;  /* 0x000000181b1b7c23 */ /* 0x100fe2000801083d */
[----:B------:R-:W-:Y:S01]  /*3050*/  FMNMX.FTZ R18, R52, R15, !PT ;  /* 0x0000000f34127209 */ /* 0x000fe20007810000 */
[--C-:B------:R-:W-:Y:S01]  /*3060*/  FFMA.FTZ R15, R53, UR24, -R61.reuse ;  /* 0x00000018350f7c23 */ /* 0x100fe2000801083d */
[----:B------:R-:W-:Y:S01]  /*3070*/  ISETP.GT.AND P2, PT, R75, 0x38, PT ;  /* 0x000000384b00780c */ /* 0x000fe20003f44270 */
[----:B------:R-:W0:Y:S01]  /*3080*/  MUFU.TANH R64, R64 ;  /* 0x0000004000407308 */ /* 0x000e220000002400 */
[----:B--2---:R-:W-:Y:S01]  /*3090*/  FSEL R51, R20, -INF , P1 ;  /* 0xff80000014337808 */ /* 0x004fe20000800000 */
[----:B------:R-:W-:Y:S01]  /*30a0*/  FFMA.FTZ R20, R49, UR24, -R61 ;  /* 0x0000001831147c23 */ /* 0x000fe2000801083d */
[----:B------:R-:W-:-:S02]  /*30b0*/  FMNMX.FTZ R18, R19, R18, !PT ;  /* 0x0000001213127209 */ /* 0x000fc40007810000 */
[----:B------:R-:W-:Y:S02]  /*30c0*/  ISETP.GT.AND P1, PT, R75, 0x39, PT ;  /* 0x000000394b00780c */ /* 0x000fe40003f24270 */
[----:B----4-:R-:W-:Y:S01]  /*30d0*/  FSEL R23, R23, -INF , P2 ;  /* 0xff80000017177808 */ /* 0x010fe20001000000 */
[----:B------:R-:W2:Y:S01]  /*30e0*/  MUFU.TANH R73, R73 ;  /* 0x0000004900497308 */ /* 0x000ea20000002400 */
[----:B------:R-:W-:Y:S02]  /*30f0*/  FMNMX.FTZ R18, R51, R18, !PT ;  /* 0x0000001233127209 */ /* 0x000fe40007810000 */
[----:B------:R-:W-:Y:S02]  /*3100*/  ISETP.GT.AND P2, PT, R75, 0x40, PT ;  /* 0x000000404b00780c */ /* 0x000fe40003f44270 */
[----:B-----5:R-:W-:Y:S02]  /*3110*/  FSEL R22, R22, -INF , P1 ;  /* 0xff80000016167808 */ /* 0x020fe40000800000 */
[----:B------:R-:W-:Y:S01]  /*3120*/  FMNMX.FTZ R49, R23, R18, !PT ;  /* 0x0000001217317209 */ /* 0x000fe20007810000 */
[----:B------:R-:W4:Y:S01]  /*3130*/  MUFU.TANH R72, R72 ;  /* 0x0000004800487308 */ /* 0x000f220000002400 */
[----:B------:R-:W-:-:S02]  /*3140*/  ISETP.GT.AND P1, PT, R75, 0x41, PT ;  /* 0x000000414b00780c */ /* 0x000fc40003f24270 */
[----:B---3--:R-:W-:Y:S02]  /*3150*/  FSEL R25, R25, -INF , P2 ;  /* 0xff80000019197808 */ /* 0x008fe40001000000 */
[----:B------:R-:W-:Y:S02]  /*3160*/  FMNMX.FTZ R18, R22, R49, !PT ;  /* 0x0000003116127209 */ /* 0x000fe40007810000 */
[----:B------:R-:W-:Y:S01]  /*3170*/  ISETP.GT.AND P2, PT, R75, 0x48, PT ;  /* 0x000000484b00780c */ /* 0x000fe20003f44270 */
[----:B------:R-:W3:Y:S01]  /*3180*/  MUFU.TANH R70, R70 ;  /* 0x0000004600467308 */ /* 0x000ee20000002400 */
[----:B-1----:R-:W-:Y:S01]  /*3190*/  FSEL R49, R24, -INF , P1 ;  /* 0xff80000018317808 */ /* 0x002fe20000800000 */
[----:B------:R-:W-:Y:S01]  /*31a0*/  FFMA.FTZ R24, R48, UR24, -R61 ;  /* 0x0000001830187c23 */ /* 0x000fe2000801083d */
[----:B------:R-:W-:Y:S02]  /*31b0*/  FMNMX.FTZ R18, R25, R18, !PT ;  /* 0x0000001219127209 */ /* 0x000fe40007810000 */
[----:B------:R-:W-:-:S02]  /*31c0*/  ISETP.GT.AND P1, PT, R75, 0x49, PT ;  /* 0x000000494b00780c */ /* 0x000fc40003f24270 */
[----:B0-----:R-:W-:Y:S01]  /*31d0*/  FSEL R60, R60, -INF , P2 ;  /* 0xff8000003c3c7808 */ /* 0x001fe20001000000 */
[----:B------:R-:W0:Y:S01]  /*31e0*/  MUFU.TANH R65, R65 ;  /* 0x0000004100417308 */ /* 0x000e220000002400 */
[----:B------:R-:W-:Y:S02]  /*31f0*/  FMNMX.FTZ R53, R49, R18, !PT ;  /* 0x0000001231357209 */ /* 0x000fe40007810000 */
[C---:B------:R-:W-:Y:S02]  /*3200*/  ISETP.GT.AND P2, PT, R75.reuse, 0x50, PT ;  /* 0x000000504b00780c */ /* 0x040fe40003f44270 */
[----:B------:R-:W-:Y:S02]  /*3210*/  FSEL R64, R64, -INF , P1 ;  /* 0xff80000040407808 */ /* 0x000fe40000800000 */
[----:B------:R-:W-:Y:S01]  /*3220*/  FMNMX.FTZ R53, R60, R53, !PT ;  /* 0x000000353c357209 */ /* 0x000fe20007810000 */
[----:B------:R-:W1:Y:S01]  /*3230*/  MUFU.TANH R66, R66 ;  /* 0x0000004200427308 */ /* 0x000e620000002400 */
[----:B------:R-:W-:-:S02]  /*3240*/  ISETP.GT.AND P1, PT, R75, 0x51, PT ;  /* 0x000000514b00780c */ /* 0x000fc40003f24270 */
[----:B--2---:R-:W-:Y:S02]  /*3250*/  FSEL R73, R73, -INF , P2 ;  /* 0xff80000049497808 */ /* 0x004fe40001000000 */
[----:B------:R-:W-:Y:S02]  /*3260*/  FMNMX.FTZ R18, R64, R53, !PT ;  /* 0x0000003540127209 */ /* 0x000fe40007810000 */
[----:B------:R-:W-:Y:S01]  /*3270*/  ISETP.GT.AND P2, PT, R75, 0x58, PT ;  /* 0x000000584b00780c */ /* 0x000fe20003f44270 */
[----:B------:R-:W2:Y:S01]  /*3280*/  MUFU.TANH R69, R69 ;  /* 0x0000004500457308 */ /* 0x000ea20000002400 */
[----:B----4-:R-:W-:Y:S02]  /*3290*/  FSEL R72, R72, -INF , P1 ;  /* 0xff80000048487808 */ /* 0x010fe40000800000 */
[----:B------:R-:W-:Y:S02]  /*32a0*/  FMNMX.FTZ R53, R73, R18, !PT ;  /* 0x0000001249357209 */ /* 0x000fe40007810000 */
[----:B------:R-:W-:-:S02]  /*32b0*/  ISETP.GT.AND P1, PT, R75, 0x59, PT ;  /* 0x000000594b00780c */ /* 0x000fc40003f24270 */
[----:B---3--:R-:W-:Y:S01]  /*32c0*/  FSEL R70, R70, -INF , P2 ;  /* 0xff80000046467808 */ /* 0x008fe20001000000 */
[----:B------:R-:W3:Y:S01]  /*32d0*/  MUFU.TANH R68, R68 ;  /* 0x0000004400447308 */ /* 0x000ee20000002400 */
[----:B------:R-:W-:Y:S02]  /*32e0*/  FMNMX.FTZ R53, R72, R53, !PT ;  /* 0x0000003548357209 */ /* 0x000fe40007810000 */
[----:B------:R-:W-:Y:S02]  /*32f0*/  ISETP.GT.AND P2, PT, R75, 0x60, PT ;  /* 0x000000604b00780c */ /* 0x000fe40003f44270 */
[----:B0-----:R-:W-:Y:S02]  /*3300*/  FSEL R65, R65, -INF , P1 ;  /* 0xff80000041417808 */ /* 0x001fe40000800000 */
[----:B------:R-:W-:Y:S01]  /*3310*/  FMNMX.FTZ R18, R70, R53, !PT ;  /* 0x0000003546127209 */ /* 0x000fe20007810000 */
[----:B------:R-:W0:Y:S01]  /*3320*/  MUFU.TANH R62, R62 ;  /* 0x0000003e003e7308 */ /* 0x000e220000002400 */
[----:B------:R-:W-:-:S02]  /*3330*/  ISETP.GT.AND P1, PT, R75, 0x61, PT ;  /* 0x000000614b00780c */ /* 0x000fc40003f24270 */
[----:B-1----:R-:W-:Y:S02]  /*3340*/  FSEL R66, R66, -INF , P2 ;  /* 0xff80000042427808 */ /* 0x002fe40001000000 */
[----:B------:R-:W-:Y:S02]  /*3350*/  ISETP.GT.AND P2, PT, R75, 0x68, PT ;  /* 0x000000684b00780c */ /* 0x000fe40003f44270 */
[----:B--2---:R-:W-:Y:S01]  /*3360*/  FSEL R69, R69, -INF , P1 ;  /* 0xff80000045457808 */ /* 0x004fe20000800000 */
[----:B------:R-:W1:Y:S01]  /*3370*/  MUFU.TANH R67, R67 ;  /* 0x0000004300437308 */ /* 0x000e620000002400 */
[C---:B------:R-:W-:Y:S02]  /*3380*/  ISETP.GT.AND P1, PT, R75.reuse, 0x69, PT ;  /* 0x000000694b00780c */ /* 0x040fe40003f24270 */
[----:B---3--:R-:W-:Y:S02]  /*3390*/  FSEL R68, R68, -INF , P2 ;  /* 0xff80000044447808 */ /* 0x008fe40001000000 */
[----:B------:R-:W-:-:S03]  /*33a0*/  ISETP.GT.AND P2, PT, R75, 0x70, PT ;  /* 0x000000704b00780c */ /* 0x000fc60003f44270 */
[----:B------:R2:W-:Y:S01]  /*33b0*/  MUFU.EX2 R14, R77 ;  /* 0x0000004d000e7308 */ /* 0x0005e20000000800 */
[----:B0-----:R-:W-:Y:S02]  /*33c0*/  FSEL R62, R62, -INF , P1 ;  /* 0xff8000003e3e7808 */ /* 0x001fe40000800000 */
[----:B------:R-:W-:-:S05]  /*33d0*/  ISETP.GT.AND P1, PT, R75, 0x71, PT ;  /* 0x000000714b00780c */ /* 0x000fca0003f24270 */
[----:B------:R-:W0:Y:S01]  /*33e0*/  MUFU.TANH R63, R63 ;  /* 0x0000003f003f7308 */ /* 0x000e220000002400 */
[----:B--2---:R-:W-:Y:S02]  /*33f0*/  FMNMX.FTZ R77, R65, R18, !PT ;  /* 0x00000012414d7209 */ /* 0x004fe40007810000 */
[----:B-1----:R-:W-:Y:S02]  /*3400*/  FSEL R67, R67, -INF , P2 ;  /* 0xff80000043437808 */ /* 0x002fe40001000000 */
[----:B------:R-:W-:Y:S02]  /*3410*/  FMNMX.FTZ R18, R66, R77, !PT ;  /* 0x0000004d42127209 */ /* 0x000fe40007810000 */
[----:B------:R-:W-:Y:S01]  /*3420*/  ISETP.GT.AND P2, PT, R75, 0x78, PT ;  /* 0x000000784b00780c */ /* 0x000fe20003f44270 */
[----:B------:R-:W1:Y:S01]  /*3430*/  MUFU.TANH R74, R74 ;  /* 0x0000004a004a7308 */ /* 0x000e620000002400 */
[----:B------:R-:W-:-:S04]  /*3440*/  FMNMX.FTZ R77, R69, R18, !PT ;  /* 0x00000012454d7209 */ /* 0x000fc80007810000 */
[----:B------:R-:W-:-:S03]  /*3450*/  FMNMX.FTZ R77, R68, R77, !PT ;  /* 0x0000004d444d7209 */ /* 0x000fc60007810000 */
[----:B------:R-:W2:Y:S01]  /*3460*/  MUFU.TANH R71, R71 ;  /* 0x0000004700477308 */ /* 0x000ea20000002400 */
[----:B------:R-:W-:Y:S02]  /*3470*/  FMNMX.FTZ R18, R62, R77, !PT ;  /* 0x0000004d3e127209 */ /* 0x000fe40007810000 */
[----:B0-----:R-:W-:Y:S02]  /*3480*/  FSEL R63, R63, -INF , P1 ;  /* 0xff8000003f3f7808 */ /* 0x001fe40000800000 */
[----:B------:R-:W-:Y:S02]  /*3490*/  FMNMX.FTZ R18, R67, R18, !PT ;  /* 0x0000001243127209 */ /* 0x000fe40007810000 */
[----:B------:R-:W-:Y:S01]  /*34a0*/  ISETP.GT.AND P1, PT, R75, 0x79, PT ;  /* 0x000000794b00780c */ /* 0x000fe20003f24270 */
[----:B------:R0:W-:Y:S01]  /*34b0*/  MUFU.EX2 R53, R44 ;  /* 0x0000002c00357308 */ /* 0x0001e20000000800 */
[----:B-1----:R-:W-:Y:S02]  /*34c0*/  FSEL R74, R74, -INF , P2 ;  /* 0xff8000004a4a7808 */ /* 0x002fe40001000000 */
[----:B------:R-:W-:-:S04]  /*34d0*/  FMNMX.FTZ R75, R63, R18, !PT ;  /* 0x000000123f4b7209 */ /* 0x000fc80007810000 */
[----:B------:R-:W-:Y:S01]  /*34e0*/  FMNMX.FTZ R18, R74, R75, !PT ;  /* 0x0000004b4a127209 */ /* 0x000fe20007810000 */
[----:B------:R-:W-:Y:S01]  /*34f0*/  MUFU.EX2 R2, R2 ;  /* 0x0000000200027308 */ /* 0x000fe20000000800 */
[----:B--2---:R-:W-:Y:S01]  /*3500*/  FSEL R71, R71, -INF , P1 ;  /* 0xff80000047477808 */ /* 0x004fe20000800000 */
[--C-:B0-----:R-:W-:Y:S01]  /*3510*/  FFMA.FTZ R44, R31, UR24, -R61.reuse ;  /* 0x000000181f2c7c23 */ /* 0x101fe2000801083d */
[----:B------:R-:W-:Y:S02]  /*3520*/  FFMA.FTZ R31, R32, UR24, -R61 ;  /* 0x00000018201f7c23 */ /* 0x000fe4000801083d */
[----:B------:R-:W-:-:S03]  /*3530*/  FMNMX.FTZ R18, R71, R18, !PT ;  /* 0x0000001247127209 */ /* 0x000fc60007810000 */
[----:B------:R-:W-:Y:S02]  /*3540*/  MUFU.EX2 R45, R45 ;  /* 0x0000002d002d7308 */ /* 0x000fe40000000800 */
[----:B------:R-:W0:Y:S06]  /*3550*/  SHFL.BFLY PT, R75, R18, 0x2, 0x1f ;  /* 0x0c401f00124b7f89 */ /* 0x000e2c00000e0000 */
[----:B------:R-:W-:Y:S08]  /*3560*/  MUFU.EX2 R3, R3 ;  /* 0x0000000300037308 */ /* 0x000ff00000000800 */
[----:B------:R-:W1:Y:S08]  /*3570*/  MUFU.EX2 R8, R8 ;  /* 0x0000000800087308 */ /* 0x000e700000000800 */
[----:B------:R-:W-:Y:S01]  /*3580*/  MUFU.EX2 R10, R10 ;  /* 0x0000000a000a7308 */ /* 0x000fe20000000800 */
[----:B0-----:R-:W-:-:S05]  /*3590*/  FMNMX.FTZ R75, R18, R75, !PT ;  /* 0x0000004b124b7209 */ /* 0x001fca0007810000 */
[----:B------:R-:W0:Y:S02]  /*35a0*/  SHFL.BFLY PT, R18, R75, 0x1, 0x1f ;  /* 0x0c201f004b127f89 */ /* 0x000e2400000e0000 */
[----:B------:R-:W2:Y:S01]  /*35b0*/  MUFU.EX2 R11, R76 ;  /* 0x0000004c000b7308 */ /* 0x000ea20000000800 */
[----:B-1----:R-:W-:-:S04]  /*35c0*/  F2FP.SATFINITE.E4M3.F32.PACK_AB_MERGE_C R148, R8, R3, RZ ;  /* 0x000000030894723e */ /* 0x002fc800048070ff */
[----:B------:R-:W-:-:S03]  /*35d0*/  F2FP.SATFINITE.E4M3.F32.PACK_AB_MERGE_C R148, R45, R2, R148 ;  /* 0x000000022d94723e */ /* 0x000fc60004807094 */
[----:B------:R-:W-:Y:S08]  /*35e0*/  MUFU.EX2 R15, R15 ;  /* 0x0000000f000f7308 */ /* 0x000ff00000000800 */
[----:B------:R-:W-:Y:S01]  /*35f0*/  MUFU.EX2 R20, R20 ;  /* 0x0000001400147308 */ /* 0x000fe20000000800 */
[----:B--2---:R-:W-:-:S04]  /*3600*/  F2FP.SATFINITE.E4M3.F32.PACK_AB_MERGE_C R150, R14, R11, RZ ;  /* 0x0000000b0e96723e */ /* 0x004fc800048070ff */
[----:B------:R-:W-:Y:S02]  /*3610*/  F2FP.SATFINITE.E4M3.F32.PACK_AB_MERGE_C R150, R10, R9, R150 ;  /* 0x000000090a96723e */ /* 0x000fe40004807096 */
[----:B0-----:R-:W-:Y:S01]  /*3620*/  FMNMX.FTZ R18, R75, R18, !PT ;  /* 0x000000124b127209 */ /* 0x001fe20007810000 */
[----:B------:R-:W-:Y:S01]  /*3630*/  IMAD.U32 R75, RZ, RZ, UR24 ;  /* 0x00000018ff4b7e24 */ /* 0x000fe2000f8e00ff */
[----:B------:R-:W-:Y:S02]  /*3640*/  MUFU.EX2 R24, R24 ;  /* 0x0000001800187308 */ /* 0x000fe40000000800 */
[C---:B------:R-:W-:Y:S01]  /*3650*/  FSETP.NEU.FTZ.AND P1, PT, R18.reuse, -INF , PT ;  /* 0xff8000001200780b */ /* 0x040fe20003f3d000 */
[----:B------:R-:W-:-:S05]  /*3660*/  FFMA.FTZ R32, R18, R75, -8 ;  /* 0xc100000012207423 */ /* 0x000fca000001004b */
[----:B------:R-:W-:Y:S01]  /*3670*/  FSEL R75, R32, RZ, P1 ;  /* 0x000000ff204b7208 */ /* 0x000fe20000800000 */
[----:B------:R-:W-:Y:S01]  /*3680*/  MUFU.EX2 R47, R47 ;  /* 0x0000002f002f7308 */ /* 0x000fe20000000800 */
        /* <DEDUP_REMOVED lines=9> */
[----:B------:R-:W-:Y:S01]  /*3720*/  FFMA.FTZ R13, R16, UR24, -R75 ;  /* 0x00000018100d7c23 */ /* 0x000fe2000801084b */
[----:B------:R-:W-:Y:S01]  /*3730*/  FADD.FTZ R58, R2, R45 ;  /* 0x0000002d023a7221 */ /* 0x000fe20000010000 */
[--C-:B------:R-:W-:Y:S01]  /*3740*/  FFMA.FTZ R16, R50, UR24, -R75.reuse ;  /* 0x0000001832107c23 */ /* 0x100fe2000801084b */
[--C-:B------:R-:W-:Y:S01]  /*3750*/  FFMA.FTZ R54, R56, UR24, -R75.reuse ;  /* 0x0000001838367c23 */ /* 0x100fe2000801084b */
[--C-:B------:R-:W-:Y:S01]  /*3760*/  FFMA.FTZ R50, R52, UR24, -R75.reuse ;  /* 0x0000001834327c23 */ /* 0x100fe2000801084b */
[--C-:B------:R-:W-:Y:S01]  /*3770*/  FFMA.FTZ R52, R51, UR24, -R75.reuse ;  /* 0x0000001833347c23 */ /* 0x100fe2000801084b */
[----:B------:R-:W0:Y:S01]  /*3780*/  MUFU.EX2 R59, R59 ;  /* 0x0000003b003b7308 */ /* 0x000e220000000800 */
[--C-:B------:R-:W-:Y:S01]  /*3790*/  FFMA.FTZ R51, R23, UR24, -R75.reuse ;  /* 0x0000001817337c23 */ /* 0x100fe2000801084b */
[----:B------:R-:W-:Y:S01]  /*37a0*/  FADD.FTZ R79, R3, R58 ;  /* 0x0000003a034f7221 */ /* 0x000fe20000010000 */
[--C-:B------:R-:W-:Y:S01]  /*37b0*/  FFMA.FTZ R23, R49, UR24, -R75.reuse ;  /* 0x0000001831177c23 */ /* 0x100fe2000801084b */
[--C-:B------:R-:W-:Y:S01]  /*37c0*/  FFMA.FTZ R49, R60, UR24, -R75.reuse ;  /* 0x000000183c317c23 */ /* 0x100fe2000801084b */
[----:B------:R-:W-:Y:S01]  /*37d0*/  FFMA.FTZ R60, R64, UR24, -R75 ;  /* 0x00000018403c7c23 */ /* 0x000fe2000801084b */
[----:B------:R-:W-:Y:S01]  /*37e0*/  FADD.FTZ R64, R8, R79 ;  /* 0x0000004f08407221 */ /* 0x000fe20000010000 */
[--C-:B------:R-:W-:Y:S01]  /*37f0*/  FFMA.FTZ R56, R22, UR24, -R75.reuse ;  /* 0x0000001816387c23 */ /* 0x100fe2000801084b */
[----:B------:R-:W1:Y:S01]  /*3800*/  MUFU.EX2 R48, R48 ;  /* 0x0000003000307308 */ /* 0x000e620000000800 */
[--C-:B------:R-:W-:Y:S01]  /*3810*/  FFMA.FTZ R22, R25, UR24, -R75.reuse ;  /* 0x0000001819167c23 */ /* 0x100fe2000801084b */
[--C-:B------:R-:W-:Y:S01]  /*3820*/  FFMA.FTZ R25, R73, UR24, -R75.reuse ;  /* 0x0000001849197c23 */ /* 0x100fe2000801084b */
[--C-:B------:R-:W-:Y:S01]  /*3830*/  FFMA.FTZ R17, R17, UR24, -R75.reuse ;  /* 0x0000001811117c23 */ /* 0x100fe2000801084b */
[--C-:B------:R-:W-:Y:S01]  /*3840*/  FFMA.FTZ R19, R19, UR24, -R75.reuse ;  /* 0x0000001813137c23 */ /* 0x100fe2000801084b */
[--C-:B------:R-:W-:Y:S01]  /*3850*/  FFMA.FTZ R70, R70, UR24, -R75.reuse ;  /* 0x0000001846467c23 */ /* 0x100fe2000801084b */
        /* <DEDUP_REMOVED lines=13> */
[----:B------:R-:W-:Y:S01]  /*3930*/  FFMA.FTZ R71, R71, UR24, -R75 ;  /* 0x0000001847477c23 */ /* 0x000fe2000801084b */
[----:B------:R-:W-:-:S04]  /*3940*/  F2FP.SATFINITE.E4M3.F32.PACK_AB_MERGE_C R144, R47, R24, RZ ;  /* 0x000000182f90723e */ /* 0x000fc800048070ff */
[----:B------:R-:W1:Y:S01]  /*3950*/  MUFU.EX2 R57, R57 ;  /* 0x0000003900397308 */ /* 0x000e620000000800 */
[C---:B--2---:R-:W-:Y:S01]  /*3960*/  FADD.FTZ R73, R55.reuse, R58 ;  /* 0x0000003a37497221 */ /* 0x044fe20000010000 */
[----:B------:R-:W-:Y:S01]  /*3970*/  FFMA.FTZ R58, R72, UR24, -R75 ;  /* 0x00000018483a7c23 */ /* 0x000fe2000801084b */
[----:B------:R-:W-:Y:S01]  /*3980*/  FADD.FTZ R72, R10, R77 ;  /* 0x0000004d0a487221 */ /* 0x000fe20000010000 */
[----:B------:R-:W-:Y:S02]  /*3990*/  F2FP.SATFINITE.E4M3.F32.PACK_AB_MERGE_C R48, R55, R48, RZ ;  /* 0x000000303730723e */ /* 0x000fe400048070ff */
[----:B------:R-:W-:Y:S01]  /*39a0*/  F2FP.SATFINITE.E4M3.F32.PACK_AB_MERGE_C R144, R20, R15, R144 ;  /* 0x0000000f1490723e */ /* 0x000fe20004807090 */
[----:B------:R-:W-:Y:S01]  /*39b0*/  FADD.FTZ R77, R11, R72 ;  /* 0x000000480b4d7221 */ /* 0x000fe20000010000 */
[----:B------:R-:W2:Y:S01]  /*39c0*/  MUFU.EX2 R54, R54 ;  /* 0x0000003600367308 */ /* 0x000ea20000000800 */
[----:B0-----:R-:W-:Y:S01]  /*39d0*/  FADD.FTZ R64, R12, R73 ;  /* 0x000000490c407221 */ /* 0x001fe20000010000 */
[----:B------:R-:W-:Y:S01]  /*39e0*/  F2FP.SATFINITE.E4M3.F32.PACK_AB_MERGE_C R149, R59, R32, R48 ;  /* 0x000000203b95723e */ /* 0x000fe20004807030 */
[----:B------:R-:W-:-:S05]  /*39f0*/  FADD.FTZ R72, R14, R77 ;  /* 0x0000004d0e487221 */ /* 0x000fca0000010000 */
[----:B------:R-:W0:Y:S01]  /*3a00*/  MUFU.EX2 R61, R61 ;  /* 0x0000003d003d7308 */ /* 0x000e220000000800 */
[----:B-1----:R-:W-:-:S07]  /*3a10*/  FADD.FTZ R73, R57, R64 ;  /* 0x0000004039497221 */ /* 0x002fce0000010000 */
[----:B------:R-:W1:Y:S01]  /*3a20*/  MUFU.EX2 R13, R13 ;  /* 0x0000000d000d7308 */ /* 0x000e620000000800 */
[----:B--2---:R-:W-:Y:S01]  /*3a30*/  FADD.FTZ R64, R54, R73 ;  /* 0x0000004936407221 */ /* 0x004fe20000010000 */
[----:B------:R-:W-:-:S04]  /*3a40*/  FADD.FTZ R73, R15, R72 ;  /* 0x000000480f497221 */ /* 0x000fc80000010000 */
[----:B------:R-:W-:Y:S02]  /*3a50*/  FADD.FTZ R77, R20, R73 ;  /* 0x00000049144d7221 */ /* 0x000fe40000010000 */
[----:B------:R-:W2:Y:S01]  /*3a60*/  MUFU.EX2 R16, R16 ;  /* 0x0000001000107308 */ /* 0x000ea20000000800 */
[C---:B0-----:R-:W-:Y:S01]  /*3a70*/  FADD.FTZ R64, R61.reuse, R64 ;  /* 0x000000403d407221 */ /* 0x041fe20000010000 */
[----:B------:R-:W-:Y:S01]  /*3a80*/  FADD.FTZ R72, R24, R77 ;  /* 0x0000004d18487221 */ /* 0x000fe20000010000 */
[----:B------:R-:W-:-:S03]  /*3a90*/  F2FP.SATFINITE.E4M3.F32.PACK_AB_MERGE_C R54, R61, R54, RZ ;  /* 0x000000363d36723e */ /* 0x000fc600048070ff */
[----:B------:R-:W-:Y:S01]  /*3aa0*/  FADD.FTZ R77, R47, R72 ;  /* 0x000000482f4d7221 */ /* 0x000fe20000010000 */
[----:B------:R-:W-:Y:S01]  /*3ab0*/  F2FP.SATFINITE.E4M3.F32.PACK_AB_MERGE_C R151, R57, R12, R54 ;  /* 0x0000000c3997723e */ /* 0x000fe20004807036 */
[----:B------:R-:W0:Y:S01]  /*3ac0*/  MUFU.EX2 R17, R17 ;  /* 0x0000001100117308 */ /* 0x000e220000000800 */
[----:B-1----:R-:W-:-:S07]  /*3ad0*/  FADD.FTZ R73, R13, R64 ;  /* 0x000000400d497221 */ /* 0x002fce0000010000 */
[----:B------:R-:W1:Y:S01]  /*3ae0*/  MUFU.EX2 R46, R46 ;  /* 0x0000002e002e7308 */ /* 0x000e620000000800 */
[----:B--2---:R-:W-:-:S07]  /*3af0*/  FADD.FTZ R64, R16, R73 ;  /* 0x0000004910407221 */ /* 0x004fce0000010000 */
[----:B------:R-:W2:Y:S01]  /*3b00*/  MUFU.EX2 R50, R50 ;  /* 0x0000003200327308 */ /* 0x000ea20000000800 */
[----:B0-----:R-:W-:-:S07]  /*3b10*/  FADD.FTZ R73, R17, R64 ;  /* 0x0000004011497221 */ /* 0x001fce0000010000 */
[----:B------:R-:W0:Y:S01]  /*3b20*/  MUFU.EX2 R19, R19 ;  /* 0x0000001300137308 */ /* 0x000e220000000800 */
[----:B-1----:R-:W-:-:S04]  /*3b30*/  FADD.FTZ R72, R46, R77 ;  /* 0x0000004d2e487221 */ /* 0x002fc80000010000 */
[----:B------:R-:W-:-:S03]  /*3b40*/  FADD.FTZ R72, R53, R72 ;  /* 0x0000004835487221 */ /* 0x000fc60000010000 */
[----:B------:R-:W1:Y:S01]  /*3b50*/  MUFU.EX2 R43, R43 ;  /* 0x0000002b002b7308 */ /* 0x000e620000000800 */
[C---:B--2---:R-:W-:Y:S01]  /*3b60*/  FADD.FTZ R64, R50.reuse, R73 ;  /* 0x0000004932407221 */ /* 0x044fe20000010000 */
[----:B------:R-:W-:-:S04]  /*3b70*/  F2FP.SATFINITE.E4M3.F32.PACK_AB_MERGE_C R17, R50, R17, RZ ;  /* 0x000000113211723e */ /* 0x000fc800048070ff */
[----:B------:R-:W-:Y:S02]  /*3b80*/  F2FP.SATFINITE.E4M3.F32.PACK_AB_MERGE_C R145, R16, R13, R17 ;  /* 0x0000000d1091723e */ /* 0x000fe40004807011 */
[----:B------:R-:W2:Y:S01]  /*3b90*/  MUFU.EX2 R52, R52 ;  /* 0x0000003400347308 */ /* 0x000ea20000000800 */
[----:B0-----:R-:W-:-:S07]  /*3ba0*/  FADD.FTZ R73, R19, R64 ;  /* 0x0000004013497221 */ /* 0x001fce0000010000 */
[----:B------:R-:W0:Y:S01]  /*3bb0*/  MUFU.EX2 R42, R42 ;  /* 0x0000002a002a7308 */ /* 0x000e220000000800 */
[----:B-1----:R-:W-:-:S07]  /*3bc0*/  FADD.FTZ R3, R43, R72 ;  /* 0x000000482b037221 */ /* 0x002fce0000010000 */
[----:B------:R-:W1:Y:S01]  /*3bd0*/  MUFU.EX2 R51, R51 ;  /* 0x0000003300337308 */ /* 0x000e620000000800 */
[----:B--2---:R-:W-:-:S07]  /*3be0*/  FADD.FTZ R8, R52, R73 ;  /* 0x0000004934087221 */ /* 0x004fce0000010000 */
[----:B------:R-:W2:Y:S01]  /*3bf0*/  MUFU.EX2 R41, R41 ;  /* 0x0000002900297308 */ /* 0x000ea20000000800 */
[C---:B0-----:R-:W-:Y:S01]  /*3c00*/  FADD.FTZ R14, R42.reuse, R3 ;  /* 0x000000032a0e7221 */ /* 0x041fe20000010000 */
[----:B------:R-:W-:-:S04]  /*3c10*/  F2FP.SATFINITE.E4M3.F32.PACK_AB_MERGE_C R146, R42, R43, RZ ;  /* 0x0000002b2a92723e */ /* 0x000fc800048070ff */
[----:B------:R-:W-:Y:S02]  /*3c20*/  F2FP.SATFINITE.E4M3.F32.PACK_AB_MERGE_C R146, R53, R46, R146 ;  /* 0x0000002e3592723e */ /* 0x000fe40004807092 */
        /* <DEDUP_REMOVED lines=17> */
[C---:B--2---:R-:W-:Y:S01]  /*3d40*/  FADD.FTZ R11, R36.reuse, R9 ;  /* 0x00000009240b7221 */ /* 0x044fe20000010000 */
[----:B------:R-:W-:-:S04]  /*3d50*/  F2FP.SATFINITE.E4M3.F32.PACK_AB_MERGE_C R140, R36, R35, RZ ;  /* 0x00000023248c723e */ /* 0x000fc800048070ff */
[----:B------:R-:W-:Y:S02]  /*3d60*/  F2FP.SATFINITE.E4M3.F32.PACK_AB_MERGE_C R140, R34, R41, R140 ;  /* 0x00000029228c723e */ /* 0x000fe4000480708c */
        /* <DEDUP_REMOVED lines=8> */
[----:B------:R-:W2:Y:S01]  /*3df0*/  MUFU.EX2 R58, R58 ;  /* 0x0000003a003a7308 */ /* 0x000ea20000000800 */
[----:B0-----:R-:W-:-:S07]  /*3e00*/  FADD.FTZ R9, R25, R2 ;  /* 0x0000000219097221 */ /* 0x001fce0000010000 */
[----:B------:R-:W-:Y:S01]  /*3e10*/  MUFU.EX2 R39, R39 ;  /* 0x0000002700277308 */ /* 0x000fe20000000800 */
[----:B-1----:R-:W-:-:S07]  /*3e20*/  FADD.FTZ R8, R33, R8 ;  /* 0x0000000821087221 */ /* 0x002fce0000010000 */
[----:B------:R-:W0:Y:S01]  /*3e30*/  MUFU.EX2 R38, R38 ;  /* 0x0000002600267308 */ /* 0x000e220000000800 */
[----:B--2---:R-:W-:-:S07]  /*3e40*/  FADD.FTZ R9, R58, R9 ;  /* 0x000000093a097221 */ /* 0x004fce0000010000 */
[----:B------:R-:W1:Y:S08]  /*3e50*/  MUFU.EX2 R70, R70 ;  /* 0x0000004600467308 */ /* 0x000e700000000800 */
[----:B------:R-:W2:Y:S01]  /*3e60*/  MUFU.EX2 R65, R65 ;  /* 0x0000004100417308 */ /* 0x000ea20000000800 */
[----:B0-----:R-:W-:Y:S01]  /*3e70*/  F2FP.SATFINITE.E4M3.F32.PACK_AB_MERGE_C R10, R38, R39, RZ ;  /* 0x00000027260a723e */ /* 0x001fe200048070ff */
[----:B------:R-:W-:-:S03]  /*3e80*/  FADD.FTZ R39, R39, R8 ;  /* 0x0000000827277221 */ /* 0x000fc60000010000 */
[----:B------:R-:W-:Y:S01]  /*3e90*/  F2FP.SATFINITE.E4M3.F32.PACK_AB_MERGE_C R142, R33, R40, R10 ;  /* 0x00000028218e723e */ /* 0x000fe2000480700a */
[----:B------:R-:W-:Y:S02]  /*3ea0*/  FADD.FTZ R38, R38, R39 ;  /* 0x0000002726267221 */ /* 0x000fe40000010000 */
[----:B------:R-:W-:Y:S01]  /*3eb0*/  MUFU.EX2 R31, R31 ;  /* 0x0000001f001f7308 */ /* 0x000fe20000000800 */
[----:B-1----:R-:W-:-:S07]  /*3ec0*/  FADD.FTZ R8, R70, R9 ;  /* 0x0000000946087221 */ /* 0x002fce0000010000 */
[----:B------:R-:W0:Y:S01]  /*3ed0*/  MUFU.EX2 R30, R30 ;  /* 0x0000001e001e7308 */ /* 0x000e220000000800 */
[C---:B--2---:R-:W-:Y:S01]  /*3ee0*/  FADD.FTZ R9, R65.reuse, R8 ;  /* 0x0000000841097221 */ /* 0x044fe20000010000 */
        /* <DEDUP_REMOVED lines=9> */
[----:B------:R-:W2:Y:S01]  /*3f80*/  MUFU.EX2 R68, R68 ;  /* 0x0000004400447308 */ /* 0x000ea20000000800 */
[C---:B0-----:R-:W-:Y:S01]  /*3f90*/  F2FP.SATFINITE.E4M3.F32.PACK_AB_MERGE_C R136, R44.reuse, R37, R10 ;  /* 0x000000252c88723e */ /* 0x041fe2000480700a */
[----:B------:R-:W-:-:S04]  /*3fa0*/  FADD.FTZ R44, R44, R11 ;  /* 0x0000000b2c2c7221 */ /* 0x000fc80000010000 */
[----:B------:R-:W-:Y:S02]  /*3fb0*/  FADD.FTZ R31, R31, R44 ;  /* 0x0000002c1f1f7221 */ /* 0x000fe40000010000 */
[----:B------:R-:W-:Y:S01]  /*3fc0*/  MUFU.EX2 R28, R28 ;  /* 0x0000001c001c7308 */ /* 0x000fe20000000800 */
[----:B-1----:R-:W-:Y:S01]  /*3fd0*/  FADD.FTZ R9, R69, R8 ;  /* 0x0000000845097221 */ /* 0x002fe20000010000 */
[----:B------:R-:W-:-:S06]  /*3fe0*/  FADD.FTZ R30, R30, R31 ;  /* 0x0000001f1e1e7221 */ /* 0x000fcc0000010000 */
[----:B------:R-:W0:Y:S01]  /*3ff0*/  MUFU.EX2 R27, R27 ;  /* 0x0000001b001b7308 */ /* 0x000e220000000800 */
[----:B--2---:R-:W-:-:S07]  /*4000*/  FADD.FTZ R8, R68, R9 ;  /* 0x0000000944087221 */ /* 0x004fce0000010000 */
[----:B------:R-:W1:Y:S08]  /*4010*/  MUFU.EX2 R3, R62 ;  /* 0x0000003e00037308 */ /* 0x000e700000000800 */
[----:B------:R-:W-:Y:S01]  /*4020*/  MUFU.EX2 R29, R29 ;  /* 0x0000001d001d7308 */ /* 0x000fe20000000800 */
[----:B0-----:R-:W-:-:S07]  /*4030*/  F2FP.SATFINITE.E4M3.F32.PACK_AB_MERGE_C R9, R27, R28, RZ ;  /* 0x0000001c1b09723e */ /* 0x001fce00048070ff */
[----:B------:R-:W0:Y:S01]  /*4040*/  MUFU.EX2 R26, R26 ;  /* 0x0000001a001a7308 */ /* 0x000e220000000800 */
[C---:B-1----:R-:W-:Y:S01]  /*4050*/  FADD.FTZ R8, R3.reuse, R8 ;  /* 0x0000000803087221 */ /* 0x042fe20000010000 */
[----:B------:R-:W-:-:S04]  /*4060*/  F2FP.SATFINITE.E4M3.F32.PACK_AB_MERGE_C R68, R3, R68, RZ ;  /* 0x000000440344723e */ /* 0x000fc800048070ff */
[----:B------:R-:W-:Y:S02]  /*4070*/  F2FP.SATFINITE.E4M3.F32.PACK_AB_MERGE_C R137, R69, R66, R68 ;  /* 0x000000424589723e */ /* 0x000fe40004807044 */
[----:B------:R-:W1:Y:S08]  /*4080*/  MUFU.EX2 R67, R67 ;  /* 0x0000004300437308 */ /* 0x000e700000000800 */
[----:B------:R-:W2:Y:S01]  /*4090*/  MUFU.EX2 R2, R63 ;  /* 0x0000003f00027308 */ /* 0x000ea20000000800 */
[----:B0-----:R-:W-:Y:S01]  /*40a0*/  F2FP.SATFINITE.E4M3.F32.PACK_AB_MERGE_C R138, R26, R29, R9 ;  /* 0x0000001d1a8a723e */ /* 0x001fe20004807009 */
[----:B------:R-:W-:-:S04]  /*40b0*/  FADD.FTZ R29, R29, R30 ;  /* 0x0000001e1d1d7221 */ /* 0x000fc80000010000 */
[----:B------:R-:W-:Y:S02]  /*40c0*/  FADD.FTZ R29, R26, R29 ;  /* 0x0000001d1a1d7221 */ /* 0x000fe40000010000 */
[----:B------:R-:W-:Y:S01]  /*40d0*/  MUFU.EX2 R74, R74 ;  /* 0x0000004a004a7308 */ /* 0x000fe20000000800 */
[----:B-1----:R-:W-:Y:S01]  /*40e0*/  FADD.FTZ R3, R67, R8 ;  /* 0x0000000843037221 */ /* 0x002fe20000010000 */
[----:B------:R-:W-:-:S06]  /*40f0*/  FADD.FTZ R28, R28, R29 ;  /* 0x0000001d1c1c7221 */ /* 0x000fcc0000010000 */
[----:B------:R-:W0:Y:S01]  /*4100*/  MUFU.EX2 R71, R71 ;  /* 0x0000004700477308 */ /* 0x000e220000000800 */
[----:B--2---:R-:W-:Y:S01]  /*4110*/  FADD.FTZ R3, R2, R3 ;  /* 0x0000000302037221 */ /* 0x004fe20000010000 */
        /* <DEDUP_REMOVED lines=36> */
[----:B------:R-:W-:-:S05]  /*4360*/  ULDC UR24, c[0x0][0x988] ;  /* 0x0002620000187ab9 */ /* 0x000fca0000000800 */
.L_x_1767:
[----:B------:R-:W-:-:S04]  /*4370*/  UISETP.NE.AND UP0, UPT, UR7, 0x1, UPT ;  /* 0x000000010700788c */ /* 0x000fc8000bf05270 */
[----:B------:R-:W-:-:S04]  /*4380*/  USEL UR5, URZ, 0x1, UP0 ;  /* 0x000000013f057887 */ /* 0x000fc80008000000 */
[----:B------:R-:W-:Y:S01]  /*4390*/  ULOP3.LUT UR5, UR6, UR5, URZ, 0x3c, !UPT ;  /* 0x0000000506057292 */ /* 0x000fe2000f8e3c3f */
[----:B------:R-:W-:Y:S11]  /*43a0*/  @!P0 BRA `(.L_x_1757) ;  /* 0x0000000000048947 */ /* 0x000ff60003800000 */
[----:B------:R-:W-:Y:S01]  /*43b0*/  BPT.TRAP 0x1 ;  /* 0x000000040000795c */ /* 0x000fe20000300000 */
.L_x_1757:
[----:B------:R-:W-:Y:S01]  /*43c0*/  UIADD3 UR4, UR7, 0x1, URZ ;  /* 0x0000000107047890 */ /* 0x000fe2000fffe03f */
[----:B------:R-:W-:-:S03]  /*43d0*/  MOV R10, UR5 ;  /* 0x00000005000a7c02 */ /* 0x000fc60008000f00 */
[----:B------:R-:W-:Y:S01]  /*43e0*/  UISETP.NE.AND UP0, UPT, UR4, 0x2, UPT ;  /* 0x000000020400788c */ /* 0x000fe2000bf05270 */
[----:B------:R-:W-:-:S03]  /*43f0*/  SHF.L.U32 R10, R10, 0x1f, RZ ;  /* 0x0000001f0a0a7819 */ /* 0x000fc600000006ff */
[----:B------:R-:W-:-:S04]  /*4400*/  USEL UR4, UR4, URZ, UP0 ;  /* 0x0000003f04047287 */ /* 0x000fc80008000000 */
[----:B------:R-:W-:-:S09]  /*4410*/  ULEA UR25, UR4, UR44, 0x3 ;  /* 0x0000002c04197291 */ /* 0x000fd2000f8e183f */
[----:B------:R0:W1:Y:S01]  /*4420*/  SYNCS.PHASECHK.TRANS64.TRYWAIT P1, [UR25+0x17030], R10 ;  /* 0x0170300aff0075a7 */ /* 0x0000620008020159 */
[----:B------:R-:W-:Y:S05]  /*4430*/  @!P0 BRA `(.L_x_1758) ;  /* 0x0000000000048947 */ /* 0x000fea0003800000 */
[----:B------:R-:W-:Y:S01]  /*4440*/  BPT.TRAP 0x1 ;  /* 0x000000040000795c */ /* 0x000fe20000300000 */
.L_x_1758:
[----:B-1----:R-:W-:Y:S05]  /*4450*/  @P1 BRA `(.L_x_1759) ;  /* 0x0000000000081947 */ /* 0x002fea0003800000 */
[----:B------:R-:W1:Y:S02]  /*4460*/  SYNCS.PHASECHK.TRANS64.TRYWAIT P1, [UR25+0x17030], R10 ;  /* 0x0170300aff0075a7 */ /* 0x000e640008020159 */
[----:B-1----:R-:W-:Y:S05]  /*4470*/  @!P1 BRA `(.L_x_1760) ;  /* 0x000000b400e89947 */ /* 0x002fea0003800000 */
.L_x_1759:
        /* <DEDUP_REMOVED lines=19> */
.L_x_1761:
[----:B------:R-:W-:Y:S01]  /*45b0*/  ULEA UR11, UR7, UR44, 0x3 ;  /* 0x0000002c070b7291 */ /* 0x000fe2000f8e183f */
[----:B01----:R-:W-:-:S05]  /*45c0*/  IMAD.U32 R10, RZ, RZ, UR6 ;  /* 0x00000006ff0a7e24 */ /* 0x003fca000f8e00ff */
[----:B------:R-:W-:-:S04]  /*45d0*/  SHF.L.U32 R10, R10, 0x1f, RZ ;  /* 0x0000001f0a0a7819 */ /* 0x000fc800000006ff */
[----:B------:R0:W1:Y:S01]  /*45e0*/  SYNCS.PHASECHK.TRANS64.TRYWAIT P1, [UR11+0x17050], R10 ;  /* 0x0170500aff0075a7 */ /* 0x000062000802014b */
[----:B------:R-:W-:Y:S05]  /*45f0*/  @!P0 BRA `(.L_x_1762) ;  /* 0x0000000000048947 */ /* 0x000fea0003800000 */
[----:B------:R-:W-:Y:S01]  /*4600*/  BPT.TRAP 0x1 ;  /* 0x000000040000795c */ /* 0x000fe20000300000 */
.L_x_1762:
[----:B-1----:R-:W-:Y:S05]  /*4610*/  @P1 BRA `(.L_x_1763) ;  /* 0x0000000000081947 */ /* 0x002fea0003800000 */
[----:B------:R-:W1:Y:S02]  /*4620*/  SYNCS.PHASECHK.TRANS64.TRYWAIT P1, [UR11+0x17050], R10 ;  /* 0x0170500aff0075a7 */ /* 0x000e64000802014b */
[----:B-1----:R-:W-:Y:S05]  /*4630*/  @!P1 BRA `(.L_x_1764) ;  /* 0x000000b400909947 */ /* 0x002fea0003800000 */
.L_x_1763:
[----:B------:R-:W-:Y:S01]  /*4640*/  UIADD3 UR6, UR44, 0x400, URZ ;  /* 0x000004002c067890 */ /* 0x000fe2000fffe03f */
[----:B------:R-:W-:-:S03]  /*4650*/  WARPGROUP.ARRIVE ;  /* 0x00000000000079c5 */ /* 0x000fc60000000000 */
[----:B------:R-:W-:-:S04]  /*4660*/  USHF.R.U32.HI UR6, URZ, 0x4, UR6 ;  /* 0x000000043f067899 */ /* 0x000fc80008011606 */
[----:B------:R-:W-:-:S04]  /*4670*/  ULOP3.LUT UR6, UR6, 0x3fff, URZ, 0xc0, !UPT ;  /* 0x00003fff06067892 */ /* 0x000fc8000f8ec03f */
[----:B------:R-:W-:-:S04]  /*4680*/  ULOP3.LUT UR6, UR6, 0x10000, URZ, 0xfc, !UPT ;  /* 0x0001000006067892 */ /* 0x000fc8000f8efc3f */
[----:B------:R-:W-:-:S03]  /*4690*/  UIMAD UR10, UR7, 0x300, UR6 ;  /* 0x00000300070a78a4 */ /* 0x000fc6000f8e0206 */
[----:B------:R-:W-:-:S04]  /*46a0*/  UMOV UR7, 0x40000040 ;  /* 0x4000004000077882 */ /* 0x000fc80000000000 */
        /* <DEDUP_REMOVED lines=20> */
.L_x_1765:
[----:B------:R-:W-:Y:S01]  /*47f0*/  UISETP.NE.AND UP0, UPT, UR43, URZ, UPT ;  /* 0x0000003f2b00728c */ /* 0x000fe2000bf05270 */
[----:B------:R-:W-:Y:S02]  /*4800*/  IMAD.MOV.U32 R137, RZ, RZ, R6 ;  /* 0x000000ffff897224 */ /* 0x000fe400078e0006 */
[C---:B------:R-:W-:Y:S01]  /*4810*/  FMUL.FTZ R141, R0.reuse, R24 ;  /* 0x00000018008d7220 */ /* 0x040fe20000410000 */
[C---:B------:R-:W-:Y:S01]  /*4820*/  FMUL.FTZ R13, R0.reuse, R31 ;  /* 0x0000001f000d7220 */ /* 0x040fe20000410000 */
[----:B------:R-:W-:Y:S02]  /*4830*/  IMAD.MOV.U32 R136, RZ, RZ, -0x2 ;  /* 0xfffffffeff887424 */ /* 0x000fe400078e00ff */
[C---:B------:R-:W-:Y:S01]  /*4840*/  FMUL.FTZ R31, R0.reuse, R33 ;  /* 0x00000021001f7220 */ /* 0x040fe20000410000 */
[----:B------:R-:W-:Y:S01]  /*4850*/  PLOP3.LUT P1, PT, PT, PT, UP0, 0x80, 0x0 ;  /* 0x000000000000781c */ /* 0x000fe20003f2f008 */
[C---:B------:R-:W-:Y:S01]  /*4860*/  FMUL.FTZ R139, R0.reuse, R25 ;  /* 0x00000019008b7220 */ /* 0x040fe20000410000 */
[----:B------:R-:W-:Y:S01]  /*4870*/  PLOP3.LUT P2, PT, PT, PT, UP0, 0x80, 0x0 ;  /* 0x000000000000781c */ /* 0x000fe20003f4f008 */
[C---:B------:R-:W-:Y:S01]  /*4880*/  FMUL.FTZ R33, R0.reuse, R37 ;  /* 0x0000002500217220 */ /* 0x040fe20000410000 */
[----:B------:R-:W-:Y:S01]  /*4890*/  FMUL.FTZ R37, R0, R45 ;  /* 0x0000002d00257220 */ /* 0x000fe20000410000 */
[----:B------:R-:W-:Y:S01]  /*48a0*/  @UP0 ULDC UR6, c[0x0][0x44c] ;  /* 0x0001130000060ab9 */ /* 0x000fe20000000800 */
[----:B------:R-:W2:Y:S01]  /*48b0*/  MUFU.TANH R141, R141 ;  /* 0x0000008d008d7308 */ /* 0x000ea20000002400 */
[----:B------:R-:W-:-:S02]  /*48c0*/  IMAD.U32 R45, RZ, RZ, UR26 ;  /* 0x0000001aff2d7e24 */ /* 0x000fc4000f8e00ff */
[C---:B------:R-:W-:Y:S01]  /*48d0*/  FMUL.FTZ R138, R0.reuse, R28 ;  /* 0x0000001c008a7220 */ /* 0x040fe20000410000 */
[C---:B------:R-:W-:Y:S01]  /*48e0*/  FMUL.FTZ R29, R0.reuse, R29 ;  /* 0x0000001d001d7220 */ /* 0x040fe20000410000 */
[C---:B------:R-:W-:Y:S01]  /*48f0*/  FMUL.FTZ R12, R0.reuse, R30 ;  /* 0x0000001e000c7220 */ /* 0x040fe20000410000 */
[C---:B------:R-:W-:Y:S01]  /*4900*/  FMUL.FTZ R30, R0.reuse, R32 ;  /* 0x00000020001e7220 */ /* 0x040fe20000410000 */
[----:B------:R-:W-:Y:S01]  /*4910*/  FMUL.FTZ R32, R0, R36 ;  /* 0x0000002400207220 */ /* 0x000fe20000410000 */
[----:B------:R-:W-:Y:S01]  /*4920*/  @P1 IMAD.HI.U32 R21, R6, UR6, RZ ;  /* 0x0000000606151c27 */ /* 0x000fe2000f8e00ff */
[----:B------:R-:W-:Y:S01]  /*4930*/  @UP0 ULDC UR6, c[0x0][0x450] ;  /* 0x0001140000060ab9 */ /* 0x000fe20000000800 */
[----:B------:R-:W3:Y:S02]  /*4940*/  MUFU.TANH R139, R139 ;  /* 0x0000008b008b7308 */ /* 0x000ee40000002400 */
[C---:B------:R-:W-:Y:S01]  /*4950*/  FMUL.FTZ R20, R0.reuse, R46 ;  /* 0x0000002e00147220 */ /* 0x040fe20000410000 */
[C---:B------:R-:W-:Y:S01]  /*4960*/  FMUL.FTZ R22, R0.reuse, R47 ;  /* 0x0000002f00167220 */ /* 0x040fe20000410000 */
[----:B------:R-:W-:Y:S01]  /*4970*/  @P2 SHF.R.U32.HI R137, RZ, UR6, R21 ;  /* 0x00000006ff892c19 */ /* 0x000fe20008011615 */
[----:B------:R-:W-:Y:S01]  /*4980*/  UMOV UR6, 0xffffff80 ;  /* 0xffffff8000067882 */ /* 0x000fe20000000000 */
[C---:B------:R-:W-:Y:S01]  /*4990*/  FMUL.FTZ R14, R0.reuse, R34 ;  /* 0x00000022000e7220 */ /* 0x040fe20000410000 */
[----:B------:R-:W-:Y:S01]  /*49a0*/  UIMAD UR6, UR23, UR6, 0x1 ;  /* 0x00000001170674a4 */ /* 0x000fe2000f8e0206 */
[C---:B------:R-:W-:Y:S01]  /*49b0*/  FMUL.FTZ R34, R0.reuse, R40 ;  /* 0x0000002800227220 */ /* 0x040fe20000410000 */
[----:B------:R-:W4:Y:S01]  /*49c0*/  SHFL.IDX PT, R21, R137, RZ, 0x1c1f ;  /* 0x001c1fff89157589 */ /* 0x000f2200000e0000 */
[----:B------:R-:W5:Y:S01]  /*49d0*/  MUFU.TANH R138, R138 ;  /* 0x0000008a008a7308 */ /* 0x000f620000002400 */
[C---:B------:R-:W-:Y:S01]  /*49e0*/  FMUL.FTZ R16, R0.reuse, R38 ;  /* 0x0000002600107220 */ /* 0x040fe20000410000 */
[----:B------:R-:W-:Y:S01]  /*49f0*/  FMUL.FTZ R38, R0, R48 ;  /* 0x0000003000267220 */ /* 0x000fe20000410000 */
[----:B------:R-:W-:-:S02]  /*4a00*/  IMAD R136, R7, R136, UR6 ;  /* 0x0000000607887e24 */ /* 0x000fc4000f8e0288 */
[C---:B------:R-:W-:Y:S01]  /*4a10*/  FMUL.FTZ R15, R0.reuse, R35 ;  /* 0x00000023000f7220 */ /* 0x040fe20000410000 */
[C---:B------:R-:W-:Y:S01]  /*4a20*/  FMUL.FTZ R35, R0.reuse, R41 ;  /* 0x0000002900237220 */ /* 0x040fe20000410000 */
[C---:B------:R-:W-:Y:S01]  /*4a30*/  FMUL.FTZ R36, R0.reuse, R44 ;  /* 0x0000002c00247220 */ /* 0x040fe20000410000 */
[----:B------:R-:W-:Y:S01]  /*4a40*/  IMAD R136, R45, UR37, R136 ;  /* 0x000000252d887c24 */ /* 0x000fe2000f8e0288 */
        /* <DEDUP_REMOVED lines=15> */
[----:B----4-:R-:W-:Y:S01]  /*4b40*/  IADD3 R21, R21, -UR27, R136 ;  /* 0x8000001b15157c10 */ /* 0x010fe2000fffe088 */
[----:B------:R-:W4:Y:S01]  /*4b50*/  MUFU.TANH R31, R31 ;  /* 0x0000001f001f7308 */ /* 0x000f220000002400 */
[C---:B------:R-:W-:Y:S01]  /*4b60*/  FMUL.FTZ R76, R0.reuse, R76 ;  /* 0x0000004c004c7220 */ /* 0x040fe20000410000 */
[C---:B------:R-:W-:Y:S01]  /*4b70*/  FMUL.FTZ R77, R0.reuse, R77 ;  /* 0x0000004d004d7220 */ /* 0x040fe20000410000 */
[C---:B------:R-:W-:Y:S01]  /*4b80*/  ISETP.GT.AND P1, PT, R21.reuse, RZ, PT ;  /* 0x000000ff1500720c */ /* 0x040fe20003f24270 */
[C---:B------:R-:W-:Y:S01]  /*4b90*/  FMUL.FTZ R25, R0.reuse, R54 ;  /* 0x0000003600197220 */ /* 0x040fe20000410000 */
[----:B------:R-:W-:Y:S01]  /*4ba0*/  ISETP.GT.AND P2, PT, R21, 0x1, PT ;  /* 0x000000011500780c */ /* 0x000fe20003f44270 */
[C---:B------:R-:W-:Y:S01]  /*4bb0*/  FMUL.FTZ R80, R0.reuse, R80 ;  /* 0x0000005000507220 */ /* 0x040fe20000410000 */
[----:B--2---:R-:W-:Y:S01]  /*4bc0*/  FSEL R141, R141, -INF , P1 ;  /* 0xff8000008d8d7808 */ /* 0x004fe20000800000 */
[----:B------:R-:W2:Y:S01]  /*4bd0*/  MUFU.TANH R32, R32 ;  /* 0x0000002000207308 */ /* 0x000ea20000002400 */
[----:B------:R-:W-:Y:S01]  /*4be0*/  ISETP.GT.AND P1, PT, R21, 0x8, PT ;  /* 0x000000081500780c */ /* 0x000fe20003f24270 */
[C---:B01----:R-:W-:Y:S01]  /*4bf0*/  FMUL.FTZ R10, R0.reuse, R26 ;  /* 0x0000001a000a7220 */ /* 0x043fe20000410000 */
[----:B---3--:R-:W-:Y:S01]  /*4c00*/  FSEL R139, R139, -INF , P2 ;  /* 0xff8000008b8b7808 */ /* 0x008fe20001000000 */
[C---:B------:R-:W-:Y:S01]  /*4c10*/  FMUL.FTZ R81, R0.reuse, R81 ;  /* 0x0000005100517220 */ /* 0x040fe20000410000 */
[----:B------:R-:W-:Y:S01]  /*4c20*/  FMNMX.FTZ R46, R141, R8, !PT ;  /* 0x000000088d2e7209 */ /* 0x000fe20007810000 */
[----:B------:R-:W-:Y:S01]  /*4c30*/  FMUL.FTZ R26, R0, R55 ;  /* 0x00000037001a7220 */ /* 0x000fe20000410000 */
[----:B------:R-:W-:Y:S01]  /*4c40*/  ISETP.GT.AND P2, PT, R21, 0x9, PT ;  /* 0x000000091500780c */ /* 0x000fe20003f44270 */
[----:B------:R-:W0:Y:S01]  /*4c50*/  MUFU.TANH R33, R33 ;  /* 0x0000002100217308 */ /* 0x000e220000002400 */
[----:B-----5:R-:W-:Y:S01]  /*4c60*/  FSEL R138, R138, -INF , P1 ;  /* 0xff8000008a8a7808 */ /* 0x020fe20000800000 */
[C---:B------:R-:W-:Y:S01]  /*4c70*/  FMUL.FTZ R84, R0.reuse, R84 ;  /* 0x0000005400547220 */ /* 0x040fe20000410000 */
[----:B------:R-:W-:Y:S01]  /*4c80*/  FMNMX.FTZ R47, R139, R46, !PT ;  /* 0x0000002e8b2f7209 */ /* 0x000fe20007810000 */
[C---:B------:R-:W-:Y:S01]  /*4c90*/  FMUL.FTZ R46, R0.reuse, R64 ;  /* 0x00000040002e7220 */ /* 0x040fe20000410000 */
[----:B------:R-:W-:Y:S01]  /*4ca0*/  ISETP.GT.AND P1, PT, R21, 0x10, PT ;  /* 0x000000101500780c */ /* 0x000fe20003f24270 */
[----:B------:R-:W-:Y:S01]  /*4cb0*/  FMUL.FTZ R85, R0, R85 ;  /* 0x0000005500557220 */ /* 0x000fe20000410000 */
[----:B------:R-:W-:Y:S01]  /*4cc0*/  FSEL R29, R29, -INF , P2 ;  /* 0xff8000001d1d7808 */ /* 0x000fe20001000000 */
[----:B------:R-:W1:Y:S01]  /*4cd0*/  MUFU.TANH R34, R34 ;  /* 0x0000002200227308 */ /* 0x000e620000002400 */
[----:B------:R-:W-:Y:S01]  /*4ce0*/  FMNMX.FTZ R48, R138, R47, !PT ;  /* 0x0000002f8a307209 */ /* 0x000fe20007810000 */
[C---:B------:R-:W-:Y:S01]  /*4cf0*/  FMUL.FTZ R11, R0.reuse, R27 ;  /* 0x0000001b000b7220 */ /* 0x040fe20000410000 */
[----:B------:R-:W-:Y:S01]  /*4d00*/  ISETP.GT.AND P2, PT, R21, 0x11, PT ;  /* 0x000000111500780c */ /* 0x000fe20003f44270 */
[----:B------:R-:W-:Y:S01]  /*4d10*/  FMUL.FTZ R27, R0, R58 ;  /* 0x0000003a001b7220 */ /* 0x000fe20000410000 */
[----:B------:R-:W-:Y:S01]  /*4d20*/  FSEL R30, R30, -INF , P1 ;  /* 0xff8000001e1e7808 */ /* 0x000fe20000800000 */
[C---:B------:R-:W-:Y:S01]  /*4d30*/  FMUL.FTZ R56, R0.reuse, R62 ;  /* 0x0000003e00387220 */ /* 0x040fe20000410000 */
[----:B------:R-:W-:Y:S01]  /*4d40*/  FMNMX.FTZ R47, R29, R48, !PT ;  /* 0x000000301d2f7209 */ /* 0x000fe20007810000 */
[----:B------:R-:W3:Y:S01]  /*4d50*/  MUFU.TANH R35, R35 ;  /* 0x0000002300237308 */ /* 0x000ee20000002400 */
[----:B------:R-:W-:Y:S01]  /*4d60*/  ISETP.GT.AND P1, PT, R21, 0x18, PT ;  /* 0x000000181500780c */ /* 0x000fe20003f24270 */
[C---:B------:R-:W-:Y:S01]  /*4d70*/  FMUL.FTZ R62, R0.reuse, R70 ;  /* 0x00000046003e7220 */ /* 0x040fe20000410000 */
[----:B----4-:R-:W-:Y:S01]  /*4d80*/  FSEL R31, R31, -INF , P2 ;  /* 0xff8000001f1f7808 */ /* 0x010fe20001000000 */
[----:B------:R-:W-:Y:S01]  /*4d90*/  FMUL.FTZ R28, R0, R59 ;  /* 0x0000003b001c7220 */ /* 0x000fe20000410000 */
[----:B------:R-:W-:Y:S01]  /*4da0*/  FMNMX.FTZ R48, R30, R47, !PT ;  /* 0x0000002f1e307209 */ /* 0x000fe20007810000 */
[----:B------:R-:W-:Y:S01]  /*4db0*/  FMUL.FTZ R47, R0, R65 ;  /* 0x00000041002f7220 */ /* 0x000fe20000410000 */
[----:B------:R-:W-:Y:S01]  /*4dc0*/  ISETP.GT.AND P2, PT, R21, 0x19, PT ;  /* 0x000000191500780c */ /* 0x000fe20003f44270 */
[----:B------:R-:W4:Y:S01]  /*4dd0*/  MUFU.TANH R36, R36 ;  /* 0x0000002400247308 */ /* 0x000f220000002400 */
[----:B--2---:R-:W-:Y:S01]  /*4de0*/  FSEL R32, R32, -INF , P1 ;  /* 0xff80000020207808 */ /* 0x004fe20000800000 */
[C---:B------:R-:W-:Y:S01]  /*4df0*/  FMUL.FTZ R65, R0.reuse, R75 ;  /* 0x0000004b00417220 */ /* 0x040fe20000410000 */
[----:B------:R-:W-:Y:S01]  /*4e00*/  FMNMX.FTZ R49, R31, R48, !PT ;  /* 0x000000301f317209 */ /* 0x000fe20007810000 */
[C---:B------:R-:W-:Y:S01]  /*4e10*/  FMUL.FTZ R48, R0.reuse, R68 ;  /* 0x0000004400307220 */ /* 0x040fe20000410000 */
[----:B------:R-:W-:Y:S01]  /*4e20*/  ISETP.GT.AND P1, PT, R21, 0x20, PT ;  /* 0x000000201500780c */ /* 0x000fe20003f24270 */
[----:B------:R-:W-:Y:S01]  /*4e30*/  FMUL.FTZ R59, R0, R63 ;  /* 0x0000003f003b7220 */ /* 0x000fe20000410000 */
[----:B0-----:R-:W-:Y:S01]  /*4e40*/  FSEL R33, R33, -INF , P2 ;  /* 0xff80000021217808 */ /* 0x001fe20001000000 */
[----:B------:R-:W0:Y:S01]  /*4e50*/  MUFU.TANH R37, R37 ;  /* 0x0000002500257308 */ /* 0x000e220000002400 */
[----:B------:R-:W-:Y:S01]  /*4e60*/  FMNMX.FTZ R50, R32, R49, !PT ;  /* 0x0000003120327209 */ /* 0x000fe20007810000 */
[C---:B------:R-:W-:Y:S01]  /*4e70*/  FMUL.FTZ R63, R0.reuse, R71 ;  /* 0x00000047003f7220 */ /* 0x040fe20000410000 */
[----:B------:R-:W-:Y:S01]  /*4e80*/  ISETP.GT.AND P2, PT, R21, 0x21, PT ;  /* 0x000000211500780c */ /* 0x000fe20003f44270 */
[----:B------:R-:W-:Y:S01]  /*4e90*/  FMUL.FTZ R64, R0, R74 ;  /* 0x0000004a00407220 */ /* 0x000fe20000410000 */
[----:B-1----:R-:W-:Y:S01]  /*4ea0*/  FSEL R34, R34, -INF , P1 ;  /* 0xff80000022227808 */ /* 0x002fe20000800000 */
[C---:B------:R-:W-:Y:S01]  /*4eb0*/  FMUL.FTZ R68, R0.reuse, R82 ;  /* 0x0000005200447220 */ /* 0x040fe20000410000 */
[----:B------:R-:W-:Y:S01]  /*4ec0*/  FMNMX.FTZ R49, R33, R50, !PT ;  /* 0x0000003221317209 */ /* 0x000fe20007810000 */
[----:B------:R-:W1:Y:S01]  /*4ed0*/  MUFU.TANH R38, R38 ;  /* 0x0000002600267308 */ /* 0x000e620000002400 */
[----:B------:R-:W-:Y:S01]  /*4ee0*/  ISETP.GT.AND P1, PT, R21, 0x28, PT ;  /* 0x000000281500780c */ /* 0x000fe20003f24270 */
[----:B------:R-:W-:Y:S01]  /*4ef0*/  FMUL.FTZ R71, R0, R87 ;  /* 0x0000005700477220 */ /* 0x000fe20000410000 */
[----:B---3--:R-:W-:Y:S01]  /*4f00*/  FSEL R35, R35, -INF , P2 ;  /* 0xff80000023237808 */ /* 0x008fe20001000000 */
[----:B------:R-:W-:Y:S01]  /*4f10*/  UIADD3 UR25, UR25, 0x17040, URZ ;  /* 0x0001704019197890 */ /* 0x000fe2000fffe03f */
[----:B------:R-:W-:Y:S01]  /*4f20*/  FMNMX.FTZ R50, R34, R49, !PT ;  /* 0x0000003122327209 */ /* 0x000fe20007810000 */
[----:B------:R-:W-:Y:S01]  /*4f30*/  FMUL.FTZ R49, R0, R69 ;  /* 0x0000004500317220 */ /* 0x000fe20000410000 */
[----:B------:R-:W-:Y:S01]  /*4f40*/  ISETP.GT.AND P2, PT, R21, 0x29, PT ;  /* 0x000000291500780c */ /* 0x000fe20003f44270 */
[----:B------:R-:W2:Y:S01]  /*4f50*/  MUFU.TANH R39, R39 ;  /* 0x0000002700277308 */ /* 0x000ea20000002400 */
[----:B----4-:R-:W-:Y:S01]  /*4f60*/  FSEL R36, R36, -INF , P1 ;  /* 0xff80000024247808 */ /* 0x010fe20000800000 */
[C---:B------:R-:W-:Y:S01]  /*4f70*/  FMUL.FTZ R69, R0.reuse, R83 ;  /* 0x0000005300457220 */ /* 0x040fe20000410000 */
[----:B------:R-:W-:Y:S01]  /*4f80*/  FMNMX.FTZ R51, R35, R50, !PT ;  /* 0x0000003223337209 */ /* 0x000fe20007810000 */
[----:B------:R-:W-:Y:S01]  /*4f90*/  FMUL.FTZ R50, R0, R72 ;  /* 0x0000004800327220 */ /* 0x000fe20000410000 */
[----:B------:R-:W-:Y:S01]  /*4fa0*/  ISETP.GT.AND P1, PT, R21, 0x30, PT ;  /* 0x000000301500780c */ /* 0x000fe20003f24270 */
[----:B------:R-:W-:Y:S01]  /*4fb0*/  IMAD.U32 R72, RZ, RZ, UR24 ;  /* 0x00000018ff487e24 */ /* 0x000fe2000f8e00ff */
[----:B0-----:R-:W-:Y:S01]  /*4fc0*/  FSEL R37, R37, -INF , P2 ;  /* 0xff80000025257808 */ /* 0x001fe20001000000 */
[----:B------:R-:W0:Y:S01]  /*4fd0*/  MUFU.TANH R40, R40 ;  /* 0x0000002800287308 */ /* 0x000e220000002400 */
[----:B------:R-:W-:Y:S01]  /*4fe0*/  FMNMX.FTZ R52, R36, R51, !PT ;  /* 0x0000003324347209 */ /* 0x000fe20007810000 */
[----:B------:R-:W-:Y:S01]  /*4ff0*/  UPRMT UR25, UR21, 0x654, UR25 ;  /* 0x0000065415197896 */ /* 0x000fe20008000019 */
[----:B------:R-:W-:-:S02]  /*5000*/  ISETP.GT.AND P2, PT, R21, 0x31, PT ;  /* 0x000000311500780c */ /* 0x000fc40003f44270 */
[----:B-1----:R-:W-:Y:S02]  /*5010*/  FSEL R38, R38, -INF , P1 ;  /* 0xff80000026267808 */ /* 0x002fe40000800000 */
[----:B------:R-:W-:Y:S01]  /*5020*/  FMNMX.FTZ R51, R37, R52, !PT ;  /* 0x0000003425337209 */ /* 0x000fe20007810000 */
[----:B------:R-:W1:Y:S01]  /*5030*/  MUFU.TANH R41, R41 ;  /* 0x0000002900297308 */ /* 0x000e620000002400 */
[----:B------:R-:W-:Y:S02]  /*5040*/  ISETP.GT.AND P1, PT, R21, 0x38, PT ;  /* 0x000000381500780c */ /* 0x000fe40003f24270 */
[----:B--2---:R-:W-:Y:S01]  /*5050*/  FSEL R39, R39, -INF , P2 ;  /* 0xff80000027277808 */ /* 0x004fe20001000000 */
[----:B------:R-:W-:Y:S01]  /*5060*/  SYNCS.ARRIVE.TRANS64.RED.A1T0 RZ, [UR25], RZ ;  /* 0x000000ffffff79a7 */ /* 0x000fe20008100419 */
[----:B------:R-:W-:Y:S02]  /*5070*/  FMNMX.FTZ R52, R38, R51, !PT ;  /* 0x0000003326347209 */ /* 0x000fe40007810000 */
[----:B------:R-:W-:Y:S01]  /*5080*/  ISETP.GT.AND P2, PT, R21, 0x39, PT ;  /* 0x000000391500780c */ /* 0x000fe20003f44270 */
[----:B------:R-:W2:Y:S01]  /*5090*/  MUFU.TANH R42, R42 ;  /* 0x0000002a002a7308 */ /* 0x000ea20000002400 */
[----:B0-----:R-:W-:-:S02]  /*50a0*/  FSEL R40, R40, -INF , P1 ;  /* 0xff80000028287808 */ /* 0x001fc40000800000 */
[----:B------:R-:W-:Y:S02]  /*50b0*/  FMNMX.FTZ R51, R39, R52, !PT ;  /* 0x0000003427337209 */ /* 0x000fe40007810000 */
[----:B------:R-:W-:Y:S02]  /*50c0*/  ISETP.GT.AND P1, PT, R21, 0x40, PT ;  /* 0x000000401500780c */ /* 0x000fe40003f24270 */
[----:B------:R-:W-:Y:S01]  /*50d0*/  FMNMX.FTZ R52, R40, R51, !PT ;  /* 0x0000003328347209 */ /* 0x000fe20007810000 */
[----:B------:R-:W0:Y:S01]  /*50e0*/  MUFU.TANH R43, R43 ;  /* 0x0000002b002b7308 */ /* 0x000e220000002400 */
[----:B-1----:R-:W-:Y:S02]  /*50f0*/  FSEL R41, R41, -INF , P2 ;  /* 0xff80000029297808 */ /* 0x002fe40001000000 */
[----:B------:R-:W-:Y:S02]  /*5100*/  ISETP.GT.AND P2, PT, R21, 0x41, PT ;  /* 0x000000411500780c */ /* 0x000fe40003f44270 */
[----:B------:R-:W-:-:S03]  /*5110*/  FMNMX.FTZ R51, R41, R52, !PT ;  /* 0x0000003429337209 */ /* 0x000fc60007810000 */
[----:B------:R-:W1:Y:S01]  /*5120*/  MUFU.TANH R44, R44 ;  /* 0x0000002c002c7308 */ /* 0x000e620000002400 */
[----:B--2---:R-:W-:Y:S02]  /*5130*/  FSEL R42, R42, -INF , P1 ;  /* 0xff8000002a2a7808 */ /* 0x004fe40000800000 */
[----:B------:R-:W-:Y:S02]  /*5140*/  ISETP.GT.AND P1, PT, R21, 0x48, PT ;  /* 0x000000481500780c */ /* 0x000fe40003f24270 */
[----:B------:R-:W-:-:S03]  /*5150*/  FMNMX.FTZ R52, R42, R51, !PT ;  /* 0x000000332a347209 */ /* 0x000fc60007810000 */
[----:B------:R-:W2:Y:S01]  /*5160*/  MUFU.TANH R45, R45 ;  /* 0x0000002d002d7308 */ /* 0x000ea20000002400 */
[----:B0-----:R-:W-:Y:S02]  /*5170*/  FSEL R43, R43, -INF , P2 ;  /* 0xff8000002b2b7808 */ /* 0x001fe40001000000 */
[----:B------:R-:W-:Y:S02]  /*5180*/  ISETP.GT.AND P2, PT, R21, 0x49, PT ;  /* 0x000000491500780c */ /* 0x000fe40003f44270 */
[----:B------:R-:W-:-:S03]  /*5190*/  FMNMX.FTZ R51, R43, R52, !PT ;  /* 0x000000342b337209 */ /* 0x000fc60007810000 */
        /* <DEDUP_REMOVED lines=30> */
[----:B------:R-:W-:Y:S01]  /*5380*/  ISETP.GT.AND P2, PT, R21, 0x69, PT ;  /* 0x000000691500780c */ /* 0x000fe20003f44270 */
[----:B------:R-:W2:Y:S01]  /*5390*/  SHFL.IDX PT, R73, R137, 0x1, 0x1c1f ;  /* 0x003c1f0089497f89 */ /* 0x000ea200000e0000 */
[----:B------:R-:W-:-:S03]  /*53a0*/  FMNMX.FTZ R52, R51, R52, !PT ;  /* 0x0000003433347209 */ /* 0x000fc60007810000 */
[----:B------:R-:W3:Y:S01]  /*53b0*/  MUFU.TANH R55, R80 ;  /* 0x0000005000377308 */ /* 0x000ee20000002400 */
        /* <DEDUP_REMOVED lines=8> */
[----:B---3--:R-:W-:Y:S02]  /*5440*/  FSEL R55, R55, -INF , P1 ;  /* 0xff80000037377808 */ /* 0x008fe40000800000 */
[----:B------:R-:W-:Y:S02]  /*5450*/  ISETP.GT.AND P1, PT, R21, 0x78, PT ;  /* 0x000000781500780c */ /* 0x000fe40003f24270 */
[----:B------:R-:W-:Y:S02]  /*5460*/  FMNMX.FTZ R61, R55, R58, !PT ;  /* 0x0000003a373d7209 */ /* 0x000fe40007810000 */
[----:B--2---:R-:W-:Y:S01]  /*5470*/  IADD3 R136, R73, -UR27, R136 ;  /* 0x8000001b49887c10 */ /* 0x004fe2000fffe088 */
[----:B------:R-:W2:Y:S01]  /*5480*/  MUFU.TANH R85, R85 ;  /* 0x0000005500557308 */ /* 0x000ea20000002400 */
[----:B0-----:R-:W-:Y:S02]  /*5490*/  FSEL R52, R81, -INF , P2 ;  /* 0xff80000051347808 */ /* 0x001fe40001000000 */
[----:B------:R-:W-:-:S02]  /*54a0*/  ISETP.GT.AND P2, PT, R21, 0x79, PT ;  /* 0x000000791500780c */ /* 0x000fc40003f44270 */
[----:B------:R-:W-:Y:S01]  /*54b0*/  FMNMX.FTZ R60, R52, R61, !PT ;  /* 0x0000003d343c7209 */ /* 0x000fe20007810000 */
[----:B------:R-:W-:Y:S01]  /*54c0*/  FMUL.FTZ R61, R0, R67 ;  /* 0x00000043003d7220 */ /* 0x000fe20000410000 */
[----:B------:R-:W-:Y:S01]  /*54d0*/  ISETP.GT.AND P3, PT, R136, 0x1, PT ;  /* 0x000000018800780c */ /* 0x000fe20003f64270 */
[----:B------:R-:W0:Y:S01]  /*54e0*/  MUFU.TANH R10, R10 ;  /* 0x0000000a000a7308 */ /* 0x000e220000002400 */
[----:B-1----:R-:W-:Y:S01]  /*54f0*/  FSEL R57, R84, -INF , P1 ;  /* 0xff80000054397808 */ /* 0x002fe20000800000 */
[----:B------:R-:W-:-:S03]  /*5500*/  FMUL.FTZ R67, R0, R79 ;  /* 0x0000004f00437220 */ /* 0x000fc60000410000 */
[----:B------:R-:W-:Y:S01]  /*5510*/  FMNMX.FTZ R21, R57, R60, !PT ;  /* 0x0000003c39157209 */ /* 0x000fe20007810000 */
[----:B------:R-:W-:Y:S02]  /*5520*/  FMUL.FTZ R60, R0, R66 ;  /* 0x00000042003c7220 */ /* 0x000fe40000410000 */
[----:B------:R-:W1:Y:S01]  /*5530*/  MUFU.TANH R11, R11 ;  /* 0x0000000b000b7308 */ /* 0x000e620000002400 */
[----:B--2---:R-:W-:Y:S02]  /*5540*/  FSEL R58, R85, -INF , P2 ;  /* 0xff800000553a7808 */ /* 0x004fe40001000000 */
[----:B------:R-:W-:Y:S02]  /*5550*/  ISETP.GT.AND P2, PT, R136, RZ, PT ;  /* 0x000000ff8800720c */ /* 0x000fe40003f44270 */
[----:B------:R-:W-:-:S03]  /*5560*/  FMNMX.FTZ R21, R58, R21, !PT ;  /* 0x000000153a157209 */ /* 0x000fc60007810000 */
[----:B------:R-:W2:Y:S01]  /*5570*/  MUFU.TANH R12, R12 ;  /* 0x0000000c000c7308 */ /* 0x000ea20000002400 */
[----:B0-----:R-:W-:Y:S01]  /*5580*/  FSEL R10, R10, -INF , P2 ;  /* 0xff8000000a0a7808 */ /* 0x001fe20001000000 */
[----:B------:R-:W0:Y:S01]  /*5590*/  SHFL.BFLY PT, R66, R21, 0x2, 0x1f ;  /* 0x0c401f0015427f89 */ /* 0x000e2200000e0000 */
[----:B------:R-:W-:Y:S02]  /*55a0*/  ISETP.GT.AND P2, PT, R136, 0x8, PT ;  /* 0x000000088800780c */ /* 0x000fe40003f44270 */
[----:B------:R-:W-:-:S03]  /*55b0*/  FMNMX.FTZ R76, R10, R9, !PT ;  /* 0x000000090a4c7209 */ /* 0x000fc60007810000 */
[----:B------:R-:W3:Y:S01]  /*55c0*/  MUFU.TANH R13, R13 ;  /* 0x0000000d000d7308 */ /* 0x000ee20000002400 */
        /* <DEDUP_REMOVED lines=8> */
[----:B---3--:R-:W-:Y:S02]  /*5650*/  FSEL R13, R13, -INF , P3 ;  /* 0xff8000000d0d7808 */ /* 0x008fe40001800000 */
[----:B0-----:R-:W-:Y:S01]  /*5660*/  FMNMX.FTZ R70, R21, R66, !PT ;  /* 0x0000004215467209 */ /* 0x001fe20007810000 */
[----:B------:R-:W-:Y:S01]  /*5670*/  FMUL.FTZ R66, R0, R78 ;  /* 0x0000004e00427220 */ /* 0x000fe20000410000 */
[----:B------:R-:W-:Y:S02]  /*5680*/  ISETP.GT.AND P3, PT, R136, 0x11, PT ;  /* 0x000000118800780c */ /* 0x000fe40003f64270 */
[----:B------:R-:W-:Y:S01]  /*5690*/  FMNMX.FTZ R77, R13, R76, !PT ;  /* 0x0000004c0d4d7209 */ /* 0x000fe20007810000 */
[----:B------:R-:W0:Y:S01]  /*56a0*/  SHFL.BFLY PT, R21, R70, 0x1, 0x1f ;  /* 0x0c201f0046157f89 */ /* 0x000e2200000e0000 */
[----:B------:R-:W-:Y:S01]  /*56b0*/  MUFU.TANH R16, R16 ;  /* 0x0000001000107308 */ /* 0x000fe20000002400 */
[----:B-1----:R-:W-:-:S02]  /*56c0*/  FSEL R14, R14, -INF , P2 ;  /* 0xff8000000e0e7808 */ /* 0x002fc40001000000 */
[----:B------:R-:W-:Y:S02]  /*56d0*/  ISETP.GT.AND P2, PT, R136, 0x18, PT ;  /* 0x000000188800780c */ /* 0x000fe40003f44270 */
[----:B------:R-:W-:-:S03]  /*56e0*/  FMNMX.FTZ R76, R14, R77, !PT ;  /* 0x0000004d0e4c7209 */ /* 0x000fc60007810000 */
[----:B------:R-:W1:Y:S01]  /*56f0*/  MUFU.TANH R17, R17 ;  /* 0x0000001100117308 */ /* 0x000e620000002400 */
[----:B--2---:R-:W-:Y:S02]  /*5700*/  FSEL R15, R15, -INF , P3 ;  /* 0xff8000000f0f7808 */ /* 0x004fe40001800000 */
[----:B------:R-:W-:Y:S02]  /*5710*/  ISETP.GT.AND P3, PT, R136, 0x19, PT ;  /* 0x000000198800780c */ /* 0x000fe40003f64270 */
[----:B------:R-:W-:-:S03]  /*5720*/  FMNMX.FTZ R77, R15, R76, !PT ;  /* 0x0000004c0f4d7209 */ /* 0x000fc60007810000 */
[----:B------:R-:W2:Y:S01]  /*5730*/  MUFU.TANH R18, R18 ;  /* 0x0000001200127308 */ /* 0x000ea20000002400 */
[----:B0-----:R-:W-:-:S07]  /*5740*/  FMNMX.FTZ R21, R70, R21, !PT ;  /* 0x0000001546157209 */ /* 0x001fce0007810000 */
[----:B------:R-:W0:Y:S01]  /*5750*/  MUFU.TANH R19, R19 ;  /* 0x0000001300137308 */ /* 0x000e220000002400 */
[----:B-1----:R-:W-:Y:S01]  /*5760*/  FSEL R17, R17, -INF , P3 ;  /* 0xff80000011117808 */ /* 0x002fe20001800000 */
[----:B------:R-:W-:Y:S01]  /*5770*/  FMUL.FTZ R70, R0, R86 ;  /* 0x0000005600467220 */ /* 0x000fe20000410000 */
[C---:B------:R-:W-:Y:S01]  /*5780*/  FSETP.NEU.FTZ.AND P1, PT, R21.reuse, -INF , PT ;  /* 0xff8000001500780b */ /* 0x040fe20003f3d000 */
[----:B------:R-:W-:-:S01]  /*5790*/  FFMA.FTZ R72, R21, R72, -8 ;  /* 0xc100000015487423 */ /* 0x000fc20000010048 */
[----:B------:R-:W-:-:S03]  /*57a0*/  ISETP.GT.AND P3, PT, R136, 0x21, PT ;  /* 0x000000218800780c */ /* 0x000fc60003f64270 */
[----:B------:R-:W1:Y:S01]  /*57b0*/  MUFU.TANH R20, R20 ;  /* 0x0000001400147308 */ /* 0x000e620000002400 */
[----:B------:R-:W-:-:S05]  /*57c0*/  FSEL R72, R72, RZ, P1 ;  /* 0x000000ff48487208 */ /* 0x000fca0000800000 */
[--C-:B------:R-:W-:Y:S01]  /*57d0*/  FFMA.FTZ R79, R30, UR24, -R72.reuse ;  /* 0x000000181e4f7c23 */ /* 0x100fe20008010848 */
[----:B------:R-:W-:Y:S01]  /*57e0*/  FSEL R30, R16, -INF , P2 ;  /* 0xff800000101e7808 */ /* 0x000fe20001000000 */
[----:B------:R-:W3:Y:S01]  /*57f0*/  MUFU.TANH R22, R22 ;  /* 0x0000001600167308 */ /* 0x000ee20000002400 */
[----:B------:R-:W-:Y:S01]  /*5800*/  ISETP.GT.AND P2, PT, R136, 0x20, PT ;  /* 0x000000208800780c */ /* 0x000fe20003f44270 */
[--C-:B------:R-:W-:Y:S01]  /*5810*/  FFMA.FTZ R80, R34, UR24, -R72.reuse ;  /* 0x0000001822507c23 */ /* 0x100fe20008010848 */
[----:B------:R-:W-:Y:S01]  /*5820*/  FMNMX.FTZ R78, R30, R77, !PT ;  /* 0x0000004d1e4e7209 */ /* 0x000fe20007810000 */
[--C-:B------:R-:W-:Y:S01]  /*5830*/  FFMA.FTZ R74, R141, UR24, -R72.reuse ;  /* 0x000000188d4a7c23 */ /* 0x100fe20008010848 */
[----:B--2---:R-:W-:Y:S01]  /*5840*/  FSEL R76, R18, -INF , P2 ;  /* 0xff800000124c7808 */ /* 0x004fe20001000000 */
[--C-:B------:R-:W-:Y:S01]  /*5850*/  FFMA.FTZ R73, R139, UR24, -R72.reuse ;  /* 0x000000188b497c23 */ /* 0x100fe20008010848 */
[----:B------:R-:W-:Y:S01]  /*5860*/  FMNMX.FTZ R77, R17, R78, !PT ;  /* 0x0000004e114d7209 */ /* 0x000fe20007810000 */
[----:B------:R-:W-:Y:S01]  /*5870*/  MUFU.TANH R23, R23 ;  /* 0x0000001700177308 */ /* 0x000fe20000002400 */
[----:B------:R-:W-:Y:S01]  /*5880*/  ISETP.GT.AND P2, PT, R136, 0x28, PT ;  /* 0x000000288800780c */ /* 0x000fe20003f44270 */
[--C-:B------:R-:W-:Y:S01]  /*5890*/  FFMA.FTZ R78, R32, UR24, -R72.reuse ;  /* 0x00000018204e7c23 */ /* 0x100fe20008010848 */
[----:B0-----:R-:W-:Y:S01]  /*58a0*/  FSEL R19, R19, -INF , P3 ;  /* 0xff80000013137808 */ /* 0x001fe20001800000 */
[--C-:B------:R-:W-:Y:S01]  /*58b0*/  FFMA.FTZ R138, R138, UR24, -R72.reuse ;  /* 0x000000188a8a7c23 */ /* 0x100fe20008010848 */
[----:B------:R-:W-:Y:S01]  /*58c0*/  FMNMX.FTZ R18, R76, R77, !PT ;  /* 0x0000004d4c127209 */ /* 0x000fe20007810000 */
[--C-:B------:R-:W-:Y:S01]  /*58d0*/  FFMA.FTZ R29, R29, UR24, -R72.reuse ;  /* 0x000000181d1d7c23 */ /* 0x100fe20008010848 */
[----:B------:R-:W-:Y:S01]  /*58e0*/  ISETP.GT.AND P3, PT, R136, 0x29, PT ;  /* 0x000000298800780c */ /* 0x000fe20003f64270 */
[----:B------:R-:W0:Y:S01]  /*58f0*/  MUFU.TANH R24, R24 ;  /* 0x0000001800187308 */ /* 0x000e220000002400 */
[----:B-1----:R-:W-:Y:S01]  /*5900*/  FSEL R32, R20, -INF , P2 ;  /* 0xff80000014207808 */ /* 0x002fe20001000000 */
[--C-:B------:R-:W-:Y:S01]  /*5910*/  FFMA.FTZ R31, R31, UR24, -R72.reuse ;  /* 0x000000181f1f7c23 */ /* 0x100fe20008010848 */
[----:B------:R-:W-:Y:S01]  /*5920*/  FMNMX.FTZ R77, R19, R18, !PT ;  /* 0x00000012134d7209 */ /* 0x000fe20007810000 */
[--C-:B------:R-:W-:Y:S01]  /*5930*/  FFMA.FTZ R54, R54, UR24, -R72.reuse ;  /* 0x0000001836367c23 */ /* 0x100fe20008010848 */
[----:B------:R-:W-:Y:S01]  /*5940*/  ISETP.GT.AND P2, PT, R136, 0x30, PT ;  /* 0x000000308800780c */ /* 0x000fe20003f44270 */
[--C-:B------:R-:W-:Y:S01]  /*5950*/  FFMA.FTZ R52, R52, UR24, -R72.reuse ;  /* 0x0000001834347c23 */ /* 0x100fe20008010848 */
[----:B---3--:R-:W-:Y:S01]  /*5960*/  FSEL R22, R22, -INF , P3 ;  /* 0xff80000016167808 */ /* 0x008fe20001800000 */
[----:B------:R-:W1:Y:S01]  /*5970*/  MUFU.TANH R25, R25 ;  /* 0x0000001900197308 */ /* 0x000e620000002400 */
[----:B------:R-:W-:Y:S01]  /*5980*/  FMNMX.FTZ R77, R32, R77, !PT ;  /* 0x0000004d204d7209 */ /* 0x000fe20007810000 */
[----:B------:R-:W-:Y:S01]  /*5990*/  FFMA.FTZ R58, R58, UR24, -R72 ;  /* 0x000000183a3a7c23 */ /* 0x000fe20008010848 */
[----:B------:R-:W-:-:S02]  /*59a0*/  ISETP.GT.AND P3, PT, R136, 0x31, PT ;  /* 0x000000318800780c */ /* 0x000fc40003f64270 */
[----:B------:R-:W-:-:S03]  /*59b0*/  FMNMX.FTZ R18, R22, R77, !PT ;  /* 0x0000004d16127209 */ /* 0x000fc60007810000 */
[----:B------:R-:W2:Y:S01]  /*59c0*/  MUFU.TANH R26, R26 ;  /* 0x0000001a001a7308 */ /* 0x000ea20000002400 */
[----:B0-----:R-:W-:Y:S02]  /*59d0*/  FSEL R24, R24, -INF , P3 ;  /* 0xff80000018187808 */ /* 0x001fe40001800000 */
[----:B------:R-:W-:-:S05]  /*59e0*/  ISETP.GT.AND P3, PT, R136, 0x39, PT ;  /* 0x000000398800780c */ /* 0x000fca0003f64270 */
[----:B------:R0:W-:Y:S08]  /*59f0*/  MUFU.EX2 R16, R79 ;  /* 0x0000004f00107308 */ /* 0x0001f00000000800 */
[----:B------:R-:W3:Y:S01]  /*5a00*/  MUFU.TANH R27, R27 ;  /* 0x0000001b001b7308 */ /* 0x000ee20000002400 */
[----:B0-----:R-:W-:-:S01]  /*5a10*/  FFMA.FTZ R79, R33, UR24, -R72 ;  /* 0x00000018214f7c23 */ /* 0x001fc20008010848 */
[----:B------:R-:W-:-:S02]  /*5a20*/  FSEL R33, R23, -INF , P2 ;  /* 0xff80000017217808 */ /* 0x000fc40001000000 */
[----:B------:R-:W-:Y:S02]  /*5a30*/  ISETP.GT.AND P2, PT, R136, 0x38, PT ;  /* 0x000000388800780c */ /* 0x000fe40003f44270 */
[----:B------:R-:W-:Y:S02]  /*5a40*/  FMNMX.FTZ R77, R33, R18, !PT ;  /* 0x00000012214d7209 */ /* 0x000fe40007810000 */
[----:B------:R-:W0:Y:S01]  /*5a50*/  MUFU.TANH R28, R28 ;  /* 0x0000001c001c7308 */ /* 0x000e220000002400 */
[----:B-1----:R-:W-:Y:S02]  /*5a60*/  FSEL R34, R25, -INF , P2 ;  /* 0xff80000019227808 */ /* 0x002fe40001000000 */
[----:B------:R-:W-:Y:S02]  /*5a70*/  FMNMX.FTZ R77, R24, R77, !PT ;  /* 0x0000004d184d7209 */ /* 0x000fe40007810000 */
[----:B------:R-:W-:Y:S02]  /*5a80*/  ISETP.GT.AND P2, PT, R136, 0x40, PT ;  /* 0x000000408800780c */ /* 0x000fe40003f44270 */
[----:B--2---:R-:W-:Y:S01]  /*5a90*/  FSEL R26, R26, -INF , P3 ;  /* 0xff8000001a1a7808 */ /* 0x004fe20001800000 */
[----:B------:R-:W1:Y:S01]  /*5aa0*/  MUFU.TANH R56, R56 ;  /* 0x0000003800387308 */ /* 0x000e620000002400 */
[----:B------:R-:W-:-:S02]  /*5ab0*/  FMNMX.FTZ R77, R34, R77, !PT ;  /* 0x0000004d224d7209 */ /* 0x000fc40007810000 */
[----:B------:R-:W-:Y:S02]  /*5ac0*/  ISETP.GT.AND P3, PT, R136, 0x41, PT ;  /* 0x000000418800780c */ /* 0x000fe40003f64270 */
[----:B---3--:R-:W-:Y:S02]  /*5ad0*/  FSEL R27, R27, -INF , P2 ;  /* 0xff8000001b1b7808 */ /* 0x008fe40001000000 */
[----:B------:R-:W-:Y:S01]  /*5ae0*/  FMNMX.FTZ R18, R26, R77, !PT ;  /* 0x0000004d1a127209 */ /* 0x000fe20007810000 */
[----:B------:R-:W2:Y:S01]  /*5af0*/  MUFU.TANH R59, R59 ;  /* 0x0000003b003b7308 */ /* 0x000ea20000002400 */
[----:B------:R-:W-:Y:S02]  /*5b00*/  ISETP.GT.AND P2, PT, R136, 0x48, PT ;  /* 0x000000488800780c */ /* 0x000fe40003f44270 */
[----:B0-----:R-:W-:Y:S02]  /*5b10*/  FSEL R28, R28, -INF , P3 ;  /* 0xff8000001c1c7808 */ /* 0x001fe40001800000 */
[----:B------:R-:W-:-:S02]  /*5b20*/  FMNMX.FTZ R77, R27, R18, !PT ;  /* 0x000000121b4d7209 */ /* 0x000fc40007810000 */
[----:B------:R-:W-:Y:S01]  /*5b30*/  ISETP.GT.AND P3, PT, R136, 0x49, PT ;  /* 0x000000498800780c */ /* 0x000fe20003f64270 */
[----:B------:R-:W0:Y:S01]  /*5b40*/  MUFU.TANH R60, R60 ;  /* 0x0000003c003c7308 */ /* 0x000e220000002400 */
[----:B-1----:R-:W-:Y:S02]  /*5b50*/  FSEL R56, R56, -INF , P2 ;  /* 0xff80000038387808 */ /* 0x002fe40001000000 */
[----:B------:R-:W-:Y:S02]  /*5b60*/  FMNMX.FTZ R77, R28, R77, !PT ;  /* 0x0000004d1c4d7209 */ /* 0x000fe40007810000 */
[----:B------:R-:W-:Y:S02]  /*5b70*/  ISETP.GT.AND P2, PT, R136, 0x50, PT ;  /* 0x000000508800780c */ /* 0x000fe40003f44270 */
[----:B------:R-:W-:Y:S01]  /*5b80*/  FMNMX.FTZ R18, R56, R77, !PT ;  /* 0x0000004d38127209 */ /* 0x000fe20007810000 */
[----:B------:R-:W1:Y:S01]  /*5b90*/  MUFU.TANH R61, R61 ;  /* 0x0000003d003d7308 */ /* 0x000e620000002400 */
[----:B--2---:R-:W-:-:S02]  /*5ba0*/  FSEL R59, R59, -INF , P3 ;  /* 0xff8000003b3b7808 */ /* 0x004fc40001800000 */
[----:B------:R-:W-:-:S05]  /*5bb0*/  ISETP.GT.AND P3, PT, R136, 0x51, PT ;  /* 0x000000518800780c */ /* 0x000fca0003f64270 */
[----:B------:R-:W2:Y:S01]  /*5bc0*/  MUFU.TANH R62, R62 ;  /* 0x0000003e003e7308 */ /* 0x000ea20000002400 */
[----:B0-----:R-:W-:Y:S02]  /*5bd0*/  FSEL R60, R60, -INF , P2 ;  /* 0xff8000003c3c7808 */ /* 0x001fe40001000000 */
[----:B------:R-:W-:-:S05]  /*5be0*/  ISETP.GT.AND P2, PT, R136, 0x58, PT ;  /* 0x000000588800780c */ /* 0x000fca0003f44270 */
[----:B------:R-:W0:Y:S01]  /*5bf0*/  MUFU.TANH R63, R63 ;  /* 0x0000003f003f7308 */ /* 0x000e220000002400 */
[----:B-1----:R-:W-:Y:S02]  /*5c00*/  FSEL R61, R61, -INF , P3 ;  /* 0xff8000003d3d7808 */ /* 0x002fe40001800000 */
[----:B------:R-:W-:-:S05]  /*5c10*/  ISETP.GT.AND P3, PT, R136, 0x59, PT ;  /* 0x000000598800780c */ /* 0x000fca0003f64270 */
[----:B------:R1:W-:Y:S01]  /*5c20*/  MUFU.EX2 R20, R78 ;  /* 0x0000004e00147308 */ /* 0x0003e20000000800 */
[----:B--2---:R-:W-:Y:S02]  /*5c30*/  FSEL R62, R62, -INF , P2 ;  /* 0xff8000003e3e7808 */ /* 0x004fe40001000000 */
[----:B------:R-:W-:-:S05]  /*5c40*/  ISETP.GT.AND P2, PT, R136, 0x60, PT ;  /* 0x000000608800780c */ /* 0x000fca0003f44270 */
[----:B------:R-:W2:Y:S01]  /*5c50*/  MUFU.TANH R64, R64 ;  /* 0x0000004000407308 */ /* 0x000ea20000002400 */
[----:B-1----:R-:W-:-:S01]  /*5c60*/  FFMA.FTZ R78, R35, UR24, -R72 ;  /* 0x00000018234e7c23 */ /* 0x002fc20008010848 */
[--C-:B------:R-:W-:Y:S01]  /*5c70*/  FFMA.FTZ R35, R36, UR24, -R72.reuse ;  /* 0x0000001824237c23 */ /* 0x100fe20008010848 */
[----:B------:R-:W-:-:S01]  /*5c80*/  FFMA.FTZ R36, R37, UR24, -R72 ;  /* 0x0000001825247c23 */ /* 0x000fc20008010848 */
[----:B------:R-:W-:Y:S02]  /*5c90*/  FMNMX.FTZ R37, R59, R18, !PT ;  /* 0x000000123b257209 */ /* 0x000fe40007810000 */
[----:B0-----:R-:W-:Y:S02]  /*5ca0*/  FSEL R63, R63, -INF , P3 ;  /* 0xff8000003f3f7808 */ /* 0x001fe40001800000 */
[----:B------:R-:W0:Y:S01]  /*5cb0*/  MUFU.TANH R65, R65 ;  /* 0x0000004100417308 */ /* 0x000e220000002400 */
[----:B------:R-:W-:Y:S02]  /*5cc0*/  FMNMX.FTZ R18, R60, R37, !PT ;  /* 0x000000253c127209 */ /* 0x000fe40007810000 */
[----:B------:R-:W-:-:S02]  /*5cd0*/  ISETP.GT.AND P3, PT, R136, 0x61, PT ;  /* 0x000000618800780c */ /* 0x000fc40003f64270 */
[----:B------:R-:W-:-:S03]  /*5ce0*/  FMNMX.FTZ R77, R61, R18, !PT ;  /* 0x000000123d4d7209 */ /* 0x000fc60007810000 */
[----:B------:R-:W1:Y:S01]  /*5cf0*/  MUFU.TANH R66, R66 ;  /* 0x0000004200427308 */ /* 0x000e620000002400 */
[----:B------:R-:W-:Y:S02]  /*5d00*/  FMNMX.FTZ R18, R62, R77, !PT ;  /* 0x0000004d3e127209 */ /* 0x000fe40007810000 */
[----:B--2---:R-:W-:Y:S02]  /*5d10*/  FSEL R64, R64, -INF , P2 ;  /* 0xff80000040407808 */ /* 0x004fe40001000000 */
[----:B------:R-:W-:-:S03]  /*5d20*/  ISETP.GT.AND P2, PT, R136, 0x68, PT ;  /* 0x000000688800780c */ /* 0x000fc60003f44270 */
[----:B------:R-:W2:Y:S01]  /*5d30*/  MUFU.TANH R67, R67 ;  /* 0x0000004300437308 */ /* 0x000ea20000002400 */
[----:B0-----:R-:W-:Y:S02]  /*5d40*/  FSEL R65, R65, -INF , P3 ;  /* 0xff80000041417808 */ /* 0x001fe40001800000 */
[----:B------:R-:W-:-:S05]  /*5d50*/  ISETP.GT.AND P3, PT, R136, 0x69, PT ;  /* 0x000000698800780c */ /* 0x000fca0003f64270 */
[----:B------:R0:W-:Y:S01]  /*5d60*/  MUFU.EX2 R23, R79 ;  /* 0x0000004f00177308 */ /* 0x0001e20000000800 */
[----:B-1----:R-:W-:Y:S02]  /*5d70*/  FSEL R66, R66, -INF , P2 ;  /* 0xff80000042427808 */ /* 0x002fe40001000000 */
[----:B------:R-:W-:-:S05]  /*5d80*/  ISETP.GT.AND P2, PT, R136, 0x70, PT ;  /* 0x000000708800780c */ /* 0x000fca0003f44270 */
[----:B------:R-:W1:Y:S01]  /*5d90*/  MUFU.TANH R68, R68 ;  /* 0x0000004400447308 */ /* 0x000e620000002400 */
[----:B0-----:R-:W-:-:S01]  /*5da0*/  FFMA.FTZ R79, R38, UR24, -R72 ;  /* 0x00000018264f7c23 */ /* 0x001fc20008010848 */
[----:B------:R-:W-:Y:S01]  /*5db0*/  FFMA.FTZ R38, R39, UR24, -R72 ;  /* 0x0000001827267c23 */ /* 0x000fe20008010848 */
[----:B------:R-:W-:Y:S02]  /*5dc0*/  FMNMX.FTZ R39, R63, R18, !PT ;  /* 0x000000123f277209 */ /* 0x000fe40007810000 */
[----:B--2---:R-:W-:Y:S02]  /*5dd0*/  FSEL R67, R67, -INF , P3 ;  /* 0xff80000043437808 */ /* 0x004fe40001800000 */
[----:B------:R-:W-:Y:S01]  /*5de0*/  FMNMX.FTZ R18, R64, R39, !PT ;  /* 0x0000002740127209 */ /* 0x000fe20007810000 */
[----:B------:R-:W0:Y:S01]  /*5df0*/  MUFU.TANH R69, R69 ;  /* 0x0000004500457308 */ /* 0x000e220000002400 */
[----:B------:R-:W-:Y:S02]  /*5e00*/  ISETP.GT.AND P3, PT, R136, 0x71, PT ;  /* 0x000000718800780c */ /* 0x000fe40003f64270 */
[----:B------:R-:W-:-:S04]  /*5e10*/  FMNMX.FTZ R77, R65, R18, !PT ;  /* 0x00000012414d7209 */ /* 0x000fc80007810000 */
[----:B------:R-:W-:Y:S01]  /*5e20*/  FMNMX.FTZ R18, R66, R77, !PT ;  /* 0x0000004d42127209 */ /* 0x000fe20007810000 */
[----:B------:R-:W2:Y:S01]  /*5e30*/  MUFU.TANH R70, R70 ;  /* 0x0000004600467308 */ /* 0x000ea20000002400 */
[----:B-1----:R-:W-:Y:S02]  /*5e40*/  FSEL R68, R68, -INF , P2 ;  /* 0xff80000044447808 */ /* 0x002fe40001000000 */
[----:B------:R-:W-:-:S05]  /*5e50*/  ISETP.GT.AND P2, PT, R136, 0x78, PT ;  /* 0x000000788800780c */ /* 0x000fca0003f44270 */
[----:B------:R-:W1:Y:S01]  /*5e60*/  MUFU.TANH R71, R71 ;  /* 0x0000004700477308 */ /* 0x000e620000002400 */
[----:B0-----:R-:W-:Y:S02]  /*5e70*/  FSEL R69, R69, -INF , P3 ;  /* 0xff80000045457808 */ /* 0x001fe40001800000 */
[----:B------:R-:W-:-:S05]  /*5e80*/  ISETP.GT.AND P3, PT, R136, 0x79, PT ;  /* 0x000000798800780c */ /* 0x000fca0003f64270 */
[----:B------:R0:W-:Y:S01]  /*5e90*/  MUFU.EX2 R37, R79 ;  /* 0x0000004f00257308 */ /* 0x0001e20000000800 */
[----:B--2---:R-:W-:-:S07]  /*5ea0*/  FSEL R70, R70, -INF , P2 ;  /* 0xff80000046467808 */ /* 0x004fce0001000000 */
[----:B------:R-:W-:Y:S01]  /*5eb0*/  MUFU.EX2 R74, R74 ;  /* 0x0000004a004a7308 */ /* 0x000fe20000000800 */
[----:B0-----:R-:W-:-:S01]  /*5ec0*/  FFMA.FTZ R79, R40, UR24, -R72 ;  /* 0x00000018284f7c23 */ /* 0x001fc20008010848 */
[----:B------:R-:W-:Y:S01]  /*5ed0*/  FFMA.FTZ R40, R41, UR24, -R72 ;  /* 0x0000001829287c23 */ /* 0x000fe20008010848 */
[----:B------:R-:W-:Y:S02]  /*5ee0*/  FMNMX.FTZ R41, R67, R18, !PT ;  /* 0x0000001243297209 */ /* 0x000fe40007810000 */
[----:B-1----:R-:W-:Y:S02]  /*5ef0*/  FSEL R71, R71, -INF , P3 ;  /* 0xff80000047477808 */ /* 0x002fe40001800000 */
[----:B------:R-:W-:Y:S01]  /*5f00*/  FMNMX.FTZ R18, R68, R41, !PT ;  /* 0x0000002944127209 */ /* 0x000fe20007810000 */
[----:B------:R0:W-:Y:S03]  /*5f10*/  MUFU.EX2 R39, R79 ;  /* 0x0000004f00277308 */ /* 0x0001e60000000800 */
[----:B------:R-:W-:-:S04]  /*5f20*/  FMNMX.FTZ R77, R69, R18, !PT ;  /* 0x00000012454d7209 */ /* 0x000fc80007810000 */
[----:B------:R-:W-:Y:S01]  /*5f30*/  FMNMX.FTZ R18, R70, R77, !PT ;  /* 0x0000004d46127209 */ /* 0x000fe20007810000 */
[----:B------:R-:W-:Y:S01]  /*5f40*/  MUFU.EX2 R73, R73 ;  /* 0x0000004900497308 */ /* 0x000fe20000000800 */
[----:B0-----:R-:W-:-:S01]  /*5f50*/  FFMA.FTZ R79, R42, UR24, -R72 ;  /* 0x000000182a4f7c23 */ /* 0x001fc20008010848 */
[--C-:B------:R-:W-:Y:S01]  /*5f60*/  FFMA.FTZ R42, R43, UR24, -R72.reuse ;  /* 0x000000182b2a7c23 */ /* 0x100fe20008010848 */
[----:B------:R-:W-:Y:S01]  /*5f70*/  FMNMX.FTZ R18, R71, R18, !PT ;  /* 0x0000001247127209 */ /* 0x000fe20007810000 */
[--C-:B------:R-:W-:Y:S01]  /*5f80*/  FFMA.FTZ R43, R44, UR24, -R72.reuse ;  /* 0x000000182c2b7c23 */ /* 0x100fe20008010848 */
[----:B------:R-:W-:-:S01]  /*5f90*/  FFMA.FTZ R44, R45, UR24, -R72 ;  /* 0x000000182d2c7c23 */ /* 0x000fc20008010848 */
[--C-:B------:R-:W-:Y:S01]  /*5fa0*/  FFMA.FTZ R45, R46, UR24, -R72.reuse ;  /* 0x000000182e2d7c23 */ /* 0x100fe20008010848 */
[----:B------:R-:W-:-:S01]  /*5fb0*/  FFMA.FTZ R46, R47, UR24, -R72 ;  /* 0x000000182f2e7c23 */ /* 0x000fc20008010848 */
[----:B------:R-:W0:Y:S01]  /*5fc0*/  SHFL.BFLY PT, R77, R18, 0x2, 0x1f ;  /* 0x0c401f00124d7f89 */ /* 0x000e2200000e0000 */
[----:B------:R-:W-:-:S01]  /*5fd0*/  FFMA.FTZ R47, R48, UR24, -R72 ;  /* 0x00000018302f7c23 */ /* 0x000fc20008010848 */
[--C-:B------:R-:W-:Y:S01]  /*5fe0*/  FFMA.FTZ R48, R49, UR24, -R72.reuse ;  /* 0x0000001831307c23 */ /* 0x100fe20008010848 */
[----:B------:R-:W-:-:S01]  /*5ff0*/  FFMA.FTZ R49, R50, UR24, -R72 ;  /* 0x0000001832317c23 */ /* 0x000fc20008010848 */
[--C-:B------:R-:W-:Y:S01]  /*6000*/  FFMA.FTZ R50, R51, UR24, -R72.reuse ;  /* 0x0000001833327c23 */ /* 0x100fe20008010848 */
[----:B------:R-:W-:-:S01]  /*6010*/  FFMA.FTZ R51, R53, UR24, -R72 ;  /* 0x0000001835337c23 */ /* 0x000fc20008010848 */
[--C-:B------:R-:W-:Y:S01]  /*6020*/  FFMA.FTZ R53, R55, UR24, -R72.reuse ;  /* 0x0000001837357c23 */ /* 0x100fe20008010848 */
[----:B------:R-:W-:-:S01]  /*6030*/  FFMA.FTZ R55, R57, UR24, -R72 ;  /* 0x0000001839377c23 */ /* 0x000fc20008010848 */
        /* <DEDUP_REMOVED lines=11> */
[----:B------:R-:W-:-:S02]  /*60f0*/  FFMA.FTZ R57, R18, R77, -8 ;  /* 0xc100000012397423 */ /* 0x000fc4000001004d */
[----:B------:R-:W-:Y:S03]  /*6100*/  MUFU.EX2 R35, R35 ;  /* 0x0000002300237308 */ /* 0x000fe60000000800 */
[----:B------:R-:W-:-:S05]  /*6110*/  FSEL R57, R57, RZ, P2 ;  /* 0x000000ff39397208 */ /* 0x000fca0001000000 */
        /* <DEDUP_REMOVED lines=14> */
[----:B------:R-:W-:Y:S01]  /*6200*/  FSEL R24, R18, RZ, P2 ;  /* 0x000000ff12187208 */ /* 0x000fe20001000000 */
[----:B------:R-:W-:Y:S01]  /*6210*/  MUFU.EX2 R77, R77 ;  /* 0x0000004d004d7308 */ /* 0x000fe20000000800 */
[----:B------:R-:W-:Y:S01]  /*6220*/  FSEL R75, R21, RZ, P1 ;  /* 0x000000ff154b7208 */ /* 0x000fe20000800000 */
[--C-:B------:R-:W-:Y:S01]  /*6230*/  FFMA.FTZ R22, R22, UR24, -R57.reuse ;  /* 0x0000001816167c23 */ /* 0x100fe20008010839 */
[----:B------:R-:W-:-:S01]  /*6240*/  FFMA.FTZ R59, R59, UR24, -R57 ;  /* 0x000000183b3b7c23 */ /* 0x000fc20008010839 */
[----:B------:R-:W-:Y:S01]  /*6250*/  FADD.FTZ R24, -R24, R9 ;  /* 0x0000000918187221 */ /* 0x000fe20000010100 */
[----:B------:R-:W-:-:S01]  /*6260*/  FFMA.FTZ R61, R61, UR24, -R57 ;  /* 0x000000183d3d7c23 */ /* 0x000fc20008010839 */
[----:B------:R-:W-:Y:S01]  /*6270*/  FADD.FTZ R75, -R75, R8 ;  /* 0x000000084b4b7221 */ /* 0x000fe20000010100 */
[----:B------:R-:W-:-:S01]  /*6280*/  FFMA.FTZ R8, R34, UR24, -R57 ;  /* 0x0000001822087c23 */ /* 0x000fc20008010839 */
[----:B------:R-:W-:Y:S01]  /*6290*/  FMUL.FTZ R24, R24, UR24 ;  /* 0x0000001818187c20 */ /* 0x000fe20008410000 */
[----:B------:R-:W-:Y:S01]  /*62a0*/  MUFU.EX2 R10, R10 ;  /* 0x0000000a000a7308 */ /* 0x000fe20000000800 */
[----:B------:R-:W-:Y:S01]  /*62b0*/  FMUL.FTZ R34, R75, UR24 ;  /* 0x000000184b227c20 */ /* 0x000fe20008410000 */
        /* <DEDUP_REMOVED lines=9> */
[----:B------:R-:W-:-:S05]  /*6350*/  FFMA.FTZ R70, R70, UR24, -R57 ;  /* 0x0000001846467c23 */ /* 0x000fca0008010839 */
[----:B------:R-:W1:Y:S08]  /*6360*/  MUFU.EX2 R24, R24 ;  /* 0x0000001800187308 */ /* 0x000e700000000800 */
[----:B------:R-:W2:Y:S01]  /*6370*/  MUFU.EX2 R11, R11 ;  /* 0x0000000b000b7308 */ /* 0x000ea20000000800 */
[----:B0-----:R-:W-:-:S04]  /*6380*/  FFMA.FTZ R56, R9, R3, R74 ;  /* 0x0000000309387223 */ /* 0x001fc8000001004a */
[----:B------:R-:W-:-:S03]  /*6390*/  FADD.FTZ R79, R73, R56 ;  /* 0x00000038494f7221 */ /* 0x000fc60000010000 */
[----:B------:R-:W0:Y:S01]  /*63a0*/  MUFU.EX2 R72, R72 ;  /* 0x0000004800487308 */ /* 0x000e220000000800 */
[----:B-1----:R-:W-:-:S01]  /*63b0*/  FFMA.FTZ R3, R24, R2, R77 ;  /* 0x0000000218037223 */ /* 0x002fc2000001004d */
[----:B------:R-:W-:-:S03]  /*63c0*/  FADD.FTZ R34, R12, R79 ;  /* 0x0000004f0c227221 */ /* 0x000fc60000010000 */
[----:B------:R-:W-:Y:S01]  /*63d0*/  FADD.FTZ R2, R10, R3 ;  /* 0x000000030a027221 */ /* 0x000fe20000010000 */
[----:B------:R-:W-:-:S01]  /*63e0*/  FADD.FTZ R79, R29, R34 ;  /* 0x000000221d4f7221 */ /* 0x000fc20000010000 */
[----:B------:R-:W-:Y:S01]  /*63f0*/  FFMA.FTZ R34, R60, UR24, -R57 ;  /* 0x000000183c227c23 */ /* 0x000fe20008010839 */
[----:B------:R-:W1:Y:S01]  /*6400*/  MUFU.EX2 R13, R13 ;  /* 0x0000000d000d7308 */ /* 0x000e620000000800 */
[----:B--2---:R-:W-:-:S01]  /*6410*/  FADD.FTZ R3, R11, R2 ;  /* 0x000000020b037221 */ /* 0x004fc20000010000 */
[----:B------:R-:W-:-:S04]  /*6420*/  FADD.FTZ R56, R16, R79 ;  /* 0x0000004f10387221 */ /* 0x000fc80000010000 */
[----:B------:R-:W-:Y:S02]  /*6430*/  FADD.FTZ R79, R31, R56 ;  /* 0x000000381f4f7221 */ /* 0x000fe40000010000 */
[----:B------:R-:W2:Y:S01]  /*6440*/  MUFU.EX2 R14, R14 ;  /* 0x0000000e000e7308 */ /* 0x000ea20000000800 */
[----:B0-----:R-:W-:-:S01]  /*6450*/  FADD.FTZ R2, R72, R3 ;  /* 0x0000000348027221 */ /* 0x001fc20000010000 */
[----:B------:R-:W-:-:S06]  /*6460*/  FADD.FTZ R56, R20, R79 ;  /* 0x0000004f14387221 */ /* 0x000fcc0000010000 */
[----:B------:R-:W0:Y:S01]  /*6470*/  MUFU.EX2 R15, R15 ;  /* 0x0000000f000f7308 */ /* 0x000e220000000800 */
[----:B-1----:R-:W-:-:S07]  /*6480*/  FADD.FTZ R3, R13, R2 ;  /* 0x000000020d037221 */ /* 0x002fce0000010000 */
[----:B------:R-:W1:Y:S01]  /*6490*/  MUFU.EX2 R30, R30 ;  /* 0x0000001e001e7308 */ /* 0x000e620000000800 */
[----:B--2---:R-:W-:-:S07]  /*64a0*/  FADD.FTZ R2, R14, R3 ;  /* 0x000000030e027221 */ /* 0x004fce0000010000 */
[----:B------:R-:W2:Y:S01]  /*64b0*/  MUFU.EX2 R17, R17 ;  /* 0x0000001100117308 */ /* 0x000ea20000000800 */
[----:B0-----:R-:W-:-:S01]  /*64c0*/  FADD.FTZ R3, R15, R2 ;  /* 0x000000020f037221 */ /* 0x001fc20000010000 */
[----:B------:R-:W-:Y:S01]  /*64d0*/  FADD.FTZ R2, R23, R56 ;  /* 0x0000003817027221 */ /* 0x000fe20000010000 */
[----:B------:R-:W-:-:S05]  /*64e0*/  FFMA.FTZ R56, R62, UR24, -R57 ;  /* 0x000000183e387c23 */ /* 0x000fca0008010839 */
        /* <DEDUP_REMOVED lines=12> */
[----:B-1----:R-:W-:-:S01]  /*65b0*/  FADD.FTZ R79, R19, R60 ;  /* 0x0000003c134f7221 */ /* 0x002fc20000010000 */
[----:B------:R-:W-:-:S06]  /*65c0*/  FFMA.FTZ R60, R64, UR24, -R57 ;  /* 0x00000018403c7c23 */ /* 0x000fcc0008010839 */
[----:B------:R-:W1:Y:S01]  /*65d0*/  MUFU.EX2 R38, R38 ;  /* 0x0000002600267308 */ /* 0x000e620000000800 */
[----:B--2---:R-:W-:-:S07]  /*65e0*/  FADD.FTZ R79, R22, R79 ;  /* 0x0000004f164f7221 */ /* 0x004fce0000010000 */
[----:B------:R-:W2:Y:S01]  /*65f0*/  MUFU.EX2 R33, R33 ;  /* 0x0000002100217308 */ /* 0x000ea20000000800 */
[----:B0-----:R-:W-:-:S07]  /*6600*/  FADD.FTZ R2, R32, R79 ;  /* 0x0000004f20027221 */ /* 0x001fce0000010000 */
[----:B------:R-:W0:Y:S01]  /*6610*/  MUFU.EX2 R8, R8 ;  /* 0x0000000800087308 */ /* 0x000e220000000800 */
[----:B-1----:R-:W-:-:S04]  /*6620*/  FADD.FTZ R62, R38, R3 ;  /* 0x00000003263e7221 */ /* 0x002fc80000010000 */
[----:B------:R-:W-:Y:S01]  /*6630*/  FADD.FTZ R79, R39, R62 ;  /* 0x0000003e274f7221 */ /* 0x000fe20000010000 */
[----:B------:R-:W-:-:S02]  /*6640*/  FFMA.FTZ R62, R66, UR24, -R57 ;  /* 0x00000018423e7c23 */ /* 0x000fc40008010839 */
        /* <DEDUP_REMOVED lines=17> */
[--C-:B------:R-:W-:Y:S01]  /*6760*/  FFMA.FTZ R64, R68, UR24, -R57.reuse ;  /* 0x0000001844407c23 */ /* 0x100fe20008010839 */
[----:B------:R-:W-:-:S05]  /*6770*/  FFMA.FTZ R57, R71, UR24, -R57 ;  /* 0x0000001847397c23 */ /* 0x000fca0008010839 */
        /* <DEDUP_REMOVED lines=54> */
.L_x_1766:
        /* <DEDUP_REMOVED lines=10> */
[----:B------:R-:W-:Y:S01]  /*6b80*/  UMOV UR6, UR5 ;  /* 0x0000000500067c82 */ /* 0x000fe20008000000 */
        /* <DEDUP_REMOVED lines=80> */
.L_x_1756:
[----:B------:R-:W-:-:S06]  /*7090*/  UISETP.GE.AND UP0, UPT, UR23, UR40, UPT ;  /* 0x000000281700728c */ /* 0x000fcc000bf06270 */
[----:B------:R-:W-:-:S13]  /*70a0*/  PLOP3.LUT P1, PT, PT, PT, UP0, 0x80, 0x0 ;  /* 0x000000000000781c */ /* 0x000fda0003f2f008 */
[----:B------:R-:W-:Y:S05]  /*70b0*/  @!P1 BRA `(.L_x_1768) ;  /* 0x0000002000f89947 */ /* 0x000fea0003800000 */
[----:B------:R-:W-:Y:S01]  /*70c0*/  IMAD.MOV.U32 R7, RZ, RZ, R18 ;  /* 0x000000ffff077224 */ /* 0x000fe200078e0012 */
[----:B------:R-:W-:Y:S01]  /*70d0*/  UMOV UR6, UR5 ;  /* 0x0000000500067c82 */ /* 0x000fe20008000000 */
[----:B------:R-:W-:Y:S01]  /*70e0*/  IMAD.MOV.U32 R6, RZ, RZ, R21 ;  /* 0x000000ffff067224 */ /* 0x000fe200078e0015 */
[----:B------:R-:W-:Y:S01]  /*70f0*/  UMOV UR7, UR4 ;  /* 0x0000000400077c82 */ /* 0x000fe20008000000 */
[----:B------:R-:W-:-:S05]  /*7100*/  ULDC UR24, c[0x0][0x988] ;  /* 0x0002620000187ab9 */ /* 0x000fca0000000800 */
.L_x_1779:
[----:B------:R-:W-:-:S04]  /*7110*/  UIADD3 UR4, UR7, 0x1, URZ ;  /* 0x0000000107047890 */ /* 0x000fc8000fffe03f */
[----:B------:R-:W-:-:S04]  /*7120*/  UISETP.NE.AND UP0, UPT, UR4, 0x2, UPT ;  /* 0x000000020400788c */ /* 0x000fc8000bf05270 */
[----:B------:R-:W-:Y:S02]  /*7130*/  USEL UR5, URZ, 0x1, UP0 ;  /* 0x000000013f057887 */ /* 0x000fe40008000000 */
[----:B------:R-:W-:Y:S02]  /*7140*/  USEL UR4, UR4, URZ, UP0 ;  /* 0x0000003f04047287 */ /* 0x000fe40008000000 */
[----:B------:R-:W-:Y:S01]  /*7150*/  ULOP3.LUT UR5, UR6, UR5, URZ, 0x3c, !UPT ;  /* 0x0000000506057292 */ /* 0x000fe2000f8e3c3f */
[----:B------:R-:W-:Y:S11]  /*7160*/  @!P0 BRA `(.L_x_1769) ;  /* 0x0000000000048947 */ /* 0x000ff60003800000 */
[----:B------:R-:W-:Y:S01]  /*7170*/  BPT.TRAP 0x1 ;  /* 0x000000040000795c */ /* 0x000fe20000300000 */
.L_x_1769:
[----:B------:R-:W-:Y:S01]  /*7180*/  ULEA UR22, UR4, UR44, 0x3 ;  /* 0x0000002c04167291 */ /* 0x000fe2000f8e183f */
[----:B------:R-:W-:-:S04]  /*7190*/  MOV R8, UR5 ;  /* 0x0000000500087c02 */ /* 0x000fc80008000f00 */
[----:B------:R-:W-:-:S04]  /*71a0*/  SHF.L.U32 R8, R8, 0x1f, RZ ;  /* 0x0000001f08087819 */ /* 0x000fc800000006ff */
[----:B------:R0:W1:Y:S01]  /*71b0*/  SYNCS.PHASECHK.TRANS64.TRYWAIT P1, [UR22+0x17030], R8 ;  /* 0x01703008ff0075a7 */ /* 0x0000620008020156 */
[----:B------:R-:W-:Y:S05]  /*71c0*/  @!P0 BRA `(.L_x_1770) ;  /* 0x0000000000048947 */ /* 0x000fea0003800000 */
[----:B------:R-:W-:Y:S01]  /*71d0*/  BPT.TRAP 0x1 ;  /* 0x000000040000795c */ /* 0x000fe20000300000 */
.L_x_1770:
[----:B-1----:R-:W-:Y:S05]  /*71e0*/  @P1 BRA `(.L_x_1771) ;  /* 0x0000000000081947 */ /* 0x002fea0003800000 */
[----:B------:R-:W1:Y:S02]  /*71f0*/  SYNCS.PHASECHK.TRANS64.TRYWAIT P1, [UR22+0x17030], R8 ;  /* 0x01703008ff0075a7 */ /* 0x000e640008020156 */
[----:B-1----:R-:W-:Y:S05]  /*7200*/  @!P1 BRA `(.L_x_1772) ;  /* 0x0000008800b49947 */ /* 0x002fea0003800000 */
.L_x_1771:
        /* <DEDUP_REMOVED lines=19> */
.L_x_1773:
[----:B------:R-:W-:Y:S01]  /*7340*/  ULEA UR14, UR7, UR44, 0x3 ;  /* 0x0000002c070e7291 */ /* 0x000fe2000f8e183f */
[----:B01----:R-:W-:-:S05]  /*7350*/  IMAD.U32 R8, RZ, RZ, UR6 ;  /* 0x00000006ff087e24 */ /* 0x003fca000f8e00ff */
[----:B------:R-:W-:-:S04]  /*7360*/  SHF.L.U32 R8, R8, 0x1f, RZ ;  /* 0x0000001f08087819 */ /* 0x000fc800000006ff */
[----:B------:R0:W1:Y:S01]  /*7370*/  SYNCS.PHASECHK.TRANS64.TRYWAIT P1, [UR14+0x17050], R8 ;  /* 0x01705008ff0075a7 */ /* 0x000062000802014e */
[----:B------:R-:W-:Y:S05]  /*7380*/  @!P0 BRA `(.L_x_1774) ;  /* 0x0000000000048947 */ /* 0x000fea0003800000 */
[----:B------:R-:W-:Y:S01]  /*7390*/  BPT.TRAP 0x1 ;  /* 0x000000040000795c */ /* 0x000fe20000300000 */
.L_x_1774:
[----:B-1----:R-:W-:Y:S05]  /*73a0*/  @P1 BRA `(.L_x_1775) ;  /* 0x0000000000081947 */ /* 0x002fea0003800000 */
[----:B------:R-:W1:Y:S02]  /*73b0*/  SYNCS.PHASECHK.TRANS64.TRYWAIT P1, [UR14+0x17050], R8 ;  /* 0x01705008ff0075a7 */ /* 0x000e64000802014e */
[----:B-1----:R-:W-:Y:S05]  /*73c0*/  @!P1 BRA `(.L_x_1776) ;  /* 0x00000088005c9947 */ /* 0x002fea0003800000 */
.L_x_1775:
[----:B------:R-:W-:Y:S01]  /*73d0*/  UIADD3 UR6, UR44, 0x400, URZ ;  /* 0x000004002c067890 */ /* 0x000fe2000fffe03f */
[----:B------:R-:W-:Y:S01]  /*73e0*/  WARPGROUP.ARRIVE ;  /* 0x00000000000079c5 */ /* 0x000fe20000000000 */
[----:B------:R-:W-:Y:S02]  /*73f0*/  UMOV UR11, 0x40000040 ;  /* 0x40000040000b7882 */ /* 0x000fe40000000000 */
        /* <DEDUP_REMOVED lines=17> */
[----:B------:R-:W-:Y:S03]  /*7510*/  QGMMA.64x96x32.F32.E4M3.E4M3 R88, R140, gdesc[UR4], R88, gsb0 ;  /* 0x016000048c587df3 */ /* 0x000fe60008000858 */
[----:B------:R-:W-:Y:S02]  /*7520*/  WARPGROUP.DEPBAR.LE gsb0, 0x0 ;  /* 0x00008000000079c5 */ /* 0x000fe40000010000 */
[----:B------:R-:W-:-:S06]  /*7530*/  WARPGROUP.ARRIVE ;  /* 0x00000000000079c5 */ /* 0x000fcc0000000000 */
[----:B------:R-:W-:Y:S03]  /*7540*/  QGMMA.64x96x32.F32.E4M3.E4M3 R88, R136, gdesc[UR8], R88, gsb0 ;  /* 0x0160000888587df3 */ /* 0x000fe60008000858 */
[----:B------:R-:W-:Y:S02]  /*7550*/  WARPGROUP.DEPBAR.LE gsb0, 0x0 ;  /* 0x00008000000079c5 */ /* 0x000fe40000010000 */
[----:B------:R-:W-:Y:S05]  /*7560*/  @!P0 BRA `(.L_x_1777) ;  /* 0x0000000000048947 */ /* 0x000fea0003800000 */
[----:B------:R-:W-:Y:S01]  /*7570*/  BPT.TRAP 0x1 ;  /* 0x000000040000795c */ /* 0x000fe20000300000 */
.L_x_1777:
        /* <DEDUP_REMOVED lines=67> */
[----:B------:R-:W-:Y:S01]  /*79b0*/  FMUL.FTZ R73, R0, R85 ;  /* 0x0000005500497220 */ /* 0x000fe20000410000 */
[----:B------:R-:W-:-:S02]  /*79c0*/  UIADD3 UR6, UR22, 0x17040, URZ ;  /* 0x0001704016067890 */ /* 0x000fc4000fffe03f */
[----:B------:R-:W2:Y:S01]  /*79d0*/  MUFU.TANH R16, R16 ;  /* 0x0000001000107308 */ /* 0x000ea20000002400 */
[----:B0-----:R-:W-:Y:S01]  /*79e0*/  FMNMX.FTZ R21, R13, R18, !PT ;  /* 0x000000120d157209 */ /* 0x001fe20007810000 */
[----:B------:R-:W-:-:S06]  /*79f0*/  UPRMT UR6, UR21, 0x654, UR6 ;  /* 0x0000065415067896 */ /* 0x000fcc0008000006 */
[----:B------:R-:W0:Y:S01]  /*7a00*/  MUFU.TANH R19, R19 ;  /* 0x0000001300137308 */ /* 0x000e220000002400 */
[----:B-1----:R-:W-:Y:S01]  /*7a10*/  FMNMX.FTZ R18, R15, R62, !PT ;  /* 0x0000003e0f127209 */ /* 0x002fe20007810000 */
[----:B------:R-:W-:Y:S01]  /*7a20*/  FMUL.FTZ R62, R0, R76 ;  /* 0x0000004c003e7220 */ /* 0x000fe20000410000 */
[----:B------:R-:W-:Y:S05]  /*7a30*/  SYNCS.ARRIVE.TRANS64.RED.A1T0 RZ, [UR6], RZ ;  /* 0x000000ffffff79a7 */ /* 0x000fea0008100406 */
        /* <DEDUP_REMOVED lines=129> */
[----:B------:R-:W-:Y:S02]  /*8250*/  IMAD.U32 R77, RZ, RZ, UR24 ;  /* 0x00000018ff4d7e24 */ /* 0x000fe4000f8e00ff */
[----:B------:R-:W-:Y:S01]  /*8260*/  FADD.FTZ R6, -R21, R6 ;  /* 0x0000000615067221 */ /* 0x000fe20000010100 */
[----:B------:R-:W-:-:S01]  /*8270*/  FFMA.FTZ R75, R73, UR24, -R74 ;  /* 0x00000018494b7c23 */ /* 0x000fc2000801084a */
[C---:B------:R-:W-:Y:S01]  /*8280*/  FADD.FTZ R7, -R18.reuse, R7 ;  /* 0x0000000712077221 */ /* 0x040fe20000010100 */
[----:B------:R-:W-:-:S01]  /*8290*/  FFMA.FTZ R73, R18, R77, -8 ;  /* 0xc100000012497423 */ /* 0x000fc2000001004d */
[----:B------:R-:W-:Y:S01]  /*82a0*/  FMUL.FTZ R6, R6, UR24 ;  /* 0x0000001806067c20 */ /* 0x000fe20008410000 */
[----:B------:R-:W-:-:S01]  /*82b0*/  FFMA.FTZ R9, R9, UR24, -R74 ;  /* 0x0000001809097c23 */ /* 0x000fc2000801084a */
[----:B------:R-:W-:Y:S01]  /*82c0*/  FMUL.FTZ R7, R7, UR24 ;  /* 0x0000001807077c20 */ /* 0x000fe20008410000 */
[----:B------:R-:W-:-:S01]  /*82d0*/  FFMA.FTZ R10, R10, UR24, -R73 ;  /* 0x000000180a0a7c23 */ /* 0x000fc20008010849 */
[----:B------:R-:W-:Y:S01]  /*82e0*/  FFMA.FTZ R8, R8, UR24, -R74 ;  /* 0x0000001808087c23 */ /* 0x000fe2000801084a */
[----:B------:R-:W-:-:S01]  /*82f0*/  FFMA.FTZ R11, R11, UR24, -R73 ;  /* 0x000000180b0b7c23 */ /* 0x000fc20008010849 */
[----:B------:R-:W-:Y:S01]  /*8300*/  MUFU.EX2 R6, R6 ;  /* 0x0000000600067308 */ /* 0x000fe20000000800 */
[----:B------:R-:W-:-:S01]  /*8310*/  FFMA.FTZ R12, R12, UR24, -R74 ;  /* 0x000000180c0c7c23 */ /* 0x000fc2000801084a */
        /* <DEDUP_REMOVED lines=40> */
[----:B------:R-:W-:Y:S01]  /*85a0*/  FFMA.FTZ R72, R72, UR24, -R74 ;  /* 0x0000001848487c23 */ /* 0x000fe2000801084a */
[----:B------:R-:W-:-:S01]  /*85b0*/  FFMA.FTZ R28, R28, UR24, -R73 ;  /* 0x000000181c1c7c23 */ /* 0x000fc20008010849 */
[--C-:B------:R-:W-:Y:S01]  /*85c0*/  FFMA.FTZ R29, R29, UR24, -R73.reuse ;  /* 0x000000181d1d7c23 */ /* 0x100fe20008010849 */
[----:B------:R-:W-:-:S01]  /*85d0*/  FFMA.FTZ R32, R32, UR24, -R73 ;  /* 0x0000001820207c23 */ /* 0x000fc20008010849 */
[--C-:B------:R-:W-:Y:S01]  /*85e0*/  FFMA.FTZ R33, R33, UR24, -R73.reuse ;  /* 0x0000001821217c23 */ /* 0x100fe20008010849 */
[----:B------:R-:W-:-:S01]  /*85f0*/  FFMA.FTZ R36, R36, UR24, -R73 ;  /* 0x0000001824247c23 */ /* 0x000fc20008010849 */
[----:B------:R-:W1:Y:S01]  /*8600*/  MUFU.EX2 R12, R12 ;  /* 0x0000000c000c7308 */ /* 0x000e620000000800 */
[----:B0-----:R-:W-:-:S01]  /*8610*/  FADD.FTZ R3, R8, R3 ;  /* 0x0000000308037221 */ /* 0x001fc20000010000 */
[--C-:B------:R-:W-:Y:S01]  /*8620*/  FFMA.FTZ R37, R37, UR24, -R73.reuse ;  /* 0x0000001825257c23 */ /* 0x100fe20008010849 */
[----:B------:R-:W-:-:S01]  /*8630*/  FFMA.FTZ R40, R40, UR24, -R73 ;  /* 0x0000001828287c23 */ /* 0x000fc20008010849 */
[--C-:B------:R-:W-:Y:S01]  /*8640*/  FFMA.FTZ R41, R41, UR24, -R73.reuse ;  /* 0x0000001829297c23 */ /* 0x100fe20008010849 */
[----:B------:R-:W-:-:S01]  /*8650*/  FFMA.FTZ R44, R44, UR24, -R73 ;  /* 0x000000182c2c7c23 */ /* 0x000fc20008010849 */
[--C-:B------:R-:W-:Y:S01]  /*8660*/  FFMA.FTZ R45, R45, UR24, -R73.reuse ;  /* 0x000000182d2d7c23 */ /* 0x100fe20008010849 */
[----:B------:R-:W-:-:S01]  /*8670*/  FFMA.FTZ R48, R48, UR24, -R73 ;  /* 0x0000001830307c23 */ /* 0x000fc20008010849 */
[----:B------:R-:W0:Y:S01]  /*8680*/  MUFU.EX2 R14, R14 ;  /* 0x0000000e000e7308 */ /* 0x000e220000000800 */
[----:B--2---:R-:W-:-:S01]  /*8690*/  FADD.FTZ R77, R11, R2 ;  /* 0x000000020b4d7221 */ /* 0x004fc20000010000 */
[--C-:B------:R-:W-:Y:S01]  /*86a0*/  FFMA.FTZ R49, R49, UR24, -R73.reuse ;  /* 0x0000001831317c23 */ /* 0x100fe20008010849 */
[----:B------:R-:W-:-:S01]  /*86b0*/  FFMA.FTZ R52, R52, UR24, -R73 ;  /* 0x0000001834347c23 */ /* 0x000fc20008010849 */
[--C-:B------:R-:W-:Y:S01]  /*86c0*/  FFMA.FTZ R53, R53, UR24, -R73.reuse ;  /* 0x0000001835357c23 */ /* 0x100fe20008010849 */
[----:B------:R-:W-:-:S01]  /*86d0*/  FFMA.FTZ R56, R56, UR24, -R73 ;  /* 0x0000001838387c23 */ /* 0x000fc20008010849 */
[--C-:B------:R-:W-:Y:S01]  /*86e0*/  FFMA.FTZ R57, R57, UR24, -R73.reuse ;  /* 0x0000001839397c23 */ /* 0x100fe20008010849 */
[----:B------:R-:W-:-:S01]  /*86f0*/  FFMA.FTZ R60, R60, UR24, -R73 ;  /* 0x000000183c3c7c23 */ /* 0x000fc20008010849 */
[----:B------:R-:W2:Y:S01]  /*8700*/  MUFU.EX2 R13, R13 ;  /* 0x0000000d000d7308 */ /* 0x000ea20000000800 */
[----:B-1----:R-:W-:-:S01]  /*8710*/  FADD.FTZ R2, R12, R3 ;  /* 0x000000030c027221 */ /* 0x002fc20000010000 */
[--C-:B------:R-:W-:Y:S01]  /*8720*/  FFMA.FTZ R61, R61, UR24, -R73.reuse ;  /* 0x000000183d3d7c23 */ /* 0x100fe20008010849 */
[----:B------:R-:W-:-:S01]  /*8730*/  FFMA.FTZ R64, R64, UR24, -R73 ;  /* 0x0000001840407c23 */ /* 0x000fc20008010849 */
[--C-:B------:R-:W-:Y:S01]  /*8740*/  FFMA.FTZ R65, R65, UR24, -R73.reuse ;  /* 0x0000001841417c23 */ /* 0x100fe20008010849 */
[----:B------:R-:W-:-:S01]  /*8750*/  FFMA.FTZ R68, R68, UR24, -R73 ;  /* 0x0000001844447c23 */ /* 0x000fc20008010849 */
[--C-:B------:R-:W-:Y:S01]  /*8760*/  FFMA.FTZ R69, R69, UR24, -R73.reuse ;  /* 0x0000001845457c23 */ /* 0x100fe20008010849 */
[----:B------:R-:W-:-:S01]  /*8770*/  FFMA.FTZ R70, R70, UR24, -R73 ;  /* 0x0000001846467c23 */ /* 0x000fc20008010849 */
[----:B------:R-:W1:Y:S01]  /*8780*/  MUFU.EX2 R15, R15 ;  /* 0x0000000f000f7308 */ /* 0x000e620000000800 */
[----:B0-----:R-:W-:-:S01]  /*8790*/  FADD.FTZ R74, R14, R77 ;  /* 0x0000004d0e4a7221 */ /* 0x001fc20000010000 */
[----:B------:R-:W-:-:S06]  /*87a0*/  FFMA.FTZ R71, R71, UR24, -R73 ;  /* 0x0000001847477c23 */ /* 0x000fcc0008010849 */
        /* <DEDUP_REMOVED lines=116> */
.L_x_1778:
        /* <DEDUP_REMOVED lines=91> */
.L_x_1768:
[----:B------:R-:W-:Y:S06]  /*94a0*/  BAR.ARV 0x8, 0x200 ;  /* 0x0208000000007b1d */ /* 0x000fec0000002000 */
[----:B------:R-:W-:Y:S05]  /*94b0*/  @!P0 BRA `(.L_x_1780) ;  /* 0x0000000000048947 */ /* 0x000fea0003800000 */
[----:B------:R-:W-:Y:S01]  /*94c0*/  BPT.TRAP 0x1 ;  /* 0x000000040000795c */ /* 0x000fe20000300000 */
.L_x_1780:
[----:B------:R-:W-:Y:S01]  /*94d0*/  ULEA UR16, UR4, UR44, 0x3 ;  /* 0x0000002c04107291 */ /* 0x000fe2000f8e183f */
[----:B------:R-:W-:-:S05]  /*94e0*/  IMAD.U32 R0, RZ, RZ, UR5 ;  /* 0x00000005ff007e24 */ /* 0x000fca000f8e00ff */
[----:B------:R-:W-:-:S04]  /*94f0*/  SHF.L.U32 R0, R0, 0x1f, RZ ;  /* 0x0000001f00007819 */ /* 0x000fc800000006ff */
[----:B------:R0:W1:Y:S01]  /*9500*/  SYNCS.PHASECHK.TRANS64.TRYWAIT P1, [UR16+0x17050], R0 ;  /* 0x01705000ff0075a7 */ /* 0x0000620008020150 */
[----:B------:R-:W-:Y:S05]  /*9510*/  @!P0 BRA `(.L_x_1781) ;  /* 0x0000000000048947 */ /* 0x000fea0003800000 */
[----:B------:R-:W-:Y:S01]  /*9520*/  BPT.TRAP 0x1 ;  /* 0x000000040000795c */ /* 0x000fe20000300000 */
.L_x_1781:
[----:B-1----:R-:W-:Y:S05]  /*9530*/  @P1 BRA `(.L_x_1782) ;  /* 0x0000000000081947 */ /* 0x002fea0003800000 */
[----:B------:R-:W1:Y:S02]  /*9540*/  SYNCS.PHASECHK.TRANS64.TRYWAIT P1, [UR16+0x17050], R0 ;  /* 0x01705000ff0075a7 */ /* 0x000e640008020150 */
[----:B-1----:R-:W-:Y:S05]  /*9550*/  @!P1 BRA `(.L_x_1783) ;  /* 0x0000006800109947 */ /* 0x002fea0003800000 */
.L_x_1782:
[----:B------:R-:W-:Y:S01]  /*9560*/  ULDC.64 UR10, c[0x0][0x9a0] ;  /* 0x00026800000a7ab9 */ /* 0x000fe20000000a00 */
[----:B------:R-:W-:Y:S01]  /*9570*/  UIADD3 UR44, UR44, 0x400, URZ ;  /* 0x000004002c2c7890 */ /* 0x000fe2000fffe03f */
[----:B------:R-:W-:Y:S01]  /*9580*/  WARPGROUP.ARRIVE ;  /* 0x00000000000079c5 */ /* 0x000fe20000000000 */
[----:B------:R-:W-:Y:S01]  /*9590*/  UISETP.NE.U32.AND UP0, UPT, UR10, URZ, UPT ;  /* 0x0000003f0a00728c */ /* 0x000fe2000bf05070 */
[----:B------:R-:W-:Y:S01]  /*95a0*/  IMAD.MOV.U32 R6, RZ, RZ, 0x3f800000 ;  /* 0x3f800000ff067424 */ /* 0x000fe200078e00ff */
[----:B------:R-:W-:Y:S02]  /*95b0*/  USHF.R.U32.HI UR44, URZ, 0x4, UR44 ;  /* 0x000000043f2c7899 */ /* 0x000fe4000801162c */
[----:B------:R-:W-:Y:S02]  /*95c0*/  UISETP.NE.AND.EX UP0, UPT, UR11, URZ, UPT, UP0 ;  /* 0x0000003f0b00728c */ /* 0x000fe4000bf05300 */
[----:B------:R-:W-:Y:S01]  /*95d0*/  ULOP3.LUT UR44, UR44, 0x3fff, URZ, 0xc0, !UPT ;  /* 0x00003fff2c2c7892 */ /* 0x000fe2000f8ec03f */
[----:B------:R-:W-:-:S03]  /*95e0*/  UMOV UR15, 0x40000040 ;  /* 0x40000040000f7882 */ /* 0x000fc60000000000 */
[----:B------:R-:W-:Y:S01]  /*95f0*/  ULOP3.LUT UR44, UR44, 0x10000, URZ, 0xfc, !UPT ;  /* 0x000100002c2c7892 */ /* 0x000fe2000f8efc3f */
[----:B------:R-:W-:-:S04]  /*9600*/  PLOP3.LUT P1, PT, PT, PT, UP0, 0x80, 0x0 ;  /* 0x000000000000781c */ /* 0x000fc80003f2f008 */
[----:B------:R-:W-:Y:S01]  /*9610*/  @UP0 ULDC.64 UR8, c[0x0][0x9c8] ;  /* 0x0002720000080ab9 */ /* 0x000fe20000000a00 */
[----:B------:R-:W-:Y:S02]  /*9620*/  @UP0 USHF.R.S32.HI UR14, URZ, 0x1f, UR36 ;  /* 0x0000001f3f0e0899 */ /* 0x000fe40008011424 */
[----:B------:R-:W-:Y:S02]  /*9630*/  @UP0 UIMAD UR5, UR45, UR8, URZ ;  /* 0x000000082d0502a4 */ /* 0x000fe4000f8e023f */
[----:B------:R-:W-:Y:S02]  /*9640*/  @UP0 UIMAD.WIDE.U32 UR6, UR42, UR8, URZ ;  /* 0x000000082a0602a5 */ /* 0x000fe4000f8e003f */
[----:B------:R-:W-:Y:S01]  /*9650*/  UIMAD UR8, UR4, 0x300, UR44 ;  /* 0x00000300040878a4 */ /* 0x000fe2000f8e022c */
[----:B------:R-:W-:Y:S01]  /*9660*/  @UP0 ULDC.64 UR12, c[0x0][0x9d0] ;  /* 0x00027400000c0ab9 */ /* 0x000fe20000000a00 */
[----:B------:R-:W-:Y:S02]  /*9670*/  @UP0 UIMAD UR5, UR42, UR9, UR5 ;  /* 0x000000092a0502a4 */ /* 0x000fe4000f8e0205 */
[----:B------:R-:W-:-:S02]  /*9680*/  @UP0 UIMAD UR4, UR14, UR12, URZ ;  /* 0x0000000c0e0402a4 */ /* 0x000fc4000f8e023f */
[----:B------:R-:W-:Y:S01]  /*9690*/  @UP0 UIADD3 UR5, UR7, UR5, URZ ;  /* 0x0000000507050290 */ /* 0x000fe2000fffe03f */
[----:B------:R-:W-:Y:S01]  /*96a0*/  UMOV UR14, UR8 ;  /* 0x00000008000e7c82 */ /* 0x000fe20008000000 */
[----:B------:R-:W-:Y:S02]  /*96b0*/  @UP0 UIMAD UR7, UR36, UR13, UR4 ;  /* 0x0000000d240702a4 */ /* 0x000fe4000f8e0204 */
[----:B------:R-:W-:Y:S01]  /*96c0*/  QGMMA.64x96x32.F32.E4M3.E4M3 R88, R148, gdesc[UR12], R88, gsb0 ;  /* 0x0160000c94587df3 */ /* 0x000fe20008000858 */
[----:B------:R-:W-:Y:S02]  /*96d0*/  @UP0 UMOV UR4, UR6 ;  /* 0x0000000600040c82 */ /* 0x000fe40008000000 */
        /* <DEDUP_REMOVED lines=24> */
[----:B0-----:R-:W-:Y:S01]  /*9860*/  FADD.FTZ R0, R0, R3 ;  /* 0x0000000300007221 */ /* 0x001fe20000010000 */
        /* <DEDUP_REMOVED lines=15> */
[----:B------:R-:W-:Y:S02]  /*9960*/  FSETP.NE.FTZ.AND P1, PT, R10, RZ, PT ;  /* 0x000000ff0a00720b */ /* 0x000fe40003f35000 */
[----:B------:R-:W-:-:S05]  /*9970*/  MOV R7, RZ ;  /* 0x000000ff00077202 */ /* 0x000fca0000000f00 */
        /* <DEDUP_REMOVED lines=18> */
.L_x_1784:
        /* <DEDUP_REMOVED lines=52> */
.L_x_1748:
        /* <DEDUP_REMOVED lines=50> */
[----:B------:R-:W-:Y:S01]  /*a100*/  SEL R69, R47, R16, P0 ;  /* 0x000000102f457207 */ /* 0x000fe20000000000 */
[----:B------:R-:W-:Y:S01]  /*a110*/  ULDC.64 UR6, c[0x0][0xb48] ;  /* 0x0002d20000067ab9 */ /* 0x000fe20000000a00 */
[----:B------:R-:W-:-:S02]  /*a120*/  LEA.HI R10, R25, R40, RZ, 0x2 ;  /* 0x00000028190a7211 */ /* 0x000fc400078f10ff */
[----:B------:R-:W-:Y:S02]  /*a130*/  LOP3.LUT R23, R23, 0xfffffffc, RZ, 0xc0, !PT ;  /* 0xfffffffc17177812 */ /* 0x000fe400078ec0ff */
[----:B------:R-:W-:Y:S02]  /*a140*/  SEL R47, R16, R47, P0 ;  /* 0x0000002f102f7207 */ /* 0x000fe40000000000 */
[--C-:B------:R-:W-:Y:S02]  /*a150*/  SHF.R.S32.HI R16, RZ, 0x2, R10.reuse ;  /* 0x00000002ff107819 */ /* 0x100fe4000001140a */
[----:B------:R-:W-:Y:S02]  /*a160*/  SHF.R.S32.HI R27, RZ, 0x1f, R10 ;  /* 0x0000001fff1b7819 */ /* 0x000fe4000001140a */
[----:B------:R-:W-:Y:S02]  /*a170*/  SEL R67, R51, R20, P0 ;  /* 0x0000001433437207 */ /* 0x000fe40000000000 */
[----:B------:R-:W-:Y:S01]  /*a180*/  SEL R51, R20, R51, P0 ;  /* 0x0000003314337207 */ /* 0x000fe20000000000 */
[----:B------:R-:W-:Y:S01]  /*a190*/  IMAD.IADD R20, R4, 0x1, -R23 ;  /* 0x0000000104147824 */ /* 0x000fe200078e0a17 */
[----:B------:R-:W-:-:S02]  /*a1a0*/  LEA.HI R23, R6, R6, RZ, 0x1 ;  /* 0x0000000606177211 */ /* 0x000fc400078f08ff */
[----:B------:R-:W-:Y:S01]  /*a1b0*/  LEA.HI R27, R27, R16, RZ, 0x3 ;  /* 0x000000101b1b7211 */ /* 0x000fe200078f18ff */
[----:B------:R-:W5:Y:S01]  /*a1c0*/  S2R R6, SR_CTAID.X ;  /* 0x0000000000067919 */ /* 0x000f620000002500 */
[----:B------:R-:W-:Y:S02]  /*a1d0*/  SEL R61, R135, R134, P0 ;  /* 0x00000086873d7207 */ /* 0x000fe40000000000 */
[----:B------:R-:W-:Y:S01]  /*a1e0*/  LOP3.LUT R33, R27, 0xfffffff8, RZ, 0xc0, !PT ;  /* 0xfffffff81b217812 */ /* 0x000fe200078ec0ff */
[----:B------:R-:W-:Y:S01]  /*a1f0*/  IMAD R27, R23, -0x3, R8 ;  /* 0xfffffffd171b7824 */ /* 0x000fe200078e0208 */
[----:B------:R-:W-:Y:S02]  /*a200*/  LEA.HI R8, R20, R20, RZ, 0x1 ;  /* 0x0000001414087211 */ /* 0x000fe400078f08ff */
[----:B------:R-:W-:Y:S01]  /*a210*/  SEL R31, R98, R99, P0 ;  /* 0x00000063621f7207 */ /* 0x000fe20000000000 */
[----:B------:R-:W-:Y:S01]  /*a220*/  IMAD.IADD R4, R16, 0x1, -R33 ;  /* 0x0000000110047824 */ /* 0x000fe200078e0a21 */
[----:B------:R-:W-:-:S02]  /*a230*/  LOP3.LUT R33, R8, 0x1ffffffe, RZ, 0xc0, !PT ;  /* 0x1ffffffe08217812 */ /* 0x000fc400078ec0ff */
[----:B------:R-:W-:Y:S02]  /*a240*/  SEL R21, R110, R111, P0 ;  /* 0x0000006f6e157207 */ /* 0x000fe40000000000 */
[----:B------:R-:W-:Y:S01]  /*a250*/  SEL R19, R14, R93, P0 ;  /* 0x0000005d0e137207 */ /* 0x000fe20000000000 */
[----:B------:R-:W-:Y:S01]  /*a260*/  IMAD.IADD R45, R20, 0x1, -R33 ;  /* 0x00000001142d7824 */ /* 0x000fe200078e0a21 */
[----:B------:R-:W-:Y:S02]  /*a270*/  SEL R33, R134, R135, P0 ;  /* 0x0000008786217207 */ /* 0x000fe40000000000 */
[----:B------:R-:W-:Y:S02]  /*a280*/  SEL R14, R93, R14, P0 ;  /* 0x0000000e5d0e7207 */ /* 0x000fe40000000000 */
[----:B------:R-:W-:Y:S02]  /*a290*/  LOP3.LUT R75, R10, 0x7ffffffc, RZ, 0xc0, !PT ;  /* 0x7ffffffc0a4b7812 */ /* 0x000fe400078ec0ff */
[----:B------:R-:W-:-:S02]  /*a2a0*/  LEA.HI R25, R25, R40, RZ, 0x5 ;  /* 0x0000002819197211 */ /* 0x000fc400078f28ff */
[----:B------:R-:W-:Y:S02]  /*a2b0*/  SEL R59, R18, R109, P0 ;  /* 0x0000006d123b7207 */ /* 0x000fe40000000000 */
[----:B------:R-:W-:Y:S02]  /*a2c0*/  SEL R18, R109, R18, P0 ;  /* 0x000000126d127207 */ /* 0x000fe40000000000 */
[----:B------:R-:W-:Y:S02]  /*a2d0*/  SHF.R.S32.HI R25, RZ, 0x5, R25 ;  /* 0x00000005ff197819 */ /* 0x000fe40000011419 */
[----:B------:R-:W-:Y:S02]  /*a2e0*/  SEL R43, R58, R117, P0 ;  /* 0x000000753a2b7207 */ /* 0x000fe40000000000 */
[----:B------:R-:W-:Y:S02]  /*a2f0*/  LEA R4, R25, R4, 0x4 ;  /* 0x0000000419047211 */ /* 0x000fe400078e20ff */
[----:B------:R-:W-:-:S02]  /*a300*/  SEL R65, R104, R105, P0 ;  /* 0x0000006968417207 */ /* 0x000fc40000000000 */
        /* <DEDUP_REMOVED lines=88> */
[----:B------:R-:W-:-:S02]  /*a890*/  IADD3 R57, RZ, -UR36, RZ ;  /* 0x80000024ff397c10 */ /* 0x000fc4000fffe0ff */
[----:B------:R-:W3:Y:S01]  /*a8a0*/  SHFL.IDX PT, R51, R51, R44, 0x1c1f ;  /* 0x001c1f2c33337589 */ /* 0x000ee200000e0000 */
[----:B------:R-:W-:Y:S02]  /*a8b0*/  SEL R27, R59, R66, P0 ;  /* 0x000000423b1b7207 */ /* 0x000fe40000000000 */
[----:B------:R-:W-:Y:S01]  /*a8c0*/  SEL R19, R55, R64, P0 ;  /* 0x0000004037137207 */ /* 0x000fe20000000000 */
[----:B------:R-:W-:Y:S01]  /*a8d0*/  SHFL.IDX PT, R41, R95, R44, 0x1c1f ;  /* 0x001c1f2c5f297589 */ /* 0x000fe200000e0000 */
[----:B------:R-:W-:Y:S01]  /*a8e0*/  IMAD R64, R60, UR45, RZ ;  /* 0x0000002d3c407c24 */ /* 0x000fe2000f8e02ff */
[----:B-1----:R-:W-:Y:S01]  /*a8f0*/  SEL R26, R65, R68, P0 ;  /* 0x00000044411a7207 */ /* 0x002fe20000000000 */
[----:B------:R-:W-:Y:S01]  /*a900*/  IMAD.MOV.U32 R55, RZ, RZ, R45 ;  /* 0x000000ffff377224 */ /* 0x000fe200078e002d */
[----:B------:R-:W-:Y:S01]  /*a910*/  SHFL.IDX PT, R38, R91, R44, 0x1c1f ;  /* 0x001c1f2c5b267589 */ /* 0x000fe200000e0000 */
[----:B------:R-:W-:Y:S02]  /*a920*/  IMAD R61, R61, UR42, R64 ;  /* 0x0000002a3d3d7c24 */ /* 0x000fe4000f8e0240 */
[----:B------:R-:W-:Y:S01]  /*a930*/  IMAD.MOV.U32 R60, RZ, RZ, R34 ;  /* 0x000000ffff3c7224 */ /* 0x000fe200078e0022 */
[----:B------:R-:W-:Y:S01]  /*a940*/  SHFL.IDX PT, R37, R103, R44, 0x1c1f ;  /* 0x001c1f2c67257589 */ /* 0x000fe200000e0000 */
[----:B------:R-:W-:-:S03]  /*a950*/  IMAD.IADD R61, R35, 0x1, R61 ;  /* 0x00000001233d7824 */ /* 0x000fc600078e023d */
        /* <DEDUP_REMOVED lines=58> */
[----:B------:R-:W-:Y:S01]  /*ad00*/  IADD3 R35, R61, R35, RZ ;  /* 0x000000233d237210 */ /* 0x000fe20007ffe0ff */
[----:B------:R-:W-:Y:S01]  /*ad10*/  SHFL.IDX PT, R62, R55, 0x1, 0x1c1f ;  /* 0x003c1f00373e7f89 */ /* 0x000fe200000e0000 */
[----:B------:R-:W-:Y:S01]  /*ad20*/  LEA R66, P3, R60, UR8, 0x2 ;  /* 0x000000083c427c11 */ /* 0x000fe2000f8610ff */
        /* <DEDUP_REMOVED lines=59> */
[----:B------:R0:W-:Y:S01]  /*b0e0*/  @!P3 ST.E.64 desc[UR38][R60.64], R18 ;  /* 0x000000123c00b985 */ /* 0x0001e2000c101b26 */
[C---:B------:R-:W-:Y:S02]  /*b0f0*/  IADD3 R56, R55.reuse, 0x48, RZ ;  /* 0x0000004837387810 */ /* 0x040fe40007ffe0ff */
[----:B------:R-:W-:Y:S01]  /*b100*/  VIADD R40, R55, 0x38 ;  /* 0x0000003837287836 */ /* 0x000fe20000000000 */
[----:B------:R-:W-:Y:S01]  /*b110*/  ISETP.GE.AND P1, PT, R0, UR4, PT ;  /* 0x0000000400007c0c */ /* 0x000fe2000bf26270 */
[----:B------:R-:W-:Y:S01]  /*b120*/  @!P5 IMAD.WIDE R12, R67, 0x4, R44 ;  /* 0x00000004430cd825 */ /* 0x000fe200078e022c */
[----:B------:R-:W-:Y:S01]  /*b130*/  @!P4 ST.E.64 desc[UR38][R62.64], R14 ;  /* 0x0000000e3e00c985 */ /* 0x000fe2000c101b26 */
[----:B------:R-:W-:-:S02]  /*b140*/  ISETP.GE.AND P4, PT, R56, UR4, PT ;  /* 0x0000000438007c0c */ /* 0x000fc4000bf86270 */
[----:B------:R-:W-:Y:S01]  /*b150*/  VIADD R54, R55, 0x40 ;  /* 0x0000004037367836 */ /* 0x000fe20000000000 */
[----:B------:R-:W-:Y:S01]  /*b160*/  ISETP.GE.AND P2, PT, R40, UR4, PT ;  /* 0x0000000428007c0c */ /* 0x000fe2000bf46270 */
[----:B-1----:R-:W-:Y:S01]  /*b170*/  @!P6 IMAD.WIDE R20, R57, 0x4, R44 ;  /* 0x000000043914e825 */ /* 0x002fe200078e022c */
[----:B------:R1:W-:Y:S02]  /*b180*/  @!P5 ST.E.64 desc[UR38][R12.64], R26 ;  /* 0x0000001a0c00d985 */ /* 0x0003e4000c101b26 */
[----:B------:R-:W-:Y:S01]  /*b190*/  ISETP.GE.AND P3, PT, R54, UR4, PT ;  /* 0x0000000436007c0c */ /* 0x000fe2000bf66270 */
[C---:B0-----:R-:W-:Y:S01]  /*b1a0*/  VIADD R18, R55.reuse, 0x50 ;  /* 0x0000005037127836 */ /* 0x041fe20000000000 */
[----:B------:R0:W-:Y:S01]  /*b1b0*/  @!P6 ST.E.64 desc[UR38][R20.64], R30 ;  /* 0x0000001e1400e985 */ /* 0x0001e2000c101b26 */
[----:B------:R-:W-:Y:S01]  /*b1c0*/  VIADD R19, R55, 0x58 ;  /* 0x0000005837137836 */ /* 0x000fe20000000000 */
[----:B------:R-:W-:Y:S02]  /*b1d0*/  @!P1 LEA.HI R0, R0, R0, RZ, 0x1 ;  /* 0x0000000000009211 */ /* 0x000fe400078f08ff */
[----:B------:R-:W-:-:S02]  /*b1e0*/  ISETP.GE.AND P5, PT, R18, UR4, PT ;  /* 0x0000000412007c0c */ /* 0x000fc4000bfa6270 */
[----:B------:R-:W-:Y:S02]  /*b1f0*/  ISETP.GE.AND P6, PT, R19, UR4, PT ;  /* 0x0000000413007c0c */ /* 0x000fe4000bfc6270 */
[----:B------:R-:W-:Y:S02]  /*b200*/  @!P2 LEA.HI R40, R40, R40, RZ, 0x1 ;  /* 0x000000282828a211 */ /* 0x000fe400078f08ff */
[----:B------:R-:W-:Y:S02]  /*b210*/  @!P4 LEA.HI R56, R56, R56, RZ, 0x1 ;  /* 0x000000383838c211 */ /* 0x000fe400078f08ff */
[----:B------:R-:W-:Y:S02]  /*b220*/  @!P3 LEA.HI R54, R54, R54, RZ, 0x1 ;  /* 0x000000363636b211 */ /* 0x000fe400078f08ff */
[----:B-1----:R-:W-:Y:S02]  /*b230*/  @!P1 LOP3.LUT R13, R0, 0xfffffffe, RZ, 0xc0, !PT ;  /* 0xfffffffe000d9812 */ /* 0x002fe400078ec0ff */
[----:B------:R-:W-:-:S02]  /*b240*/  @!P2 LOP3.LUT R15, R40, 0xfffffffe, RZ, 0xc0, !PT ;  /* 0xfffffffe280fa812 */ /* 0x000fc400078ec0ff */
[----:B------:R-:W-:Y:S02]  /*b250*/  @!P5 LEA.HI R18, R18, R18, RZ, 0x1 ;  /* 0x000000121212d211 */ /* 0x000fe400078f08ff */
[----:B------:R-:W-:Y:S01]  /*b260*/  @!P6 LEA.HI R12, R19, R19, RZ, 0x1 ;  /* 0x00000013130ce211 */ /* 0x000fe200078f08ff */
[--C-:B------:R-:W-:Y:S01]  /*b270*/  @!P2 IMAD.WIDE R14, R15, 0x4, R44.reuse ;  /* 0x000000040f0ea825 */ /* 0x100fe200078e022c */
[----:B------:R-:W-:Y:S02]  /*b280*/  @!P3 LOP3.LUT R19, R54, 0xfffffffe, RZ, 0xc0, !PT ;  /* 0xfffffffe3613b812 */ /* 0x000fe400078ec0ff */
[----:B0-----:R-:W-:Y:S02]  /*b290*/  @!P4 LOP3.LUT R21, R56, 0xfffffffe, RZ, 0xc0, !PT ;  /* 0xfffffffe3815c812 */ /* 0x001fe400078ec0ff */
        /* <DEDUP_REMOVED lines=13> */
.L_x_1787:
[----:B------:R-:W-:Y:S05]  /*b370*/  BSYNC B0 ;  /* 0x0000000000007941 */ /* 0x000fea0003800000 */
.L_x_1786:
        /* <DEDUP_REMOVED lines=58> */
[C---:B-1----:R-:W-:Y:S01]  /*b720*/  VIADD R18, R55.reuse, 0x40 ;  /* 0x0000004037127836 */ /* 0x042fe20000000000 */
[C---:B------:R-:W-:Y:S01]  /*b730*/  IADD3 R19, R55.reuse, 0x48, RZ ;  /* 0x0000004837137810 */ /* 0x040fe20007ffe0ff */
[----:B------:R-:W-:Y:S01]  /*b740*/  VIADD R55, R55, 0x58 ;  /* 0x0000005837377836 */ /* 0x000fe20000000000 */
[----:B------:R-:W-:-:S02]  /*b750*/  ISETP.GE.AND P3, PT, R17, UR4, PT ;  /* 0x0000000411007c0c */ /* 0x000fc4000bf66270 */
[----:B------:R-:W-:Y:S02]  /*b760*/  ISETP.GE.AND P4, PT, R18, UR4, PT ;  /* 0x0000000412007c0c */ /* 0x000fe4000bf86270 */
[----:B------:R-:W-:Y:S02]  /*b770*/  ISETP.GE.AND P5, PT, R19, UR4, PT ;  /* 0x0000000413007c0c */ /* 0x000fe4000bfa6270 */
[----:B------:R-:W-:Y:S02]  /*b780*/  @!P0 LEA.HI R16, R16, R16, RZ, 0x1 ;  /* 0x0000001010108211 */ /* 0x000fe400078f08ff */
[----:B------:R-:W-:Y:S02]  /*b790*/  @!P1 LEA.HI R0, R0, R0, RZ, 0x1 ;  /* 0x0000000000009211 */ /* 0x000fe400078f08ff */
[----:B------:R-:W-:Y:S02]  /*b7a0*/  @!P2 LEA.HI R14, R14, R14, RZ, 0x1 ;  /* 0x0000000e0e0ea211 */ /* 0x000fe400078f08ff */
[----:B------:R-:W-:-:S02]  /*b7b0*/  @!P0 LOP3.LUT R9, R16, 0xfffffffe, RZ, 0xc0, !PT ;  /* 0xfffffffe10098812 */ /* 0x000fc400078ec0ff */
[----:B0-----:R-:W-:Y:S02]  /*b7c0*/  @!P1 LOP3.LUT R11, R0, 0xfffffffe, RZ, 0xc0, !PT ;  /* 0xfffffffe000b9812 */ /* 0x001fe400078ec0ff */
[----:B------:R-:W-:Y:S01]  /*b7d0*/  @!P2 LOP3.LUT R15, R14, 0xfffffffe, RZ, 0xc0, !PT ;  /* 0xfffffffe0e0fa812 */ /* 0x000fe200078ec0ff */
[--C-:B--2---:R-:W-:Y:S01]  /*b7e0*/  @!P0 IMAD.WIDE R6, R9, 0x4, R12.reuse ;  /* 0x0000000409068825 */ /* 0x104fe200078e020c */
[----:B------:R-:W-:Y:S02]  /*b7f0*/  @!P3 LEA.HI R17, R17, R17, RZ, 0x1 ;  /* 0x000000111111b211 */ /* 0x000fe400078f08ff */
[----:B------:R-:W-:Y:S01]  /*b800*/  @!P4 LEA.HI R18, R18, R18, RZ, 0x1 ;  /* 0x000000121212c211 */ /* 0x000fe200078f08ff */
[--C-:B------:R-:W-:Y:S01]  /*b810*/  @!P1 IMAD.WIDE R8, R11, 0x4, R12.reuse ;  /* 0x000000040b089825 */ /* 0x100fe200078e020c */
[----:B------:R-:W-:Y:S01]  /*b820*/  @!P5 LEA.HI R19, R19, R19, RZ, 0x1 ;  /* 0x000000131313d211 */ /* 0x000fe200078f08ff */
[----:B------:R0:W-:Y:S01]  /*b830*/  @!P0 ST.E.64 desc[UR38][R6.64], R28 ;  /* 0x0000001c06008985 */ /* 0x0001e2000c101b26 */
[----:B------:R-:W-:Y:S01]  /*b840*/  @!P6 LOP3.LUT R21, R22, 0xfffffffe, RZ, 0xc0, !PT ;  /* 0xfffffffe1615e812 */ /* 0x000fe200078ec0ff */
[----:B------:R-:W-:Y:S01]  /*b850*/  @!P2 IMAD.WIDE R10, R15, 0x4, R12 ;  /* 0x000000040f0aa825 */ /* 0x000fe200078e020c */
[----:B------:R-:W-:Y:S01]  /*b860*/  @!P3 LOP3.LUT R15, R17, 0xfffffffe, RZ, 0xc0, !PT ;  /* 0xfffffffe110fb812 */ /* 0x000fe200078ec0ff */
[----:B------:R1:W-:Y:S01]  /*b870*/  @!P1 ST.E.64 desc[UR38][R8.64], R36 ;  /* 0x0000002408009985 */ /* 0x0003e2000c101b26 */
[----:B------:R-:W-:-:S02]  /*b880*/  @!P4 LOP3.LUT R17, R18, 0xfffffffe, RZ, 0xc0, !PT ;  /* 0xfffffffe1211c812 */ /* 0x000fc400078ec0ff */
        /* <DEDUP_REMOVED lines=17> */
.L_x_1785:
        /* <DEDUP_REMOVED lines=31> */
[----:B------:R-:W1:Y:S04]  /*bb90*/  LDC R8, c[0x0][0xc50] ;  /* 0x00031400ff087b82 */ /* 0x000e680000000800 */
[----:B------:R-:W-:Y:S01]  /*bba0*/  IADD3 R3, R11, R3, RZ ;  /* 0x000000030b037210 */ /* 0x000fe20007ffe0ff */
        /* <DEDUP_REMOVED lines=25> */
.L_x_1744:
        /* <DEDUP_REMOVED lines=18> */
.L_x_1788:
[----:B------:R-:W-:Y:S01]  /*be60*/  ULDC UR44, c[0x0][0xc50] ;  /* 0x00031400002c7ab9 */ /* 0x000fe20000000800 */
[----:B------:R-:W-:Y:S01]  /*be70*/  UMOV UR42, UR6 ;  /* 0x00000006002a7c82 */ /* 0x000fe20008000000 */
[----:B------:R-:W-:-:S11]  /*be80*/  UISETP.NE.AND UP0, UPT, UR44, 0x1, UPT ;  /* 0x000000012c00788c */ /* 0x000fd6000bf05270 */
[----:B------:R-:W-:Y:S01]  /*be90*/  @UP0 ULDC UR4, c[0x0][0xc54] ;  /* 0x0003150000040ab9 */ /* 0x000fe20000000800 */
[----:B------:R-:W-:Y:S01]  /*bea0*/  @UP0 ULDC UR7, c[0x0][0xc58] ;  /* 0x0003160000070ab9 */ /* 0x000fe20000000800 */
[----:B------:R-:W-:-:S04]  /*beb0*/  UIMAD.WIDE.U32 UR4, UR6, UR4, URZ ;  /* 0x00000004060472a5 */ /* 0x000fc8000f8e003f */
[----:B------:R-:W-:-:S12]  /*bec0*/  @UP0 USHF.R.U32.HI UR42, URZ, UR7, UR5 ;  /* 0x000000073f2a0299 */ /* 0x000fd80008011605 */
.L_x_1789:
        /* <DEDUP_REMOVED lines=8> */
[----:B------:R-:W-:Y:S01]  /*bf50*/  ULDC UR6, c[0x0][0x448] ;  /* 0x0001120000067ab9 */ /* 0x000fe20000000800 */
[----:B------:R-:W-:Y:S01]  /*bf60*/  ULDC.64 UR4, c[0x0][0x418] ;  /* 0x0001060000047ab9 */ /* 0x000fe20000000a00 */
[----:B------:R-:W-:-:S05]  /*bf70*/  IMAD.MOV.U32 R18, RZ, RZ, RZ ;  /* 0x000000ffff127224 */ /* 0x000fca00078e00ff */
[----:B------:R-:W1:Y:S01]  /*bf80*/  S2UR UR48, SR_CTAID.X ;  /* 0x00000000003079c3 */ /* 0x000e620000002500 */
[----:B------:R-:W-:Y:S02]  /*bf90*/  UISETP.NE.AND UP1, UPT, UR6, 0x1, UPT ;  /* 0x000000010600788c */ /* 0x000fe4000bf25270 */
[----:B------:R-:W-:Y:S01]  /*bfa0*/  UISETP.NE.U32.AND UP0, UPT, UR4, URZ, UPT ;  /* 0x0000003f0400728c */ /* 0x000fe2000bf05070 */
[----:B------:R-:W-:Y:S02]  /*bfb0*/  UMOV UR6, 0xc0 ;  /* 0x000000c000067882 */ /* 0x000fe40000000000 */
[----:B------:R-:W-:Y:S01]  /*bfc0*/  ULDC UR4, c[0x0][0x424] ;  /* 0x0001090000047ab9 */ /* 0x000fe20000000800 */
[----:B------:R-:W-:Y:S01]  /*bfd0*/  UISETP.NE.AND.EX UP0, UPT, UR5, URZ, UPT, UP0 ;  /* 0x0000003f0500728c */ /* 0x000fe2000bf05300 */
[----:B------:R-:W-:Y:S01]  /*bfe0*/  ULDC UR7, c[0x0][0x2f0] ;  /* 0x0000bc0000077ab9 */ /* 0x000fe20000000800 */
[----:B------:R-:W-:Y:S02]  /*bff0*/  ULDC UR8, c[0x0][0x288] ;  /* 0x0000a20000087ab9 */ /* 0x000fe40000000800 */
[----:B------:R-:W-:Y:S01]  /*c000*/  USEL UR36, UR4, 0x1, UP0 ;  /* 0x0000000104247887 */ /* 0x000fe20008000000 */
[----:B------:R-:W-:Y:S01]  /*c010*/  @UP1 ULDC UR5, c[0x0][0x44c] ;  /* 0x0001130000051ab9 */ /* 0x000fe20000000800 */
[----:B0-----:R-:W-:-:S04]  /*c020*/  ISETP.NE.U32.AND P0, PT, R2, RZ, PT ;  /* 0x000000ff0200720c */ /* 0x001fc80003f05070 */
[----:B------:R-:W-:Y:S01]  /*c030*/  ISETP.NE.AND.EX P0, PT, R3, RZ, PT, P0 ;  /* 0x000000ff0300720c */ /* 0x000fe20003f05300 */
[----:B-1----:R-:W-:Y:S02]  /*c040*/  UIMAD UR6, UR48, UR6, 0xbf ;  /* 0x000000bf300674a4 */ /* 0x002fe4000f8e0206 */
[----:B------:R-:W-:Y:S02]  /*c050*/  UIMAD UR36, UR36, UR7, URZ ;  /* 0x00000007242472a4 */ /* 0x000fe4000f8e023f */
[----:B------:R-:W-:Y:S01]  /*c060*/  UIMAD.WIDE.U32 UR4, UR6, UR5, URZ ;  /* 0x00000005060472a5 */ /* 0x000fe2000f8e003f */
[----:B------:R-:W-:-:S03]  /*c070*/  @UP1 ULDC UR7, c[0x0][0x450] ;  /* 0x0001140000071ab9 */ /* 0x000fc60000000800 */
[----:B------:R-:W-:-:S04]  /*c080*/  @UP1 USHF.R.U32.HI UR6, URZ, UR7, UR5 ;  /* 0x000000073f061299 */ /* 0x000fc80008011605 */
[----:B------:R-:W0:Y:S01]  /*c090*/  @P0 LDC.64 R2, c[0x0][0xa28] ;  /* 0x00028a00ff020b82 */ /* 0x000e220000000a00 */
[----:B------:R-:W-:Y:S02]  /*c0a0*/  UIADD3 UR5, UR36, 0x80, -UR8 ;  /* 0x0000008024057890 */ /* 0x000fe4000fffe808 */
[----:B------:R-:W-:Y:S02]  /*c0b0*/  UIADD3 UR4, UR36, 0x7f, URZ ;  /* 0x0000007f24047890 */ /* 0x000fe4000fffe03f */
[----:B------:R-:W-:Y:S02]  /*c0c0*/  UIADD3 UR6, UR5, UR6, URZ ;  /* 0x0000000605067290 */ /* 0x000fe4000fffe03f */
[----:B------:R-:W-:Y:S02]  /*c0d0*/  USHF.R.S32.HI UR5, URZ, 0x1f, UR4 ;  /* 0x0000001f3f057899 */ /* 0x000fe40008011404 */
[----:B------:R-:W-:Y:S02]  /*c0e0*/  USHF.R.S32.HI UR7, URZ, 0x1f, UR6 ;  /* 0x0000001f3f077899 */ /* 0x000fe40008011406 */
[----:B------:R-:W-:-:S02]  /*c0f0*/  ULEA.HI UR5, UR5, UR4, URZ, 0x7 ;  /* 0x0000000405057291 */ /* 0x000fc4000f8f383f */
[----:B------:R-:W-:Y:S02]  /*c100*/  ULEA.HI UR7, UR7, UR6, URZ, 0x7 ;  /* 0x0000000607077291 */ /* 0x000fe4000f8f383f */
[----:B------:R-:W-:Y:S02]  /*c110*/  USHF.R.S32.HI UR43, URZ, 0x7, UR5 ;  /* 0x000000073f2b7899 */ /* 0x000fe40008011405 */
[----:B------:R-:W-:-:S04]  /*c120*/  USHF.R.S32.HI UR45, URZ, 0x7, UR7 ;  /* 0x000000073f2d7899 */ /* 0x000fc80008011407 */
[----:B------:R-:W-:Y:S02]  /*c130*/  UISETP.LT.AND UP0, UPT, UR43, UR45, UPT ;  /* 0x0000002d2b00728c */ /* 0x000fe4000bf01270 */
[----:B------:R-:W-:Y:S01]  /*c140*/  UP2UR UR49, UPR, URZ, 0x2 ;  /* 0x000000023f317883 */ /* 0x000fe20008000000 */
[----:B0-----:R-:W-:Y:S01]  /*c150*/  @P0 IMAD.WIDE R2, R25, 0x4, R2 ;  /* 0x0000000419020825 */ /* 0x001fe200078e0202 */
[----:B------:R-:W-:-:S04]  /*c160*/  USEL UR11, UR43, UR45, UP0 ;  /* 0x0000002d2b0b7287 */ /* 0x000fc80008000000 */
[----:B------:R-:W-:Y:S01]  /*c170*/  UISETP.GE.AND UP1, UPT, UR11, 0x1, UPT ;  /* 0x000000010b00788c */ /* 0x000fe2000bf26270 */
[----:B------:R0:W5:Y:S01]  /*c180*/  @P0 LDG.E R18, desc[UR38][R2.64] ;  /* 0x0000002602120981 */ /* 0x000162000c1e1900 */
[----:B------:R-:W-:Y:S02]  /*c190*/  USHF.R.U32.HI UR9, URZ, 0x10, UR44 ;  /* 0x000000103f097899 */ /* 0x000fe4000801162c */
[----:B------:R-:W-:Y:S02]  /*c1a0*/  ULOP3.LUT UR44, UR44, 0xffff, URZ, 0xc0, !UPT ;  /* 0x0000ffff2c2c7892 */ /* 0x000fe4000f8ec03f */
[----:B------:R-:W-:Y:S01]  /*c1b0*/  PLOP3.LUT P0, PT, PT, PT, UP1, 0x80, 0x0 ;  /* 0x000000000000781c */ /* 0x000fe20003f0f018 */
[----:B------:R-:W-:Y:S01]  /*c1c0*/  UISETP.NE.AND UP0, UPT, UR9, URZ, UPT ;  /* 0x0000003f0900728c */ /* 0x000fe2000bf05270 */
[----:B------:R-:W-:-:S10]  /*c1d0*/  UMOV UR40, URZ ;  /* 0x0000003f00287c82 */ /* 0x000fd40008000000 */
[----:B------:R-:W-:Y:S01]  /*c1e0*/  @!UP0 ULDC UR9, c[0x0][0x9f0] ;  /* 0x00027c0000098ab9 */ /* 0x000fe20000000800 */
[----:B0-----:R-:W-:Y:S05]  /*c1f0*/  @!P0 BRA `(.L_x_1791) ;  /* 0x0000000000788947 */ /* 0x001fea0003800000 */
[----:B------:R-:W-:Y:S01]  /*c200*/  IABS R0, UR9 ;  /* 0x0000000900007c13 */ /* 0x000fe20008000000 */
[----:B------:R-:W-:Y:S02]  /*c210*/  UIADD3 UR6, UR9, -0x1, UR11 ;  /* 0xffffffff09067890 */ /* 0x000fe4000fffe00b */
[----:B------:R-:W-:Y:S01]  /*c220*/  IABS R4, UR9 ;  /* 0x0000000900047c13 */ /* 0x000fe20008000000 */
[----:B------:R-:W-:Y:S01]  /*c230*/  UMOV UR4, URZ ;  /* 0x0000003f00047c82 */ /* 0x000fe20008000000 */
[----:B------:R-:W-:Y:S02]  /*c240*/  R2UR UR10, R0 ;  /* 0x00000000000a72ca */ /* 0x000fe400000e0000 */
[----:B------:R-:W-:Y:S01]  /*c250*/  IABS R3, UR6 ;  /* 0x0000000600037c13 */ /* 0x000fe20008000000 */
[----:B------:R-:W-:-:S03]  /*c260*/  ULOP3.LUT UR6, UR6, UR9, URZ, 0x3c, !UPT ;  /* 0x0000000906067292 */ /* 0x000fc6000f8e3c3f */
[----:B------:R-:W-:-:S07]  /*c270*/  R2UR UR8, R3 ;  /* 0x00000000030872ca */ /* 0x000fce00000e0000 */
        /* <DEDUP_REMOVED lines=22> */
.L_x_1791:
[----:B------:R-:W-:Y:S02]  /*c3e0*/  UIMAD UR50, UR44, UR40, URZ ;  /* 0x000000282c3272a4 */ /* 0x000fe4000f8e023f */
[----:B------:R-:W-:Y:S02]  /*c3f0*/  IMAD.U32 R0, RZ, RZ, UR40 ;  /* 0x00000028ff007e24 */ /* 0x000fe4000f8e00ff */
[----:B------:R-:W-:Y:S02]  /*c400*/  IMAD.MOV.U32 R2, RZ, RZ, 0x1 ;  /* 0x00000001ff027424 */ /* 0x000fe400078e00ff */
[----:B------:R-:W-:-:S05]  /*c410*/  IMAD.U32 R17, RZ, RZ, UR50 ;  /* 0x00000032ff117e24 */ /* 0x000fca000f8e00ff */
[----:B------:R-:W-:Y:S02]  /*c420*/  VIADDMNMX R17, R17, R0, UR11, PT ;  /* 0x0000000b11117e46 */ /* 0x000fe4000b800100 */
[----:B------:R-:W-:Y:S02]  /*c430*/  MOV R0, RZ ;  /* 0x000000ff00007202 */ /* 0x000fe40000000f00 */
        /* <DEDUP_REMOVED lines=26> */
.L_x_1792:
        /* <DEDUP_REMOVED lines=20> */
.L_x_1793:
[----:B------:R-:W-:-:S04]  /*c720*/  UIADD3 UR4, UR46, 0x400, URZ ;  /* 0x000004002e047890 */ /* 0x000fc8000fffe03f */
[----:B------:R-:W-:-:S06]  /*c730*/  ULOP3.LUT UP0, URZ, UR4, 0x3ff, URZ, 0xc0, !UPT ;  /* 0x000003ff043f7892 */ /* 0x000fcc000f80c03f */
[----:B------:R-:W-:-:S13]  /*c740*/  PLOP3.LUT P0, PT, PT, PT, UP0, 0x80, 0x0 ;  /* 0x000000000000781c */ /* 0x000fda0003f0f008 */
        /* <DEDUP_REMOVED lines=16> */
[----:B0----5:R-:W-:Y:S05]  /*c850*/  CALL.ABS.NOINC R2 ;  /* 0x0000000002007343 */ /* 0x021fea0003c00000 */
.L_x_1794:
[----:B------:R-:W-:-:S13]  /*c860*/  LOP3.LUT P6, RZ, R16, 0x9f, RZ, 0xc0, !PT ;  /* 0x0000009f10ff7812 */ /* 0x000fda00078cc0ff */
[----:B------:R-:W-:Y:S05]  /*c870*/  @!P6 BRA `(.L_x_1795) ;  /* 0x000000000040e947 */ /* 0x000fea0003800000 */
[----:B------:R-:W-:Y:S01]  /*c880*/  MOV R2, 0x0 ;  /* 0x0000000000027802 */ /* 0x000fe20000000f00 */
[----:B------:R-:W-:Y:S01]  /*c890*/  ULDC.64 UR4, c[0x4][0x98] ;  /* 0x0100260000047ab9 */ /* 0x000fe20000000a00 */
[----:B------:R-:W-:Y:S01]  /*c8a0*/  ULDC.64 UR6, c[0x4][0xa0] ;  /* 0x0100280000067ab9 */ /* 0x000fe20000000a00 */
[----:B------:R-:W-:Y:S01]  /*c8b0*/  IMAD.U32 R4, RZ, RZ, UR4 ;  /* 0x00000004ff047e24 */ /* 0x000fe2000f8e00ff */
[----:B------:R-:W-:Y:S01]  /*c8c0*/  MOV R7, UR7 ;  /* 0x0000000700077c02 */ /* 0x000fe20008000f00 */
[----:B------:R-:W-:Y:S01]  /*c8d0*/  IMAD.U32 R5, RZ, RZ, UR5 ;  /* 0x00000005ff057e24 */ /* 0x000fe2000f8e00ff */
[----:B------:R-:W0:Y:S01]  /*c8e0*/  LDC.64 R2, c[0x4][R2] ;  /* 0x0100000002027b82 */ /* 0x000e220000000a00 */
[----:B------:R-:W-:Y:S01]  /*c8f0*/  ULDC.64 UR4, c[0x4][0x20] ;  /* 0x0100080000047ab9 */ /* 0x000fe20000000a00 */
        /* <DEDUP_REMOVED lines=8> */
.L_x_1795:
        /* <DEDUP_REMOVED lines=33> */
[----:B------:R-:W-:-:S05]  /*cb90*/  @!P0 IMAD R9, R23, R9, R0 ;  /* 0x0000000917098224 */ /* 0x000fca00078e0200 */
[----:B------:R-:W-:Y:S01]  /*cba0*/  @!P0 IADD3 R0, R3, R9, RZ ;  /* 0x0000000903008210 */ /* 0x000fe20007ffe0ff */
        /* <DEDUP_REMOVED lines=24> */
.L_x_1848:
        /* <DEDUP_REMOVED lines=14> */
[----:B------:R-:W-:-:S02]  /*ce10*/  LOP3.LUT P0, RZ, R22, 0x4, RZ, 0xc0, !PT ;  /* 0x0000000416ff7812 */ /* 0x000fc4000780c0ff */
[----:B------:R-:W-:Y:S02]  /*ce20*/  @P1 LOP3.LUT R16, R16, 0x1, RZ, 0xfc, !PT ;  /* 0x0000000110101812 */ /* 0x000fe400078efcff */
[----:B------:R-:W-:Y:S01]  /*ce30*/  SHF.R.U32.HI R5, RZ, 0x3, R22 ;  /* 0x00000003ff057819 */ /* 0x000fe20000011616 */
[----:B------:R-:W-:Y:S01]  /*ce40*/  IMAD.U32 R22, RZ, RZ, UR42 ;  /* 0x0000002aff167e24 */ /* 0x000fe2000f8e00ff */
[----:B------:R-:W-:Y:S02]  /*ce50*/  LOP3.LUT R16, R16, 0xfffffff7, RZ, 0xc0, !PT ;  /* 0xfffffff710107812 */ /* 0x000fe400078ec0ff */
[----:B0-----:R-:W-:Y:S02]  /*ce60*/  MOV R7, 0x40 ;  /* 0x0000004000077802 */ /* 0x001fe40000000f00 */
[----:B------:R-:W-:Y:S02]  /*ce70*/  @P4 LOP3.LUT R16, R16, 0x8, RZ, 0xfc, !PT ;  /* 0x0000000810104812 */ /* 0x000fe400078efcff */
[----:B------:R-:W-:-:S02]  /*ce80*/  SHF.R.S32.HI R22, RZ, 0x1f, R22 ;  /* 0x0000001fff167819 */ /* 0x000fc40000011416 */
[----:B------:R-:W-:Y:S02]  /*ce90*/  LOP3.LUT R16, R16, 0xfffffffb, RZ, 0xc0, !PT ;  /* 0xfffffffb10107812 */ /* 0x000fe400078ec0ff */
[----:B------:R-:W-:Y:S02]  /*cea0*/  LOP3.LUT R5, R5, 0x1, RZ, 0xc0, !PT ;  /* 0x0000000105057812 */ /* 0x000fe400078ec0ff */
[----:B------:R-:W-:Y:S02]  /*ceb0*/  @P3 LOP3.LUT R16, R16, 0x4, RZ, 0xfc, !PT ;  /* 0x0000000410103812 */ /* 0x000fe400078efcff */
[----:B------:R-:W-:Y:S02]  /*cec0*/  SEL R7, R7, 0xffffffc0, !P0 ;  /* 0xffffffc007077807 */ /* 0x000fe40004000000 */
[----:B------:R-:W-:-:S04]  /*ced0*/  LOP3.LUT R16, R16, 0xfffffffd, RZ, 0xc0, !PT ;  /* 0xfffffffd10107812 */ /* 0x000fc800078ec0ff */
[----:B------:R-:W-:Y:S01]  /*cee0*/  @P2 LOP3.LUT R16, R16, 0x2, RZ, 0xfc, !PT ;  /* 0x0000000210102812 */ /* 0x000fe200078efcff */
[----:B------:R-:W-:Y:S06]  /*cef0*/  @!P1 BRA `(.L_x_1797) ;  /* 0x0000000000049947 */ /* 0x000fec0003800000 */
[----:B------:R-:W-:Y:S01]  /*cf00*/  BPT.TRAP 0x1 ;  /* 0x000000040000795c */ /* 0x000fe20000300000 */
.L_x_1797:
        /* <DEDUP_REMOVED lines=11> */
.L_x_1849:
        /* <DEDUP_REMOVED lines=30> */
[----:B------:R-:W-:Y:S02]  /*d1a0*/  IADD3 R19, R26, UR46, RZ ;  /* 0x0000002e1a137c10 */ /* 0x000fe4000fffe0ff */
        /* <DEDUP_REMOVED lines=15> */
.L_x_1855:
        /* <DEDUP_REMOVED lines=20> */
.L_x_1800:
[----:B------:R-:W-:Y:S01]  /*d3e0*/  SYNCS.ARRIVE.TRANS64.A1T0 RZ, [UR46+0x17070], RZ ;  /* 0x017070ffffff79a7 */ /* 0x000fe2000810002e */
[----:B------:R-:W-:Y:S05]  /*d3f0*/  @!P6 BRA `(.L_x_1801) ;  /* 0x000000000004e947 */ /* 0x000fea0003800000 */
[----:B------:R-:W-:Y:S01]  /*d400*/  BPT.TRAP 0x1 ;  /* 0x000000040000795c */ /* 0x000fe20000300000 */
.L_x_1801:
[----:B------:R-:W0:Y:S02]  /*d410*/  SYNCS.PHASECHK.TRANS64.TRYWAIT P1, [UR46+0x17040], R10 ;  /* 0x0170400aff0075a7 */ /* 0x000e24000802016e */
[----:B0-----:R-:W-:Y:S05]  /*d420*/  @!P1 BRA `(.L_x_1802) ;  /* 0x0000002c00749947 */ /* 0x001fea0003800000 */
.L_x_1856:
        /* <DEDUP_REMOVED lines=39> */
.L_x_1862:
        /* <DEDUP_REMOVED lines=13> */
[----:B------:R-:W-:-:S04]  /*d770*/  MOV R4, UR4 ;  /* 0x0000000400047c02 */ /* 0x000fc80008000f00 */
[----:B------:R-:W-:-:S13]  /*d780*/  ISETP.NE.AND P1, PT, R4, 0x3, PT ;  /* 0x000000030400780c */ /* 0x000fda0003f25270 */
[----:B0-----:R-:W-:Y:S05]  /*d790*/  @!P1 BRA `(.L_x_1804) ;  /* 0x0000000000049947 */ /* 0x001fea0003800000 */
[----:B------:R-:W-:Y:S01]  /*d7a0*/  BPT.TRAP 0x1 ;  /* 0x000000040000795c */ /* 0x000fe20000300000 */
.L_x_1804:
        /* <DEDUP_REMOVED lines=29> */
.L_x_1805:
[----:B------:R-:W0:Y:S01]  /*d980*/  S2R R20, SR_TID.X ;  /* 0x0000000000147919 */ /* 0x000e220000002100 */
[----:B------:R-:W-:Y:S01]  /*d990*/  UISETP.NE.AND UP0, UPT, UR49, URZ, UPT ;  /* 0x0000003f3100728c */ /* 0x000fe2000bf05270 */
[----:B------:R-:W-:Y:S01]  /*d9a0*/  IMAD.U32 R3, RZ, RZ, UR48 ;  /* 0x00000030ff037e24 */ /* 0x000fe2000f8e00ff */
[----:B------:R-:W1:Y:S01]  /*d9b0*/  LDC R8, c[0x0][0x448] ;  /* 0x00011200ff087b82 */ /* 0x000e620000000800 */
[----:B------:R-:W-:Y:S01]  /*d9c0*/  IMAD.U32 R4, RZ, RZ, UR36 ;  /* 0x00000024ff047e24 */ /* 0x000fe2000f8e00ff */
[----:B------:R-:W-:Y:S01]  /*d9d0*/  ULDC.64 UR6, c[0x0][0x2c8] ;  /* 0x0000b20000067ab9 */ /* 0x000fe20000000a00 */
[----:B------:R-:W-:Y:S01]  /*d9e0*/  IMAD.U32 R5, RZ, RZ, UR37 ;  /* 0x00000025ff057e24 */ /* 0x000fe2000f8e00ff */
[----:B------:R-:W-:Y:S01]  /*d9f0*/  PLOP3.LUT P0, PT, PT, PT, UP0, 0x80, 0x0 ;  /* 0x000000000000781c */ /* 0x000fe20003f0f008 */
[----:B------:R-:W-:Y:S01]  /*da00*/  IMAD.MOV.U32 R2, RZ, RZ, R4 ;  /* 0x000000ffff027224 */ /* 0x000fe200078e0004 */
[----:B------:R-:W-:Y:S01]  /*da10*/  PLOP3.LUT P1, PT, PT, PT, UP0, 0x80, 0x0 ;  /* 0x000000000000781c */ /* 0x000fe20003f2f008 */
[----:B------:R-:W-:-:S02]  /*da20*/  ULDC.64 UR8, c[0x0][0x280] ;  /* 0x0000a00000087ab9 */ /* 0x000fc40000000a00 */
[----:B------:R-:W-:Y:S01]  /*da30*/  @UP0 ULDC UR4, c[0x0][0x44c] ;  /* 0x0001130000040ab9 */ /* 0x000fe20000000800 */
[----:B------:R-:W-:Y:S01]  /*da40*/  @UP0 ULDC UR10, c[0x0][0x44c] ;  /* 0x00011300000a0ab9 */ /* 0x000fe20000000800 */
[----:B0-----:R-:W-:-:S05]  /*da50*/  IMAD.SHL.U32 R20, R20, 0x40, RZ ;  /* 0x0000004014147824 */ /* 0x001fca00078e00ff */
[----:B------:R-:W-:-:S04]  /*da60*/  LOP3.LUT R20, R20, 0x40, RZ, 0xc0, !PT ;  /* 0x0000004014147812 */ /* 0x000fc800078ec0ff */
[----:B------:R-:W-:Y:S02]  /*da70*/  IADD3 R6, R20, R27, RZ ;  /* 0x0000001b14067210 */ /* 0x000fe40007ffe0ff */
[----:B------:R-:W0:Y:S03]  /*da80*/  S2R R20, SR_CTAID.Z ;  /* 0x0000000000147919 */ /* 0x000e260000002700 */
[----:B------:R-:W-:Y:S02]  /*da90*/  IMAD R6, R3, 0xc0, R6 ;  /* 0x000000c003067824 */ /* 0x000fe400078e0206 */
[----:B------:R-:W-:Y:S02]  /*daa0*/  IMAD.U32 R3, RZ, RZ, UR47 ;  /* 0x0000002fff037e24 */ /* 0x000fe4000f8e00ff */
        /* <DEDUP_REMOVED lines=28> */
[----:B0-----:R-:W-:Y:S01]  /*dc70*/  IMAD.SHL.U32 R20, R20, 0x10, RZ ;  /* 0x0000001014147824 */ /* 0x001fe200078e00ff */
[----:B------:R-:W-:Y:S02]  /*dc80*/  PLOP3.LUT P0, PT, PT, PT, UP0, 0x80, 0x0 ;  /* 0x000000000000781c */ /* 0x000fe40003f0f008 */
[----:B------:R-:W-:Y:S02]  /*dc90*/  MOV R5, R6 ;  /* 0x0000000600057202 */ /* 0x000fe40000000f00 */
[----:B------:R-:W-:-:S09]  /*dca0*/  LOP3.LUT R20, R20, 0x10, RZ, 0xc0, !PT ;  /* 0x0000001014147812 */ /* 0x000fd200078ec0ff */
        /* <DEDUP_REMOVED lines=23> */
[----:B------:R-:W-:Y:S01]  /*de20*/  IMAD.U32 R10, RZ, RZ, UR48 ;  /* 0x00000030ff0a7e24 */ /* 0x000fe2000f8e00ff */
[----:B------:R-:W-:Y:S02]  /*de30*/  ULDC UR4, c[0x0][0x288] ;  /* 0x0000a20000047ab9 */ /* 0x000fe40000000800 */
[----:B------:R-:W1:Y:S01]  /*de40*/  SHFL.IDX PT, R2, R4, RZ, 0x1e1f ;  /* 0x001e1fff04027589 */ /* 0x000e6200000e0000 */
[----:B------:R-:W-:Y:S02]  /*de50*/  IMAD R8, R8, UR4, RZ ;  /* 0x0000000408087c24 */ /* 0x000fe4000f8e02ff */
[----:B------:R-:W-:Y:S01]  /*de60*/  IMAD R7, R10, 0xc0, R27 ;  /* 0x000000c00a077824 */ /* 0x000fe200078e021b */
[----:B------:R-:W-:Y:S03]  /*de70*/  SHFL.IDX PT, R4, R4, 0x1, 0x1e1f ;  /* 0x003e1f0004047f89 */ /* 0x000fe600000e0000 */
[C---:B------:R-:W-:Y:S01]  /*de80*/  VIADD R9, R7.reuse, 0x40 ;  /* 0x0000004007097836 */ /* 0x040fe20000000000 */
[----:B------:R-:W-:Y:S01]  /*de90*/  ISETP.GE.AND P1, PT, R7, R8, PT ;  /* 0x000000080700720c */ /* 0x000fe20003f26270 */
[----:B------:R-:W-:-:S12]  /*dea0*/  SHFL.IDX PT, R6, R6, RZ, 0x1e1f ;  /* 0x001e1fff06067589 */ /* 0x000fd800000e0000 */
        /* <DEDUP_REMOVED lines=16> */
.L_x_1869:
[----:B------:R-:W-:Y:S01]  /*dfb0*/  IADD3 R7, R7, 0x80, RZ ;  /* 0x0000008007077810 */ /* 0x000fe20007ffe0ff */
[----:B------:R-:W-:Y:S03]  /*dfc0*/  BSSY B0, `(.L_x_1807) ;  /* 0x000000b000007945 */ /* 0x000fe60003800000 */
        /* <DEDUP_REMOVED lines=10> */
.L_x_1808:
[----:B------:R-:W-:Y:S05]  /*e070*/  BSYNC B0 ;  /* 0x0000000000007941 */ /* 0x000fea0003800000 */
.L_x_1807:
        /* <DEDUP_REMOVED lines=11> */
.L_x_1870:
[----:B------:R-:W-:Y:S01]  /*e130*/  IMAD.MOV.U32 R20, RZ, RZ, 0x1 ;  /* 0x00000001ff147424 */ /* 0x000fe200078e00ff */
[----:B------:R-:W-:Y:S06]  /*e140*/  @!P0 BRA `(.L_x_1810) ;  /* 0x0000001000388947 */ /* 0x000fec0003800000 */
[----:B0-2---:R-:W0:Y:S01]  /*e150*/  S2R R2, SR_TID.X ;  /* 0x0000000000027919 */ /* 0x005e220000002100 */
[----:B------:R-:W-:Y:S01]  /*e160*/  UIADD3 UR4, UR44, 0x1, URZ ;  /* 0x000000012c047890 */ /* 0x000fe2000fffe03f */
[----:B------:R-:W-:Y:S01]  /*e170*/  LOP3.LUT R0, RZ, UR43, RZ, 0x33, !PT ;  /* 0x0000002bff007c12 */ /* 0x000fe2000f8e33ff */
[----:B------:R-:W-:Y:S01]  /*e180*/  ULOP3.LUT UR5, URZ, UR45, URZ, 0x33, !UPT ;  /* 0x0000002d3f057292 */ /* 0x000fe2000f8e333f */
[----:B------:R-:W-:Y:S01]  /*e190*/  IMAD.MOV.U32 R4, RZ, RZ, 0x1 ;  /* 0x00000001ff047424 */ /* 0x000fe200078e00ff */
[----:B------:R-:W-:-:S06]  /*e1a0*/  UIMAD UR4, UR4, UR40, URZ ;  /* 0x00000028040472a4 */ /* 0x000fcc000f8e023f */
[----:B------:R-:W-:-:S04]  /*e1b0*/  LOP3.LUT R3, RZ, UR4, RZ, 0x33, !PT ;  /* 0x00000004ff037c12 */ /* 0x000fc8000f8e33ff */
[----:B------:R-:W-:Y:S01]  /*e1c0*/  VIMNMX3 R3, R0, UR5, R3, !PT ;  /* 0x0000000500037c0f */ /* 0x000fe2000f800103 */
[----:B------:R-:W-:-:S03]  /*e1d0*/  IMAD.MOV.U32 R0, RZ, RZ, RZ ;  /* 0x000000ffff007224 */ /* 0x000fc600078e00ff */
[----:B------:R-:W-:Y:S01]  /*e1e0*/  IADD3 R21, -R3, -0x2, RZ ;  /* 0xfffffffe03157810 */ /* 0x000fe20007ffe1ff */
[----:B0-----:R-:W-:-:S05]  /*e1f0*/  IMAD.SHL.U32 R2, R2, 0x40, RZ ;  /* 0x0000004002027824 */ /* 0x001fca00078e00ff */
[----:B------:R-:W-:-:S04]  /*e200*/  LOP3.LUT R2, R2, 0x40, RZ, 0xc0, !PT ;  /* 0x0000004002027812 */ /* 0x000fc800078ec0ff */
[----:B------:R-:W-:-:S05]  /*e210*/  IADD3 R18, R2, R18, R27 ;  /* 0x0000001202127210 */ /* 0x000fca0007ffe01b */
[----:B------:R-:W-:-:S04]  /*e220*/  VIADD R18, R18, 0xfffffe80 ;  /* 0xfffffe8012127836 */ /* 0x000fc80000000000 */
[----:B------:R-:W-:-:S07]  /*e230*/  IMAD R7, R3, -0x80, R18 ;  /* 0xffffff8003077824 */ /* 0x000fce00078e0212 */
.L_x_1825:
        /* <DEDUP_REMOVED lines=10> */
[----:B------:R-:W-:Y:S02]  /*e2e0*/  IMAD R5, R23, UR5, R2 ;  /* 0x0000000517057c24 */ /* 0x000fe4000f8e0202 */
[----:B------:R-:W-:-:S04]  /*e2f0*/  IMAD.MOV.U32 R2, RZ, RZ, R10 ;  /* 0x000000ffff027224 */ /* 0x000fc800078e000a */
[----:B------:R-:W-:Y:S01]  /*e300*/  IMAD.WIDE.U32 R2, R23, UR4, R2 ;  /* 0x0000000417027c25 */ /* 0x000fe2000f8e0002 */
[----:B------:R-:W-:-:S04]  /*e310*/  ULDC.64 UR4, c[0x0][0x418] ;  /* 0x0001060000047ab9 */ /* 0x000fc80000000a00 */
[----:B------:R-:W-:Y:S02]  /*e320*/  IADD3 R3, R5, R3, RZ ;  /* 0x0000000305037210 */ /* 0x000fe40007ffe0ff */
        /* <DEDUP_REMOVED lines=16> */
.L_x_1811:
[----:B------:R-:W-:Y:S02]  /*e430*/  LEA R6, R5, UR46, 0x3 ;  /* 0x0000002e05067c11 */ /* 0x000fe4000f8e18ff */
[----:B------:R-:W-:-:S04]  /*e440*/  SHF.L.U32 R17, R20, 0x1f, RZ ;  /* 0x0000001f14117819 */ /* 0x000fc800000006ff */
[----:B------:R-:W0:Y:S02]  /*e450*/  SYNCS.PHASECHK.TRANS64.TRYWAIT P1, [R6+URZ+0x17080], R17 ;  /* 0x01708011060075a7 */ /* 0x000e24000802017f */
[----:B0-----:R-:W-:Y:S05]  /*e460*/  @!P1 BRA `(.L_x_1812) ;  /* 0x0000002400149947 */ /* 0x001fea0003800000 */
.L_x_1871:
        /* <DEDUP_REMOVED lines=46> */
.L_x_1877:
[----:B------:R-:W0:Y:S01]  /*e750*/  S2R R3, SR_TID.X ;  /* 0x0000000000037919 */ /* 0x000e220000002100 */
[----:B------:R-:W-:Y:S02]  /*e760*/  R2UR UR4, R6 ;  /* 0x00000000060472ca */ /* 0x000fe400000e0000 */
[----:B0-----:R-:W-:-:S04]  /*e770*/  SHF.L.U32 R3, R3, 0x4, RZ ;  /* 0x0000000403037819 */ /* 0x001fc800000006ff */
        /* <DEDUP_REMOVED lines=18> */
.L_x_1814:
[----:B------:R0:W-:Y:S01]  /*e8a0*/  SYNCS.ARRIVE.TRANS64.A1T0 RZ, [R6+URZ+0x17070], RZ ;  /* 0x017070ff06ff79a7 */ /* 0x0001e2000810003f */
[----:B------:R-:W-:Y:S05]  /*e8b0*/  @!P2 BRA `(.L_x_1815) ;  /* 0x000000000004a947 */ /* 0x000fea0003800000 */
[----:B------:R-:W-:Y:S01]  /*e8c0*/  BPT.TRAP 0x1 ;  /* 0x000000040000795c */ /* 0x000fe20000300000 */
.L_x_1815:
[----:B------:R-:W3:Y:S02]  /*e8d0*/  SYNCS.PHASECHK.TRANS64.TRYWAIT P1, [R6+URZ+0x17040], R17 ;  /* 0x01704011060075a7 */ /* 0x000ee4000802017f */
[----:B---3--:R-:W-:Y:S05]  /*e8e0*/  @!P1 BRA `(.L_x_1816) ;  /* 0x0000002000a49947 */ /* 0x008fea0003800000 */
.L_x_1878:
        /* <DEDUP_REMOVED lines=40> */
.L_x_1884:
        /* <DEDUP_REMOVED lines=18> */
.L_x_1818:
[----:B------:R-:W-:Y:S01]  /*ec90*/  IMAD.U32 R2, RZ, RZ, UR41 ;  /* 0x00000029ff027e24 */ /* 0x000fe2000f8e00ff */
[----:B------:R0:W-:Y:S04]  /*eca0*/  SYNCS.ARRIVE.TRANS64.A1T0 RZ, [R6+URZ+0x17030], RZ ;  /* 0x017030ff06ff79a7 */ /* 0x0001e8000810003f */
[----:B------:R-:W-:-:S04]  /*ecb0*/  LOP3.LUT R2, R2, 0x1, RZ, 0xfc, !PT ;  /* 0x0000000102027812 */ /* 0x000fc800078efcff */
[----:B------:R-:W-:-:S13]  /*ecc0*/  ISETP.NE.AND P1, PT, R2, 0x3, PT ;  /* 0x000000030200780c */ /* 0x000fda0003f25270 */
[----:B0-----:R-:W-:Y:S05]  /*ecd0*/  @!P1 BRA `(.L_x_1819) ;  /* 0x0000000000049947 */ /* 0x001fea0003800000 */
[----:B------:R-:W-:Y:S01]  /*ece0*/  BPT.TRAP 0x1 ;  /* 0x000000040000795c */ /* 0x000fe20000300000 */
.L_x_1819:
[----:B------:R-:W-:Y:S02]  /*ecf0*/  LOP3.LUT R3, R4, 0x1, RZ, 0x3c, !PT ;  /* 0x0000000104037812 */ /* 0x000fe400078e3cff */
[----:B------:R-:W-:Y:S02]  /*ed00*/  LEA R2, R0, UR46, 0x3 ;  /* 0x0000002e00027c11 */ /* 0x000fe4000f8e18ff */
[----:B------:R-:W-:-:S04]  /*ed10*/  SHF.L.U32 R3, R3, 0x1f, RZ ;  /* 0x0000001f03037819 */ /* 0x000fc800000006ff */
[----:B------:R-:W0:Y:S02]  /*ed20*/  SYNCS.PHASECHK.TRANS64.TRYWAIT P2, [R2+URZ+0x17070], R3 ;  /* 0x01707003020075a7 */ /* 0x000e24000804017f */
[----:B0-----:R-:W-:Y:S05]  /*ed30*/  @!P2 BRA `(.L_x_1820) ;  /* 0x00000020003ca947 */ /* 0x001fea0003800000 */
.L_x_1885:
[----:B------:R-:W-:-:S06]  /*ed40*/  ULOP3.LUT UR4, UR41, 0x2, URZ, 0xfc, !UPT ;  /* 0x0000000229047892 */ /* 0x000fcc000f8efc3f */
[----:B---3--:R-:W-:-:S05]  /*ed50*/  IMAD.U32 R6, RZ, RZ, UR4 ;  /* 0x00000004ff067e24 */ /* 0x008fca000f8e00ff */
[----:B------:R-:W-:-:S13]  /*ed60*/  ISETP.NE.AND P2, PT, R6, 0x3, PT ;  /* 0x000000030600780c */ /* 0x000fda0003f45270 */
[----:B------:R-:W-:Y:S05]  /*ed70*/  @!P2 BRA `(.L_x_1821) ;  /* 0x000000000004a947 */ /* 0x000fea0003800000 */
[----:B------:R-:W-:Y:S01]  /*ed80*/  BPT.TRAP 0x1 ;  /* 0x000000040000795c */ /* 0x000fe20000300000 */
.L_x_1821:
[----:B0-----:R-:W-:Y:S01]  /*ed90*/  SHF.L.U32 R3, R4, 0x1f, RZ ;  /* 0x0000001f04037819 */ /* 0x001fe200000006ff */
[----:B------:R-:W-:-:S03]  /*eda0*/  IMAD R4, R0, 0x3000, RZ ;  /* 0x0000300000047824 */ /* 0x000fc600078e02ff */
[----:B------:R-:W0:Y:S02]  /*edb0*/  SYNCS.PHASECHK.TRANS64.TRYWAIT P2, [R2+URZ+0x17060], R3 ;  /* 0x01706003020075a7 */ /* 0x000e24000804017f */
[----:B0-----:R-:W-:Y:S05]  /*edc0*/  @!P2 BRA `(.L_x_1822) ;  /* 0x00000020002ca947 */ /* 0x001fea0003800000 */
.L_x_1886:
[----:B------:R-:W2:Y:S01]  /*edd0*/  LDL R0, [R1] ;  /* 0x0000000001007983 */ /* 0x000ea20000100800 */
[----:B------:R-:W-:Y:S05]  /*ede0*/  WARPSYNC.ALL ;  /* 0x0000000000007948 */ /* 0x000fea0003800000 */
[----:B0-----:R-:W-:Y:S01]  /*edf0*/  LOP3.LUT R3, R4, R29, RZ, 0xfc, !PT ;  /* 0x0000001d04037212 */ /* 0x001fe200078efcff */
[----:B------:R-:W0:Y:S01]  /*ee00*/  S2R R6, SR_TID.X ;  /* 0x0000000000067919 */ /* 0x000e220000002100 */
[----:B------:R-:W-:-:S03]  /*ee10*/  ULOP3.LUT UR4, UR41, 0x2, URZ, 0xfc, !UPT ;  /* 0x0000000229047892 */ /* 0x000fc6000f8efc3f */
[----:B------:R-:W-:Y:S01]  /*ee20*/  VIADD R3, R3, UR46 ;  /* 0x0000002e03037c36 */ /* 0x000fe20008000000 */
[----:B0-----:R-:W-:Y:S01]  /*ee30*/  LOP3.LUT P2, RZ, R6, 0x4, RZ, 0xc0, !PT ;  /* 0x0000000406ff7812 */ /* 0x001fe2000784c0ff */
[----:B------:R-:W-:-:S05]  /*ee40*/  IMAD.MOV.U32 R6, RZ, RZ, 0x40 ;  /* 0x00000040ff067424 */ /* 0x000fca00078e00ff */
[----:B------:R-:W-:Y:S02]  /*ee50*/  SEL R6, R6, 0xffffffc0, !P2 ;  /* 0xffffffc006067807 */ /* 0x000fe40005000000 */
        /* <DEDUP_REMOVED lines=48> */
.L_x_1823:
[----:B-1----:R1:W-:Y:S01]  /*f160*/  SYNCS.ARRIVE.TRANS64.A1T0 RZ, [R2+URZ+0x17050], RZ ;  /* 0x017050ff02ff79a7 */ /* 0x0023e2000810003f */
[----:B------:R-:W-:Y:S06]  /*f170*/  BAR.SYNC.DEFER_BLOCKING 0x2, 0x80 ;  /* 0x0082000000007b1d */ /* 0x000fec0000010000 */
[----:B------:R-:W-:Y:S05]  /*f180*/  @!P1 BRA `(.L_x_1824) ;  /* 0x0000000000049947 */ /* 0x000fea0003800000 */
[----:B------:R-:W-:Y:S01]  /*f190*/  BPT.TRAP 0x1 ;  /* 0x000000040000795c */ /* 0x000fe20000300000 */
.L_x_1824:
[----:B------:R-:W2:Y:S01]  /*f1a0*/  S2R R0, SR_CgaCtaId ;  /* 0x0000000000007919 */ /* 0x000ea20000008800 */
[----:B-1----:R-:W-:Y:S02]  /*f1b0*/  VIADD R2, R2, 0x17080 ;  /* 0x0001708002027836 */ /* 0x002fe40000000000 */
[----:B------:R-:W-:Y:S02]  /*f1c0*/  VIADD R7, R7, 0xffffff80 ;  /* 0xffffff8007077836 */ /* 0x000fe40000000000 */
[----:B------:R-:W-:Y:S01]  /*f1d0*/  IMAD.MOV.U32 R4, RZ, RZ, R20 ;  /* 0x000000ffff047224 */ /* 0x000fe200078e0014 */
[----:B--2---:R-:W-:Y:S01]  /*f1e0*/  PRMT R2, R0, 0x654, R2 ;  /* 0x0000065400027816 */ /* 0x004fe20000000002 */
[----:B------:R-:W-:-:S03]  /*f1f0*/  IMAD.MOV.U32 R0, RZ, RZ, R5 ;  /* 0x000000ffff007224 */ /* 0x000fc600078e0005 */
[----:B------:R2:W-:Y:S01]  /*f200*/  SYNCS.ARRIVE.TRANS64.RED.A1T0 RZ, [R2+URZ], RZ ;  /* 0x000000ff02ff79a7 */ /* 0x0005e2000810043f */
[----:B------:R-:W-:Y:S05]  /*f210*/  @P0 BRA `(.L_x_1825) ;  /* 0xfffffff000080947 */ /* 0x000fea000383ffff */
[----:B------:R-:W-:Y:S05]  /*f220*/  BRA `(.L_x_1826) ;  /* 0x0000000000047947 */ /* 0x000fea0003800000 */
.L_x_1810:
[----:B0-----:R-:W-:-:S07]  /*f230*/  IMAD.MOV.U32 R5, RZ, RZ, RZ ;  /* 0x000000ffff057224 */ /* 0x001fce00078e00ff */
.L_x_1826:
[----:B------:R-:W-:-:S06]  /*f240*/  ULOP3.LUT UR4, UR41, 0x1, URZ, 0xfc, !UPT ;  /* 0x0000000129047892 */ /* 0x000fcc000f8efc3f */
[----:B------:R-:W-:-:S04]  /*f250*/  MOV R0, UR4 ;  /* 0x0000000400007c02 */ /* 0x000fc80008000f00 */
[----:B------:R-:W-:-:S13]  /*f260*/  ISETP.NE.AND P1, PT, R0, 0x3, PT ;  /* 0x000000030000780c */ /* 0x000fda0003f25270 */
[----:B------:R-:W-:Y:S05]  /*f270*/  @!P1 BRA `(.L_x_1827) ;  /* 0x0000000000049947 */ /* 0x000fea0003800000 */
[----:B------:R-:W-:Y:S01]  /*f280*/  BPT.TRAP 0x1 ;  /* 0x000000040000795c */ /* 0x000fe20000300000 */
.L_x_1827:
[----:B0-2---:R-:W-:Y:S01]  /*f290*/  LOP3.LUT R3, R20, 0x1, RZ, 0x3c, !PT ;  /* 0x0000000114037812 */ /* 0x005fe200078e3cff */
[----:B------:R-:W-:Y:S01]  /*f2a0*/  BSSY B0, `(.L_x_1828) ;  /* 0x0000005000007945 */ /* 0x000fe20003800000 */
[----:B------:R-:W-:Y:S02]  /*f2b0*/  LEA R2, R5, UR46, 0x3 ;  /* 0x0000002e05027c11 */ /* 0x000fe4000f8e18ff */
[----:B------:R-:W-:-:S04]  /*f2c0*/  SHF.L.U32 R3, R3, 0x1f, RZ ;  /* 0x0000001f03037819 */ /* 0x000fc800000006ff */
[----:B------:R-:W0:Y:S02]  /*f2d0*/  SYNCS.PHASECHK.TRANS64.TRYWAIT P0, [R2+URZ+0x17070], R3 ;  /* 0x01707003020075a7 */ /* 0x000e24000800017f */
[----:B0-----:R-:W-:Y:S05]  /*f2e0*/  @!P0 BRA `(.L_x_1829) ;  /* 0x0000001800f88947 */ /* 0x001fea0003800000 */
.L_x_1887:
[----:B------:R-:W-:Y:S05]  /*f2f0*/  BSYNC B0 ;  /* 0x0000000000007941 */ /* 0x000fea0003800000 */
.L_x_1828:
[----:B------:R-:W-:-:S06]  /*f300*/  ULOP3.LUT UR4, UR41, 0x2, URZ, 0xfc, !UPT ;  /* 0x0000000229047892 */ /* 0x000fcc000f8efc3f */
[----:B------:R-:W-:-:S05]  /*f310*/  IMAD.U32 R0, RZ, RZ, UR4 ;  /* 0x00000004ff007e24 */ /* 0x000fca000f8e00ff */
[----:B------:R-:W-:-:S13]  /*f320*/  ISETP.NE.AND P0, PT, R0, 0x3, PT ;  /* 0x000000030000780c */ /* 0x000fda0003f05270 */
[----:B------:R-:W-:Y:S05]  /*f330*/  @!P0 BRA `(.L_x_1830) ;  /* 0x0000000000048947 */ /* 0x000fea0003800000 */
[----:B------:R-:W-:Y:S01]  /*f340*/  BPT.TRAP 0x1 ;  /* 0x000000040000795c */ /* 0x000fe20000300000 */
.L_x_1830:
[----:B------:R-:W2:Y:S01]  /*f350*/  LDL.LU R0, [R1] ;  /* 0x0000000001007983 */ /* 0x000ea20000300800 */
[----:B0-----:R-:W-:Y:S01]  /*f360*/  SHF.L.U32 R3, R20, 0x1f, RZ ;  /* 0x0000001f14037819 */ /* 0x001fe200000006ff */
[----:B------:R-:W-:-:S03]  /*f370*/  IMAD R4, R5, 0x3000, RZ ;  /* 0x0000300005047824 */ /* 0x000fc600078e02ff */
[----:B------:R-:W0:Y:S02]  /*f380*/  SYNCS.PHASECHK.TRANS64.TRYWAIT P0, [R2+URZ+0x17060], R3 ;  /* 0x01706003020075a7 */ /* 0x000e24000800017f */
[----:B--2---:R-:W-:Y:S01]  /*f390*/  LOP3.LUT R0, R4, R0, RZ, 0xfc, !PT ;  /* 0x0000000004007212 */ /* 0x004fe200078efcff */
[----:B0-----:R-:W-:Y:S06]  /*f3a0*/  @!P0 BRA `(.L_x_1831) ;  /* 0x0000001800dc8947 */ /* 0x001fec0003800000 */
.L_x_1888:
[----:B------:R-:W-:Y:S05]  /*f3b0*/  WARPSYNC.ALL ;  /* 0x0000000000007948 */ /* 0x000fea0003800000 */
[----:B------:R-:W2:Y:S01]  /*f3c0*/  LDSM.16.MT88.4 R8, [R0+UR46+0x6400] ;  /* 0x0064002e0008783b */ /* 0x000ea20008004200 */
[----:B0-----:R-:W-:Y:S01]  /*f3d0*/  LOP3.LUT R3, R4, R29, RZ, 0xfc, !PT ;  /* 0x0000001d04037212 */ /* 0x001fe200078efcff */
[----:B------:R-:W-:Y:S01]  /*f3e0*/  ULOP3.LUT UR4, UR41, 0x2, URZ, 0xfc, !UPT ;  /* 0x0000000229047892 */ /* 0x000fe2000f8efc3f */
[----:B------:R-:W0:Y:S03]  /*f3f0*/  S2R R6, SR_TID.X ;  /* 0x0000000000067919 */ /* 0x000e260000002100 */
[----:B------:R-:W-:Y:S01]  /*f400*/  VIADD R3, R3, UR46 ;  /* 0x0000002e03037c36 */ /* 0x000fe20008000000 */
[----:B0-----:R-:W-:Y:S01]  /*f410*/  LOP3.LUT P0, RZ, R6, 0x4, RZ, 0xc0, !PT ;  /* 0x0000000406ff7812 */ /* 0x001fe2000780c0ff */
[----:B------:R-:W-:Y:S01]  /*f420*/  IMAD.MOV.U32 R6, RZ, RZ, 0x40 ;  /* 0x00000040ff067424 */ /* 0x000fe200078e00ff */
[----:B--2---:R-:W-:-:S02]  /*f430*/  PRMT R12, R8, 0x6420, R9 ;  /* 0x00006420080c7816 */ /* 0x004fc40000000009 */
[----:B------:R-:W-:Y:S02]  /*f440*/  PRMT R13, R8, 0x7531, R9 ;  /* 0x00007531080d7816 */ /* 0x000fe40000000009 */
[C-C-:B-1----:R-:W-:Y:S02]  /*f450*/  PRMT R14, R10.reuse, 0x6420, R11.reuse ;  /* 0x000064200a0e7816 */ /* 0x142fe4000000000b */
        /* <DEDUP_REMOVED lines=44> */
.L_x_1832:
[----:B-1----:R1:W-:Y:S01]  /*f720*/  SYNCS.ARRIVE.TRANS64.A1T0 RZ, [R2+URZ+0x17050], RZ ;  /* 0x017050ff02ff79a7 */ /* 0x0023e2000810003f */
[----:B------:R-:W-:Y:S06]  /*f730*/  BAR.SYNC.DEFER_BLOCKING 0x2, 0x80 ;  /* 0x0082000000007b1d */ /* 0x000fec0000010000 */
[----:B------:R-:W-:Y:S05]  /*f740*/  @!P1 BRA `(.L_x_1833) ;  /* 0x0000000000049947 */ /* 0x000fea0003800000 */
[----:B------:R-:W-:Y:S01]  /*f750*/  BPT.TRAP 0x1 ;  /* 0x000000040000795c */ /* 0x000fe20000300000 */
.L_x_1833:
        /* <DEDUP_REMOVED lines=10> */
.L_x_1790:
[----:B------:R-:W0:Y:S01]  /*f800*/  S2R R4, SR_CgaCtaId ;  /* 0x0000000000047919 */ /* 0x000e220000008800 */
[----:B------:R-:W-:Y:S02]  /*f810*/  MOV R3, 0x400 ;  /* 0x0000040000037802 */ /* 0x000fe40000000f00 */
[----:B------:R-:W-:Y:S02]  /*f820*/  SHF.L.U32 R2, R2, 0x1f, RZ ;  /* 0x0000001f02027819 */ /* 0x000fe400000006ff */
[----:B0-----:R-:W-:-:S04]  /*f830*/  LEA R7, R4, R3, 0x18 ;  /* 0x0000000304077211 */ /* 0x001fc800078ec0ff */
[----:B------:R-:W0:Y:S02]  /*f840*/  SYNCS.PHASECHK.TRANS64.TRYWAIT P0, [R7+URZ+0x17020], R2 ;  /* 0x01702002070075a7 */ /* 0x000e24000800017f */
[----:B0-----:R-:W-:Y:S05]  /*f850*/  @!P0 BRA `(.L_x_1834) ;  /* 0x0000001400c48947 */ /* 0x001fea0003800000 */
.L_x_1889:
        /* <DEDUP_REMOVED lines=13> */
.L_x_1835:
[----:B------:R-:W-:Y:S01]  /*f930*/  IMAD R5, R0, 0x8, R7 ;  /* 0x0000000800057824 */ /* 0x000fe200078e0207 */
[----:B------:R-:W-:Y:S01]  /*f940*/  SHF.L.U32 R2, R20, 0x1f, RZ ;  /* 0x0000001f14027819 */ /* 0x000fe200000006ff */
[----:B------:R-:W-:-:S03]  /*f950*/  VIADD R0, R0, 0x1 ;  /* 0x0000000100007836 */ /* 0x000fc60000000000 */
[----:B------:R-:W0:Y:S02]  /*f960*/  SYNCS.PHASECHK.TRANS64.TRYWAIT P1, [R5+URZ+0x17040], R2 ;  /* 0x01704002050075a7 */ /* 0x000e24000802017f */
[----:B------:R-:W-:-:S04]  /*f970*/  ISETP.NE.AND P2, PT, R0, 0x2, PT ;  /* 0x000000020000780c */ /* 0x000fc80003f45270 */
[----:B------:R-:W-:Y:S01]  /*f980*/  SEL R3, RZ, 0x1, P2 ;  /* 0x00000001ff037807 */ /* 0x000fe20001000000 */
[----:B0-----:R-:W-:Y:S08]  /*f990*/  @!P1 BRA `(.L_x_1836) ;  /* 0x0000001400889947 */ /* 0x001ff00003800000 */
.L_x_1890:
[----:B------:R-:W-:Y:S02]  /*f9a0*/  SEL R0, R0, RZ, P2 ;  /* 0x000000ff00007207 */ /* 0x000fe40001000000 */
[----:B------:R-:W-:Y:S01]  /*f9b0*/  LOP3.LUT R3, R20, R3, RZ, 0x3c, !PT ;  /* 0x0000000314037212 */ /* 0x000fe200078e3cff */
[----:B------:R-:W-:Y:S06]  /*f9c0*/  @!P0 BRA `(.L_x_1837) ;  /* 0x0000000000048947 */ /* 0x000fec0003800000 */
[----:B------:R-:W-:Y:S01]  /*f9d0*/  BPT.TRAP 0x1 ;  /* 0x000000040000795c */ /* 0x000fe20000300000 */
.L_x_1837:
[----:B------:R-:W-:Y:S02]  /*f9e0*/  LEA R7, R0, R7, 0x3 ;  /* 0x0000000700077211 */ /* 0x000fe400078e18ff */
[----:B------:R-:W-:-:S04]  /*f9f0*/  SHF.L.U32 R0, R3, 0x1f, RZ ;  /* 0x0000001f03007819 */ /* 0x000fc800000006ff */
[----:B------:R-:W1:Y:S02]  /*fa00*/  SYNCS.PHASECHK.TRANS64.TRYWAIT P1, [R7+URZ+0x17040], R0 ;  /* 0x01704000070075a7 */ /* 0x000e64000802017f */
[----:B-1----:R-:W-:Y:S05]  /*fa10*/  @!P1 BRA `(.L_x_1838) ;  /* 0x00000014007c9947 */ /* 0x002fea0003800000 */
.L_x_1891:
[----:B------:R-:W-:Y:S05]  /*fa20*/  @!P0 BRA `(.L_x_1839) ;  /* 0x0000000000048947 */ /* 0x000fea0003800000 */
[----:B------:R-:W-:Y:S01]  /*fa30*/  BPT.TRAP 0x1 ;  /* 0x000000040000795c */ /* 0x000fe20000300000 */
.L_x_1839:
[----:B------:R-:W2:Y:S02]  /*fa40*/  SYNCS.PHASECHK.TRANS64.TRYWAIT P1, [R5+URZ+0x17060], R2 ;  /* 0x01706002050075a7 */ /* 0x000ea4000802017f */
[----:B--2---:R-:W-:Y:S05]  /*fa50*/  @!P1 BRA `(.L_x_1840) ;  /* 0x0000001400809947 */ /* 0x004fea0003800000 */
.L_x_1892:
[----:B------:R-:W-:Y:S05]  /*fa60*/  @!P0 BRA `(.L_x_1841) ;  /* 0x0000000000048947 */ /* 0x000fea0003800000 */
[----:B------:R-:W-:Y:S01]  /*fa70*/  BPT.TRAP 0x1 ;  /* 0x000000040000795c */ /* 0x000fe20000300000 */
.L_x_1841:
[----:B------:R-:W3:Y:S02]  /*fa80*/  SYNCS.PHASECHK.TRANS64.TRYWAIT P1, [R7+URZ+0x17060], R0 ;  /* 0x01706000070075a7 */ /* 0x000ee4000802017f */
[----:B---3--:R-:W-:Y:S05]  /*fa90*/  @!P1 BRA `(.L_x_1842) ;  /* 0x0000001400849947 */ /* 0x008fea0003800000 */
.L_x_1893:
[----:B------:R-:W-:Y:S05]  /*faa0*/  @!P0 BRA `(.L_x_1843) ;  /* 0x0000000000048947 */ /* 0x000fea0003800000 */
[----:B------:R-:W-:Y:S01]  /*fab0*/  BPT.TRAP 0x1 ;  /* 0x000000040000795c */ /* 0x000fe20000300000 */
.L_x_1843:
[----:B------:R-:W4:Y:S02]  /*fac0*/  SYNCS.PHASECHK.TRANS64.TRYWAIT P1, [R5+URZ+0x17080], R2 ;  /* 0x01708002050075a7 */ /* 0x000f24000802017f */
[----:B----4-:R-:W-:Y:S05]  /*fad0*/  @!P1 BRA `(.L_x_1844) ;  /* 0x0000001400889947 */ /* 0x010fea0003800000 */
.L_x_1894:
[----:B------:R-:W-:Y:S05]  /*fae0*/  @!P0 BRA `(.L_x_1845) ;  /* 0x0000000000048947 */ /* 0x000fea0003800000 */
[----:B------:R-:W-:Y:S01]  /*faf0*/  BPT.TRAP 0x1 ;  /* 0x000000040000795c */ /* 0x000fe20000300000 */
.L_x_1845:
[----:B------:R0:W0:Y:S02]  /*fb00*/  SYNCS.PHASECHK.TRANS64.TRYWAIT P0, [R7+URZ+0x17080], R0 ;  /* 0x01708000070075a7 */ /* 0x000024000800017f */
[----:B0-----:R-:W-:Y:S05]  /*fb10*/  @!P0 NANOSLEEP.SYNCS 0x989680 ;  /* 0x009896800000895d */ /* 0x001fea0003900000 */
[----:B------:R-:W0:Y:S02]  /*fb20*/  @!P0 SYNCS.PHASECHK.TRANS64 P0, [R7+URZ+0x17080], R0 ;  /* 0x01708000070085a7 */ /* 0x000e24000800007f */
[----:B0-----:R-:W-:Y:S05]  /*fb30*/  @!P0 BRA `(.L_x_1845) ;  /* 0xfffffffc00f08947 */ /* 0x001fea000383ffff */
.L_x_1746:
[----:B------:R-:W-:Y:S05]  /*fb40*/  BSYNC B6 ;  /* 0x0000000000067941 */ /* 0x000fea0003800000 */
.L_x_1743:
[----:B------:R-:W-:Y:S05]  /*fb50*/  EXIT ;  /* 0x000000000000794d */ /* 0x000fea0003800000 */
.L_x_1750:
[----:B0-----:R-:W-:-:S04]  /*fb60*/  IMAD.U32 R3, RZ, RZ, UR44 ;  /* 0x0000002cff037e24 */ /* 0x001fc8000f8e00ff */
[----:B------:R0:W1:Y:S03]  /*fb70*/  SYNCS.PHASECHK.TRANS64.TRYWAIT P0, [R3+URZ+0x17000], R6 ;  /* 0x01700006030075a7 */ /* 0x000066000800017f */
[----:B-1----:R-:W-:Y:S05]  /*fb80*/  @!P0 NANOSLEEP.SYNCS 0x989680 ;  /* 0x009896800000895d */ /* 0x002fea0003900000 */
[----:B------:R-:W1:Y:S02]  /*fb90*/  @!P0 SYNCS.PHASECHK.TRANS64 P0, [R3+URZ+0x17000], R6 ;  /* 0x01700006030085a7 */ /* 0x000e64000800007f */
[----:B-1----:R-:W-:Y:S05]  /*fba0*/  @!P0 BRA `(.L_x_1750) ;  /* 0xfffffffc00ec8947 */ /* 0x002fea000383ffff */
[----:B------:R-:W-:Y:S05]  /*fbb0*/  BRA `(.L_x_1846) ;  /* 0xffffff1800907947 */ /* 0x000fea000383ffff */
.L_x_1754:
[----:B0-----:R-:W-:-:S04]  /*fbc0*/  IMAD.U32 R3, RZ, RZ, UR44 ;  /* 0x0000002cff037e24 */ /* 0x001fc8000f8e00ff */
[----:B------:R0:W2:Y:S03]  /*fbd0*/  SYNCS.PHASECHK.TRANS64.TRYWAIT P1, [R3+URZ+0x17030], R6 ;  /* 0x01703006030075a7 */ /* 0x0000a6000802017f */
[----:B--2---:R-:W-:Y:S05]  /*fbe0*/  @!P1 NANOSLEEP.SYNCS 0x989680 ;  /* 0x009896800000995d */ /* 0x004fea0003900000 */
[----:B------:R-:W2:Y:S02]  /*fbf0*/  @!P1 SYNCS.PHASECHK.TRANS64 P1, [R3+URZ+0x17030], R6 ;  /* 0x01703006030095a7 */ /* 0x000ea4000802007f */
[----:B--2---:R-:W-:Y:S05]  /*fc00*/  @!P1 BRA `(.L_x_1754) ;  /* 0xfffffffc00ec9947 */ /* 0x004fea000383ffff */
[----:B------:R-:W-:Y:S05]  /*fc10*/  BRA `(.L_x_1753) ;  /* 0xffffff1800ac7947 */ /* 0x000fea000383ffff */
.L_x_1760:
[----:B-1----:R-:W-:-:S04]  /*fc20*/  IMAD.U32 R11, RZ, RZ, UR25 ;  /* 0x00000019ff0b7e24 */ /* 0x002fc8000f8e00ff */
[----:B------:R1:W2:Y:S03]  /*fc30*/  SYNCS.PHASECHK.TRANS64.TRYWAIT P1, [R11+URZ+0x17030], R10 ;  /* 0x0170300a0b0075a7 */ /* 0x0002a6000802017f */
[----:B--2---:R-:W-:Y:S05]  /*fc40*/  @!P1 NANOSLEEP.SYNCS 0x989680 ;  /* 0x009896800000995d */ /* 0x004fea0003900000 */
[----:B------:R-:W2:Y:S02]  /*fc50*/  @!P1 SYNCS.PHASECHK.TRANS64 P1, [R11+URZ+0x17030], R10 ;  /* 0x0170300a0b0095a7 */ /* 0x000ea4000802007f */
[----:B--2---:R-:W-:Y:S05]  /*fc60*/  @!P1 BRA `(.L_x_1760) ;  /* 0xfffffffc00ec9947 */ /* 0x004fea000383ffff */
[----:B------:R-:W-:Y:S05]  /*fc70*/  BRA `(.L_x_1759) ;  /* 0xffffff4800007947 */ /* 0x000fea000383ffff */
.L_x_1764:
[----:B-1----:R-:W-:-:S04]  /*fc80*/  IMAD.U32 R11, RZ, RZ, UR11 ;  /* 0x0000000bff0b7e24 */ /* 0x002fc8000f8e00ff */
[----:B------:R1:W2:Y:S03]  /*fc90*/  SYNCS.PHASECHK.TRANS64.TRYWAIT P1, [R11+URZ+0x17050], R10 ;  /* 0x0170500a0b0075a7 */ /* 0x0002a6000802017f */
[----:B--2---:R-:W-:Y:S05]  /*fca0*/  @!P1 NANOSLEEP.SYNCS 0x989680 ;  /* 0x009896800000995d */ /* 0x004fea0003900000 */
[----:B------:R-:W2:Y:S02]  /*fcb0*/  @!P1 SYNCS.PHASECHK.TRANS64 P1, [R11+URZ+0x17050], R10 ;  /* 0x0170500a0b0095a7 */ /* 0x000ea4000802007f */
[----:B--2---:R-:W-:Y:S05]  /*fcc0*/  @!P1 BRA `(.L_x_1764) ;  /* 0xfffffffc00ec9947 */ /* 0x004fea000383ffff */
[----:B------:R-:W-:Y:S05]  /*fcd0*/  BRA `(.L_x_1763) ;  /* 0xffffff4800587947 */ /* 0x000fea000383ffff */
.L_x_1772:
[----:B-1----:R-:W-:-:S04]  /*fce0*/  IMAD.U32 R9, RZ, RZ, UR22 ;  /* 0x00000016ff097e24 */ /* 0x002fc8000f8e00ff */
[----:B------:R1:W2:Y:S03]  /*fcf0*/  SYNCS.PHASECHK.TRANS64.TRYWAIT P1, [R9+URZ+0x17030], R8 ;  /* 0x01703008090075a7 */ /* 0x0002a6000802017f */
[----:B--2---:R-:W-:Y:S05]  /*fd00*/  @!P1 NANOSLEEP.SYNCS 0x989680 ;  /* 0x009896800000995d */ /* 0x004fea0003900000 */
[----:B------:R-:W2:Y:S02]  /*fd10*/  @!P1 SYNCS.PHASECHK.TRANS64 P1, [R9+URZ+0x17030], R8 ;  /* 0x01703008090095a7 */ /* 0x000ea4000802007f */
[----:B--2---:R-:W-:Y:S05]  /*fd20*/  @!P1 BRA `(.L_x_1772) ;  /* 0xfffffffc00ec9947 */ /* 0x004fea000383ffff */
[----:B------:R-:W-:Y:S05]  /*fd30*/  BRA `(.L_x_1771) ;  /* 0xffffff7400347947 */ /* 0x000fea000383ffff */
.L_x_1776:
[----:B-1----:R-:W-:-:S04]  /*fd40*/  IMAD.U32 R9, RZ, RZ, UR14 ;  /* 0x0000000eff097e24 */ /* 0x002fc8000f8e00ff */
[----:B------:R1:W2:Y:S03]  /*fd50*/  SYNCS.PHASECHK.TRANS64.TRYWAIT P1, [R9+URZ+0x17050], R8 ;  /* 0x01705008090075a7 */ /* 0x0002a6000802017f */
[----:B--2---:R-:W-:Y:S05]  /*fd60*/  @!P1 NANOSLEEP.SYNCS 0x989680 ;  /* 0x009896800000995d */ /* 0x004fea0003900000 */
[----:B------:R-:W2:Y:S02]  /*fd70*/  @!P1 SYNCS.PHASECHK.TRANS64 P1, [R9+URZ+0x17050], R8 ;  /* 0x01705008090095a7 */ /* 0x000ea4000802007f */
[----:B--2---:R-:W-:Y:S05]  /*fd80*/  @!P1 BRA `(.L_x_1776) ;  /* 0xfffffffc00ec9947 */ /* 0x004fea000383ffff */
[----:B------:R-:W-:Y:S05]  /*fd90*/  BRA `(.L_x_1775) ;  /* 0xffffff74008c7947 */ /* 0x000fea000383ffff */
.L_x_1783:
[----:B-1----:R-:W-:-:S04]  /*fda0*/  IMAD.U32 R5, RZ, RZ, UR16 ;  /* 0x00000010ff057e24 */ /* 0x002fc8000f8e00ff */
[----:B------:R1:W2:Y:S03]  /*fdb0*/  SYNCS.PHASECHK.TRANS64.TRYWAIT P1, [R5+URZ+0x17050], R0 ;  /* 0x01705000050075a7 */ /* 0x0002a6000802017f */
[----:B--2---:R-:W-:Y:S05]  /*fdc0*/  @!P1 NANOSLEEP.SYNCS 0x989680 ;  /* 0x009896800000995d */ /* 0x004fea0003900000 */
[----:B------:R-:W2:Y:S02]  /*fdd0*/  @!P1 SYNCS.PHASECHK.TRANS64 P1, [R5+URZ+0x17050], R0 ;  /* 0x01705000050095a7 */ /* 0x000ea4000802007f */
[----:B--2---:R-:W-:Y:S05]  /*fde0*/  @!P1 BRA `(.L_x_1783) ;  /* 0xfffffffc00ec9947 */ /* 0x004fea000383ffff */
[----:B------:R-:W-:Y:S05]  /*fdf0*/  BRA `(.L_x_1782) ;  /* 0xffffff9400d87947 */ /* 0x000fea000383ffff */
.L_x_1796:
[----:B------:R-:W-:Y:S01]  /*fe00*/  IMAD.MOV.U32 R13, RZ, RZ, R24 ;  /* 0x000000ffff0d7224 */ /* 0x000fe200078e0018 */
[----:B------:R-:W-:Y:S01]  /*fe10*/  MOV R11, 0x1f ;  /* 0x0000001f000b7802 */ /* 0x000fe20000000f00 */
[----:B------:R-:W-:Y:S02]  /*fe20*/  IMAD.MOV.U32 R12, RZ, RZ, RZ ;  /* 0x000000ffff0c7224 */ /* 0x000fe400078e00ff */
[----:B------:R-:W-:-:S07]  /*fe30*/  IMAD.MOV.U32 R15, RZ, RZ, -0x1 ;  /* 0xffffffffff0f7424 */ /* 0x000fce00078e00ff */
[----:B0----5:R-:W-:Y:S05]  /*fe40*/  WARPSYNC.COLLECTIVE R15, `(.L_x_1847) ;  /* 0x000000000f087348 */ /* 0x021fea0003c00000 */
[----:B------:R1:W2:Y:S02]  /*fe50*/  SHFL.IDX P6, R14, R13, R12, R11 ;  /* 0x0000000c0d0e7389 */ /* 0x0002a400000c000b */
[----:B012--5:R-:W-:Y:S01]  /*fe60*/  ENDCOLLECTIVE ;  /* 0x000000000000791b */ /* 0x027fe20003800000 */
.L_x_1847:
[----:B------:R-:W-:Y:S05]  /*fe70*/  BRA `(.L_x_1848) ;  /* 0xffffffcc00ac7947 */ /* 0x000fea000383ffff */
.L_x_1798:
[----:B0-----:R-:W-:-:S04]  /*fe80*/  IMAD.U32 R3, RZ, RZ, UR46 ;  /* 0x0000002eff037e24 */ /* 0x001fc8000f8e00ff */
[----:B------:R0:W1:Y:S03]  /*fe90*/  SYNCS.PHASECHK.TRANS64.TRYWAIT P0, [R3+URZ+0x17080], R10 ;  /* 0x0170800a030075a7 */ /* 0x000066000800017f */
[----:B-1----:R-:W-:Y:S05]  /*fea0*/  @!P0 NANOSLEEP.SYNCS 0x989680 ;  /* 0x009896800000895d */ /* 0x002fea0003900000 */
[----:B------:R-:W1:Y:S02]  /*feb0*/  @!P0 SYNCS.PHASECHK.TRANS64 P0, [R3+URZ+0x17080], R10 ;  /* 0x0170800a030085a7 */ /* 0x000e64000800007f */
[----:B-1----:R-:W-:Y:S05]  /*fec0*/  @!P0 BRA `(.L_x_1798) ;  /* 0xfffffffc00ec8947 */ /* 0x002fea000383ffff */
[----:B------:R-:W-:Y:S05]  /*fed0*/  BRA `(.L_x_1849) ;  /* 0xffffffd000387947 */ /* 0x000fea000383ffff */
.L_x_1799:
        /* <DEDUP_REMOVED lines=8> */
.L_x_1851:
[----:B------:R-:W-:Y:S05]  /*ff60*/  BSYNC B0 ;  /* 0x0000000000007941 */ /* 0x000fea0003800000 */
.L_x_1850:
[----:B------:R-:W-:Y:S01]  /*ff70*/  IMAD.MOV.U32 R13, RZ, RZ, R8 ;  /* 0x000000ffff0d7224 */ /* 0x000fe200078e0008 */
[----:B------:R-:W-:Y:S01]  /*ff80*/  MOV R11, 0x1e1f ;  /* 0x00001e1f000b7802 */ /* 0x000fe20000000f00 */
[----:B------:R-:W-:Y:S01]  /*ff90*/  IMAD.MOV.U32 R12, RZ, RZ, RZ ;  /* 0x000000ffff0c7224 */ /* 0x000fe200078e00ff */
[----:B------:R-:W0:Y:S01]  /*ffa0*/  LDC R21, c[0x0][0x2f4] ;  /* 0x0000bd00ff157b82 */ /* 0x000e220000000800 */
[----:B------:R-:W-:Y:S02]  /*ffb0*/  IMAD.MOV.U32 R15, RZ, RZ, -0x1 ;  /* 0xffffffffff0f7424 */ /* 0x000fe400078e00ff */
[----:B------:R-:W-:Y:S02]  /*ffc0*/  IMAD.MOV.U32 R3, RZ, RZ, R14 ;  /* 0x000000ffff037224 */ /* 0x000fe400078e000e */
[----:B------:R-:W-:-:S07]  /*ffd0*/  VIADD R19, R26, UR46 ;  /* 0x0000002e1a137c36 */ /* 0x000fce0008000000 */
[----:B0-----:R-:W-:Y:S05]  /*ffe0*/  WARPSYNC.COLLECTIVE R15, `(.L_x_1852) ;  /* 0x000000000f087348 */ /* 0x001fea0003c00000 */
[----:B------:R1:W2:Y:S02]  /*fff0*/  SHFL.IDX P6, R14, R13, R12, R11 ;  /* 0x0000000c0d0e7389 */ /* 0x0002a400000c000b */
[----:B012---:R-:W-:Y:S01]  /*10000*/  ENDCOLLECTIVE ;  /* 0x000000000000791b */ /* 0x007fe20003800000 */
.L_x_1852:
        /* <DEDUP_REMOVED lines=8> */
.L_x_1853:
        /* <DEDUP_REMOVED lines=13> */
.L_x_1854:
        /* <DEDUP_REMOVED lines=10> */
.L_x_1802:
[----:B0-----:R-:W-:-:S04]  /*10200*/  MOV R3, UR46 ;  /* 0x0000002e00037c02 */ /* 0x001fc80008000f00 */
[----:B------:R0:W1:Y:S03]  /*10210*/  SYNCS.PHASECHK.TRANS64.TRYWAIT P1, [R3+URZ+0x17040], R10 ;  /* 0x0170400a030075a7 */ /* 0x000066000802017f */
[----:B-1----:R-:W-:Y:S05]  /*10220*/  @!P1 NANOSLEEP.SYNCS 0x989680 ;  /* 0x009896800000995d */ /* 0x002fea0003900000 */
[----:B------:R-:W1:Y:S02]  /*10230*/  @!P1 SYNCS.PHASECHK.TRANS64 P1, [R3+URZ+0x17040], R10 ;  /* 0x0170400a030095a7 */ /* 0x000e64000802007f */
[----:B-1----:R-:W-:Y:S05]  /*10240*/  @!P1 BRA `(.L_x_1802) ;  /* 0xfffffffc00ec9947 */ /* 0x002fea000383ffff */
[----:B------:R-:W-:Y:S05]  /*10250*/  BRA `(.L_x_1856) ;  /* 0xffffffd000747947 */ /* 0x000fea000383ffff */
.L_x_1803:
        /* <DEDUP_REMOVED lines=8> */
.L_x_1858:
[----:B------:R-:W-:Y:S05]  /*102e0*/  BSYNC B0 ;  /* 0x0000000000007941 */ /* 0x000fea0003800000 */
.L_x_1857:
        /* <DEDUP_REMOVED lines=8> */
.L_x_1859:
[----:B------:R-:W-:Y:S02]  /*10370*/  IMAD.MOV.U32 R13, RZ, RZ, R4 ;  /* 0x000000ffff0d7224 */ /* 0x000fe400078e0004 */
[----:B------:R-:W-:Y:S01]  /*10380*/  IMAD.MOV.U32 R12, RZ, RZ, 0x1 ;  /* 0x00000001ff0c7424 */ /* 0x000fe200078e00ff */
[----:B------:R-:W-:-:S04]  /*10390*/  @P0 IADD3 R14, P1, R6, R14, RZ ;  /* 0x0000000e060e0210 */ /* 0x000fc80007f3e0ff */
[----:B------:R-:W-:Y:S01]  /*103a0*/  @P0 IADD3.X R3, RZ, R2, RZ, P1, !PT ;  /* 0x00000002ff030210 */ /* 0x000fe20000ffe4ff */
[----:B------:R-:W-:-:S08]  /*103b0*/  @P0 IMAD.MOV.U32 R2, RZ, RZ, R14 ;  /* 0x000000ffff020224 */ /* 0x000fd000078e000e */
[----:B------:R-:W-:Y:S05]  /*103c0*/  WARPSYNC.COLLECTIVE R15, `(.L_x_1860) ;  /* 0x000000000f087348 */ /* 0x000fea0003c00000 */
[----:B------:R0:W1:Y:S02]  /*103d0*/  SHFL.IDX P6, R14, R13, R12, R11 ;  /* 0x0000000c0d0e7389 */ /* 0x00006400000c000b */
[----:B01----:R-:W-:Y:S01]  /*103e0*/  ENDCOLLECTIVE ;  /* 0x000000000000791b */ /* 0x003fe20003800000 */
.L_x_1860:
        /* <DEDUP_REMOVED lines=11> */
.L_x_1861:
[----:B------:R-:W-:Y:S05]  /*104a0*/  BRA `(.L_x_1862) ;  /* 0xffffffd0007c7947 */ /* 0x000fea000383ffff */
.L_x_1806:
[----:B------:R-:W-:Y:S02]  /*104b0*/  IMAD.MOV.U32 R13, RZ, RZ, R4 ;  /* 0x000000ffff0d7224 */ /* 0x000fe400078e0004 */
[----:B------:R-:W-:Y:S02]  /*104c0*/  IMAD.MOV.U32 R12, RZ, RZ, RZ ;  /* 0x000000ffff0c7224 */ /* 0x000fe400078e00ff */
[----:B------:R-:W-:Y:S02]  /*104d0*/  IMAD.MOV.U32 R11, RZ, RZ, 0x1e1f ;  /* 0x00001e1fff0b7424 */ /* 0x000fe400078e00ff */
[----:B------:R-:W-:Y:S02]  /*104e0*/  IMAD.MOV.U32 R15, RZ, RZ, -0x1 ;  /* 0xffffffffff0f7424 */ /* 0x000fe400078e00ff */
[----:B------:R-:W-:-:S07]  /*104f0*/  IMAD.U32 R10, RZ, RZ, UR48 ;  /* 0x00000030ff0a7e24 */ /* 0x000fce000f8e00ff */
[----:B------:R-:W-:Y:S05]  /*10500*/  WARPSYNC.COLLECTIVE R15, `(.L_x_1863) ;  /* 0x000000000f087348 */ /* 0x000fea0003c00000 */
[----:B------:R0:W1:Y:S02]  /*10510*/  SHFL.IDX P6, R14, R13, R12, R11 ;  /* 0x0000000c0d0e7389 */ /* 0x00006400000c000b */
[----:B01----:R-:W-:Y:S01]  /*10520*/  ENDCOLLECTIVE ;  /* 0x000000000000791b */ /* 0x003fe20003800000 */
.L_x_1863:
[----:B------:R-:W-:Y:S02]  /*10530*/  IMAD R7, R10, 0xc0, R27 ;  /* 0x000000c00a077824 */ /* 0x000fe400078e021b */
[----:B------:R-:W-:Y:S01]  /*10540*/  IMAD.MOV.U32 R13, RZ, RZ, R0 ;  /* 0x000000ffff0d7224 */ /* 0x000fe200078e0000 */
[----:B------:R-:W-:-:S07]  /*10550*/  MOV R2, R14 ;  /* 0x0000000e00027202 */ /* 0x000fce0000000f00 */
[----:B------:R-:W-:Y:S05]  /*10560*/  WARPSYNC.COLLECTIVE R15, `(.L_x_1864) ;  /* 0x000000000f087348 */ /* 0x000fea0003c00000 */
[----:B------:R0:W1:Y:S02]  /*10570*/  SHFL.IDX P6, R14, R13, R12, R11 ;  /* 0x0000000c0d0e7389 */ /* 0x00006400000c000b */
[----:B01----:R-:W-:Y:S01]  /*10580*/  ENDCOLLECTIVE ;  /* 0x000000000000791b */ /* 0x003fe20003800000 */
.L_x_1864:
[----:B------:R-:W-:Y:S02]  /*10590*/  ULDC UR4, c[0x0][0x288] ;  /* 0x0000a20000047ab9 */ /* 0x000fe40000000800 */
[----:B------:R-:W-:-:S05]  /*105a0*/  IMAD R8, R8, UR4, RZ ;  /* 0x0000000408087c24 */ /* 0x000fca000f8e02ff */
        /* <DEDUP_REMOVED lines=9> */
.L_x_1865:
        /* <DEDUP_REMOVED lines=11> */
.L_x_1866:
        /* <DEDUP_REMOVED lines=10> */
.L_x_1867:
        /* <DEDUP_REMOVED lines=8> */
[----:B------:R-:W-:-:S07]  /*10810*/  IMAD.MOV.U32 R6, RZ, RZ, R14 ;  /* 0x000000ffff067224 */ /* 0x000fce00078e000e */
[----:B0-----:R-:W-:Y:S05]  /*10820*/  WARPSYNC.COLLECTIVE R15, `(.L_x_1868) ;  /* 0x000000000f087348 */ /* 0x001fea0003c00000 */
[----:B------:R1:W2:Y:S02]  /*10830*/  SHFL.IDX P6, R14, R13, R12, R11 ;  /* 0x0000000c0d0e7389 */ /* 0x0002a400000c000b */
[----:B012---:R-:W-:Y:S01]  /*10840*/  ENDCOLLECTIVE ;  /* 0x000000000000791b */ /* 0x007fe20003800000 */
.L_x_1868:
[----:B------:R-:W-:Y:S05]  /*10850*/  BRA `(.L_x_1869) ;  /* 0xffffffd400d47947 */ /* 0x000fea000383ffff */
.L_x_1809:
[----:B0-2---:R-:W-:-:S04]  /*10860*/  IMAD.U32 R3, RZ, RZ, UR46 ;  /* 0x0000002eff037e24 */ /* 0x005fc8000f8e00ff */
[----:B------:R0:W2:Y:S03]  /*10870*/  SYNCS.PHASECHK.TRANS64.TRYWAIT P1, [R3+URZ+0x17020], R0 ;  /* 0x01702000030075a7 */ /* 0x0000a6000802017f */
[----:B--2---:R-:W-:Y:S05]  /*10880*/  @!P1 NANOSLEEP.SYNCS 0x989680 ;  /* 0x009896800000995d */ /* 0x004fea0003900000 */
[----:B------:R-:W2:Y:S02]  /*10890*/  @!P1 SYNCS.PHASECHK.TRANS64 P1, [R3+URZ+0x17020], R0 ;  /* 0x01702000030095a7 */ /* 0x000ea4000802007f */
[----:B--2---:R-:W-:Y:S05]  /*108a0*/  @!P1 BRA `(.L_x_1809) ;  /* 0xfffffffc00ec9947 */ /* 0x004fea000383ffff */
[----:B------:R-:W-:Y:S05]  /*108b0*/  BRA `(.L_x_1870) ;  /* 0xffffffd8001c7947 */ /* 0x000fea000383ffff */
.L_x_1812:
[----:B0-----:R0:W2:Y:S02]  /*108c0*/  SYNCS.PHASECHK.TRANS64.TRYWAIT P1, [R6+URZ+0x17080], R17 ;  /* 0x01708011060075a7 */ /* 0x0010a4000802017f */
[----:B--2---:R-:W-:Y:S05]  /*108d0*/  @!P1 NANOSLEEP.SYNCS 0x989680 ;  /* 0x009896800000995d */ /* 0x004fea0003900000 */
[----:B------:R-:W2:Y:S02]  /*108e0*/  @!P1 SYNCS.PHASECHK.TRANS64 P1, [R6+URZ+0x17080], R17 ;  /* 0x01708011060095a7 */ /* 0x000ea4000802007f */
[----:B--2---:R-:W-:Y:S05]  /*108f0*/  @!P1 BRA `(.L_x_1812) ;  /* 0xfffffffc00f09947 */ /* 0x004fea000383ffff */
[----:B------:R-:W-:Y:S05]  /*10900*/  BRA `(.L_x_1871) ;  /* 0xffffffd800d87947 */ /* 0x000fea000383ffff */
.L_x_1813:
        /* <DEDUP_REMOVED lines=8> */
.L_x_1873:
[----:B------:R-:W-:Y:S05]  /*10990*/  BSYNC B0 ;  /* 0x0000000000007941 */ /* 0x000fea0003800000 */
.L_x_1872:
        /* <DEDUP_REMOVED lines=8> */
.L_x_1874:
[----:B------:R-:W-:Y:S01]  /*10a20*/  IMAD.MOV.U32 R13, RZ, RZ, R27 ;  /* 0x000000ffff0d7224 */ /* 0x000fe200078e001b */
[----:B------:R-:W-:Y:S01]  /*10a30*/  MOV R12, 0x1 ;  /* 0x00000001000c7802 */ /* 0x000fe20000000f00 */
[----:B------:R-:W-:-:S07]  /*10a40*/  IMAD.MOV.U32 R2, RZ, RZ, R14 ;  /* 0x000000ffff027224 */ /* 0x000fce00078e000e */
[----:B------:R-:W-:Y:S05]  /*10a50*/  WARPSYNC.COLLECTIVE R15, `(.L_x_1875) ;  /* 0x000000000f087348 */ /* 0x000fea0003c00000 */
[----:B------:R0:W1:Y:S02]  /*10a60*/  SHFL.IDX P6, R14, R13, R12, R11 ;  /* 0x0000000c0d0e7389 */ /* 0x00006400000c000b */
[----:B01----:R-:W-:Y:S01]  /*10a70*/  ENDCOLLECTIVE ;  /* 0x000000000000791b */ /* 0x003fe20003800000 */
.L_x_1875:
        /* <DEDUP_REMOVED lines=14> */
.L_x_1876:
[----:B------:R-:W-:Y:S01]  /*10b60*/  IMAD.MOV.U32 R2, RZ, RZ, R14 ;  /* 0x000000ffff027224 */ /* 0x000fe200078e000e */
[----:B------:R-:W-:Y:S06]  /*10b70*/  BRA `(.L_x_1877) ;  /* 0xffffffd800f47947 */ /* 0x000fec000383ffff */
.L_x_1816:
[----:B---3--:R3:W4:Y:S02]  /*10b80*/  SYNCS.PHASECHK.TRANS64.TRYWAIT P1, [R6+URZ+0x17040], R17 ;  /* 0x01704011060075a7 */ /* 0x008724000802017f */
[----:B----4-:R-:W-:Y:S05]  /*10b90*/  @!P1 NANOSLEEP.SYNCS 0x989680 ;  /* 0x009896800000995d */ /* 0x010fea0003900000 */
[----:B------:R-:W4:Y:S02]  /*10ba0*/  @!P1 SYNCS.PHASECHK.TRANS64 P1, [R6+URZ+0x17040], R17 ;  /* 0x01704011060095a7 */ /* 0x000f24000802007f */
[----:B----4-:R-:W-:Y:S05]  /*10bb0*/  @!P1 BRA `(.L_x_1816) ;  /* 0xfffffffc00f09947 */ /* 0x010fea000383ffff */
[----:B------:R-:W-:Y:S05]  /*10bc0*/  BRA `(.L_x_1878) ;  /* 0xffffffdc00487947 */ /* 0x000fea000383ffff */
.L_x_1817:
        /* <DEDUP_REMOVED lines=8> */
.L_x_1880:
[----:B------:R-:W-:Y:S05]  /*10c50*/  BSYNC B0 ;  /* 0x0000000000007941 */ /* 0x000fea0003800000 */
.L_x_1879:
        /* <DEDUP_REMOVED lines=9> */
.L_x_1881:
[----:B------:R-:W-:Y:S02]  /*10cf0*/  VIADD R9, R9, UR46 ;  /* 0x0000002e09097c36 */ /* 0x000fe40008000000 */
[----:B------:R-:W-:Y:S02]  /*10d00*/  IMAD.MOV.U32 R13, RZ, RZ, R10 ;  /* 0x000000ffff0d7224 */ /* 0x000fe400078e000a */
[----:B------:R-:W-:Y:S01]  /*10d10*/  IMAD.MOV.U32 R12, RZ, RZ, 0x1 ;  /* 0x00000001ff0c7424 */ /* 0x000fe200078e00ff */
[----:B------:R-:W-:-:S13]  /*10d20*/  IADD3 R2, P1, R24, R14, RZ ;  /* 0x0000000e18027210 */ /* 0x000fda0007f3e0ff */
[----:B------:R-:W-:Y:S05]  /*10d30*/  WARPSYNC.COLLECTIVE R15, `(.L_x_1882) ;  /* 0x000000000f087348 */ /* 0x000fea0003c00000 */
[----:B------:R0:W1:Y:S02]  /*10d40*/  SHFL.IDX P6, R14, R13, R12, R11 ;  /* 0x0000000c0d0e7389 */ /* 0x00006400000c000b */
[----:B01----:R-:W-:Y:S01]  /*10d50*/  ENDCOLLECTIVE ;  /* 0x000000000000791b */ /* 0x003fe20003800000 */
.L_x_1882:
        /* <DEDUP_REMOVED lines=12> */
.L_x_1883:
[----:B------:R-:W-:Y:S05]  /*10e20*/  BRA `(.L_x_1884) ;  /* 0xffffffdc00507947 */ /* 0x000fea000383ffff */
.L_x_1820:
[----:B0-----:R0:W1:Y:S02]  /*10e30*/  SYNCS.PHASECHK.TRANS64.TRYWAIT P2, [R2+URZ+0x17070], R3 ;  /* 0x01707003020075a7 */ /* 0x001064000804017f */
[----:B-1----:R-:W-:Y:S05]  /*10e40*/  @!P2 NANOSLEEP.SYNCS 0x989680 ;  /* 0x009896800000a95d */ /* 0x002fea0003900000 */
[----:B------:R-:W1:Y:S02]  /*10e50*/  @!P2 SYNCS.PHASECHK.TRANS64 P2, [R2+URZ+0x17070], R3 ;  /* 0x017070030200a5a7 */ /* 0x000e64000804007f */
[----:B-1----:R-:W-:Y:S05]  /*10e60*/  @!P2 BRA `(.L_x_1820) ;  /* 0xfffffffc00f0a947 */ /* 0x002fea000383ffff */
[----:B------:R-:W-:Y:S05]  /*10e70*/  BRA `(.L_x_1885) ;  /* 0xffffffdc00b07947 */ /* 0x000fea000383ffff */
.L_x_1822:
[----:B0-----:R0:W1:Y:S02]  /*10e80*/  SYNCS.PHASECHK.TRANS64.TRYWAIT P2, [R2+URZ+0x17060], R3 ;  /* 0x01706003020075a7 */ /* 0x001064000804017f */
[----:B-1----:R-:W-:Y:S05]  /*10e90*/  @!P2 NANOSLEEP.SYNCS 0x989680 ;  /* 0x009896800000a95d */ /* 0x002fea0003900000 */
[----:B------:R-:W1:Y:S02]  /*10ea0*/  @!P2 SYNCS.PHASECHK.TRANS64 P2, [R2+URZ+0x17060], R3 ;  /* 0x017060030200a5a7 */ /* 0x000e64000804007f */
[----:B-1----:R-:W-:Y:S05]  /*10eb0*/  @!P2 BRA `(.L_x_1822) ;  /* 0xfffffffc00f0a947 */ /* 0x002fea000383ffff */
[----:B------:R-:W-:Y:S05]  /*10ec0*/  BRA `(.L_x_1886) ;  /* 0xffffffdc00c07947 */ /* 0x000fea000383ffff */
.L_x_1829:
[----:B0-----:R0:W2:Y:S02]  /*10ed0*/  SYNCS.PHASECHK.TRANS64.TRYWAIT P0, [R2+URZ+0x17070], R3 ;  /* 0x01707003020075a7 */ /* 0x0010a4000800017f */
[----:B--2---:R-:W-:Y:S05]  /*10ee0*/  @!P0 NANOSLEEP.SYNCS 0x989680 ;  /* 0x009896800000895d */ /* 0x004fea0003900000 */
[----:B------:R-:W2:Y:S02]  /*10ef0*/  @!P0 SYNCS.PHASECHK.TRANS64 P0, [R2+URZ+0x17070], R3 ;  /* 0x01707003020085a7 */ /* 0x000ea4000800007f */
[----:B--2---:R-:W-:Y:S05]  /*10f00*/  @!P0 BRA `(.L_x_1829) ;  /* 0xfffffffc00f08947 */ /* 0x004fea000383ffff */
[----:B------:R-:W-:Y:S05]  /*10f10*/  BRA `(.L_x_1887) ;  /* 0xffffffe000f47947 */ /* 0x000fea000383ffff */
.L_x_1831:
[----:B0-----:R0:W2:Y:S02]  /*10f20*/  SYNCS.PHASECHK.TRANS64.TRYWAIT P0, [R2+URZ+0x17060], R3 ;  /* 0x01706003020075a7 */ /* 0x0010a4000800017f */
[----:B--2---:R-:W-:Y:S05]  /*10f30*/  @!P0 NANOSLEEP.SYNCS 0x989680 ;  /* 0x009896800000895d */ /* 0x004fea0003900000 */
[----:B------:R-:W2:Y:S02]  /*10f40*/  @!P0 SYNCS.PHASECHK.TRANS64 P0, [R2+URZ+0x17060], R3 ;  /* 0x01706003020085a7 */ /* 0x000ea4000800007f */
[----:B--2---:R-:W-:Y:S05]  /*10f50*/  @!P0 BRA `(.L_x_1831) ;  /* 0xfffffffc00f08947 */ /* 0x004fea000383ffff */
[----:B------:R-:W-:Y:S05]  /*10f60*/  BRA `(.L_x_1888) ;  /* 0xffffffe400107947 */ /* 0x000fea000383ffff */
.L_x_1834:
[----:B0-----:R0:W1:Y:S02]  /*10f70*/  SYNCS.PHASECHK.TRANS64.TRYWAIT P0, [R7+URZ+0x17020], R2 ;  /* 0x01702002070075a7 */ /* 0x001064000800017f */
[----:B-1----:R-:W-:Y:S05]  /*10f80*/  @!P0 NANOSLEEP.SYNCS 0x989680 ;  /* 0x009896800000895d */ /* 0x002fea0003900000 */
[----:B------:R-:W1:Y:S02]  /*10f90*/  @!P0 SYNCS.PHASECHK.TRANS64 P0, [R7+URZ+0x17020], R2 ;  /* 0x01702002070085a7 */ /* 0x000e64000800007f */
[----:B-1----:R-:W-:Y:S05]  /*10fa0*/  @!P0 BRA `(.L_x_1834) ;  /* 0xfffffffc00f08947 */ /* 0x002fea000383ffff */
[----:B------:R-:W-:Y:S05]  /*10fb0*/  BRA `(.L_x_1889) ;  /* 0xffffffe800287947 */ /* 0x000fea000383ffff */
.L_x_1836:
[----:B0-----:R0:W1:Y:S02]  /*10fc0*/  SYNCS.PHASECHK.TRANS64.TRYWAIT P1, [R5+URZ+0x17040], R2 ;  /* 0x01704002050075a7 */ /* 0x001064000802017f */
[----:B-1----:R-:W-:Y:S05]  /*10fd0*/  @!P1 NANOSLEEP.SYNCS 0x989680 ;  /* 0x009896800000995d */ /* 0x002fea0003900000 */
[----:B------:R-:W1:Y:S02]  /*10fe0*/  @!P1 SYNCS.PHASECHK.TRANS64 P1, [R5+URZ+0x17040], R2 ;  /* 0x01704002050095a7 */ /* 0x000e64000802007f */
[----:B-1----:R-:W-:Y:S05]  /*10ff0*/  @!P1 BRA `(.L_x_1836) ;  /* 0xfffffffc00f09947 */ /* 0x002fea000383ffff */
[----:B------:R-:W-:Y:S05]  /*11000*/  BRA `(.L_x_1890) ;  /* 0xffffffe800647947 */ /* 0x000fea000383ffff */
.L_x_1838:
[----:B-1----:R1:W2:Y:S02]  /*11010*/  SYNCS.PHASECHK.TRANS64.TRYWAIT P1, [R7+URZ+0x17040], R0 ;  /* 0x01704000070075a7 */ /* 0x0022a4000802017f */
[----:B--2---:R-:W-:Y:S05]  /*11020*/  @!P1 NANOSLEEP.SYNCS 0x989680 ;  /* 0x009896800000995d */ /* 0x004fea0003900000 */
[----:B------:R-:W2:Y:S02]  /*11030*/  @!P1 SYNCS.PHASECHK.TRANS64 P1, [R7+URZ+0x17040], R0 ;  /* 0x01704000070095a7 */ /* 0x000ea4000802007f */
[----:B--2---:R-:W-:Y:S05]  /*11040*/  @!P1 BRA `(.L_x_1838) ;  /* 0xfffffffc00f09947 */ /* 0x004fea000383ffff */
[----:B------:R-:W-:Y:S05]  /*11050*/  BRA `(.L_x_1891) ;  /* 0xffffffe800707947 */ /* 0x000fea000383ffff */
.L_x_1840:
[----:B--2---:R2:W3:Y:S02]  /*11060*/  SYNCS.PHASECHK.TRANS64.TRYWAIT P1, [R5+URZ+0x17060], R2 ;  /* 0x01706002050075a7 */ /* 0x0044e4000802017f */
[----:B---3--:R-:W-:Y:S05]  /*11070*/  @!P1 NANOSLEEP.SYNCS 0x989680 ;  /* 0x009896800000995d */ /* 0x008fea0003900000 */
[----:B------:R-:W3:Y:S02]  /*11080*/  @!P1 SYNCS.PHASECHK.TRANS64 P1, [R5+URZ+0x17060], R2 ;  /* 0x01706002050095a7 */ /* 0x000ee4000802007f */
[----:B---3--:R-:W-:Y:S05]  /*11090*/  @!P1 BRA `(.L_x_1840) ;  /* 0xfffffffc00f09947 */ /* 0x008fea000383ffff */
[----:B------:R-:W-:Y:S05]  /*110a0*/  BRA `(.L_x_1892) ;  /* 0xffffffe8006c7947 */ /* 0x000fea000383ffff */
.L_x_1842:
[----:B---3--:R3:W4:Y:S02]  /*110b0*/  SYNCS.PHASECHK.TRANS64.TRYWAIT P1, [R7+URZ+0x17060], R0 ;  /* 0x01706000070075a7 */ /* 0x008724000802017f */
[----:B----4-:R-:W-:Y:S05]  /*110c0*/  @!P1 NANOSLEEP.SYNCS 0x989680 ;  /* 0x009896800000995d */ /* 0x010fea0003900000 */
[----:B------:R-:W4:Y:S02]  /*110d0*/  @!P1 SYNCS.PHASECHK.TRANS64 P1, [R7+URZ+0x17060], R0 ;  /* 0x01706000070095a7 */ /* 0x000f24000802007f */
[----:B----4-:R-:W-:Y:S05]  /*110e0*/  @!P1 BRA `(.L_x_1842) ;  /* 0xfffffffc00f09947 */ /* 0x010fea000383ffff */
[----:B------:R-:W-:Y:S05]  /*110f0*/  BRA `(.L_x_1893) ;  /* 0xffffffe800687947 */ /* 0x000fea000383ffff */
.L_x_1844:
[----:B----4-:R4:W0:Y:S02]  /*11100*/  SYNCS.PHASECHK.TRANS64.TRYWAIT P1, [R5+URZ+0x17080], R2 ;  /* 0x01708002050075a7 */ /* 0x010824000802017f */
[----:B0-----:R-:W-:Y:S05]  /*11110*/  @!P1 NANOSLEEP.SYNCS 0x989680 ;  /* 0x009896800000995d */ /* 0x001fea0003900000 */
[----:B------:R-:W0:Y:S02]  /*11120*/  @!P1 SYNCS.PHASECHK.TRANS64 P1, [R5+URZ+0x17080], R2 ;  /* 0x01708002050095a7 */ /* 0x000e24000802007f */
[----:B0-----:R-:W-:Y:S05]  /*11130*/  @!P1 BRA `(.L_x_1844) ;  /* 0xfffffffc00f09947 */ /* 0x001fea000383ffff */
[----:B------:R-:W-:Y:S05]  /*11140*/  BRA `(.L_x_1894) ;  /* 0xffffffe800647947 */ /* 0x000fea000383ffff */
.L_x_1895:
        /* <DEDUP_REMOVED lines=11> */
.L_x_2543:


//--------------------- .text._ZN7cutlass13device_kernelIN5flash11enable_sm90INS1_16FlashAttnFwdSm90INS1_25CollectiveMainloopFwdSm90ILi2EN4cute5tupleIJNS5_1CILi1EEES8_S8_EEENS6_IJNS7_ILi192EEENS7_ILi128EEENS7_ILi96EEEEEELi96ENS_12float_e4m3_tEfNS_4arch4Sm90ELb1ELb0ELb1ELb1ELb1ELb0ELb0ELb1ELb1ELb1ELb1ELb0EEENS1_21CollectiveEpilogueFwdINS6_IJSA_SC_SB_EEES9_NS_10bfloat16_tESG_Li384ELb1ELb1ELb1ELb1EEENS1_36VarlenDynamicPersistentTileSchedulerILi192ELi128ELi384ELi128ELb1ELb1ELb1ELb1ELb1ELb1EEEEEEEEEvNT_6ParamsE --------------------------
	.section	.text._ZN7cutlass13device_kernelIN5flash11enable_sm90INS1_16FlashAttnFwdSm90INS1_25CollectiveMainloopFwdSm90ILi2EN4cute5tupleIJNS5_1CILi1EEES8_S8_EEENS6_IJNS7_ILi192EEENS7_ILi128EEENS7_ILi96EEEEEELi96ENS_12float_e4m3_tEfNS_4arch4Sm90ELb1ELb0ELb1ELb1ELb1ELb0ELb0ELb1ELb1ELb1ELb1ELb0EEENS1_21CollectiveEpilogueFwdINS6_IJSA_SC_SB_EEES9_NS_10bfloat16_tESG_Li384ELb1ELb1ELb1ELb1EEENS1_36VarlenDynamicPersistentTileSchedulerILi192ELi128ELi384ELi128ELb1ELb1ELb1ELb1ELb1ELb1EEEEEEEEEvNT_6ParamsE,"ax",@progbits
	.align	128
.text._ZN7cutlass13device_kernelIN5flash11enable_sm90INS1_16FlashAttnFwdSm90INS1_25CollectiveMainloopFwdSm90ILi2EN4cute5tupleIJNS5_1CILi1EEES8_S8_EEENS6_IJNS7_ILi192EEENS7_ILi128EEENS7_ILi96EEEEEELi96ENS_12float_e4m3_tEfNS_4arch4Sm90ELb1ELb0ELb1ELb1ELb1ELb0ELb0ELb1ELb1ELb1ELb1ELb0EEENS1_21CollectiveEpilogueFwdINS6_IJSA_SC_SB_EEES9_NS_10bfloat16_tESG_Li384ELb1ELb1ELb1ELb1EEENS1_36VarlenDynamicPersistentTileSchedulerILi192ELi128ELi384ELi128ELb1ELb1ELb1ELb1ELb1ELb1EEEEEEEEEvNT_6ParamsE:
        .type           _ZN7cutlass13device_kernelIN5flash11enable_sm90INS1_16FlashAttnFwdSm90INS1_25CollectiveMainloopFwdSm90ILi2EN4cute5tupleIJNS5_1CILi1EEES8_S8_EEENS6_IJNS7_ILi192EEENS7_ILi128EEENS7_ILi96EEEEEELi96ENS_12float_e4m3_tEfNS_4arch4Sm90ELb1ELb0ELb1ELb1ELb1ELb0ELb0ELb1ELb1ELb1ELb1ELb0EEENS1_21CollectiveEpilogueFwdINS6_IJSA_SC_SB_EEES9_NS_10bfloat16_tESG_Li384ELb1ELb1ELb1ELb1EEENS1_36VarlenDynamicPersistentTileSchedulerILi192ELi128ELi384ELi128ELb1ELb1ELb1ELb1ELb1ELb1EEEEEEEEEvNT_6ParamsE,@function
        .size           _ZN7cutlass13device_kernelIN5flash11enable_sm90INS1_16FlashAttnFwdSm90INS1_25CollectiveMainloopFwdSm90ILi2EN4cute5tupleIJNS5_1CILi1EEES8_S8_EEENS6_IJNS7_ILi192EEENS7_ILi128EEENS7_ILi96EEEEEELi96ENS_12float_e4m3_tEfNS_4arch4Sm90ELb1ELb0ELb1ELb1ELb1ELb0ELb0ELb1ELb1ELb1ELb1ELb0EEENS1_21CollectiveEpilogueFwdINS6_IJSA_SC_SB_EEES9_NS_10bfloat16_tESG_Li384ELb1ELb1ELb1ELb1EEENS1_36VarlenDynamicPersistentTileSchedulerILi192ELi128ELi384ELi128ELb1ELb1ELb1ELb1ELb1ELb1EEEEEEEEEvNT_6ParamsE,(.L_x_2544 - _ZN7cutlass13device_kernelIN5flash11enable_sm90INS1_16FlashAttnFwdSm90INS1_25CollectiveMainloopFwdSm90ILi2EN4cute5tupleIJNS5_1CILi1EEES8_S8_EEENS6_IJNS7_ILi192EEENS7_ILi128EEENS7_ILi96EEEEEELi96ENS_12float_e4m3_tEfNS_4arch4Sm90ELb1ELb0ELb1ELb1ELb1ELb0ELb0ELb1ELb1ELb1ELb1ELb0EEENS1_21CollectiveEpilogueFwdINS6_IJSA_SC_SB_EEES9_NS_10bfloat16_tESG_Li384ELb1ELb1ELb1ELb1EEENS1_36VarlenDynamicPersistentTileSchedulerILi192ELi128ELi384ELi128ELb1ELb1ELb1ELb1ELb1ELb1EEEEEEEEEvNT_6ParamsE)
        .other          _ZN7cutlass13device_kernelIN5flash11enable_sm90INS1_16FlashAttnFwdSm90INS1_25CollectiveMainloopFwdSm90ILi2EN4cute5tupleIJNS5_1CILi1EEES8_S8_EEENS6_IJNS7_ILi192EEENS7_ILi128EEENS7_ILi96EEEEEELi96ENS_12float_e4m3_tEfNS_4arch4Sm90ELb1ELb0ELb1ELb1ELb1ELb0ELb0ELb1ELb1ELb1ELb1ELb0EEENS1_21CollectiveEpilogueFwdINS6_IJSA_SC_SB_EEES9_NS_10bfloat16_tESG_Li384ELb1ELb1ELb1ELb1EEENS1_36VarlenDynamicPersistentTileSchedulerILi192ELi128ELi384ELi128ELb1ELb1ELb1ELb1ELb1ELb1EEEEEEEEEvNT_6ParamsE,@"STO_CUDA_ENTRY STV_DEFAULT"
_ZN7cutlass13device_kernelIN5flash11enable_sm90INS1_16FlashAttnFwdSm90INS1_25CollectiveMainloopFwdSm90ILi2EN4cute5tupleIJNS5_1CILi1EEES8_S8_EEENS6_IJNS7_ILi192EEENS7_ILi128EEENS7_ILi96EEEEEELi96ENS_12float_e4m3_tEfNS_4arch4Sm90ELb1ELb0ELb1ELb1ELb1ELb0ELb0ELb1ELb1ELb1ELb1ELb0EEENS1_21CollectiveEpilogueFwdINS6_IJSA_SC_SB_EEES9_NS_10bfloat16_tESG_Li384ELb1ELb1ELb1ELb1EEENS1_36VarlenDynamicPersistentTileSchedulerILi192ELi128ELi384ELi128ELb1ELb1ELb1ELb1ELb1ELb1EEEEEEEEEvNT_6ParamsE:
        /* <DEDUP_REMOVED lines=45> */
.L_x_1896:
        /* <DEDUP_REMOVED lines=22> */
.L_x_1897:
        /* <DEDUP_REMOVED lines=18> */
.L_x_1898:
        /* <DEDUP_REMOVED lines=22> */
.L_x_1899:
        /* <DEDUP_REMOVED lines=24> */
.L_x_1900:
        /* <DEDUP_REMOVED lines=8> */
.L_x_1902:
        /* <DEDUP_REMOVED lines=68> */
[----:B------:R-:W-:Y:S01]  /*0cf0*/  VIADD R3, R16, 0x18 ;  /* 0x0000001810037836 */ /* 0x000fe20000000000 */
[----:B------:R-:W-:Y:S01]  /*0d00*/  LOP3.LUT R2, R2, 0x1ffffffe, RZ, 0xc0, !PT ;  /* 0x1ffffffe02027812 */ /* 0x000fe200078ec0ff */
[C---:B------:R-:W-:Y:S01]  /*0d10*/  VIADD R157, R16.reuse, 0x28 ;  /* 0x00000028109d7836 */ /* 0x040fe20000000000 */
[----:B------:R-:W-:Y:S01]  /*0d20*/  SHF.R.S32.HI R0, RZ, 0x1f, R22 ;  /* 0x0000001fff007819 */ /* 0x000fe20000011416 */
[----:B------:R-:W-:Y:S01]  /*0d30*/  VIADD R0, R16, 0x20 ;  /* 0x0000002010007836 */ /* 0x000fe20000000000 */
[----:B------:R-:W-:Y:S01]  /*0d40*/  SHF.R.S32.HI R7, RZ, 0x1f, R6 ;  /* 0x0000001fff077819 */ /* 0x000fe20000011406 */
[----:B------:R-:W-:-:S02]  /*0d50*/  IMAD.IADD R2, R4, 0x1, -R2 ;  /* 0x0000000104027824 */ /* 0x000fc400078e0a02 */
[C---:B------:R-:W-:Y:S02]  /*0d60*/  VIADD R4, R16.reuse, 0x10 ;  /* 0x0000001010047836 */ /* 0x040fe40000000000 */
[C---:B------:R-:W-:Y:S02]  /*0d70*/  VIADD R156, R16.reuse, 0x30 ;  /* 0x00000030109c7836 */ /* 0x040fe40000000000 */
        /* <DEDUP_REMOVED lines=13> */
[----:B------:R-:W-:Y:S02]  /*0e50*/  SHF.R.S32.HI R4, RZ, 0x1f, R153 ;  /* 0x0000001fff047819 */ /* 0x000fe40000011499 */
[----:B------:R-:W-:Y:S02]  /*0e60*/  SHF.R.S32.HI R3, RZ, 0x1f, R152 ;  /* 0x0000001fff037819 */ /* 0x000fe40000011498 */
[----:B-1----:R-:W-:-:S07]  /*0e70*/  SHF.R.S32.HI R0, RZ, 0x1f, R23 ;  /* 0x0000001fff007819 */ /* 0x002fce0000011417 */
.L_x_1958:
[----:B012-4-:R-:W0:Y:S01]  /*0e80*/  LDC.64 R2, c[0x0][0xc88] ;  /* 0x00032200ff027b82 */ /* 0x017e220000000a00 */
[----:B------:R-:W-:Y:S01]  /*0e90*/  ULDC.64 UR8, c[0x0][0xa28] ;  /* 0x00028a0000087ab9 */ /* 0x000fe20000000a00 */
[----:B------:R-:W-:Y:S01]  /*0ea0*/  ULDC.64 UR10, c[0x0][0xa18] ;  /* 0x00028600000a7ab9 */ /* 0x000fe20000000a00 */
[----:B------:R-:W-:Y:S01]  /*0eb0*/  ULDC UR4, c[0x0][0x424] ;  /* 0x0001090000047ab9 */ /* 0x000fe20000000800 */
[----:B------:R-:W-:Y:S01]  /*0ec0*/  ULDC UR7, c[0x0][0x2f0] ;  /* 0x0000bc0000077ab9 */ /* 0x000fe20000000800 */
[----:B0-----:R-:W-:-:S06]  /*0ed0*/  IMAD.WIDE R2, R39, 0x4, R2 ;  /* 0x0000000427027825 */ /* 0x001fcc00078e0202 */
        /* <DEDUP_REMOVED lines=18> */
[----:B------:R-:W2:Y:S01]  /*1000*/  @P0 LDG.E R2, desc[UR54][R2.64] ;  /* 0x0000003602020981 */ /* 0x000ea2000c1e1900 */
[----:B------:R-:W-:Y:S01]  /*1010*/  UISETP.NE.U32.AND UP0, UPT, UR8, URZ, UPT ;  /* 0x0000003f0800728c */ /* 0x000fe2000bf05070 */
[----:B------:R-:W-:Y:S02]  /*1020*/  ULDC.64 UR10, c[0x0][0xa20] ;  /* 0x00028800000a7ab9 */ /* 0x000fe40000000a00 */
[----:B------:R-:W3:Y:S01]  /*1030*/  @P2 LDG.E R4, desc[UR54][R4.64] ;  /* 0x0000003604042981 */ /* 0x000ee2000c1e1900 */
[----:B------:R-:W-:Y:S01]  /*1040*/  UISETP.NE.AND.EX UP0, UPT, UR9, URZ, UPT, UP0 ;  /* 0x0000003f0900728c */ /* 0x000fe2000bf05300 */
[----:B------:R-:W-:Y:S01]  /*1050*/  ISETP.NE.U32.AND P1, PT, RZ, UR10, PT ;  /* 0x0000000aff007c0c */ /* 0x000fe2000bf25070 */
[----:B------:R-:W-:Y:S01]  /*1060*/  UMOV UR50, URZ ;  /* 0x0000003f00327c82 */ /* 0x000fe20008000000 */
[----:B------:R-:W-:Y:S02]  /*1070*/  ULOP3.LUT UR40, UR5, 0xffff, URZ, 0xc0, !UPT ;  /* 0x0000ffff05287892 */ /* 0x000fe4000f8ec03f */
[----:B------:R-:W-:Y:S01]  /*1080*/  USEL UR4, UR4, 0x1, UP0 ;  /* 0x0000000104047887 */ /* 0x000fe20008000000 */
[----:B------:R-:W-:-:S03]  /*1090*/  ISETP.NE.AND.EX P1, PT, RZ, UR11, PT, P1 ;  /* 0x0000000bff007c0c */ /* 0x000fc6000bf25310 */
[----:B------:R-:W-:Y:S01]  /*10a0*/  UIMAD UR4, UR4, UR7, URZ ;  /* 0x00000007040472a4 */ /* 0x000fe2000f8e023f */
        /* <DEDUP_REMOVED lines=17> */
.L_x_1903:
[----:B------:R-:W-:Y:S05]  /*11c0*/  @!P1 BRA `(.L_x_1904) ;  /* 0x00000000001c9947 */ /* 0x000fea0003800000 */
[----:B------:R-:W-:-:S04]  /*11d0*/  ULEA UR4, UP0, UR38, UR10, 0x2 ;  /* 0x0000000a26047291 */ /* 0x000fc8000f80103f */
[----:B------:R-:W-:Y:S02]  /*11e0*/  ULEA.HI.X UR7, UR38, UR11, UR39, 0x2, UP0 ;  /* 0x0000000b26077291 */ /* 0x000fe400080f1427 */
[----:B------:R-:W-:-:S04]  /*11f0*/  IMAD.U32 R2, RZ, RZ, UR4 ;  /* 0x00000004ff027e24 */ /* 0x000fc8000f8e00ff */
[----:B------:R-:W-:-:S05]  /*1200*/  IMAD.U32 R3, RZ, RZ, UR7 ;  /* 0x00000007ff037e24 */ /* 0x000fca000f8e00ff */
[----:B------:R-:W2:Y:S02]  /*1210*/  LDG.E R2, desc[UR54][R2.64] ;  /* 0x0000003602027981 */ /* 0x000ea4000c1e1900 */
[----:B--2---:R-:W-:Y:S01]  /*1220*/  R2UR UR4, R2 ;  /* 0x00000000020472ca */ /* 0x004fe200000e0000 */
[----:B------:R-:W-:-:S14]  /*1230*/  BRA `(.L_x_1905) ;  /* 0x0000000000347947 */ /* 0x000fdc0003800000 */
.L_x_1904:
        /* <DEDUP_REMOVED lines=13> */
.L_x_1905:
[----:B------:R-:W-:Y:S01]  /*1310*/  ULDC UR7, c[0x0][0x448] ;  /* 0x0001120000077ab9 */ /* 0x000fe20000000800 */
[----:B------:R-:W-:Y:S02]  /*1320*/  UIMAD UR41, UR6, 0xc0, URZ ;  /* 0x000000c0062978a4 */ /* 0x000fe4000f8e023f */
[----:B------:R-:W-:Y:S02]  /*1330*/  UISETP.NE.AND UP0, UPT, UR7, 0x1, UPT ;  /* 0x000000010700788c */ /* 0x000fe4000bf05270 */
[----:B------:R-:W-:Y:S02]  /*1340*/  UIADD3 UR8, UR41, 0xbf, URZ ;  /* 0x000000bf29087890 */ /* 0x000fe4000fffe03f */
[----:B------:R-:W-:Y:S02]  /*1350*/  UIADD3 UR50, -UR50, UR4, URZ ;  /* 0x0000000432327290 */ /* 0x000fe4000fffe13f */
[----:B------:R-:W-:Y:S02]  /*1360*/  UP2UR UR52, UPR, URZ, 0x1 ;  /* 0x000000013f347883 */ /* 0x000fe40008000000 */
[----:B------:R-:W-:-:S03]  /*1370*/  UIADD3 UR9, UR50, 0x80, -UR51 ;  /* 0x0000008032097890 */ /* 0x000fc6000fffe833 */
[----:B------:R-:W-:Y:S01]  /*1380*/  @UP0 ULDC UR6, c[0x0][0x44c] ;  /* 0x0001130000060ab9 */ /* 0x000fe20000000800 */
[----:B------:R-:W-:Y:S01]  /*1390*/  @UP0 ULDC UR4, c[0x0][0x450] ;  /* 0x0001140000040ab9 */ /* 0x000fe20000000800 */
[----:B------:R-:W-:-:S04]  /*13a0*/  UIMAD.WIDE.U32 UR6, UR8, UR6, URZ ;  /* 0x00000006080672a5 */ /* 0x000fc8000f8e003f */
[----:B------:R-:W-:Y:S02]  /*13b0*/  @UP0 USHF.R.U32.HI UR8, URZ, UR4, UR7 ;  /* 0x000000043f080299 */ /* 0x000fe40008011607 */
[----:B------:R-:W-:Y:S02]  /*13c0*/  UIADD3 UR4, UR50, 0x7f, URZ ;  /* 0x0000007f32047890 */ /* 0x000fe4000fffe03f */
[----:B------:R-:W-:Y:S02]  /*13d0*/  UIADD3 UR8, UR9, UR8, URZ ;  /* 0x0000000809087290 */ /* 0x000fe4000fffe03f */
[----:B------:R-:W-:Y:S02]  /*13e0*/  USHF.R.S32.HI UR6, URZ, 0x1f, UR4 ;  /* 0x0000001f3f067899 */ /* 0x000fe40008011404 */
[----:B------:R-:W-:Y:S02]  /*13f0*/  USHF.R.S32.HI UR7, URZ, 0x1f, UR8 ;  /* 0x0000001f3f077899 */ /* 0x000fe40008011408 */
[----:B------:R-:W-:-:S02]  /*1400*/  ULEA.HI UR6, UR6, UR4, URZ, 0x7 ;  /* 0x0000000406067291 */ /* 0x000fc4000f8f383f */
[----:B------:R-:W-:Y:S02]  /*1410*/  ULEA.HI UR7, UR7, UR8, URZ, 0x7 ;  /* 0x0000000807077291 */ /* 0x000fe4000f8f383f */
[----:B------:R-:W-:Y:S02]  /*1420*/  USHF.R.S32.HI UR6, URZ, 0x7, UR6 ;  /* 0x000000073f067899 */ /* 0x000fe40008011406 */
[----:B------:R-:W-:Y:S02]  /*1430*/  USHF.R.S32.HI UR7, URZ, 0x7, UR7 ;  /* 0x000000073f077899 */ /* 0x000fe40008011407 */
[----:B------:R-:W-:Y:S02]  /*1440*/  ULOP3.LUT UR4, UR5, 0xff000000, URZ, 0xc0, !UPT ;  /* 0xff00000005047892 */ /* 0x000fe4000f8ec03f */
[----:B------:R-:W-:Y:S02]  /*1450*/  UISETP.LT.AND UP0, UPT, UR6, UR7, UPT ;  /* 0x000000070600728c */ /* 0x000fe4000bf01270 */
[----:B------:R-:W-:-:S02]  /*1460*/  ULOP3.LUT UR5, UR5, 0xff0000, URZ, 0xc0, !UPT ;  /* 0x00ff000005057892 */ /* 0x000fc4000f8ec03f */
[----:B------:R-:W-:Y:S02]  /*1470*/  USEL UR9, UR6, UR7, UP0 ;  /* 0x0000000706097287 */ /* 0x000fe40008000000 */
[----:B------:R-:W-:Y:S02]  /*1480*/  USHF.R.U32.HI UR4, URZ, 0x8, UR4 ;  /* 0x000000083f047899 */ /* 0x000fe40008011604 */
[----:B------:R-:W-:Y:S02]  /*1490*/  UISETP.GE.AND UP0, UPT, UR9, 0x1, UPT ;  /* 0x000000010900788c */ /* 0x000fe4000bf06270 */
        /* <DEDUP_REMOVED lines=8> */
[----:B------:R-:W-:-:S03]  /*1520*/  USEL UR10, UR43, UR4, UP0 ;  /* 0x000000042b0a7287 */ /* 0x000fc60008000000 */
[----:B------:R-:W-:Y:S01]  /*1530*/  UMOV UR4, URZ ;  /* 0x0000003f00047c82 */ /* 0x000fe20008000000 */
[----:B------:R-:W-:Y:S02]  /*1540*/  UIADD3 UR6, UR10, -0x1, UR9 ;  /* 0xffffffff0a067890 */ /* 0x000fe4000fffe009 */
[----:B------:R-:W-:-:S04]  /*1550*/  IMAD.U32 R3, RZ, RZ, UR10 ;  /* 0x0000000aff037e24 */ /* 0x000fc8000f8e00ff */
[----:B------:R-:W-:Y:S01]  /*1560*/  IMAD.U32 R4, RZ, RZ, UR6 ;  /* 0x00000006ff047e24 */ /* 0x000fe2000f8e00ff */
[-C--:B------:R-:W-:Y:S01]  /*1570*/  IABS R0, R3.reuse ;  /* 0x0000000300007213 */ /* 0x080fe20000000000 */
        /* <DEDUP_REMOVED lines=28> */
.L_x_1906:
[----:B------:R-:W-:Y:S01]  /*1740*/  UIMAD UR44, UR42, UR4, URZ ;  /* 0x000000042a2c72a4 */ /* 0x000fe2000f8e023f */
[----:B------:R-:W-:Y:S01]  /*1750*/  IMAD.U32 R0, RZ, RZ, UR9 ;  /* 0x00000009ff007e24 */ /* 0x000fe2000f8e00ff */
[----:B------:R-:W-:Y:S01]  /*1760*/  PLOP3.LUT P0, PT, PT, PT, PT, 0x80, 0x0 ;  /* 0x000000000000781c */ /* 0x000fe20003f0f070 */
[----:B------:R-:W-:Y:S01]  /*1770*/  IMAD.U32 R3, RZ, RZ, UR4 ;  /* 0x00000004ff037e24 */ /* 0x000fe2000f8e00ff */
[----:B------:R-:W-:Y:S01]  /*1780*/  CS2R R14, SRZ ;  /* 0x00000000000e7805 */ /* 0x000fe2000001ff00 */
[----:B------:R-:W-:Y:S01]  /*1790*/  IMAD.MOV.U32 R2, RZ, RZ, RZ ;  /* 0x000000ffff027224 */ /* 0x000fe200078e00ff */
[----:B------:R-:W-:Y:S02]  /*17a0*/  CS2R R94, SRZ ;  /* 0x00000000005e7805 */ /* 0x000fe4000001ff00 */
[----:B------:R-:W-:Y:S02]  /*17b0*/  CS2R R90, SRZ ;  /* 0x00000000005a7805 */ /* 0x000fe4000001ff00 */
[----:B------:R-:W-:-:S02]  /*17c0*/  VIADDMNMX R0, R3, UR44, R0, PT ;  /* 0x0000002c03007c46 */ /* 0x000fc4000b800100 */
[----:B------:R-:W-:Y:S01]  /*17d0*/  CS2R R4, SRZ ;  /* 0x0000000000047805 */ /* 0x000fe2000001ff00 */
[----:B------:R-:W-:Y:S01]  /*17e0*/  IMAD.MOV.U32 R89, RZ, RZ, RZ ;  /* 0x000000ffff597224 */ /* 0x000fe200078e00ff */
[----:B------:R-:W-:Y:S02]  /*17f0*/  CS2R R20, SRZ ;  /* 0x0000000000147805 */ /* 0x000fe4000001ff00 */
[----:B------:R-:W-:Y:S01]  /*1800*/  R2UR UR53, R0 ;  /* 0x00000000003572ca */ /* 0x000fe200000e0000 */
[----:B------:R-:W-:Y:S01]  /*1810*/  IMAD.MOV.U32 R0, RZ, RZ, RZ ;  /* 0x000000ffff007224 */ /* 0x000fe200078e00ff */
        /* <DEDUP_REMOVED lines=9> */
[----:B------:R-:W-:Y:S01]  /*18b0*/  CS2R R42, SRZ ;  /* 0x00000000002a7805 */ /* 0x000fe2000001ff00 */
[----:B------:R-:W-:Y:S01]  /*18c0*/  IMAD.MOV.U32 R10, RZ, RZ, RZ ;  /* 0x000000ffff0a7224 */ /* 0x000fe200078e00ff */
[----:B------:R-:W-:Y:S01]  /*18d0*/  UISETP.GT.AND UP0, UPT, UR53, UR44, UPT ;  /* 0x0000002c3500728c */ /* 0x000fe2000bf04270 */
[----:B------:R-:W-:Y:S01]  /*18e0*/  IMAD.MOV.U32 R107, RZ, RZ, RZ ;  /* 0x000000ffff6b7224 */ /* 0x000fe200078e00ff */
[----:B------:R-:W-:Y:S02]  /*18f0*/  CS2R R40, SRZ ;  /* 0x0000000000287805 */ /* 0x000fe4000001ff00 */
[----:B------:R-:W-:Y:S01]  /*1900*/  CS2R R26, SRZ ;  /* 0x00000000001a7805 */ /* 0x000fe2000001ff00 */
[----:B------:R-:W-:Y:S01]  /*1910*/  IMAD.MOV.U32 R119, RZ, RZ, RZ ;  /* 0x000000ffff777224 */ /* 0x000fe200078e00ff */
[----:B------:R-:W-:-:S02]  /*1920*/  CS2R R28, SRZ ;  /* 0x00000000001c7805 */ /* 0x000fc4000001ff00 */
[----:B------:R-:W-:Y:S01]  /*1930*/  PLOP3.LUT P1, PT, PT, PT, UP0, 0x80, 0x0 ;  /* 0x000000000000781c */ /* 0x000fe20003f2f008 */
[----:B------:R-:W-:Y:S01]  /*1940*/  IMAD.MOV.U32 R48, RZ, RZ, RZ ;  /* 0x000000ffff307224 */ /* 0x000fe200078e00ff */
[----:B------:R-:W-:Y:S01]  /*1950*/  CS2R R134, SRZ ;  /* 0x0000000000867805 */ /* 0x000fe2000001ff00 */
[----:B------:R-:W-:Y:S02]  /*1960*/  IMAD.MOV.U32 R50, RZ, RZ, RZ ;  /* 0x000000ffff327224 */ /* 0x000fe400078e00ff */
[----:B------:R-:W-:Y:S02]  /*1970*/  IMAD.MOV.U32 R44, RZ, RZ, RZ ;  /* 0x000000ffff2c7224 */ /* 0x000fe400078e00ff */
[----:B------:R-:W-:Y:S02]  /*1980*/  IMAD.MOV.U32 R52, RZ, RZ, RZ ;  /* 0x000000ffff347224 */ /* 0x000fe400078e00ff */
[----:B------:R-:W-:Y:S02]  /*1990*/  IMAD.MOV.U32 R132, RZ, RZ, RZ ;  /* 0x000000ffff847224 */ /* 0x000fe400078e00ff */
[----:B------:R-:W-:-:S02]  /*19a0*/  IMAD.MOV.U32 R30, RZ, RZ, RZ ;  /* 0x000000ffff1e7224 */ /* 0x000fc400078e00ff */
[----:B------:R-:W-:Y:S02]  /*19b0*/  IMAD.MOV.U32 R46, RZ, RZ, RZ ;  /* 0x000000ffff2e7224 */ /* 0x000fe400078e00ff */
[----:B------:R-:W-:Y:S02]  /*19c0*/  IMAD.MOV.U32 R129, RZ, RZ, RZ ;  /* 0x000000ffff817224 */ /* 0x000fe400078e00ff */
        /* <DEDUP_REMOVED lines=38> */
.L_x_1908:
        /* <DEDUP_REMOVED lines=10> */
[----:B0-----:R-:W-:-:S02]  /*1cd0*/  @P1 IMAD R2, R8, UR39, RZ ;  /* 0x0000002708021c24 */ /* 0x001fc4000f8e02ff */
[----:B------:R-:W-:-:S04]  /*1ce0*/  @P1 IMAD.WIDE.U32 R4, R8, UR38, RZ ;  /* 0x0000002608041c25 */ /* 0x000fc8000f8e00ff */
[----:B------:R-:W-:Y:S02]  /*1cf0*/  @P1 IMAD R9, R9, UR38, R2 ;  /* 0x0000002609091c24 */ /* 0x000fe4000f8e0202 */
[C---:B-1----:R-:W-:Y:S02]  /*1d00*/  @P0 IMAD R0, R6.reuse, UR39, RZ ;  /* 0x0000002706000c24 */ /* 0x042fe4000f8e02ff */
[----:B------:R-:W-:-:S04]  /*1d10*/  @P0 IMAD.WIDE.U32 R2, R6, UR38, RZ ;  /* 0x0000002606020c25 */ /* 0x000fc8000f8e00ff */
[----:B------:R-:W-:Y:S02]  /*1d20*/  @P0 IMAD R7, R7, UR38, R0 ;  /* 0x0000002607070c24 */ /* 0x000fe4000f8e0200 */
[----:B------:R-:W-:Y:S02]  /*1d30*/  @P1 IMAD.IADD R5, R5, 0x1, R9 ;  /* 0x0000000105051824 */ /* 0x000fe400078e0209 */
[----:B------:R-:W-:Y:S02]  /*1d40*/  @P0 IMAD.IADD R3, R3, 0x1, R7 ;  /* 0x0000000103030824 */ /* 0x000fe400078e0207 */
[----:B------:R-:W-:Y:S02]  /*1d50*/  IMAD.MOV.U32 R0, RZ, RZ, 0x3f800000 ;  /* 0x3f800000ff007424 */ /* 0x000fe400078e00ff */
[----:B--2---:R-:W-:-:S04]  /*1d60*/  @P0 IMAD.WIDE.U32 R2, R10, UR40, R2 ;  /* 0x000000280a020c25 */ /* 0x004fc8000f8e0002 */
[----:B---3--:R-:W-:Y:S01]  /*1d70*/  @P1 IMAD.WIDE.U32 R6, R12, UR40, R4 ;  /* 0x000000280c061c25 */ /* 0x008fe2000f8e0004 */
[----:B------:R-:W-:-:S03]  /*1d80*/  @P0 LEA R4, P2, R2, UR4, 0x2 ;  /* 0x0000000402040c11 */ /* 0x000fc6000f8410ff */
[----:B------:R-:W-:Y:S01]  /*1d90*/  @P0 IMAD R5, R11, UR40, R3 ;  /* 0x000000280b050c24 */ /* 0x000fe2000f8e0203 */
[----:B------:R-:W-:Y:S01]  /*1da0*/  @P1 LEA R8, P3, R6, UR6, 0x2 ;  /* 0x0000000606081c11 */ /* 0x000fe2000f8610ff */
[----:B------:R-:W-:-:S03]  /*1db0*/  @P1 IMAD R3, R13, UR40, R7 ;  /* 0x000000280d031c24 */ /* 0x000fc6000f8e0207 */
[----:B------:R-:W-:Y:S02]  /*1dc0*/  @P0 LEA.HI.X R5, R2, UR5, R5, 0x2, P2 ;  /* 0x0000000502050c11 */ /* 0x000fe400090f1405 */
[----:B------:R-:W-:Y:S01]  /*1dd0*/  @P1 LEA.HI.X R9, R6, UR7, R3, 0x2, P3 ;  /* 0x0000000706091c11 */ /* 0x000fe200098f1403 */
[----:B------:R-:W-:-:S04]  /*1de0*/  IMAD.MOV.U32 R3, RZ, RZ, 0x3f800000 ;  /* 0x3f800000ff037424 */ /* 0x000fc800078e00ff */
        /* <DEDUP_REMOVED lines=14> */
.L_x_2061:
[----:B------:R-:W-:Y:S05]  /*1ed0*/  @!P0 BRA `(.L_x_1910) ;  /* 0x0000000000048947 */ /* 0x000fea0003800000 */
[----:B------:R-:W-:Y:S01]  /*1ee0*/  BPT.TRAP 0x1 ;  /* 0x000000040000795c */ /* 0x000fe20000300000 */
.L_x_1910:
[----:B0-----:R-:W-:Y:S02]  /*1ef0*/  IMAD.U32 R2, RZ, RZ, UR36 ;  /* 0x00000024ff027e24 */ /* 0x001fe4000f8e00ff */
[----:B------:R-:W-:-:S03]  /*1f00*/  IMAD.U32 R3, RZ, RZ, UR47 ;  /* 0x0000002fff037e24 */ /* 0x000fc6000f8e00ff */
[----:B------:R-:W-:Y:S02]  /*1f10*/  LEA R2, R2, UR46, 0x3 ;  /* 0x0000002e02027c11 */ /* 0x000fe4000f8e18ff */
[----:B------:R-:W-:-:S04]  /*1f20*/  SHF.L.U32 R3, R3, 0x1f, RZ ;  /* 0x0000001f03037819 */ /* 0x000fc800000006ff */
[----:B------:R0:W1:Y:S01]  /*1f30*/  SYNCS.PHASECHK.TRANS64.TRYWAIT P1, [R2+URZ+0x19c30], R3 ;  /* 0x019c3003020075a7 */ /* 0x000062000802017f */
[----:B------:R-:W-:Y:S05]  /*1f40*/  @!P0 BRA `(.L_x_1911) ;  /* 0x0000000000048947 */ /* 0x000fea0003800000 */
[----:B------:R-:W-:Y:S01]  /*1f50*/  BPT.TRAP 0x1 ;  /* 0x000000040000795c */ /* 0x000fe20000300000 */
.L_x_1911:
[----:B-1----:R-:W-:Y:S05]  /*1f60*/  @P1 BRA `(.L_x_1912) ;  /* 0x0000000000081947 */ /* 0x002fea0003800000 */
[----:B------:R-:W1:Y:S02]  /*1f70*/  SYNCS.PHASECHK.TRANS64.TRYWAIT P1, [R2+URZ+0x19c30], R3 ;  /* 0x019c3003020075a7 */ /* 0x000e64000802017f */
[----:B-1----:R-:W-:Y:S05]  /*1f80*/  @!P1 BRA `(.L_x_1913) ;  /* 0x0000011c00689947 */ /* 0x002fea0003800000 */
.L_x_1912:
        /* <DEDUP_REMOVED lines=28> */
.L_x_1914:
[----:B------:R-:W-:Y:S01]  /*2150*/  UISETP.NE.AND UP0, UPT, UR52, URZ, UPT ;  /* 0x0000003f3400728c */ /* 0x000fe2000bf05270 */
[----:B------:R-:W-:Y:S02]  /*2160*/  VIADD R89, R17, UR41 ;  /* 0x0000002911597c36 */ /* 0x000fe40008000000 */
        /* <DEDUP_REMOVED lines=12> */
[----:B------:R-:W2:Y:S01]  /*2230*/  MUFU.TANH R14, R14 ;  /* 0x0000000e000e7308 */ /* 0x000ea20000002400 */
[----:B------:R-:W-:Y:S01]  /*2240*/  FMUL.FTZ R27, R0, R56 ;  /* 0x00000038001b7220 */ /* 0x000fe20000410000 */
[----:B------:R-:W-:-:S02]  /*2250*/  IMAD.U32 R43, RZ, RZ, UR51 ;  /* 0x00000033ff2b7e24 */ /* 0x000fc4000f8e00ff */
[C---:B------:R-:W-:Y:S01]  /*2260*/  FMUL.FTZ R30, R0.reuse, R34 ;  /* 0x00000022001e7220 */ /* 0x040fe20000410000 */
[----:B------:R-:W-:Y:S01]  /*2270*/  FMUL.FTZ R8, R0, R32 ;  /* 0x0000002000087220 */ /* 0x000fe20000410000 */
[----:B------:R-:W-:Y:S01]  /*2280*/  @P1 IMAD.HI.U32 R26, R89, UR6, RZ ;  /* 0x00000006591a1c27 */ /* 0x000fe2000f8e00ff */
[----:B------:R-:W-:-:S03]  /*2290*/  @UP0 ULDC UR6, c[0x0][0x450] ;  /* 0x0001140000060ab9 */ /* 0x000fc60000000800 */
[C---:B------:R-:W-:Y:S01]  /*22a0*/  FMUL.FTZ R32, R0.reuse, R38 ;  /* 0x0000002600207220 */ /* 0x040fe20000410000 */
[----:B------:R-:W3:Y:S01]  /*22b0*/  MUFU.TANH R88, R88 ;  /* 0x0000005800587308 */ /* 0x000ee20000002400 */
[C---:B------:R-:W-:Y:S01]  /*22c0*/  FMUL.FTZ R6, R0.reuse, R33 ;  /* 0x0000002100067220 */ /* 0x040fe20000410000 */
[----:B------:R-:W-:Y:S01]  /*22d0*/  @P2 SHF.R.U32.HI R89, RZ, UR6, R26 ;  /* 0x00000006ff592c19 */ /* 0x000fe2000801161a */
[----:B------:R-:W-:Y:S01]  /*22e0*/  UMOV UR6, 0xffffff80 ;  /* 0xffffff8000067882 */ /* 0x000fe20000000000 */
[C---:B------:R-:W-:Y:S01]  /*22f0*/  FMUL.FTZ R26, R0.reuse, R57 ;  /* 0x00000039001a7220 */ /* 0x040fe20000410000 */
[----:B------:R-:W-:Y:S01]  /*2300*/  UIMAD UR6, UR53, UR6, 0x80 ;  /* 0x00000080350674a4 */ /* 0x000fe2000f8e0206 */
[C---:B------:R-:W-:Y:S01]  /*2310*/  FMUL.FTZ R33, R0.reuse, R39 ;  /* 0x0000002700217220 */ /* 0x040fe20000410000 */
[----:B------:R-:W4:Y:S01]  /*2320*/  SHFL.IDX PT, R48, R89, 0x1, 0x1c1f ;  /* 0x003c1f0059307f89 */ /* 0x000f2200000e0000 */
[----:B------:R-:W5:Y:S01]  /*2330*/  MUFU.TANH R28, R28 ;  /* 0x0000001c001c7308 */ /* 0x000f620000002400 */
[C---:B------:R-:W-:Y:S01]  /*2340*/  FMUL.FTZ R10, R0.reuse, R41 ;  /* 0x00000029000a7220 */ /* 0x040fe20000410000 */
[----:B------:R-:W-:Y:S01]  /*2350*/  FMUL.FTZ R13, R0, R45 ;  /* 0x0000002d000d7220 */ /* 0x000fe20000410000 */
[----:B------:R-:W-:-:S02]  /*2360*/  IMAD.U32 R57, RZ, RZ, UR6 ;  /* 0x00000006ff397e24 */ /* 0x000fc4000f8e00ff */
[C---:B------:R-:W-:Y:S01]  /*2370*/  FMUL.FTZ R41, R0.reuse, R58 ;  /* 0x0000003a00297220 */ /* 0x040fe20000410000 */
[C---:B------:R-:W-:Y:S01]  /*2380*/  FMUL.FTZ R34, R0.reuse, R42 ;  /* 0x0000002a00227220 */ /* 0x040fe20000410000 */
[C---:B------:R-:W-:Y:S01]  /*2390*/  FMUL.FTZ R42, R0.reuse, R62 ;  /* 0x0000003e002a7220 */ /* 0x040fe20000410000 */
[----:B------:R-:W-:Y:S01]  /*23a0*/  FMUL.FTZ R46, R0, R46 ;  /* 0x0000002e002e7220 */ /* 0x000fe20000410000 */
[C-C-:B------:R-:W-:Y:S01]  /*23b0*/  IADD3 R56, -R16.reuse, 0x1, R57.reuse ;  /* 0x0000000110387810 */ /* 0x140fe20007ffe139 */
[----:B------:R-:W5:Y:S01]  /*23c0*/  MUFU.TANH R29, R29 ;  /* 0x0000001d001d7308 */ /* 0x000f620000002400 */
[----:B------:R-:W-:Y:S01]  /*23d0*/  IADD3 R57, -R16, UR50, R57 ;  /* 0x0000003210397c10 */ /* 0x000fe2000fffe139 */
[C---:B------:R-:W-:Y:S01]  /*23e0*/  FMUL.FTZ R39, R0.reuse, R54 ;  /* 0x0000003600277220 */ /* 0x040fe20000410000 */
[----:B------:R-:W-:Y:S01]  /*23f0*/  IADD3 R56, -R43, UR50, R56 ;  /* 0x000000322b387c10 */ /* 0x000fe2000fffe138 */
[C---:B------:R-:W-:Y:S01]  /*2400*/  FMUL.FTZ R9, R0.reuse, R37 ;  /* 0x0000002500097220 */ /* 0x040fe20000410000 */
[C---:B------:R-:W-:Y:S01]  /*2410*/  FMUL.FTZ R37, R0.reuse, R47 ;  /* 0x0000002f00257220 */ /* 0x040fe20000410000 */
[C---:B------:R-:W-:Y:S01]  /*2420*/  FMUL.FTZ R4, R0.reuse, R24 ;  /* 0x0000001800047220 */ /* 0x040fe20000410000 */
[C---:B------:R-:W-:Y:S01]  /*2430*/  FMUL.FTZ R24, R0.reuse, R53 ;  /* 0x0000003500187220 */ /* 0x040fe20000410000 */
[----:B------:R-:W5:Y:S01]  /*2440*/  MUFU.TANH R30, R30 ;  /* 0x0000001e001e7308 */ /* 0x000f620000002400 */
[C---:B------:R-:W-:Y:S01]  /*2450*/  FMUL.FTZ R11, R0.reuse, R36 ;  /* 0x00000024000b7220 */ /* 0x040fe20000410000 */
[C---:B------:R-:W-:Y:S01]  /*2460*/  FMUL.FTZ R36, R0.reuse, R50 ;  /* 0x0000003200247220 */ /* 0x040fe20000410000 */
[C---:B01----:R-:W-:Y:S01]  /*2470*/  FMUL.FTZ R3, R0.reuse, R25 ;  /* 0x0000001900037220 */ /* 0x043fe20000410000 */
[C---:B------:R-:W-:Y:S01]  /*2480*/  FMUL.FTZ R25, R0.reuse, R52 ;  /* 0x0000003400197220 */ /* 0x040fe20000410000 */
[----:B------:R-:W-:Y:S01]  /*2490*/  FMUL.FTZ R38, R0, R51 ;  /* 0x0000003300267220 */ /* 0x000fe20000410000 */
[----:B----4-:R-:W-:Y:S01]  /*24a0*/  VIADDMNMX R48, R48, R56, R57, PT ;  /* 0x0000003830307246 */ /* 0x010fe20003800139 */
[C---:B------:R-:W-:Y:S01]  /*24b0*/  FMUL.FTZ R12, R0.reuse, R40 ;  /* 0x00000028000c7220 */ /* 0x040fe20000410000 */
[----:B------:R-:W0:Y:S01]  /*24c0*/  MUFU.TANH R31, R31 ;  /* 0x0000001f001f7308 */ /* 0x000e220000002400 */
[----:B------:R-:W-:Y:S01]  /*24d0*/  FMUL.FTZ R40, R0, R55 ;  /* 0x0000003700287220 */ /* 0x000fe20000410000 */
[----:B------:R-:W-:Y:S01]  /*24e0*/  ISETP.GT.AND P1, PT, R48, RZ, PT ;  /* 0x000000ff3000720c */ /* 0x000fe20003f24270 */
[----:B------:R-:W-:Y:S01]  /*24f0*/  FMUL.FTZ R43, R0, R59 ;  /* 0x0000003b002b7220 */ /* 0x000fe20000410000 */
[----:B------:R-:W-:Y:S01]  /*2500*/  ISETP.GT.AND P2, PT, R48, 0x1, PT ;  /* 0x000000013000780c */ /* 0x000fe20003f44270 */
[----:B------:R-:W-:Y:S01]  /*2510*/  FMUL.FTZ R63, R0, R63 ;  /* 0x0000003f003f7220 */ /* 0x000fe20000410000 */
[----:B------:R-:W-:Y:S01]  /*2520*/  ISETP.GT.AND P3, PT, R48, 0x8, PT ;  /* 0x000000083000780c */ /* 0x000fe20003f64270 */
[----:B------:R-:W-:Y:S01]  /*2530*/  FMUL.FTZ R66, R0, R66 ;  /* 0x0000004200427220 */ /* 0x000fe20000410000 */
[----:B--2---:R-:W-:Y:S01]  /*2540*/  FSEL R92, R14, -INF , P1 ;  /* 0xff8000000e5c7808 */ /* 0x004fe20000800000 */
[----:B------:R-:W1:Y:S01]  /*2550*/  MUFU.TANH R32, R32 ;  /* 0x0000002000207308 */ /* 0x000e620000002400 */
[----:B---3--:R-:W-:Y:S01]  /*2560*/  FSEL R90, R88, -INF , P2 ;  /* 0xff800000585a7808 */ /* 0x008fe20001000000 */
[----:B------:R-:W-:Y:S01]  /*2570*/  FMUL.FTZ R67, R0, R67 ;  /* 0x0000004300437220 */ /* 0x000fe20000410000 */
[----:B------:R-:W-:Y:S01]  /*2580*/  ISETP.GT.AND P1, PT, R48, 0x9, PT ;  /* 0x000000093000780c */ /* 0x000fe20003f24270 */
[----:B------:R-:W-:Y:S01]  /*2590*/  FMUL.FTZ R70, R0, R70 ;  /* 0x0000004600467220 */ /* 0x000fe20000410000 */
[----:B-----5:R-:W-:Y:S01]  /*25a0*/  FSEL R58, R28, -INF , P3 ;  /* 0xff8000001c3a7808 */ /* 0x020fe20001800000 */
[----:B------:R-:W-:Y:S01]  /*25b0*/  FMUL.FTZ R71, R0, R71 ;  /* 0x0000004700477220 */ /* 0x000fe20000410000 */
[----:B------:R-:W-:Y:S01]  /*25c0*/  FMNMX.FTZ R45, R92, R90, !PT ;  /* 0x0000005a5c2d7209 */ /* 0x000fe20007810000 */
[----:B------:R-:W2:Y:S01]  /*25d0*/  MUFU.TANH R33, R33 ;  /* 0x0000002100217308 */ /* 0x000ea20000002400 */
[----:B------:R-:W-:Y:S01]  /*25e0*/  ISETP.GT.AND P2, PT, R48, 0x10, PT ;  /* 0x000000103000780c */ /* 0x000fe20003f44270 */
[C---:B------:R-:W-:Y:S01]  /*25f0*/  FMUL.FTZ R74, R0.reuse, R74 ;  /* 0x0000004a004a7220 */ /* 0x040fe20000410000 */
[----:B------:R-:W-:Y:S01]  /*2600*/  FSEL R88, R29, -INF , P1 ;  /* 0xff8000001d587808 */ /* 0x000fe20000800000 */
[----:B------:R-:W-:Y:S01]  /*2610*/  FMUL.FTZ R75, R0, R75 ;  /* 0x0000004b004b7220 */ /* 0x000fe20000410000 */
[----:B------:R-:W-:Y:S01]  /*2620*/  FMNMX.FTZ R45, R58, R45, !PT ;  /* 0x0000002d3a2d7209 */ /* 0x000fe20007810000 */
[----:B------:R-:W-:Y:S01]  /*2630*/  FMUL.FTZ R78, R0, R78 ;  /* 0x0000004e004e7220 */ /* 0x000fe20000410000 */
[----:B------:R-:W-:Y:S01]  /*2640*/  ISETP.GT.AND P1, PT, R48, 0x11, PT ;  /* 0x000000113000780c */ /* 0x000fe20003f24270 */
[----:B------:R-:W3:Y:S01]  /*2650*/  MUFU.TANH R34, R34 ;  /* 0x0000002200227308 */ /* 0x000ee20000002400 */
[----:B------:R-:W-:Y:S01]  /*2660*/  FSEL R62, R30, -INF , P2 ;  /* 0xff8000001e3e7808 */ /* 0x000fe20001000000 */
[----:B------:R-:W-:Y:S01]  /*2670*/  FMUL.FTZ R79, R0, R79 ;  /* 0x0000004f004f7220 */ /* 0x000fe20000410000 */
[----:B------:R-:W-:Y:S01]  /*2680*/  FMNMX.FTZ R45, R88, R45, !PT ;  /* 0x0000002d582d7209 */ /* 0x000fe20007810000 */
[----:B------:R-:W-:Y:S01]  /*2690*/  FMUL.FTZ R82, R0, R82 ;  /* 0x0000005200527220 */ /* 0x000fe20000410000 */
[----:B------:R-:W-:Y:S01]  /*26a0*/  ISETP.GT.AND P2, PT, R48, 0x18, PT ;  /* 0x000000183000780c */ /* 0x000fe20003f44270 */
[----:B------:R-:W-:Y:S01]  /*26b0*/  FMUL.FTZ R83, R0, R83 ;  /* 0x0000005300537220 */ /* 0x000fe20000410000 */
[----:B0-----:R-:W-:Y:S01]  /*26c0*/  FSEL R54, R31, -INF , P1 ;  /* 0xff8000001f367808 */ /* 0x001fe20000800000 */
[----:B------:R-:W0:Y:S01]  /*26d0*/  MUFU.TANH R35, R35 ;  /* 0x0000002300237308 */ /* 0x000e220000002400 */
[----:B------:R-:W-:Y:S01]  /*26e0*/  FMNMX.FTZ R45, R62, R45, !PT ;  /* 0x0000002d3e2d7209 */ /* 0x000fe20007810000 */
[----:B------:R-:W-:Y:S01]  /*26f0*/  FMUL.FTZ R86, R0, R86 ;  /* 0x0000005600567220 */ /* 0x000fe20000410000 */
[----:B------:R-:W-:Y:S01]  /*2700*/  ISETP.GT.AND P1, PT, R48, 0x19, PT ;  /* 0x000000193000780c */ /* 0x000fe20003f24270 */
[----:B------:R-:W-:Y:S01]  /*2710*/  FMUL.FTZ R15, R0, R44 ;  /* 0x0000002c000f7220 */ /* 0x000fe20000410000 */
[----:B-1----:R-:W-:Y:S01]  /*2720*/  FSEL R53, R32, -INF , P2 ;  /* 0xff80000020357808 */ /* 0x002fe20001000000 */
[----:B------:R-:W-:Y:S01]  /*2730*/  FMUL.FTZ R87, R0, R87 ;  /* 0x0000005700577220 */ /* 0x000fe20000410000 */
[----:B------:R-:W-:Y:S01]  /*2740*/  FMNMX.FTZ R14, R54, R45, !PT ;  /* 0x0000002d360e7209 */ /* 0x000fe20007810000 */
[----:B------:R-:W1:Y:S01]  /*2750*/  MUFU.TANH R46, R46 ;  /* 0x0000002e002e7308 */ /* 0x000e620000002400 */
[----:B------:R-:W-:Y:S01]  /*2760*/  ISETP.GT.AND P2, PT, R48, 0x20, PT ;  /* 0x000000203000780c */ /* 0x000fe20003f44270 */
[C---:B------:R-:W-:Y:S01]  /*2770*/  FMUL.FTZ R20, R0.reuse, R49 ;  /* 0x0000003100147220 */ /* 0x040fe20000410000 */
[----:B--2---:R-:W-:Y:S01]  /*2780*/  FSEL R52, R33, -INF , P1 ;  /* 0xff80000021347808 */ /* 0x004fe20000800000 */
[----:B------:R-:W-:Y:S01]  /*2790*/  ULDC UR18, c[0x0][0x988] ;  /* 0x0002620000127ab9 */ /* 0x000fe20000000800 */
[----:B------:R-:W-:Y:S01]  /*27a0*/  FMNMX.FTZ R29, R53, R14, !PT ;  /* 0x0000000e351d7209 */ /* 0x000fe20007810000 */
[----:B------:R-:W-:Y:S01]  /*27b0*/  FMUL.FTZ R72, R0, R72 ;  /* 0x0000004800487220 */ /* 0x000fe20000410000 */
[----:B------:R-:W-:Y:S01]  /*27c0*/  ISETP.GT.AND P1, PT, R48, 0x21, PT ;  /* 0x000000213000780c */ /* 0x000fe20003f24270 */
[----:B------:R-:W2:Y:S01]  /*27d0*/  MUFU.TANH R37, R37 ;  /* 0x0000002500257308 */ /* 0x000ea20000002400 */
[----:B---3--:R-:W-:Y:S01]  /*27e0*/  FSEL R51, R34, -INF , P2 ;  /* 0xff80000022337808 */ /* 0x008fe20001000000 */
[----:B------:R-:W-:Y:S01]  /*27f0*/  @UP0 ULDC UR6, c[0x0][0x44c] ;  /* 0x0001130000060ab9 */ /* 0x000fe20000000800 */
[----:B------:R-:W-:Y:S01]  /*2800*/  FMNMX.FTZ R14, R52, R29, !PT ;  /* 0x0000001d340e7209 */ /* 0x000fe20007810000 */
[----:B------:R-:W-:Y:S01]  /*2810*/  UIMAD.WIDE.U32 UR6, UR41, UR6, URZ ;  /* 0x00000006290672a5 */ /* 0x000fe2000f8e003f */
[C---:B------:R-:W-:Y:S01]  /*2820*/  ISETP.GT.AND P2, PT, R48.reuse, 0x28, PT ;  /* 0x000000283000780c */ /* 0x040fe20003f44270 */
[----:B------:R-:W-:Y:S01]  /*2830*/  @UP0 ULDC UR14, c[0x0][0x450] ;  /* 0x00011400000e0ab9 */ /* 0x000fe20000000800 */
[----:B0-----:R-:W-:Y:S01]  /*2840*/  FSEL R50, R35, -INF , P1 ;  /* 0xff80000023327808 */ /* 0x001fe20000800000 */
[----:B------:R-:W0:Y:S01]  /*2850*/  MUFU.TANH R36, R36 ;  /* 0x0000002400247308 */ /* 0x000e220000002400 */
[----:B------:R-:W-:Y:S01]  /*2860*/  FMNMX.FTZ R29, R51, R14, !PT ;  /* 0x0000000e331d7209 */ /* 0x000fe20007810000 */
[----:B------:R-:W-:Y:S01]  /*2870*/  UMOV UR10, UR41 ;  /* 0x00000029000a7c82 */ /* 0x000fe20008000000 */
[----:B------:R-:W-:Y:S01]  /*2880*/  ISETP.GT.AND P1, PT, R48, 0x29, PT ;  /* 0x000000293000780c */ /* 0x000fe20003f24270 */
[----:B------:R-:W-:Y:S01]  /*2890*/  @UP0 USHF.R.U32.HI UR10, URZ, UR14, UR7 ;  /* 0x0000000e3f0a0299 */ /* 0x000fe20008011607 */
[----:B-1----:R-:W-:Y:S01]  /*28a0*/  FSEL R46, R46, -INF , P2 ;  /* 0xff8000002e2e7808 */ /* 0x002fe20001000000 */
[----:B------:R-:W-:Y:S01]  /*28b0*/  UIADD3 UR53, UR53, -0x2, URZ ;  /* 0xfffffffe35357890 */ /* 0x000fe2000fffe03f */
[----:B------:R-:W-:Y:S01]  /*28c0*/  FMNMX.FTZ R29, R50, R29, !PT ;  /* 0x0000001d321d7209 */ /* 0x000fe20007810000 */
[----:B------:R-:W1:Y:S01]  /*28d0*/  MUFU.TANH R38, R38 ;  /* 0x0000002600267308 */ /* 0x000e620000002400 */
[----:B------:R-:W-:Y:S01]  /*28e0*/  ISETP.GT.AND P2, PT, R48, 0x30, PT ;  /* 0x000000303000780c */ /* 0x000fe20003f44270 */
[----:B------:R-:W-:Y:S01]  /*28f0*/  UIADD3 UR6, UR10, UR50, -UR51 ;  /* 0x000000320a067290 */ /* 0x000fe2000fffe833 */
[----:B--2---:R-:W-:-:S02]  /*2900*/  FSEL R37, R37, -INF , P1 ;  /* 0xff80000025257808 */ /* 0x004fc40000800000 */
[----:B------:R-:W-:Y:S02]  /*2910*/  CS2R R94, SRZ ;  /* 0x00000000005e7805 */ /* 0x000fe4000001ff00 */
[----:B------:R-:W-:Y:S01]  /*2920*/  FMNMX.FTZ R14, R46, R29, !PT ;  /* 0x0000001d2e0e7209 */ /* 0x000fe20007810000 */
[----:B------:R-:W-:Y:S01]  /*2930*/  USHF.R.S32.HI UR7, URZ, 0x1f, UR6 ;  /* 0x0000001f3f077899 */ /* 0x000fe20008011406 */
[----:B------:R-:W-:Y:S01]  /*2940*/  ISETP.GT.AND P1, PT, R48, 0x31, PT ;  /* 0x000000313000780c */ /* 0x000fe20003f24270 */
[----:B------:R-:W2:Y:S01]  /*2950*/  MUFU.TANH R39, R39 ;  /* 0x0000002700277308 */ /* 0x000ea20000002400 */
[----:B0-----:R-:W-:Y:S01]  /*2960*/  FSEL R32, R36, -INF , P2 ;  /* 0xff80000024207808 */ /* 0x001fe20001000000 */
[----:B------:R-:W-:Y:S01]  /*2970*/  ULEA.HI UR7, UR7, UR6, URZ, 0x7 ;  /* 0x0000000607077291 */ /* 0x000fe2000f8f383f */
[----:B------:R-:W-:Y:S02]  /*2980*/  FMNMX.FTZ R29, R37, R14, !PT ;  /* 0x0000000e251d7209 */ /* 0x000fe40007810000 */
[----:B------:R-:W-:-:S02]  /*2990*/  CS2R R96, SRZ ;  /* 0x0000000000607805 */ /* 0x000fc4000001ff00 */
[----:B------:R-:W-:Y:S01]  /*29a0*/  ISETP.GT.AND P2, PT, R48, 0x38, PT ;  /* 0x000000383000780c */ /* 0x000fe20003f44270 */
[----:B------:R-:W-:Y:S01]  /*29b0*/  USHF.R.S32.HI UR7, URZ, 0x7, UR7 ;  /* 0x000000073f077899 */ /* 0x000fe20008011407 */
[----:B------:R-:W-:Y:S01]  /*29c0*/  FMNMX.FTZ R29, R32, R29, !PT ;  /* 0x0000001d201d7209 */ /* 0x000fe20007810000 */
[----:B------:R-:W0:Y:S01]  /*29d0*/  MUFU.TANH R40, R40 ;  /* 0x0000002800287308 */ /* 0x000e220000002400 */
[----:B-1----:R-:W-:Y:S01]  /*29e0*/  FSEL R30, R38, -INF , P1 ;  /* 0xff800000261e7808 */ /* 0x002fe20000800000 */
[----:B------:R-:W-:Y:S01]  /*29f0*/  UISETP.LT.AND UP0, UPT, UR44, UR7, UPT ;  /* 0x000000072c00728c */ /* 0x000fe2000bf01270 */
[----:B------:R-:W-:Y:S02]  /*2a00*/  ISETP.GT.AND P1, PT, R48, 0x39, PT ;  /* 0x000000393000780c */ /* 0x000fe40003f24270 */
[----:B------:R-:W-:Y:S02]  /*2a10*/  CS2R R98, SRZ ;  /* 0x0000000000627805 */ /* 0x000fe4000001ff00 */
[----:B------:R-:W-:Y:S01]  /*2a20*/  FMNMX.FTZ R31, R30, R29, !PT ;  /* 0x0000001d1e1f7209 */ /* 0x000fe20007810000 */
[----:B------:R-:W-:Y:S01]  /*2a30*/  USEL UR17, UR44, UR7, !UP0 ;  /* 0x000000072c117287 */ /* 0x000fe2000c000000 */
[----:B------:R-:W-:Y:S01]  /*2a40*/  R2UR UR11, R2 ;  /* 0x00000000020b72ca */ /* 0x000fe200000e0000 */
[----:B------:R-:W1:Y:S01]  /*2a50*/  MUFU.TANH R41, R41 ;  /* 0x0000002900297308 */ /* 0x000e620000002400 */
[----:B--2---:R-:W-:Y:S01]  /*2a60*/  FSEL R28, R39, -INF , P2 ;  /* 0xff800000271c7808 */ /* 0x004fe20001000000 */
[----:B------:R-:W-:Y:S01]  /*2a70*/  UISETP.GE.AND UP0, UPT, UR53, UR17, UPT ;  /* 0x000000113500728c */ /* 0x000fe2000bf06270 */
[----:B------:R-:W-:-:S02]  /*2a80*/  ISETP.GT.AND P2, PT, R48, 0x40, PT ;  /* 0x000000403000780c */ /* 0x000fc40003f44270 */
[----:B------:R-:W-:Y:S02]  /*2a90*/  CS2R R100, SRZ ;  /* 0x0000000000647805 */ /* 0x000fe4000001ff00 */
[----:B------:R-:W-:Y:S02]  /*2aa0*/  FMNMX.FTZ R14, R28, R31, !PT ;  /* 0x0000001f1c0e7209 */ /* 0x000fe40007810000 */
[----:B------:R-:W-:Y:S02]  /*2ab0*/  CS2R R102, SRZ ;  /* 0x0000000000667805 */ /* 0x000fe4000001ff00 */
[----:B------:R-:W-:Y:S01]  /*2ac0*/  CS2R R104, SRZ ;  /* 0x0000000000687805 */ /* 0x000fe2000001ff00 */
[----:B------:R-:W2:Y:S01]  /*2ad0*/  MUFU.TANH R43, R43 ;  /* 0x0000002b002b7308 */ /* 0x000ea20000002400 */
[----:B0-----:R-:W-:Y:S02]  /*2ae0*/  FSEL R29, R40, -INF , P1 ;  /* 0xff800000281d7808 */ /* 0x001fe40000800000 */
[----:B------:R-:W-:-:S02]  /*2af0*/  CS2R R106, SRZ ;  /* 0x00000000006a7805 */ /* 0x000fc4000001ff00 */
[C---:B------:R-:W-:Y:S01]  /*2b00*/  ISETP.GT.AND P1, PT, R48.reuse, 0x41, PT ;  /* 0x000000413000780c */ /* 0x040fe20003f24270 */
[----:B------:R-:W-:Y:S01]  /*2b10*/  UIADD3 UR6, UR11, 0x19c40, URZ ;  /* 0x00019c400b067890 */ /* 0x000fe2000fffe03f */
[----:B------:R-:W-:Y:S02]  /*2b20*/  FMNMX.FTZ R14, R29, R14, !PT ;  /* 0x0000000e1d0e7209 */ /* 0x000fe40007810000 */
[----:B------:R-:W-:Y:S02]  /*2b30*/  CS2R R108, SRZ ;  /* 0x00000000006c7805 */ /* 0x000fe4000001ff00 */
[----:B------:R-:W-:Y:S01]  /*2b40*/  CS2R R110, SRZ ;  /* 0x00000000006e7805 */ /* 0x000fe2000001ff00 */
[----:B------:R-:W0:Y:S01]  /*2b50*/  MUFU.TANH R42, R42 ;  /* 0x0000002a002a7308 */ /* 0x000e220000002400 */
[----:B-1----:R-:W-:Y:S01]  /*2b60*/  FSEL R31, R41, -INF , P2 ;  /* 0xff800000291f7808 */ /* 0x002fe20001000000 */
[----:B------:R-:W-:Y:S01]  /*2b70*/  UPRMT UR6, UR45, 0x654, UR6 ;  /* 0x000006542d067896 */ /* 0x000fe20008000006 */
[----:B------:R-:W-:-:S02]  /*2b80*/  ISETP.GT.AND P2, PT, R48, 0x48, PT ;  /* 0x000000483000780c */ /* 0x000fc40003f44270 */
[----:B------:R-:W-:Y:S02]  /*2b90*/  CS2R R112, SRZ ;  /* 0x0000000000707805 */ /* 0x000fe4000001ff00 */
[----:B------:R-:W-:Y:S02]  /*2ba0*/  FMNMX.FTZ R14, R31, R14, !PT ;  /* 0x0000000e1f0e7209 */ /* 0x000fe40007810000 */
[----:B------:R-:W-:Y:S02]  /*2bb0*/  CS2R R114, SRZ ;  /* 0x0000000000727805 */ /* 0x000fe4000001ff00 */
[----:B------:R-:W-:Y:S01]  /*2bc0*/  CS2R R116, SRZ ;  /* 0x0000000000747805 */ /* 0x000fe2000001ff00 */
[----:B------:R-:W1:Y:S01]  /*2bd0*/  MUFU.TANH R63, R63 ;  /* 0x0000003f003f7308 */ /* 0x000e620000002400 */
[----:B--2---:R-:W-:Y:S02]  /*2be0*/  FSEL R33, R43, -INF , P1 ;  /* 0xff8000002b217808 */ /* 0x004fe40000800000 */
[----:B------:R-:W-:-:S02]  /*2bf0*/  CS2R R118, SRZ ;  /* 0x0000000000767805 */ /* 0x000fc4000001ff00 */
[----:B------:R-:W-:Y:S01]  /*2c00*/  ISETP.GT.AND P1, PT, R48, 0x49, PT ;  /* 0x000000493000780c */ /* 0x000fe20003f24270 */
[----:B------:R-:W-:Y:S01]  /*2c10*/  SYNCS.ARRIVE.TRANS64.RED.A1T0 RZ, [UR6], RZ ;  /* 0x000000ffffff79a7 */ /* 0x000fe20008100406 */
[----:B------:R-:W-:Y:S02]  /*2c20*/  FMNMX.FTZ R14, R33, R14, !PT ;  /* 0x0000000e210e7209 */ /* 0x000fe40007810000 */
[----:B------:R-:W-:Y:S02]  /*2c30*/  CS2R R120, SRZ ;  /* 0x0000000000787805 */ /* 0x000fe4000001ff00 */
[----:B------:R-:W-:Y:S01]  /*2c40*/  CS2R R122, SRZ ;  /* 0x00000000007a7805 */ /* 0x000fe2000001ff00 */
[----:B------:R-:W2:Y:S01]  /*2c50*/  MUFU.TANH R66, R66 ;  /* 0x0000004200427308 */ /* 0x000ea20000002400 */
        /* <DEDUP_REMOVED lines=8> */
[----:B-1----:R-:W-:-:S02]  /*2ce0*/  FSEL R34, R63, -INF , P1 ;  /* 0xff8000003f227808 */ /* 0x002fc40000800000 */
[----:B------:R-:W-:Y:S02]  /*2cf0*/  CS2R R132, SRZ ;  /* 0x0000000000847805 */ /* 0x000fe4000001ff00 */
[----:B------:R-:W-:Y:S02]  /*2d00*/  ISETP.GT.AND P1, PT, R48, 0x51, PT ;  /* 0x000000513000780c */ /* 0x000fe40003f24270 */
[----:B------:R-:W-:Y:S02]  /*2d10*/  CS2R R134, SRZ ;  /* 0x0000000000867805 */ /* 0x000fe4000001ff00 */
[----:B------:R-:W-:Y:S01]  /*2d20*/  FMNMX.FTZ R39, R34, R39, !PT ;  /* 0x0000002722277209 */ /* 0x000fe20007810000 */
[----:B------:R-:W1:Y:S01]  /*2d30*/  MUFU.TANH R70, R70 ;  /* 0x0000004600467308 */ /* 0x000e620000002400 */
[----:B--2---:R-:W-:Y:S01]  /*2d40*/  FSEL R38, R66, -INF , P2 ;  /* 0xff80000042267808 */ /* 0x004fe20001000000 */
[----:B------:R-:W-:Y:S01]  /*2d50*/  FMUL.FTZ R66, R0, R60 ;  /* 0x0000003c00427220 */ /* 0x000fe20000410000 */
[----:B------:R-:W-:-:S02]  /*2d60*/  ISETP.GT.AND P2, PT, R48, 0x58, PT ;  /* 0x000000583000780c */ /* 0x000fc40003f44270 */
[----:B------:R-:W-:-:S03]  /*2d70*/  FMNMX.FTZ R39, R38, R39, !PT ;  /* 0x0000002726277209 */ /* 0x000fc60007810000 */
[----:B------:R-:W2:Y:S01]  /*2d80*/  MUFU.TANH R71, R71 ;  /* 0x0000004700477308 */ /* 0x000ea20000002400 */
[----:B0-----:R-:W-:Y:S01]  /*2d90*/  FSEL R36, R67, -INF , P1 ;  /* 0xff80000043247808 */ /* 0x001fe20000800000 */
[----:B------:R-:W-:Y:S01]  /*2da0*/  FMUL.FTZ R67, R0, R61 ;  /* 0x0000003d00437220 */ /* 0x000fe20000410000 */
[----:B------:R-:W-:Y:S02]  /*2db0*/  ISETP.GT.AND P1, PT, R48, 0x59, PT ;  /* 0x000000593000780c */ /* 0x000fe40003f24270 */
[----:B------:R-:W-:-:S03]  /*2dc0*/  FMNMX.FTZ R41, R36, R39, !PT ;  /* 0x0000002724297209 */ /* 0x000fc60007810000 */
[----:B------:R-:W0:Y:S01]  /*2dd0*/  MUFU.TANH R74, R74 ;  /* 0x0000004a004a7308 */ /* 0x000e220000002400 */
[----:B-1----:R-:W-:Y:S01]  /*2de0*/  FSEL R40, R70, -INF , P2 ;  /* 0xff80000046287808 */ /* 0x002fe20001000000 */
[----:B------:R-:W-:Y:S01]  /*2df0*/  FMUL.FTZ R70, R0, R64 ;  /* 0x0000004000467220 */ /* 0x000fe20000410000 */
[----:B------:R-:W-:Y:S01]  /*2e00*/  ISETP.GT.AND P2, PT, R48, 0x60, PT ;  /* 0x000000603000780c */ /* 0x000fe20003f44270 */
[----:B------:R-:W-:Y:S01]  /*2e10*/  FMUL.FTZ R64, R0, R65 ;  /* 0x0000004100407220 */ /* 0x000fe20000410000 */
[----:B------:R-:W-:-:S03]  /*2e20*/  FMNMX.FTZ R14, R40, R41, !PT ;  /* 0x00000029280e7209 */ /* 0x000fc60007810000 */
[----:B------:R-:W1:Y:S01]  /*2e30*/  MUFU.TANH R75, R75 ;  /* 0x0000004b004b7308 */ /* 0x000e620000002400 */
[----:B--2---:R-:W-:Y:S01]  /*2e40*/  FSEL R39, R71, -INF , P1 ;  /* 0xff80000047277808 */ /* 0x004fe20000800000 */
[----:B------:R-:W-:Y:S01]  /*2e50*/  FMUL.FTZ R71, R0, R68 ;  /* 0x0000004400477220 */ /* 0x000fe20000410000 */
[----:B------:R-:W-:Y:S01]  /*2e60*/  ISETP.GT.AND P1, PT, R48, 0x61, PT ;  /* 0x000000613000780c */ /* 0x000fe20003f24270 */
[C---:B------:R-:W-:Y:S01]  /*2e70*/  FMUL.FTZ R68, R0.reuse, R69 ;  /* 0x0000004500447220 */ /* 0x040fe20000410000 */
[----:B------:R-:W-:Y:S01]  /*2e80*/  FMNMX.FTZ R43, R39, R14, !PT ;  /* 0x0000000e272b7209 */ /* 0x000fe20007810000 */
[C---:B------:R-:W-:Y:S01]  /*2e90*/  FMUL.FTZ R69, R0.reuse, R73 ;  /* 0x0000004900457220 */ /* 0x040fe20000410000 */
[----:B------:R-:W-:Y:S01]  /*2ea0*/  FMUL.FTZ R73, R0, R77 ;  /* 0x0000004d00497220 */ /* 0x000fe20000410000 */
[----:B------:R2:W3:Y:S01]  /*2eb0*/  MUFU.TANH R47, R78 ;  /* 0x0000004e002f7308 */ /* 0x0004e20000002400 */
[----:B0-----:R-:W-:Y:S01]  /*2ec0*/  FSEL R42, R74, -INF , P2 ;  /* 0xff8000004a2a7808 */ /* 0x001fe20001000000 */
[----:B------:R-:W-:Y:S01]  /*2ed0*/  FMUL.FTZ R74, R0, R76 ;  /* 0x0000004c004a7220 */ /* 0x000fe20000410000 */
[----:B------:R-:W-:Y:S01]  /*2ee0*/  ISETP.GT.AND P2, PT, R48, 0x68, PT ;  /* 0x000000683000780c */ /* 0x000fe20003f44270 */
[----:B------:R-:W-:Y:S01]  /*2ef0*/  FMUL.FTZ R76, R0, R81 ;  /* 0x00000051004c7220 */ /* 0x000fe20000410000 */
[----:B------:R-:W-:Y:S01]  /*2f00*/  FMNMX.FTZ R14, R42, R43, !PT ;  /* 0x0000002b2a0e7209 */ /* 0x000fe20007810000 */
[----:B------:R-:W-:-:S02]  /*2f10*/  FMUL.FTZ R77, R0, R85 ;  /* 0x00000055004d7220 */ /* 0x000fc40000410000 */
[----:B------:R-:W0:Y:S01]  /*2f20*/  MUFU.TANH R79, R79 ;  /* 0x0000004f004f7308 */ /* 0x000e220000002400 */
[----:B-1----:R-:W-:Y:S01]  /*2f30*/  FSEL R41, R75, -INF , P1 ;  /* 0xff8000004b297808 */ /* 0x002fe20000800000 */
[----:B------:R-:W-:Y:S01]  /*2f40*/  FMUL.FTZ R75, R0, R80 ;  /* 0x00000050004b7220 */ /* 0x000fe20000410000 */
[----:B------:R-:W-:Y:S01]  /*2f50*/  ISETP.GT.AND P1, PT, R48, 0x69, PT ;  /* 0x000000693000780c */ /* 0x000fe20003f24270 */
[----:B--2---:R-:W-:Y:S01]  /*2f60*/  FMUL.FTZ R78, R0, R84 ;  /* 0x00000054004e7220 */ /* 0x004fe20000410000 */
[----:B------:R-:W-:-:S03]  /*2f70*/  FMNMX.FTZ R14, R41, R14, !PT ;  /* 0x0000000e290e7209 */ /* 0x000fc60007810000 */
[----:B------:R-:W1:Y:S01]  /*2f80*/  MUFU.TANH R45, R82 ;  /* 0x00000052002d7308 */ /* 0x000e620000002400 */
[----:B---3--:R-:W-:Y:S02]  /*2f90*/  FSEL R47, R47, -INF , P2 ;  /* 0xff8000002f2f7808 */ /* 0x008fe40001000000 */
[----:B------:R-:W-:Y:S02]  /*2fa0*/  ISETP.GT.AND P2, PT, R48, 0x70, PT ;  /* 0x000000703000780c */ /* 0x000fe40003f44270 */
[----:B------:R-:W-:-:S03]  /*2fb0*/  FMNMX.FTZ R14, R47, R14, !PT ;  /* 0x0000000e2f0e7209 */ /* 0x000fc60007810000 */
[----:B------:R-:W2:Y:S01]  /*2fc0*/  MUFU.TANH R44, R83 ;  /* 0x00000053002c7308 */ /* 0x000ea20000002400 */
[----:B0-----:R-:W-:Y:S02]  /*2fd0*/  FSEL R43, R79, -INF , P1 ;  /* 0xff8000004f2b7808 */ /* 0x001fe40000800000 */
[----:B------:R-:W-:Y:S01]  /*2fe0*/  ISETP.GT.AND P1, PT, R48, 0x71, PT ;  /* 0x000000713000780c */ /* 0x000fe20003f24270 */
[----:B------:R-:W0:Y:S01]  /*2ff0*/  SHFL.IDX PT, R79, R89, RZ, 0x1c1f ;  /* 0x001c1fff594f7589 */ /* 0x000e2200000e0000 */
        /* <DEDUP_REMOVED lines=9> */
[----:B------:R-:W-:Y:S01]  /*3090*/  MUFU.TANH R4, R4 ;  /* 0x0000000400047308 */ /* 0x000fe20000002400 */
[----:B---3--:R-:W-:Y:S02]  /*30a0*/  FSEL R48, R86, -INF , P2 ;  /* 0xff80000056307808 */ /* 0x008fe40001000000 */
[----:B0-----:R-:W-:Y:S02]  /*30b0*/  VIADDMNMX R79, R79, R56, R57, PT ;  /* 0x000000384f4f7246 */ /* 0x001fe40003800139 */
[----:B------:R-:W-:-:S03]  /*30c0*/  FMNMX.FTZ R14, R48, R55, !PT ;  /* 0x00000037300e7209 */ /* 0x000fc60007810000 */
[----:B------:R-:W0:Y:S01]  /*30d0*/  MUFU.TANH R3, R3 ;  /* 0x0000000300037308 */ /* 0x000e220000002400 */
[----:B-1----:R-:W-:Y:S02]  /*30e0*/  FSEL R49, R87, -INF , P1 ;  /* 0xff80000057317808 */ /* 0x002fe40000800000 */
[----:B------:R-:W-:Y:S02]  /*30f0*/  ISETP.GT.AND P2, PT, R79, 0x1, PT ;  /* 0x000000014f00780c */ /* 0x000fe40003f44270 */
[----:B------:R-:W-:Y:S02]  /*3100*/  FMNMX.FTZ R14, R49, R14, !PT ;  /* 0x0000000e310e7209 */ /* 0x000fe40007810000 */
[----:B------:R-:W-:Y:S01]  /*3110*/  ISETP.GT.AND P3, PT, R79, 0x8, PT ;  /* 0x000000084f00780c */ /* 0x000fe20003f64270 */
[----:B------:R-:W1:Y:S02]  /*3120*/  MUFU.TANH R7, R7 ;  /* 0x0000000700077308 */ /* 0x000e640000002400 */
[----:B------:R-:W2:Y:S06]  /*3130*/  SHFL.BFLY PT, R55, R14, 0x2, 0x1f ;  /* 0x0c401f000e377f89 */ /* 0x000eac00000e0000 */
[----:B------:R-:W-:Y:S01]  /*3140*/  MUFU.TANH R5, R5 ;  /* 0x0000000500057308 */ /* 0x000fe20000002400 */
[----:B0-----:R-:W-:-:S02]  /*3150*/  FSEL R3, R3, -INF , P2 ;  /* 0xff80000003037808 */ /* 0x001fc40001000000 */
[----:B------:R-:W-:-:S05]  /*3160*/  ISETP.GT.AND P2, PT, R79, 0x10, PT ;  /* 0x000000104f00780c */ /* 0x000fca0003f44270 */
[----:B------:R-:W0:Y:S01]  /*3170*/  MUFU.TANH R8, R8 ;  /* 0x0000000800087308 */ /* 0x000e220000002400 */
[----:B-1----:R-:W-:-:S07]  /*3180*/  FSEL R7, R7, -INF , P3 ;  /* 0xff80000007077808 */ /* 0x002fce0001800000 */
[----:B------:R-:W-:Y:S01]  /*3190*/  MUFU.TANH R6, R6 ;  /* 0x0000000600067308 */ /* 0x000fe20000002400 */
[----:B--2---:R-:W-:-:S05]  /*31a0*/  FMNMX.FTZ R55, R14, R55, !PT ;  /* 0x000000370e377209 */ /* 0x004fca0007810000 */
[----:B------:R-:W1:Y:S02]  /*31b0*/  SHFL.BFLY PT, R14, R55, 0x1, 0x1f ;  /* 0x0c201f00370e7f89 */ /* 0x000e6400000e0000 */
[----:B------:R-:W2:Y:S01]  /*31c0*/  MUFU.TANH R11, R11 ;  /* 0x0000000b000b7308 */ /* 0x000ea20000002400 */
[----:B0-----:R-:W-:Y:S02]  /*31d0*/  FSEL R59, R8, -INF , P2 ;  /* 0xff800000083b7808 */ /* 0x001fe40001000000 */
[----:B------:R-:W-:-:S05]  /*31e0*/  ISETP.GT.AND P2, PT, R79, 0x18, PT ;  /* 0x000000184f00780c */ /* 0x000fca0003f44270 */
[----:B------:R-:W0:Y:S08]  /*31f0*/  MUFU.TANH R9, R9 ;  /* 0x0000000900097308 */ /* 0x000e300000002400 */
[----:B------:R-:W3:Y:S01]  /*3200*/  MUFU.TANH R12, R12 ;  /* 0x0000000c000c7308 */ /* 0x000ee20000002400 */
[----:B--2---:R-:W-:Y:S02]  /*3210*/  FSEL R11, R11, -INF , P2 ;  /* 0xff8000000b0b7808 */ /* 0x004fe40001000000 */
[----:B------:R-:W-:-:S02]  /*3220*/  ISETP.GT.AND P2, PT, R79, 0x20, PT ;  /* 0x000000204f00780c */ /* 0x000fc40003f44270 */
[----:B-1----:R-:W-:Y:S01]  /*3230*/  FMNMX.FTZ R14, R55, R14, !PT ;  /* 0x0000000e370e7209 */ /* 0x002fe20007810000 */
[----:B------:R-:W-:Y:S02]  /*3240*/  IMAD.U32 R55, RZ, RZ, UR18 ;  /* 0x00000012ff377e24 */ /* 0x000fe4000f8e00ff */
[----:B------:R-:W1:Y:S01]  /*3250*/  MUFU.TANH R10, R10 ;  /* 0x0000000a000a7308 */ /* 0x000e620000002400 */
[C---:B------:R-:W-:Y:S01]  /*3260*/  FSETP.NEU.FTZ.AND P1, PT, R14.reuse, -INF , PT ;  /* 0xff8000000e00780b */ /* 0x040fe20003f3d000 */
[----:B------:R-:W-:-:S05]  /*3270*/  FFMA.FTZ R55, R14, R55, -8 ;  /* 0xc10000000e377423 */ /* 0x000fca0000010037 */
[----:B------:R-:W-:Y:S01]  /*3280*/  FSEL R55, R55, RZ, P1 ;  /* 0x000000ff37377208 */ /* 0x000fe20000800000 */
[----:B------:R-:W2:Y:S01]  /*3290*/  MUFU.TANH R15, R15 ;  /* 0x0000000f000f7308 */ /* 0x000ea20000002400 */
[----:B------:R-:W-:-:S03]  /*32a0*/  ISETP.GT.AND P1, PT, R79, RZ, PT ;  /* 0x000000ff4f00720c */ /* 0x000fc60003f24270 */
[--C-:B------:R-:W-:Y:S01]  /*32b0*/  FFMA.FTZ R62, R62, UR18, -R55.reuse ;  /* 0x000000123e3e7c23 */ /* 0x100fe20008010837 */
[----:B------:R-:W-:Y:S01]  /*32c0*/  FSEL R4, R4, -INF , P1 ;  /* 0xff80000004047808 */ /* 0x000fe20000800000 */
[--C-:B------:R-:W-:Y:S01]  /*32d0*/  FFMA.FTZ R54, R54, UR18, -R55.reuse ;  /* 0x0000001236367c23 */ /* 0x100fe20008010837 */
[----:B------:R-:W-:Y:S01]  /*32e0*/  ISETP.GT.AND P1, PT, R79, 0x9, PT ;  /* 0x000000094f00780c */ /* 0x000fe20003f24270 */
[----:B------:R-:W4:Y:S01]  /*32f0*/  MUFU.TANH R13, R13 ;  /* 0x0000000d000d7308 */ /* 0x000f220000002400 */
[----:B------:R-:W-:Y:S01]  /*3300*/  FMNMX.FTZ R60, R4, R3, !PT ;  /* 0x00000003043c7209 */ /* 0x000fe20007810000 */
[--C-:B------:R-:W-:Y:S01]  /*3310*/  FFMA.FTZ R80, R31, UR18, -R55.reuse ;  /* 0x000000121f507c23 */ /* 0x100fe20008010837 */
[----:B------:R-:W-:Y:S01]  /*3320*/  FSEL R5, R5, -INF , P1 ;  /* 0xff80000005057808 */ /* 0x000fe20000800000 */
[--C-:B------:R-:W-:Y:S01]  /*3330*/  FFMA.FTZ R31, R38, UR18, -R55.reuse ;  /* 0x00000012261f7c23 */ /* 0x100fe20008010837 */
[----:B------:R-:W-:Y:S01]  /*3340*/  FMNMX.FTZ R60, R7, R60, !PT ;  /* 0x0000003c073c7209 */ /* 0x000fe20007810000 */
[--C-:B------:R-:W-:Y:S01]  /*3350*/  FFMA.FTZ R38, R39, UR18, -R55.reuse ;  /* 0x0000001227267c23 */ /* 0x100fe20008010837 */
[----:B------:R-:W-:Y:S01]  /*3360*/  ISETP.GT.AND P1, PT, R79, 0x11, PT ;  /* 0x000000114f00780c */ /* 0x000fe20003f24270 */
[----:B------:R-:W5:Y:S01]  /*3370*/  MUFU.TANH R21, R21 ;  /* 0x0000001500157308 */ /* 0x000f620000002400 */
[----:B------:R-:W-:Y:S01]  /*3380*/  FMNMX.FTZ R60, R5, R60, !PT ;  /* 0x0000003c053c7209 */ /* 0x000fe20007810000 */
[--C-:B------:R-:W-:Y:S01]  /*3390*/  FFMA.FTZ R39, R41, UR18, -R55.reuse ;  /* 0x0000001229277c23 */ /* 0x100fe20008010837 */
[----:B------:R-:W-:Y:S01]  /*33a0*/  FSEL R6, R6, -INF , P1 ;  /* 0xff80000006067808 */ /* 0x000fe20000800000 */
[--C-:B------:R-:W-:Y:S01]  /*33b0*/  FFMA.FTZ R41, R43, UR18, -R55.reuse ;  /* 0x000000122b297c23 */ /* 0x100fe20008010837 */
[----:B------:R-:W-:Y:S01]  /*33c0*/  FMNMX.FTZ R63, R59, R60, !PT ;  /* 0x0000003c3b3f7209 */ /* 0x000fe20007810000 */
[----:B------:R-:W-:Y:S01]  /*33d0*/  IMAD.U32 R43, RZ, RZ, UR18 ;  /* 0x00000012ff2b7e24 */ /* 0x000fe2000f8e00ff */
[----:B------:R-:W-:Y:S01]  /*33e0*/  ISETP.GT.AND P1, PT, R79, 0x19, PT ;  /* 0x000000194f00780c */ /* 0x000fe20003f24270 */
[----:B------:R-:W5:Y:S01]  /*33f0*/  MUFU.TANH R20, R20 ;  /* 0x0000001400147308 */ /* 0x000f620000002400 */
[----:B------:R-:W-:Y:S01]  /*3400*/  FMNMX.FTZ R8, R6, R63, !PT ;  /* 0x0000003f06087209 */ /* 0x000fe20007810000 */
[--C-:B------:R-:W-:Y:S01]  /*3410*/  FFMA.FTZ R56, R92, UR18, -R55.reuse ;  /* 0x000000125c387c23 */ /* 0x100fe20008010837 */
[----:B0-----:R-:W-:Y:S01]  /*3420*/  FSEL R9, R9, -INF , P1 ;  /* 0xff80000009097808 */ /* 0x001fe20000800000 */
[--C-:B------:R-:W-:Y:S01]  /*3430*/  FFMA.FTZ R57, R90, UR18, -R55.reuse ;  /* 0x000000125a397c23 */ /* 0x100fe20008010837 */
[----:B------:R-:W-:Y:S01]  /*3440*/  FMNMX.FTZ R8, R11, R8, !PT ;  /* 0x000000080b087209 */ /* 0x000fe20007810000 */
[--C-:B------:R-:W-:Y:S01]  /*3450*/  FFMA.FTZ R58, R58, UR18, -R55.reuse ;  /* 0x000000123a3a7c23 */ /* 0x100fe20008010837 */
[----:B------:R-:W-:Y:S01]  /*3460*/  ISETP.GT.AND P1, PT, R79, 0x21, PT ;  /* 0x000000214f00780c */ /* 0x000fe20003f24270 */
[----:B------:R-:W0:Y:S01]  /*3470*/  MUFU.TANH R25, R25 ;  /* 0x0000001900197308 */ /* 0x000e220000002400 */
[----:B---3--:R-:W-:Y:S01]  /*3480*/  FSEL R60, R12, -INF , P2 ;  /* 0xff8000000c3c7808 */ /* 0x008fe20001000000 */
[--C-:B------:R-:W-:Y:S01]  /*3490*/  FFMA.FTZ R61, R88, UR18, -R55.reuse ;  /* 0x00000012583d7c23 */ /* 0x100fe20008010837 */
[----:B------:R-:W-:Y:S01]  /*34a0*/  FMNMX.FTZ R63, R9, R8, !PT ;  /* 0x00000008093f7209 */ /* 0x000fe20007810000 */
[--C-:B------:R-:W-:Y:S01]  /*34b0*/  FFMA.FTZ R52, R52, UR18, -R55.reuse ;  /* 0x0000001234347c23 */ /* 0x100fe20008010837 */
[C---:B------:R-:W-:Y:S01]  /*34c0*/  ISETP.GT.AND P2, PT, R79.reuse, 0x28, PT ;  /* 0x000000284f00780c */ /* 0x040fe20003f44270 */
[--C-:B------:R-:W-:Y:S01]  /*34d0*/  FFMA.FTZ R46, R46, UR18, -R55.reuse ;  /* 0x000000122e2e7c23 */ /* 0x100fe20008010837 */
[----:B-1----:R-:W-:Y:S01]  /*34e0*/  FSEL R10, R10, -INF , P1 ;  /* 0xff8000000a0a7808 */ /* 0x002fe20000800000 */
[----:B------:R-:W1:Y:S01]  /*34f0*/  MUFU.TANH R24, R24 ;  /* 0x0000001800187308 */ /* 0x000e620000002400 */
[----:B------:R-:W-:Y:S01]  /*3500*/  FMNMX.FTZ R65, R60, R63, !PT ;  /* 0x0000003f3c417209 */ /* 0x000fe20007810000 */
[--C-:B------:R-:W-:Y:S01]  /*3510*/  FFMA.FTZ R32, R32, UR18, -R55.reuse ;  /* 0x0000001220207c23 */ /* 0x100fe20008010837 */
[----:B------:R-:W-:Y:S01]  /*3520*/  ISETP.GT.AND P1, PT, R79, 0x29, PT ;  /* 0x000000294f00780c */ /* 0x000fe20003f24270 */
[--C-:B------:R-:W-:Y:S01]  /*3530*/  FFMA.FTZ R28, R28, UR18, -R55.reuse ;  /* 0x000000121c1c7c23 */ /* 0x100fe20008010837 */
[----:B--2---:R-:W-:Y:S01]  /*3540*/  FSEL R15, R15, -INF , P2 ;  /* 0xff8000000f0f7808 */ /* 0x004fe20001000000 */
[----:B------:R-:W-:Y:S01]  /*3550*/  FFMA.FTZ R49, R49, UR18, -R55 ;  /* 0x0000001231317c23 */ /* 0x000fe20008010837 */
[----:B------:R-:W-:Y:S01]  /*3560*/  FMNMX.FTZ R8, R10, R65, !PT ;  /* 0x000000410a087209 */ /* 0x000fe20007810000 */
[----:B------:R2:W-:Y:S01]  /*3570*/  MUFU.EX2 R12, R62 ;  /* 0x0000003e000c7308 */ /* 0x0005e20000000800 */
[----:B------:R-:W-:-:S02]  /*3580*/  ISETP.GT.AND P2, PT, R79, 0x30, PT ;  /* 0x000000304f00780c */ /* 0x000fc40003f44270 */
[----:B------:R-:W-:Y:S02]  /*3590*/  CS2R R88, SRZ ;  /* 0x0000000000587805 */ /* 0x000fe4000001ff00 */
[----:B----4-:R-:W-:Y:S02]  /*35a0*/  FSEL R13, R13, -INF , P1 ;  /* 0xff8000000d0d7808 */ /* 0x010fe40000800000 */
[----:B------:R-:W-:Y:S02]  /*35b0*/  CS2R R90, SRZ ;  /* 0x00000000005a7805 */ /* 0x000fe4000001ff00 */
[----:B------:R-:W-:Y:S02]  /*35c0*/  FMNMX.FTZ R8, R15, R8, !PT ;  /* 0x000000080f087209 */ /* 0x000fe40007810000 */
[----:B------:R-:W-:Y:S02]  /*35d0*/  CS2R R92, SRZ ;  /* 0x00000000005c7805 */ /* 0x000fe4000001ff00 */
[----:B------:R-:W-:Y:S01]  /*35e0*/  ISETP.GT.AND P1, PT, R79, 0x31, PT ;  /* 0x000000314f00780c */ /* 0x000fe20003f24270 */
[----:B------:R-:W-:Y:S01]  /*35f0*/  MUFU.TANH R27, R27 ;  /* 0x0000001b001b7308 */ /* 0x000fe20000002400 */
[----:B--2---:R-:W-:-:S01]  /*3600*/  FFMA.FTZ R62, R53, UR18, -R55 ;  /* 0x00000012353e7c23 */ /* 0x004fc20008010837 */
[----:B-----5:R-:W-:-:S02]  /*3610*/  FSEL R53, R21, -INF , P2 ;  /* 0xff80000015357808 */ /* 0x020fc40001000000 */
[----:B------:R-:W-:Y:S02]  /*3620*/  FMNMX.FTZ R8, R13, R8, !PT ;  /* 0x000000080d087209 */ /* 0x000fe40007810000 */
[----:B------:R-:W-:Y:S02]  /*3630*/  ISETP.GT.AND P2, PT, R79, 0x38, PT ;  /* 0x000000384f00780c */ /* 0x000fe40003f44270 */
[----:B------:R-:W2:Y:S01]  /*3640*/  MUFU.TANH R26, R26 ;  /* 0x0000001a001a7308 */ /* 0x000ea20000002400 */
[----:B------:R-:W-:Y:S02]  /*3650*/  FSEL R20, R20, -INF , P1 ;  /* 0xff80000014147808 */ /* 0x000fe40000800000 */
[----:B------:R-:W-:Y:S02]  /*3660*/  FMNMX.FTZ R65, R53, R8, !PT ;  /* 0x0000000835417209 */ /* 0x000fe40007810000 */
[----:B------:R-:W-:Y:S02]  /*3670*/  ISETP.GT.AND P1, PT, R79, 0x39, PT ;  /* 0x000000394f00780c */ /* 0x000fe40003f24270 */
[----:B0-----:R-:W-:Y:S01]  /*3680*/  FSEL R25, R25, -INF , P2 ;  /* 0xff80000019197808 */ /* 0x001fe20001000000 */
[----:B------:R-:W0:Y:S01]  /*3690*/  MUFU.TANH R66, R66 ;  /* 0x0000004200427308 */ /* 0x000e220000002400 */
[----:B------:R-:W-:-:S02]  /*36a0*/  FMNMX.FTZ R8, R20, R65, !PT ;  /* 0x0000004114087209 */ /* 0x000fc40007810000 */
[----:B------:R-:W-:Y:S02]  /*36b0*/  ISETP.GT.AND P2, PT, R79, 0x40, PT ;  /* 0x000000404f00780c */ /* 0x000fe40003f44270 */
[----:B-1----:R-:W-:Y:S02]  /*36c0*/  FSEL R24, R24, -INF , P1 ;  /* 0xff80000018187808 */ /* 0x002fe40000800000 */
[----:B------:R-:W-:Y:S01]  /*36d0*/  FMNMX.FTZ R65, R25, R8, !PT ;  /* 0x0000000819417209 */ /* 0x000fe20007810000 */
[----:B------:R-:W1:Y:S01]  /*36e0*/  MUFU.TANH R67, R67 ;  /* 0x0000004300437308 */ /* 0x000e620000002400 */
[----:B------:R-:W-:Y:S02]  /*36f0*/  ISETP.GT.AND P1, PT, R79, 0x41, PT ;  /* 0x000000414f00780c */ /* 0x000fe40003f24270 */
[----:B------:R-:W-:Y:S02]  /*3700*/  FMNMX.FTZ R8, R24, R65, !PT ;  /* 0x0000004118087209 */ /* 0x000fe40007810000 */
[----:B--2---:R-:W-:-:S02]  /*3710*/  FSEL R26, R26, -INF , P1 ;  /* 0xff8000001a1a7808 */ /* 0x004fc40000800000 */
[----:B------:R-:W-:Y:S01]  /*3720*/  ISETP.GT.AND P1, PT, R79, 0x49, PT ;  /* 0x000000494f00780c */ /* 0x000fe20003f24270 */
[----:B------:R2:W-:Y:S08]  /*3730*/  MUFU.EX2 R21, R62 ;  /* 0x0000003e00157308 */ /* 0x0005f00000000800 */
[----:B------:R-:W3:Y:S01]  /*3740*/  MUFU.TANH R70, R70 ;  /* 0x0000004600467308 */ /* 0x000ee20000002400 */
[----:B--2---:R-:W-:-:S01]  /*3750*/  FFMA.FTZ R62, R51, UR18, -R55 ;  /* 0x00000012333e7c23 */ /* 0x004fc20008010837 */
[----:B------:R-:W-:-:S02]  /*3760*/  FSEL R51, R27, -INF , P2 ;  /* 0xff8000001b337808 */ /* 0x000fc40001000000 */
[----:B------:R-:W-:Y:S02]  /*3770*/  ISETP.GT.AND P2, PT, R79, 0x48, PT ;  /* 0x000000484f00780c */ /* 0x000fe40003f44270 */
[----:B------:R-:W-:Y:S02]  /*3780*/  FMNMX.FTZ R65, R51, R8, !PT ;  /* 0x0000000833417209 */ /* 0x000fe40007810000 */
[----:B------:R-:W2:Y:S02]  /*3790*/  MUFU.TANH R64, R64 ;  /* 0x0000004000407308 */ /* 0x000ea40000002400 */
[----:B------:R-:W-:-:S06]  /*37a0*/  FMNMX.FTZ R65, R26, R65, !PT ;  /* 0x000000411a417209 */ /* 0x000fcc0007810000 */
[----:B------:R4:W-:Y:S08]  /*37b0*/  MUFU.EX2 R63, R54 ;  /* 0x00000036003f7308 */ /* 0x0009f00000000800 */
[----:B------:R-:W5:Y:S01]  /*37c0*/  MUFU.TANH R71, R71 ;  /* 0x0000004700477308 */ /* 0x000f620000002400 */
[----:B----4-:R-:W-:-:S01]  /*37d0*/  FFMA.FTZ R54, R50, UR18, -R55 ;  /* 0x0000001232367c23 */ /* 0x010fc20008010837 */
[----:B0-----:R-:W-:-:S02]  /*37e0*/  FSEL R50, R66, -INF , P2 ;  /* 0xff80000042327808 */ /* 0x001fc40001000000 */
[----:B------:R-:W-:-:S04]  /*37f0*/  ISETP.GT.AND P2, PT, R79, 0x50, PT ;  /* 0x000000504f00780c */ /* 0x000fc80003f44270 */
[----:B------:R1:W-:Y:S08]  /*3800*/  MUFU.EX2 R27, R62 ;  /* 0x0000003e001b7308 */ /* 0x0003f00000000800 */
[----:B------:R-:W0:Y:S01]  /*3810*/  MUFU.TANH R68, R68 ;  /* 0x0000004400447308 */ /* 0x000e220000002400 */
[----:B-1----:R-:W-:Y:S02]  /*3820*/  FSEL R62, R67, -INF , P1 ;  /* 0xff800000433e7808 */ /* 0x002fe40000800000 */
[----:B------:R-:W-:-:S02]  /*3830*/  FMNMX.FTZ R67, R50, R65, !PT ;  /* 0x0000004132437209 */ /* 0x000fc40007810000 */
[----:B------:R-:W-:Y:S02]  /*3840*/  ISETP.GT.AND P1, PT, R79, 0x51, PT ;  /* 0x000000514f00780c */ /* 0x000fe40003f24270 */
[----:B---3--:R-:W-:Y:S01]  /*3850*/  FSEL R65, R70, -INF , P2 ;  /* 0xff80000046417808 */ /* 0x008fe20001000000 */
[----:B------:R-:W1:Y:S01]  /*3860*/  MUFU.TANH R72, R72 ;  /* 0x0000004800487308 */ /* 0x000e620000002400 */
[----:B------:R-:W-:Y:S01]  /*3870*/  FMNMX.FTZ R8, R62, R67, !PT ;  /* 0x000000433e087209 */ /* 0x000fe20007810000 */
[--C-:B------:R-:W-:Y:S01]  /*3880*/  FFMA.FTZ R67, R37, UR18, -R55.reuse ;  /* 0x0000001225437c23 */ /* 0x100fe20008010837 */
[----:B------:R-:W-:Y:S01]  /*3890*/  ISETP.GT.AND P2, PT, R79, 0x58, PT ;  /* 0x000000584f00780c */ /* 0x000fe20003f44270 */
[--C-:B------:R-:W-:Y:S01]  /*38a0*/  FFMA.FTZ R70, R34, UR18, -R55.reuse ;  /* 0x0000001222467c23 */ /* 0x100fe20008010837 */
[----:B--2---:R-:W-:Y:S01]  /*38b0*/  FSEL R64, R64, -INF , P1 ;  /* 0xff80000040407808 */ /* 0x004fe20000800000 */
[--C-:B------:R-:W-:Y:S01]  /*38c0*/  FFMA.FTZ R34, R36, UR18, -R55.reuse ;  /* 0x0000001224227c23 */ /* 0x100fe20008010837 */
[----:B------:R-:W-:Y:S01]  /*38d0*/  FMNMX.FTZ R81, R65, R8, !PT ;  /* 0x0000000841517209 */ /* 0x000fe20007810000 */
[----:B------:R-:W2:Y:S01]  /*38e0*/  MUFU.TANH R69, R69 ;  /* 0x0000004500457308 */ /* 0x000ea20000002400 */
[----:B------:R-:W-:Y:S01]  /*38f0*/  ISETP.GT.AND P1, PT, R79, 0x59, PT ;  /* 0x000000594f00780c */ /* 0x000fe20003f24270 */
[--C-:B------:R-:W-:Y:S01]  /*3900*/  FFMA.FTZ R36, R42, UR18, -R55.reuse ;  /* 0x000000122a247c23 */ /* 0x100fe20008010837 */
[----:B-----5:R-:W-:Y:S01]  /*3910*/  FSEL R37, R71, -INF , P2 ;  /* 0xff80000047257808 */ /* 0x020fe20001000000 */
[----:B------:R-:W-:Y:S01]  /*3920*/  FFMA.FTZ R42, R45, UR18, -R55 ;  /* 0x000000122d2a7c23 */ /* 0x000fe20008010837 */
[----:B------:R-:W-:-:S02]  /*3930*/  FMNMX.FTZ R8, R64, R81, !PT ;  /* 0x0000005140087209 */ /* 0x000fc40007810000 */
[----:B------:R-:W-:Y:S01]  /*3940*/  ISETP.GT.AND P2, PT, R79, 0x60, PT ;  /* 0x000000604f00780c */ /* 0x000fe20003f44270 */
[----:B------:R-:W3:Y:S01]  /*3950*/  MUFU.TANH R74, R74 ;  /* 0x0000004a004a7308 */ /* 0x000ee20000002400 */
[----:B0-----:R-:W-:Y:S02]  /*3960*/  FSEL R66, R68, -INF , P1 ;  /* 0xff80000044427808 */ /* 0x001fe40000800000 */
[----:B------:R-:W-:Y:S02]  /*3970*/  FMNMX.FTZ R71, R37, R8, !PT ;  /* 0x0000000825477209 */ /* 0x000fe40007810000 */
[----:B------:R-:W-:Y:S02]  /*3980*/  ISETP.GT.AND P1, PT, R79, 0x61, PT ;  /* 0x000000614f00780c */ /* 0x000fe40003f24270 */
[----:B-1----:R-:W-:Y:S01]  /*3990*/  FSEL R72, R72, -INF , P2 ;  /* 0xff80000048487808 */ /* 0x002fe20001000000 */
[----:B------:R-:W0:Y:S01]  /*39a0*/  MUFU.TANH R73, R73 ;  /* 0x0000004900497308 */ /* 0x000e220000002400 */
[----:B------:R-:W-:-:S02]  /*39b0*/  FMNMX.FTZ R71, R66, R71, !PT ;  /* 0x0000004742477209 */ /* 0x000fc40007810000 */
[----:B------:R-:W-:Y:S02]  /*39c0*/  ISETP.GT.AND P2, PT, R79, 0x68, PT ;  /* 0x000000684f00780c */ /* 0x000fe40003f44270 */
[----:B--2---:R-:W-:Y:S01]  /*39d0*/  FSEL R68, R69, -INF , P1 ;  /* 0xff80000045447808 */ /* 0x004fe20000800000 */
[--C-:B------:R-:W-:Y:S01]  /*39e0*/  FFMA.FTZ R69, R30, UR18, -R55.reuse ;  /* 0x000000121e457c23 */ /* 0x100fe20008010837 */
[----:B------:R-:W-:Y:S01]  /*39f0*/  FMNMX.FTZ R71, R72, R71, !PT ;  /* 0x0000004748477209 */ /* 0x000fe20007810000 */
[----:B------:R-:W1:Y:S01]  /*3a00*/  MUFU.TANH R75, R75 ;  /* 0x0000004b004b7308 */ /* 0x000e620000002400 */
[----:B------:R-:W-:Y:S01]  /*3a10*/  ISETP.GT.AND P1, PT, R79, 0x69, PT ;  /* 0x000000694f00780c */ /* 0x000fe20003f24270 */
[--C-:B------:R-:W-:Y:S01]  /*3a20*/  FFMA.FTZ R30, R33, UR18, -R55.reuse ;  /* 0x00000012211e7c23 */ /* 0x100fe20008010837 */
[----:B---3--:R-:W-:Y:S01]  /*3a30*/  FSEL R74, R74, -INF , P2 ;  /* 0xff8000004a4a7808 */ /* 0x008fe20001000000 */
[--C-:B------:R-:W-:Y:S01]  /*3a40*/  FFMA.FTZ R33, R35, UR18, -R55.reuse ;  /* 0x0000001223217c23 */ /* 0x100fe20008010837 */
[----:B------:R-:W-:Y:S01]  /*3a50*/  FMNMX.FTZ R71, R68, R71, !PT ;  /* 0x0000004744477209 */ /* 0x000fe20007810000 */
[--C-:B------:R-:W-:Y:S01]  /*3a60*/  FFMA.FTZ R35, R40, UR18, -R55.reuse ;  /* 0x0000001228237c23 */ /* 0x100fe20008010837 */
[----:B------:R-:W-:Y:S01]  /*3a70*/  ISETP.GT.AND P2, PT, R79, 0x70, PT ;  /* 0x000000704f00780c */ /* 0x000fe20003f44270 */
[----:B------:R-:W2:Y:S01]  /*3a80*/  MUFU.TANH R76, R76 ;  /* 0x0000004c004c7308 */ /* 0x000ea20000002400 */
[----:B0-----:R-:W-:Y:S01]  /*3a90*/  FSEL R73, R73, -INF , P1 ;  /* 0xff80000049497808 */ /* 0x001fe20000800000 */
[--C-:B------:R-:W-:Y:S01]  /*3aa0*/  FFMA.FTZ R40, R47, UR18, -R55.reuse ;  /* 0x000000122f287c23 */ /* 0x100fe20008010837 */
[----:B------:R-:W-:Y:S01]  /*3ab0*/  FMNMX.FTZ R8, R74, R71, !PT ;  /* 0x000000474a087209 */ /* 0x000fe20007810000 */
[----:B------:R-:W-:Y:S01]  /*3ac0*/  FFMA.FTZ R71, R29, UR18, -R55 ;  /* 0x000000121d477c23 */ /* 0x000fe20008010837 */
[----:B------:R-:W-:-:S02]  /*3ad0*/  ISETP.GT.AND P1, PT, R79, 0x71, PT ;  /* 0x000000714f00780c */ /* 0x000fc40003f24270 */
        /* <DEDUP_REMOVED lines=9> */
[----:B------:R-:W-:Y:S01]  /*3b70*/  MUFU.EX2 R56, R56 ;  /* 0x0000003800387308 */ /* 0x000fe20000000800 */
[----:B0-----:R-:W-:-:S04]  /*3b80*/  FSEL R78, R78, -INF , P2 ;  /* 0xff8000004e4e7808 */ /* 0x001fc80001000000 */
[----:B------:R-:W-:-:S03]  /*3b90*/  FMNMX.FTZ R8, R78, R29, !PT ;  /* 0x0000001d4e087209 */ /* 0x000fc60007810000 */
[----:B------:R-:W-:Y:S01]  /*3ba0*/  MUFU.EX2 R57, R57 ;  /* 0x0000003900397308 */ /* 0x000fe20000000800 */
[----:B-1----:R-:W-:-:S04]  /*3bb0*/  FSEL R77, R77, -INF , P1 ;  /* 0xff8000004d4d7808 */ /* 0x002fc80000800000 */
[----:B------:R-:W-:-:S03]  /*3bc0*/  FMNMX.FTZ R8, R77, R8, !PT ;  /* 0x000000084d087209 */ /* 0x000fc60007810000 */
[----:B------:R-:W-:Y:S02]  /*3bd0*/  MUFU.EX2 R58, R58 ;  /* 0x0000003a003a7308 */ /* 0x000fe40000000800 */
[----:B------:R-:W0:Y:S06]  /*3be0*/  SHFL.BFLY PT, R79, R8, 0x2, 0x1f ;  /* 0x0c401f00084f7f89 */ /* 0x000e2c00000e0000 */
[----:B------:R-:W1:Y:S08]  /*3bf0*/  MUFU.EX2 R61, R61 ;  /* 0x0000003d003d7308 */ /* 0x000e700000000800 */
[----:B------:R-:W-:Y:S08]  /*3c00*/  MUFU.EX2 R29, R80 ;  /* 0x00000050001d7308 */ /* 0x000ff00000000800 */
[----:B------:R-:W2:Y:S01]  /*3c10*/  MUFU.EX2 R52, R52 ;  /* 0x0000003400347308 */ /* 0x000ea20000000800 */
[----:B-1----:R-:W-:-:S02]  /*3c20*/  F2FP.SATFINITE.E4M3.F32.PACK_AB_MERGE_C R149, R61, R58, RZ ;  /* 0x0000003a3d95723e */ /* 0x002fc400048070ff */
[----:B0-----:R-:W-:Y:S02]  /*3c30*/  FMNMX.FTZ R79, R8, R79, !PT ;  /* 0x0000004f084f7209 */ /* 0x001fe40007810000 */
[----:B------:R-:W-:-:S03]  /*3c40*/  F2FP.SATFINITE.E4M3.F32.PACK_AB_MERGE_C R149, R57, R56, R149 ;  /* 0x000000383995723e */ /* 0x000fc60004807095 */
[----:B------:R-:W0:Y:S01]  /*3c50*/  SHFL.BFLY PT, R8, R79, 0x1, 0x1f ;  /* 0x0c201f004f087f89 */ /* 0x000e2200000e0000 */
[----:B------:R-:W-:Y:S08]  /*3c60*/  MUFU.EX2 R54, R54 ;  /* 0x0000003600367308 */ /* 0x000ff00000000800 */
[----:B------:R-:W-:Y:S01]  /*3c70*/  MUFU.EX2 R46, R46 ;  /* 0x0000002e002e7308 */ /* 0x000fe20000000800 */
[----:B--2---:R-:W-:-:S04]  /*3c80*/  F2FP.SATFINITE.E4M3.F32.PACK_AB_MERGE_C R151, R52, R21, RZ ;  /* 0x000000153497723e */ /* 0x004fc800048070ff */
[----:B------:R-:W-:-:S03]  /*3c90*/  F2FP.SATFINITE.E4M3.F32.PACK_AB_MERGE_C R151, R63, R12, R151 ;  /* 0x0000000c3f97723e */ /* 0x000fc60004807097 */
[----:B------:R-:W1:Y:S01]  /*3ca0*/  MUFU.EX2 R67, R67 ;  /* 0x0000004300437308 */ /* 0x000e620000000800 */
[----:B0-----:R-:W-:-:S07]  /*3cb0*/  FMNMX.FTZ R8, R79, R8, !PT ;  /* 0x000000084f087209 */ /* 0x001fce0007810000 */
[----:B------:R-:W-:Y:S01]  /*3cc0*/  MUFU.EX2 R32, R32 ;  /* 0x0000002000207308 */ /* 0x000fe20000000800 */
[C---:B------:R-:W-:Y:S01]  /*3cd0*/  FSETP.NEU.FTZ.AND P1, PT, R8.reuse, -INF , PT ;  /* 0xff8000000800780b */ /* 0x040fe20003f3d000 */
[----:B------:R-:W-:Y:S01]  /*3ce0*/  FFMA.FTZ R45, R8, R43, -8 ;  /* 0xc1000000082d7423 */ /* 0x000fe2000001002b */
[----:B------:R-:W-:-:S01]  /*3cf0*/  FFMA.FTZ R43, R44, UR18, -R55 ;  /* 0x000000122c2b7c23 */ /* 0x000fc20008010837 */
[----:B------:R-:W-:-:S04]  /*3d00*/  FFMA.FTZ R44, R48, UR18, -R55 ;  /* 0x00000012302c7c23 */ /* 0x000fc80008010837 */
[----:B------:R-:W-:Y:S01]  /*3d10*/  MUFU.EX2 R69, R69 ;  /* 0x0000004500457308 */ /* 0x000fe20000000800 */
[----:B------:R-:W-:Y:S02]  /*3d20*/  FSEL R45, R45, RZ, P1 ;  /* 0x000000ff2d2d7208 */ /* 0x000fe40000800000 */
[----:B-1----:R-:W-:Y:S02]  /*3d30*/  F2FP.SATFINITE.E4M3.F32.PACK_AB_MERGE_C R145, R67, R46, RZ ;  /* 0x0000002e4391723e */ /* 0x002fe400048070ff */
[----:B------:R-:W-:Y:S01]  /*3d40*/  PLOP3.LUT P1, PT, PT, PT, UP0, 0x80, 0x0 ;  /* 0x000000000000781c */ /* 0x000fe20003f2f008 */
        /* <DEDUP_REMOVED lines=10> */
[----:B------:R-:W-:Y:S01]  /*3df0*/  FFMA.FTZ R26, R50, UR18, -R45 ;  /* 0x00000012321a7c23 */ /* 0x000fe2000801082d */
[----:B------:R-:W-:-:S01]  /*3e00*/  FADD.FTZ R59, R56, R57 ;  /* 0x00000039383b7221 */ /* 0x000fc20000010000 */
[--C-:B------:R-:W-:Y:S01]  /*3e10*/  FFMA.FTZ R47, R15, UR18, -R45.reuse ;  /* 0x000000120f2f7c23 */ /* 0x100fe2000801082d */
[----:B------:R-:W-:-:S01]  /*3e20*/  FFMA.FTZ R80, R9, UR18, -R45 ;  /* 0x0000001209507c23 */ /* 0x000fc2000801082d */
[----:B------:R-:W0:Y:S01]  /*3e30*/  MUFU.EX2 R3, R3 ;  /* 0x0000000300037308 */ /* 0x000e220000000800 */
[----:B------:R-:W-:-:S01]  /*3e40*/  FFMA.FTZ R15, R51, UR18, -R45 ;  /* 0x00000012330f7c23 */ /* 0x000fc2000801082d */
[--C-:B------:R-:W-:Y:S01]  /*3e50*/  FFMA.FTZ R9, R60, UR18, -R45.reuse ;  /* 0x000000123c097c23 */ /* 0x100fe2000801082d */
[----:B------:R-:W-:-:S01]  /*3e60*/  FFMA.FTZ R51, R62, UR18, -R45 ;  /* 0x000000123e337c23 */ /* 0x000fc2000801082d */
[----:B------:R-:W-:Y:S01]  /*3e70*/  FFMA.FTZ R60, R13, UR18, -R45 ;  /* 0x000000120d3c7c23 */ /* 0x000fe2000801082d */
[----:B------:R-:W-:-:S01]  /*3e80*/  FADD.FTZ R62, R58, R59 ;  /* 0x0000003b3a3e7221 */ /* 0x000fc20000010000 */
[--C-:B------:R-:W-:Y:S01]  /*3e90*/  FFMA.FTZ R13, R53, UR18, -R45.reuse ;  /* 0x00000012350d7c23 */ /* 0x100fe2000801082d */
[----:B------:R-:W-:-:S01]  /*3ea0*/  FFMA.FTZ R53, R25, UR18, -R45 ;  /* 0x0000001219357c23 */ /* 0x000fc2000801082d */
[----:B------:R-:W1:Y:S01]  /*3eb0*/  MUFU.EX2 R7, R7 ;  /* 0x0000000700077308 */ /* 0x000e620000000800 */
[----:B------:R-:W-:-:S01]  /*3ec0*/  FFMA.FTZ R25, R65, UR18, -R45 ;  /* 0x0000001241197c23 */ /* 0x000fc2000801082d */
[----:B------:R-:W-:Y:S01]  /*3ed0*/  FADD.FTZ R65, R61, R62 ;  /* 0x0000003e3d417221 */ /* 0x000fe20000010000 */
[----:B------:R-:W-:-:S01]  /*3ee0*/  FFMA.FTZ R10, R10, UR18, -R45 ;  /* 0x000000120a0a7c23 */ /* 0x000fc2000801082d */
[--C-:B------:R-:W-:Y:S01]  /*3ef0*/  FFMA.FTZ R55, R66, UR18, -R45.reuse ;  /* 0x0000001242377c23 */ /* 0x100fe2000801082d */
[----:B------:R-:W-:-:S01]  /*3f00*/  FFMA.FTZ R20, R20, UR18, -R45 ;  /* 0x0000001214147c23 */ /* 0x000fc2000801082d */
[--C-:B------:R-:W-:Y:S01]  /*3f10*/  FFMA.FTZ R2, R37, UR18, -R45.reuse ;  /* 0x0000001225027c23 */ /* 0x100fe2000801082d */
[----:B------:R-:W-:-:S01]  /*3f20*/  FFMA.FTZ R37, R72, UR18, -R45 ;  /* 0x0000001248257c23 */ /* 0x000fc2000801082d */
[----:B------:R-:W2:Y:S01]  /*3f30*/  MUFU.EX2 R48, R48 ;  /* 0x0000003000307308 */ /* 0x000ea20000000800 */
[----:B0-----:R-:W-:-:S01]  /*3f40*/  FADD.FTZ R50, R4, R3 ;  /* 0x0000000304327221 */ /* 0x001fc20000010000 */
[--C-:B------:R-:W-:Y:S01]  /*3f50*/  FFMA.FTZ R74, R74, UR18, -R45.reuse ;  /* 0x000000124a4a7c23 */ /* 0x100fe2000801082d */
[----:B------:R-:W-:-:S01]  /*3f60*/  FFMA.FTZ R73, R73, UR18, -R45 ;  /* 0x0000001249497c23 */ /* 0x000fc2000801082d */
[--C-:B------:R-:W-:Y:S01]  /*3f70*/  FFMA.FTZ R75, R75, UR18, -R45.reuse ;  /* 0x000000124b4b7c23 */ /* 0x100fe2000801082d */
[----:B------:R-:W-:-:S01]  /*3f80*/  FFMA.FTZ R76, R76, UR18, -R45 ;  /* 0x000000124c4c7c23 */ /* 0x000fc2000801082d */
[----:B------:R-:W-:Y:S01]  /*3f90*/  FFMA.FTZ R78, R78, UR18, -R45 ;  /* 0x000000124e4e7c23 */ /* 0x000fe2000801082d */
        /* <DEDUP_REMOVED lines=8> */
[----:B------:R-:W-:Y:S01]  /*4020*/  F2FP.SATFINITE.E4M3.F32.PACK_AB_MERGE_C R148, R48, R7, RZ ;  /* 0x000000073094723e */ /* 0x000fe200048070ff */
[----:B------:R-:W-:-:S03]  /*4030*/  FADD.FTZ R65, R21, R64 ;  /* 0x0000004015417221 */ /* 0x000fc60000010000 */
[----:B------:R-:W-:Y:S01]  /*4040*/  F2FP.SATFINITE.E4M3.F32.PACK_AB_MERGE_C R148, R3, R4, R148 ;  /* 0x000000040394723e */ /* 0x000fe20004807094 */
[----:B------:R-:W-:-:S01]  /*4050*/  FADD.FTZ R66, R52, R65 ;  /* 0x0000004134427221 */ /* 0x000fc20000010000 */
        /* <DEDUP_REMOVED lines=9> */
[----:B--2---:R-:W-:-:S01]  /*40f0*/  FADD.FTZ R59, R11, R62 ;  /* 0x0000003e0b3b7221 */ /* 0x004fc20000010000 */
[----:B------:R-:W-:Y:S01]  /*4100*/  FFMA.FTZ R62, R68, UR18, -R45 ;  /* 0x00000012443e7c23 */ /* 0x000fe2000801082d */
[----:B------:R-:W-:-:S01]  /*4110*/  FADD.FTZ R66, R32, R65 ;  /* 0x0000004120427221 */ /* 0x000fc20000010000 */
[----:B------:R-:W-:-:S03]  /*4120*/  FFMA.FTZ R45, R77, UR18, -R45 ;  /* 0x000000124d2d7c23 */ /* 0x000fc6000801082d */
[----:B------:R-:W-:Y:S01]  /*4130*/  FADD.FTZ R21, R69, R66 ;  /* 0x0000004245157221 */ /* 0x000fe20000010000 */
[----:B------:R-:W2:Y:S01]  /*4140*/  MUFU.EX2 R10, R10 ;  /* 0x0000000a000a7308 */ /* 0x000ea20000000800 */
[----:B0-----:R-:W-:-:S01]  /*4150*/  FADD.FTZ R64, R80, R59 ;  /* 0x0000003b50407221 */ /* 0x001fc20000010000 */
        /* <DEDUP_REMOVED lines=22> */
[----:B------:R-:W-:-:S03]  /*42c0*/  F2FP.SATFINITE.E4M3.F32.PACK_AB_MERGE_C R147, R71, R28, RZ ;  /* 0x0000001c4793723e */ /* 0x000fc600048070ff */
[----:B------:R-:W-:Y:S01]  /*42d0*/  FADD.FTZ R11, R29, R52 ;  /* 0x000000341d0b7221 */ /* 0x000fe20000010000 */
[----:B------:R-:W-:Y:S02]  /*42e0*/  F2FP.SATFINITE.E4M3.F32.PACK_AB_MERGE_C R147, R69, R32, R147 ;  /* 0x000000204593723e */ /* 0x000fe40004807093 */
        /* <DEDUP_REMOVED lines=15> */
[C---:B-1----:R-:W-:Y:S01]  /*43e0*/  F2FP.SATFINITE.E4M3.F32.PACK_AB_MERGE_C R33, R70.reuse, R33, RZ ;  /* 0x000000214621723e */ /* 0x042fe200048070ff */
[----:B------:R-:W-:-:S03]  /*43f0*/  FADD.FTZ R70, R70, R11 ;  /* 0x0000000b46467221 */ /* 0x000fc60000010000 */
[----:B------:R-:W-:-:S03]  /*4400*/  F2FP.SATFINITE.E4M3.F32.PACK_AB_MERGE_C R141, R30, R29, R33 ;  /* 0x0000001d1e8d723e */ /* 0x000fc60004807021 */
[----:B------:R-:W1:Y:S01]  /*4410*/  MUFU.EX2 R25, R25 ;  /* 0x0000001900197308 */ /* 0x000e620000000800 */
[----:B--2---:R-:W-:-:S01]  /*4420*/  FADD.FTZ R12, R51, R12 ;  /* 0x0000000c330c7221 */ /* 0x004fc20000010000 */
        /* <DEDUP_REMOVED lines=16> */
[----:B------:R-:W-:-:S04]  /*4530*/  F2FP.SATFINITE.E4M3.F32.PACK_AB_MERGE_C R35, R38, R35, RZ ;  /* 0x000000232623723e */ /* 0x000fc800048070ff */
        /* <DEDUP_REMOVED lines=18> */
[C---:B--2---:R-:W-:Y:S01]  /*4660*/  F2FP.SATFINITE.E4M3.F32.PACK_AB_MERGE_C R40, R41.reuse, R40, RZ ;  /* 0x000000282928723e */ /* 0x044fe200048070ff */
[----:B------:R-:W-:-:S03]  /*4670*/  FADD.FTZ R41, R41, R4 ;  /* 0x0000000429297221 */ /* 0x000fc60000010000 */
[----:B------:R-:W-:-:S03]  /*4680*/  F2FP.SATFINITE.E4M3.F32.PACK_AB_MERGE_C R137, R39, R36, R40 ;  /* 0x000000242789723e */ /* 0x000fc60004807028 */
        /* <DEDUP_REMOVED lines=8> */
[----:B------:R-:W-:Y:S01]  /*4710*/  MUFU.EX2 R78, R78 ;  /* 0x0000004e004e7308 */ /* 0x000fe20000000800 */
[----:B0-----:R-:W-:-:S07]  /*4720*/  FADD.FTZ R5, R43, R4 ;  /* 0x000000042b057221 */ /* 0x001fce0000010000 */
[----:B------:R-:W0:Y:S01]  /*4730*/  MUFU.EX2 R45, R45 ;  /* 0x0000002d002d7308 */ /* 0x000e220000000800 */
[----:B-1----:R-:W-:-:S07]  /*4740*/  FADD.FTZ R3, R76, R3 ;  /* 0x000000034c037221 */ /* 0x002fce0000010000 */
[----:B------:R-:W1:Y:S08]  /*4750*/  MUFU.EX2 R44, R44 ;  /* 0x0000002c002c7308 */ /* 0x000e700000000800 */
[----:B------:R-:W2:Y:S01]  /*4760*/  MUFU.EX2 R49, R49 ;  /* 0x0000003100317308 */ /* 0x000ea20000000800 */
[----:B0-----:R-:W-:Y:S01]  /*4770*/  F2FP.SATFINITE.E4M3.F32.PACK_AB_MERGE_C R4, R45, R78, RZ ;  /* 0x0000004e2d04723e */ /* 0x001fe200048070ff */
[----:B------:R-:W-:-:S03]  /*4780*/  FADD.FTZ R78, R78, R3 ;  /* 0x000000034e4e7221 */ /* 0x000fc60000010000 */
[----:B------:R-:W-:Y:S01]  /*4790*/  F2FP.SATFINITE.E4M3.F32.PACK_AB_MERGE_C R138, R76, R75, R4 ;  /* 0x0000004b4c8a723e */ /* 0x000fe20004807004 */
[----:B------:R-:W-:-:S01]  /*47a0*/  FADD.FTZ R3, R45, R78 ;  /* 0x0000004e2d037221 */ /* 0x000fc20000010000 */
[----:B-1----:R-:W-:Y:S01]  /*47b0*/  FADD.FTZ R2, R44, R5 ;  /* 0x000000052c027221 */ /* 0x002fe20000010000 */
[----:B--2---:R-:W-:-:S03]  /*47c0*/  F2FP.SATFINITE.E4M3.F32.PACK_AB_MERGE_C R6, R49, R44, RZ ;  /* 0x0000002c3106723e */ /* 0x004fc600048070ff */
[----:B------:R-:W-:Y:S01]  /*47d0*/  FADD.FTZ R2, R49, R2 ;  /* 0x0000000231027221 */ /* 0x000fe20000010000 */
[----:B------:R-:W-:Y:S01]  /*47e0*/  F2FP.SATFINITE.E4M3.F32.PACK_AB_MERGE_C R139, R43, R42, R6 ;  /* 0x0000002a2b8b723e */ /* 0x000fe20004807006 */
        /* <DEDUP_REMOVED lines=30> */
.L_x_1926:
[----:B------:R-:W-:-:S04]  /*49d0*/  UISETP.NE.AND UP0, UPT, UR21, 0x1, UPT ;  /* 0x000000011500788c */ /* 0x000fc8000bf05270 */
[----:B------:R-:W-:-:S04]  /*49e0*/  USEL UR47, URZ, 0x1, UP0 ;  /* 0x000000013f2f7887 */ /* 0x000fc80008000000 */
[----:B------:R-:W-:Y:S01]  /*49f0*/  ULOP3.LUT UR47, UR20, UR47, URZ, 0x3c, !UPT ;  /* 0x0000002f142f7292 */ /* 0x000fe2000f8e3c3f */
[----:B------:R-:W-:Y:S11]  /*4a00*/  @!P0 BRA `(.L_x_1916) ;  /* 0x0000000000048947 */ /* 0x000ff60003800000 */
[----:B------:R-:W-:Y:S01]  /*4a10*/  BPT.TRAP 0x1 ;  /* 0x000000040000795c */ /* 0x000fe20000300000 */
.L_x_1916:
        /* <DEDUP_REMOVED lines=9> */
.L_x_1917:
[----:B-1----:R-:W-:Y:S05]  /*4ab0*/  @P1 BRA `(.L_x_1918) ;  /* 0x0000000000081947 */ /* 0x002fea0003800000 */
[----:B------:R-:W1:Y:S02]  /*4ac0*/  SYNCS.PHASECHK.TRANS64.TRYWAIT P1, [UR19+0x19c30], R6 ;  /* 0x019c3006ff0075a7 */ /* 0x000e640008020153 */
[----:B-1----:R-:W-:Y:S05]  /*4ad0*/  @!P1 BRA `(.L_x_1919) ;  /* 0x000000f000a89947 */ /* 0x002fea0003800000 */
.L_x_1918:
        /* <DEDUP_REMOVED lines=17> */
.L_x_1920:
[----:B------:R-:W-:Y:S01]  /*4bf0*/  ULEA UR11, UR21, UR46, 0x3 ;  /* 0x0000002e150b7291 */ /* 0x000fe2000f8e183f */
[----:B01----:R-:W-:-:S05]  /*4c00*/  IMAD.U32 R6, RZ, RZ, UR20 ;  /* 0x00000014ff067e24 */ /* 0x003fca000f8e00ff */
[----:B------:R-:W-:-:S04]  /*4c10*/  SHF.L.U32 R6, R6, 0x1f, RZ ;  /* 0x0000001f06067819 */ /* 0x000fc800000006ff */
[----:B------:R0:W1:Y:S01]  /*4c20*/  SYNCS.PHASECHK.TRANS64.TRYWAIT P1, [UR11+0x19c50], R6 ;  /* 0x019c5006ff0075a7 */ /* 0x000062000802014b */
[----:B------:R-:W-:Y:S05]  /*4c30*/  @!P0 BRA `(.L_x_1921) ;  /* 0x0000000000048947 */ /* 0x000fea0003800000 */
[----:B------:R-:W-:Y:S01]  /*4c40*/  BPT.TRAP 0x1 ;  /* 0x000000040000795c */ /* 0x000fe20000300000 */
.L_x_1921:
[----:B-1----:R-:W-:Y:S05]  /*4c50*/  @P1 BRA `(.L_x_1922) ;  /* 0x0000000000081947 */ /* 0x002fea0003800000 */
[----:B------:R-:W1:Y:S02]  /*4c60*/  SYNCS.PHASECHK.TRANS64.TRYWAIT P1, [UR11+0x19c50], R6 ;  /* 0x019c5006ff0075a7 */ /* 0x000e64000802014b */
[----:B-1----:R-:W-:Y:S05]  /*4c70*/  @!P1 BRA `(.L_x_1923) ;  /* 0x000000f000589947 */ /* 0x002fea0003800000 */
.L_x_1922:
        /* <DEDUP_REMOVED lines=27> */
.L_x_1924:
[----:B------:R-:W-:Y:S01]  /*4e30*/  UISETP.NE.AND UP0, UPT, UR52, URZ, UPT ;  /* 0x0000003f3400728c */ /* 0x000fe2000bf05270 */
[C---:B------:R-:W-:Y:S01]  /*4e40*/  FMUL.FTZ R8, R0.reuse, R26 ;  /* 0x0000001a00087220 */ /* 0x040fe20000410000 */
[C---:B------:R-:W-:Y:S01]  /*4e50*/  FMUL.FTZ R26, R0.reuse, R38 ;  /* 0x00000026001a7220 */ /* 0x040fe20000410000 */
[C---:B------:R-:W-:Y:S01]  /*4e60*/  FMUL.FTZ R38, R0.reuse, R50 ;  /* 0x0000003200267220 */ /* 0x040fe20000410000 */
[C---:B------:R-:W-:Y:S01]  /*4e70*/  FMUL.FTZ R50, R0.reuse, R62 ;  /* 0x0000003e00327220 */ /* 0x040fe20000410000 */
[C---:B------:R-:W-:Y:S01]  /*4e80*/  FMUL.FTZ R9, R0.reuse, R27 ;  /* 0x0000001b00097220 */ /* 0x040fe20000410000 */
[----:B------:R-:W-:Y:S01]  /*4e90*/  PLOP3.LUT P1, PT, PT, PT, UP0, 0x80, 0x0 ;  /* 0x000000000000781c */ /* 0x000fe20003f2f008 */
[----:B------:R-:W-:Y:S01]  /*4ea0*/  VIADD R62, R17, UR41 ;  /* 0x00000029113e7c36 */ /* 0x000fe20008000000 */
[----:B------:R-:W-:Y:S01]  /*4eb0*/  PLOP3.LUT P2, PT, PT, PT, UP0, 0x80, 0x0 ;  /* 0x000000000000781c */ /* 0x000fe20003f4f008 */
[C---:B------:R-:W-:Y:S01]  /*4ec0*/  FMUL.FTZ R27, R0.reuse, R39 ;  /* 0x00000027001b7220 */ /* 0x040fe20000410000 */
        /* <DEDUP_REMOVED lines=13> */
[----:B------:R-:W-:Y:S01]  /*4fa0*/  IMAD.U32 R67, RZ, RZ, UR50 ;  /* 0x00000032ff437e24 */ /* 0x000fe2000f8e00ff */
[----:B------:R-:W-:Y:S01]  /*4fb0*/  @P2 SHF.R.U32.HI R62, RZ, UR6, R63 ;  /* 0x00000006ff3e2c19 */ /* 0x000fe2000801163f */
[----:B------:R-:W-:Y:S01]  /*4fc0*/  UMOV UR6, 0xffffff80 ;  /* 0xffffff8000067882 */ /* 0x000fe20000000000 */
[C---:B------:R-:W-:Y:S01]  /*4fd0*/  FMUL.FTZ R14, R0.reuse, R32 ;  /* 0x00000020000e7220 */ /* 0x040fe20000410000 */
[----:B------:R-:W-:Y:S01]  /*4fe0*/  UIMAD UR6, UR53, UR6, 0x1 ;  /* 0x00000001350674a4 */ /* 0x000fe2000f8e0206 */
[C---:B------:R-:W-:Y:S01]  /*4ff0*/  FMUL.FTZ R32, R0.reuse, R44 ;  /* 0x0000002c00207220 */ /* 0x040fe20000410000 */
[----:B------:R-:W2:Y:S01]  /*5000*/  SHFL.IDX PT, R64, R62, RZ, 0x1c1f ;  /* 0x001c1fff3e407589 */ /* 0x000ea200000e0000 */
[C---:B------:R-:W-:Y:S01]  /*5010*/  FMUL.FTZ R44, R0.reuse, R56 ;  /* 0x00000038002c7220 */ /* 0x040fe20000410000 */
[C---:B------:R-:W-:Y:S01]  /*5020*/  FMUL.FTZ R56, R0.reuse, R68 ;  /* 0x0000004400387220 */ /* 0x040fe20000410000 */
[----:B------:R-:W3:Y:S01]  /*5030*/  MUFU.TANH R10, R10 ;  /* 0x0000000a000a7308 */ /* 0x000ee20000002400 */
[----:B------:R-:W-:Y:S01]  /*5040*/  IADD3 R68, R67, UR6, -R16 ;  /* 0x0000000643447c10 */ /* 0x000fe2000fffe810 */
[----:B------:R-:W4:Y:S01]  /*5050*/  SHFL.IDX PT, R62, R62, 0x1, 0x1c1f ;  /* 0x003c1f003e3e7f89 */ /* 0x000f2200000e0000 */
[C---:B------:R-:W-:Y:S01]  /*5060*/  FMUL.FTZ R63, R0.reuse, R76 ;  /* 0x0000004c003f7220 */ /* 0x040fe20000410000 */
[C---:B01----:R-:W-:Y:S01]  /*5070*/  FMUL.FTZ R6, R0.reuse, R24 ;  /* 0x0000001800067220 */ /* 0x043fe20000410000 */
[----:B------:R-:W-:Y:S01]  /*5080*/  FMUL.FTZ R7, R0, R25 ;  /* 0x0000001900077220 */ /* 0x000fe20000410000 */
[----:B------:R-:W-:-:S02]  /*5090*/  VIADD R68, R68, -UR51 ;  /* 0x8000003344447c36 */ /* 0x000fc40008000000 */
        /* <DEDUP_REMOVED lines=13> */
[----:B------:R-:W-:Y:S01]  /*5170*/  FMUL.FTZ R48, R0, R60 ;  /* 0x0000003c00307220 */ /* 0x000fe20000410000 */
[----:B--2---:R-:W-:-:S02]  /*5180*/  IMAD.IADD R64, R68, 0x1, R64 ;  /* 0x0000000144407824 */ /* 0x004fc400078e0240 */
[C---:B------:R-:W-:Y:S01]  /*5190*/  FMUL.FTZ R49, R0.reuse, R61 ;  /* 0x0000003d00317220 */ /* 0x040fe20000410000 */
[C---:B------:R-:W-:Y:S01]  /*51a0*/  FMUL.FTZ R53, R0.reuse, R65 ;  /* 0x0000004100357220 */ /* 0x040fe20000410000 */
[----:B------:R-:W2:Y:S01]  /*51b0*/  MUFU.TANH R52, R52 ;  /* 0x0000003400347308 */ /* 0x000ea20000002400 */
[----:B------:R-:W-:Y:S01]  /*51c0*/  FMUL.FTZ R60, R0, R72 ;  /* 0x00000048003c7220 */ /* 0x000fe20000410000 */
[----:B------:R-:W-:Y:S01]  /*51d0*/  ISETP.GT.AND P4, PT, R64, 0x8, PT ;  /* 0x000000084000780c */ /* 0x000fe20003f84270 */
[----:B----4-:R-:W-:Y:S01]  /*51e0*/  IMAD.IADD R62, R68, 0x1, R62 ;  /* 0x00000001443e7824 */ /* 0x010fe200078e023e */
[----:B------:R-:W-:Y:S01]  /*51f0*/  ISETP.GT.AND P2, PT, R64, RZ, PT ;  /* 0x000000ff4000720c */ /* 0x000fe20003f44270 */
[----:B------:R-:W-:Y:S01]  /*5200*/  FMUL.FTZ R61, R0, R73 ;  /* 0x00000049003d7220 */ /* 0x000fe20000410000 */
[----:B---3--:R-:W-:Y:S01]  /*5210*/  FSEL R10, R10, -INF , P4 ;  /* 0xff8000000a0a7808 */ /* 0x008fe20002000000 */
[----:B------:R-:W-:Y:S01]  /*5220*/  FMUL.FTZ R12, R0, R30 ;  /* 0x0000001e000c7220 */ /* 0x000fe20000410000 */
[C---:B------:R-:W-:Y:S01]  /*5230*/  ISETP.GT.AND P4, PT, R64.reuse, 0x20, PT ;  /* 0x000000204000780c */ /* 0x040fe20003f84270 */
[----:B------:R-:W3:Y:S01]  /*5240*/  MUFU.TANH R63, R63 ;  /* 0x0000003f003f7308 */ /* 0x000ee20000002400 */
[----:B------:R-:W-:Y:S01]  /*5250*/  ISETP.GT.AND P3, PT, R64, 0x1, PT ;  /* 0x000000014000780c */ /* 0x000fe20003f64270 */
[----:B------:R-:W-:Y:S01]  /*5260*/  FMUL.FTZ R65, R0, R77 ;  /* 0x0000004d00417220 */ /* 0x000fe20000410000 */
[----:B0-----:R-:W-:Y:S01]  /*5270*/  FSEL R28, R28, -INF , P4 ;  /* 0xff8000001c1c7808 */ /* 0x001fe20002000000 */
[----:B------:R-:W-:Y:S01]  /*5280*/  FMUL.FTZ R30, R0, R42 ;  /* 0x0000002a001e7220 */ /* 0x000fe20000410000 */
[----:B------:R-:W-:Y:S01]  /*5290*/  ISETP.GT.AND P4, PT, R64, 0x38, PT ;  /* 0x000000384000780c */ /* 0x000fe20003f84270 */
[----:B------:R-:W-:Y:S01]  /*52a0*/  FMUL.FTZ R42, R0, R54 ;  /* 0x00000036002a7220 */ /* 0x000fe20000410000 */
[----:B------:R-:W-:Y:S01]  /*52b0*/  ISETP.GT.AND P6, PT, R64, 0x9, PT ;  /* 0x000000094000780c */ /* 0x000fe20003fc4270 */
[----:B------:R-:W0:Y:S01]  /*52c0*/  MUFU.TANH R6, R6 ;  /* 0x0000000600067308 */ /* 0x000e220000002400 */
[----:B-1----:R-:W-:Y:S01]  /*52d0*/  FSEL R40, R40, -INF , P4 ;  /* 0xff80000028287808 */ /* 0x002fe20002000000 */
[----:B------:R-:W-:Y:S01]  /*52e0*/  FMUL.FTZ R54, R0, R66 ;  /* 0x0000004200367220 */ /* 0x000fe20000410000 */
[----:B------:R-:W-:Y:S01]  /*52f0*/  ISETP.GT.AND P4, PT, R64, 0x50, PT ;  /* 0x000000504000780c */ /* 0x000fe20003f84270 */
[----:B------:R-:W-:Y:S01]  /*5300*/  FMUL.FTZ R66, R0, R80 ;  /* 0x0000005000427220 */ /* 0x000fe20000410000 */
[----:B------:R-:W-:Y:S01]  /*5310*/  ISETP.GT.AND P5, PT, R64, 0x10, PT ;  /* 0x000000104000780c */ /* 0x000fe20003fa4270 */
[----:B------:R-:W-:Y:S01]  /*5320*/  FMUL.FTZ R81, R0, R81 ;  /* 0x0000005100517220 */ /* 0x000fe20000410000 */
[----:B--2---:R-:W-:Y:S01]  /*5330*/  FSEL R52, R52, -INF , P4 ;  /* 0xff80000034347808 */ /* 0x004fe20002000000 */
[----:B------:R-:W1:Y:S01]  /*5340*/  MUFU.TANH R8, R8 ;  /* 0x0000000800087308 */ /* 0x000e620000002400 */
[----:B------:R-:W-:Y:S01]  /*5350*/  ISETP.GT.AND P4, PT, R64, 0x68, PT ;  /* 0x000000684000780c */ /* 0x000fe20003f84270 */
[----:B------:R-:W-:Y:S01]  /*5360*/  FMUL.FTZ R84, R0, R84 ;  /* 0x0000005400547220 */ /* 0x000fe20000410000 */
[----:B------:R-:W-:Y:S01]  /*5370*/  ISETP.GT.AND P1, PT, R64, 0x11, PT ;  /* 0x000000114000780c */ /* 0x000fe20003f24270 */
[C---:B------:R-:W-:Y:S01]  /*5380*/  FMUL.FTZ R85, R0.reuse, R85 ;  /* 0x0000005500557220 */ /* 0x040fe20000410000 */
[----:B---3--:R-:W-:Y:S01]  /*5390*/  FSEL R63, R63, -INF , P4 ;  /* 0xff8000003f3f7808 */ /* 0x008fe20002000000 */
[----:B------:R-:W-:Y:S01]  /*53a0*/  FMUL.FTZ R21, R0, R35 ;  /* 0x0000002300157220 */ /* 0x000fe20000410000 */
[----:B------:R-:W-:Y:S01]  /*53b0*/  ISETP.GT.AND P4, PT, R62, RZ, PT ;  /* 0x000000ff3e00720c */ /* 0x000fe20003f84270 */
[----:B------:R-:W2:Y:S01]  /*53c0*/  MUFU.TANH R7, R7 ;  /* 0x0000000700077308 */ /* 0x000ea20000002400 */
[----:B0-----:R-:W-:Y:S01]  /*53d0*/  FSEL R6, R6, -INF , P2 ;  /* 0xff80000006067808 */ /* 0x001fe20001000000 */
[----:B------:R-:W-:Y:S01]  /*53e0*/  FMUL.FTZ R35, R0, R47 ;  /* 0x0000002f00237220 */ /* 0x000fe20000410000 */
[----:B------:R-:W-:Y:S01]  /*53f0*/  ISETP.GT.AND P2, PT, R64, 0x18, PT ;  /* 0x000000184000780c */ /* 0x000fe20003f44270 */
[C---:B------:R-:W-:Y:S01]  /*5400*/  FMUL.FTZ R47, R0.reuse, R59 ;  /* 0x0000003b002f7220 */ /* 0x040fe20000410000 */
[C---:B------:R-:W-:Y:S01]  /*5410*/  FMUL.FTZ R59, R0.reuse, R71 ;  /* 0x00000047003b7220 */ /* 0x040fe20000410000 */
[C---:B------:R-:W-:Y:S01]  /*5420*/  FMUL.FTZ R20, R0.reuse, R34 ;  /* 0x0000002200147220 */ /* 0x040fe20000410000 */
[----:B------:R-:W-:Y:S01]  /*5430*/  FMUL.FTZ R34, R0, R46 ;  /* 0x0000002e00227220 */ /* 0x000fe20000410000 */
[----:B------:R-:W0:Y:S01]  /*5440*/  MUFU.TANH R11, R11 ;  /* 0x0000000b000b7308 */ /* 0x000e220000002400 */
[----:B-1----:R-:W-:Y:S01]  /*5450*/  FSEL R68, R8, -INF , P4 ;  /* 0xff80000008447808 */ /* 0x002fe20002000000 */
[----:B------:R-:W-:Y:S01]  /*5460*/  FMUL.FTZ R46, R0, R58 ;  /* 0x0000003a002e7220 */ /* 0x000fe20000410000 */
[----:B------:R-:W-:Y:S01]  /*5470*/  FMNMX.FTZ R8, R6, R5, !PT ;  /* 0x0000000506087209 */ /* 0x000fe20007810000 */
[----:B------:R-:W-:Y:S01]  /*5480*/  FMUL.FTZ R58, R0, R70 ;  /* 0x00000046003a7220 */ /* 0x000fe20000410000 */
[----:B------:R-:W-:Y:S01]  /*5490*/  FMNMX.FTZ R72, R68, R4, !PT ;  /* 0x0000000444487209 */ /* 0x000fe20007810000 */
[----:B------:R-:W-:Y:S01]  /*54a0*/  IMAD.U32 R73, RZ, RZ, UR18 ;  /* 0x00000012ff497e24 */ /* 0x000fe2000f8e00ff */
[----:B------:R-:W-:Y:S01]  /*54b0*/  ISETP.GT.AND P4, PT, R62, 0x18, PT ;  /* 0x000000183e00780c */ /* 0x000fe20003f84270 */
[----:B------:R-:W1:Y:S01]  /*54c0*/  MUFU.TANH R14, R14 ;  /* 0x0000000e000e7308 */ /* 0x000e620000002400 */
[----:B--2---:R-:W-:Y:S01]  /*54d0*/  FSEL R7, R7, -INF , P3 ;  /* 0xff80000007077808 */ /* 0x004fe20001800000 */
[----:B------:R-:W-:Y:S01]  /*54e0*/  FMUL.FTZ R75, R0, R75 ;  /* 0x0000004b004b7220 */ /* 0x000fe20000410000 */
[----:B------:R-:W-:Y:S01]  /*54f0*/  ISETP.GT.AND P3, PT, R64, 0x19, PT ;  /* 0x000000194000780c */ /* 0x000fe20003f64270 */
[C---:B------:R-:W-:Y:S01]  /*5500*/  FMUL.FTZ R78, R0.reuse, R78 ;  /* 0x0000004e004e7220 */ /* 0x040fe20000410000 */
[----:B------:R-:W-:Y:S01]  /*5510*/  FMNMX.FTZ R69, R7, R8, !PT ;  /* 0x0000000807457209 */ /* 0x000fe20007810000 */
[C---:B------:R-:W-:Y:S01]  /*5520*/  FMUL.FTZ R79, R0.reuse, R79 ;  /* 0x0000004f004f7220 */ /* 0x040fe20000410000 */
[C---:B------:R-:W-:Y:S01]  /*5530*/  FMUL.FTZ R82, R0.reuse, R82 ;  /* 0x0000005200527220 */ /* 0x040fe20000410000 */
[----:B------:R-:W2:Y:S01]  /*5540*/  MUFU.TANH R15, R15 ;  /* 0x0000000f000f7308 */ /* 0x000ea20000002400 */
[----:B0-----:R-:W-:Y:S01]  /*5550*/  FSEL R11, R11, -INF , P6 ;  /* 0xff8000000b0b7808 */ /* 0x001fe20003000000 */
[----:B------:R-:W-:Y:S01]  /*5560*/  FMUL.FTZ R83, R0, R83 ;  /* 0x0000005300537220 */ /* 0x000fe20000410000 */
[----:B------:R-:W-:Y:S01]  /*5570*/  FMNMX.FTZ R8, R10, R69, !PT ;  /* 0x000000450a087209 */ /* 0x000fe20007810000 */
[----:B------:R-:W-:Y:S01]  /*5580*/  FMUL.FTZ R86, R0, R86 ;  /* 0x0000005600567220 */ /* 0x000fe20000410000 */
[----:B------:R-:W-:Y:S01]  /*5590*/  ISETP.GT.AND P6, PT, R64, 0x21, PT ;  /* 0x000000214000780c */ /* 0x000fe20003fc4270 */
[----:B------:R-:W-:Y:S01]  /*55a0*/  FMUL.FTZ R87, R0, R87 ;  /* 0x0000005700577220 */ /* 0x000fe20000410000 */
[----:B------:R-:W-:Y:S01]  /*55b0*/  FMNMX.FTZ R69, R11, R8, !PT ;  /* 0x000000080b457209 */ /* 0x000fe20007810000 */
[----:B------:R-:W0:Y:S01]  /*55c0*/  MUFU.TANH R24, R24 ;  /* 0x0000001800187308 */ /* 0x000e220000002400 */
[----:B-1----:R-:W-:Y:S01]  /*55d0*/  FSEL R14, R14, -INF , P5 ;  /* 0xff8000000e0e7808 */ /* 0x002fe20002800000 */
[----:B------:R-:W-:Y:S01]  /*55e0*/  UIADD3 UR19, UR19, 0x19c40, URZ ;  /* 0x00019c4013137890 */ /* 0x000fe2000fffe03f */
[----:B------:R-:W-:-:S02]  /*55f0*/  ISETP.GT.AND P5, PT, R64, 0x28, PT ;  /* 0x000000284000780c */ /* 0x000fc40003fa4270 */
[----:B------:R-:W-:Y:S01]  /*5600*/  FMNMX.FTZ R8, R14, R69, !PT ;  /* 0x000000450e087209 */ /* 0x000fe20007810000 */
[----:B------:R-:W-:Y:S02]  /*5610*/  UPRMT UR19, UR45, 0x654, UR19 ;  /* 0x000006542d137896 */ /* 0x000fe40008000013 */
[----:B------:R-:W1:Y:S01]  /*5620*/  MUFU.TANH R25, R25 ;  /* 0x0000001900197308 */ /* 0x000e620000002400 */
[----:B--2---:R-:W-:Y:S02]  /*5630*/  FSEL R15, R15, -INF , P1 ;  /* 0xff8000000f0f7808 */ /* 0x004fe40000800000 */
[----:B------:R-:W-:Y:S02]  /*5640*/  ISETP.GT.AND P1, PT, R64, 0x29, PT ;  /* 0x000000294000780c */ /* 0x000fe40003f24270 */
[----:B------:R-:W-:Y:S02]  /*5650*/  FMNMX.FTZ R69, R15, R8, !PT ;  /* 0x000000080f457209 */ /* 0x000fe40007810000 */
[----:B------:R-:W-:Y:S01]  /*5660*/  SYNCS.ARRIVE.TRANS64.RED.A1T0 RZ, [UR19], RZ ;  /* 0x000000ffffff79a7 */ /* 0x000fe20008100413 */
[----:B------:R-:W2:Y:S01]  /*5670*/  MUFU.TANH R29, R29 ;  /* 0x0000001d001d7308 */ /* 0x000ea20000002400 */
[----:B0-----:R-:W-:-:S02]  /*5680*/  FSEL R24, R24, -INF , P2 ;  /* 0xff80000018187808 */ /* 0x001fc40001000000 */
        /* <DEDUP_REMOVED lines=8> */
[----:B------:R-:W-:Y:S02]  /*5710*/  FMNMX.FTZ R8, R28, R69, !PT ;  /* 0x000000451c087209 */ /* 0x000fe40007810000 */
[----:B------:R-:W-:Y:S02]  /*5720*/  ISETP.GT.AND P6, PT, R64, 0x39, PT ;  /* 0x000000394000780c */ /* 0x000fe40003fc4270 */
[----:B------:R-:W-:Y:S01]  /*5730*/  FMNMX.FTZ R69, R29, R8, !PT ;  /* 0x000000081d457209 */ /* 0x000fe20007810000 */
[----:B------:R-:W2:Y:S01]  /*5740*/  MUFU.TANH R36, R36 ;  /* 0x0000002400247308 */ /* 0x000ea20000002400 */
[----:B0-----:R-:W-:Y:S02]  /*5750*/  FSEL R32, R32, -INF , P5 ;  /* 0xff80000020207808 */ /* 0x001fe40002800000 */
[----:B------:R-:W-:-:S02]  /*5760*/  ISETP.GT.AND P5, PT, R64, 0x40, PT ;  /* 0x000000404000780c */ /* 0x000fc40003fa4270 */
        /* <DEDUP_REMOVED lines=15> */
[----:B------:R-:W-:Y:S02]  /*5860*/  FMNMX.FTZ R8, R40, R69, !PT ;  /* 0x0000004528087209 */ /* 0x000fe40007810000 */
[----:B------:R-:W-:Y:S02]  /*5870*/  ISETP.GT.AND P6, PT, R64, 0x51, PT ;  /* 0x000000514000780c */ /* 0x000fe40003fc4270 */
[----:B------:R-:W-:Y:S01]  /*5880*/  FMNMX.FTZ R69, R41, R8, !PT ;  /* 0x0000000829457209 */ /* 0x000fe20007810000 */
[----:B------:R-:W1:Y:S01]  /*5890*/  MUFU.TANH R48, R48 ;  /* 0x0000003000307308 */ /* 0x000e620000002400 */
[----:B--2---:R-:W-:Y:S02]  /*58a0*/  FSEL R44, R44, -INF , P5 ;  /* 0xff8000002c2c7808 */ /* 0x004fe40002800000 */
[----:B------:R-:W-:-:S02]  /*58b0*/  ISETP.GT.AND P5, PT, R64, 0x58, PT ;  /* 0x000000584000780c */ /* 0x000fc40003fa4270 */
        /* <DEDUP_REMOVED lines=15> */
[----:B------:R-:W-:Y:S02]  /*59b0*/  FMNMX.FTZ R8, R52, R69, !PT ;  /* 0x0000004534087209 */ /* 0x000fe40007810000 */
[----:B------:R-:W-:Y:S02]  /*59c0*/  ISETP.GT.AND P6, PT, R64, 0x69, PT ;  /* 0x000000694000780c */ /* 0x000fe40003fc4270 */
[----:B------:R-:W-:Y:S01]  /*59d0*/  FMNMX.FTZ R69, R53, R8, !PT ;  /* 0x0000000835457209 */ /* 0x000fe20007810000 */
[----:B------:R-:W0:Y:S01]  /*59e0*/  MUFU.TANH R60, R60 ;  /* 0x0000003c003c7308 */ /* 0x000e220000002400 */
[----:B-1----:R-:W-:Y:S02]  /*59f0*/  FSEL R56, R56, -INF , P5 ;  /* 0xff80000038387808 */ /* 0x002fe40002800000 */
[----:B------:R-:W-:-:S02]  /*5a00*/  ISETP.GT.AND P5, PT, R64, 0x70, PT ;  /* 0x000000704000780c */ /* 0x000fc40003fa4270 */
        /* <DEDUP_REMOVED lines=11> */
[----:B------:R-:W-:Y:S01]  /*5ac0*/  ISETP.GT.AND P3, PT, R64, 0x79, PT ;  /* 0x000000794000780c */ /* 0x000fe20003f64270 */
[----:B------:R-:W-:Y:S01]  /*5ad0*/  FMUL.FTZ R64, R0, R74 ;  /* 0x0000004a00407220 */ /* 0x000fe20000410000 */
        /* <DEDUP_REMOVED lines=23> */
[----:B-1----:R-:W-:Y:S01]  /*5c50*/  FSEL R9, R9, -INF , P6 ;  /* 0xff80000009097808 */ /* 0x002fe20003000000 */
[----:B------:R-:W1:Y:S01]  /*5c60*/  SHFL.BFLY PT, R8, R69, 0x2, 0x1f ;  /* 0x0c401f0045087f89 */ /* 0x000e6200000e0000 */
[----:B------:R-:W-:-:S05]  /*5c70*/  ISETP.GT.AND P6, PT, R62, 0x19, PT ;  /* 0x000000193e00780c */ /* 0x000fca0003fc4270 */
[----:B------:R-:W3:Y:S01]  /*5c80*/  MUFU.TANH R20, R20 ;  /* 0x0000001400147308 */ /* 0x000ee20000002400 */
[----:B--2---:R-:W-:Y:S02]  /*5c90*/  FSEL R12, R12, -INF , P5 ;  /* 0xff8000000c0c7808 */ /* 0x004fe40002800000 */
[----:B------:R-:W-:-:S05]  /*5ca0*/  ISETP.GT.AND P5, PT, R62, 0x20, PT ;  /* 0x000000203e00780c */ /* 0x000fca0003fa4270 */
[----:B------:R-:W2:Y:S01]  /*5cb0*/  MUFU.TANH R21, R21 ;  /* 0x0000001500157308 */ /* 0x000ea20000002400 */
[----:B0-----:R-:W-:Y:S02]  /*5cc0*/  FSEL R13, R13, -INF , P1 ;  /* 0xff8000000d0d7808 */ /* 0x001fe40000800000 */
[----:B------:R-:W-:-:S05]  /*5cd0*/  ISETP.GT.AND P1, PT, R62, 0x21, PT ;  /* 0x000000213e00780c */ /* 0x000fca0003f24270 */
[----:B------:R-:W0:Y:S01]  /*5ce0*/  MUFU.TANH R26, R26 ;  /* 0x0000001a001a7308 */ /* 0x000e220000002400 */
[----:B---3--:R-:W-:Y:S02]  /*5cf0*/  FSEL R20, R20, -INF , P2 ;  /* 0xff80000014147808 */ /* 0x008fe40001000000 */
[----:B-1----:R-:W-:Y:S02]  /*5d00*/  FMNMX.FTZ R71, R69, R8, !PT ;  /* 0x0000000845477209 */ /* 0x002fe40007810000 */
[----:B------:R-:W-:-:S03]  /*5d10*/  ISETP.GT.AND P2, PT, R62, 0x28, PT ;  /* 0x000000283e00780c */ /* 0x000fc60003f44270 */
[----:B------:R-:W1:Y:S01]  /*5d20*/  SHFL.BFLY PT, R8, R71, 0x1, 0x1f ;  /* 0x0c201f0047087f89 */ /* 0x000e6200000e0000 */
        /* <DEDUP_REMOVED lines=8> */
[----:B------:R-:W-:Y:S02]  /*5db0*/  ISETP.GT.AND P6, PT, R62, 0x31, PT ;  /* 0x000000313e00780c */ /* 0x000fe40003fc4270 */
[----:B-1----:R-:W-:-:S03]  /*5dc0*/  FMNMX.FTZ R8, R71, R8, !PT ;  /* 0x0000000847087209 */ /* 0x002fc60007810000 */
[----:B------:R-:W1:Y:S01]  /*5dd0*/  MUFU.TANH R34, R34 ;  /* 0x0000002200227308 */ /* 0x000e620000002400 */
[----:B------:R-:W-:Y:S02]  /*5de0*/  FMNMX.FTZ R71, R9, R72, !PT ;  /* 0x0000004809477209 */ /* 0x000fe40007810000 */
[----:B--2---:R-:W-:Y:S02]  /*5df0*/  FSEL R30, R30, -INF , P5 ;  /* 0xff8000001e1e7808 */ /* 0x004fe40002800000 */
[----:B------:R-:W-:Y:S02]  /*5e00*/  FMNMX.FTZ R72, R12, R71, !PT ;  /* 0x000000470c487209 */ /* 0x000fe40007810000 */
[----:B------:R-:W-:Y:S01]  /*5e10*/  ISETP.GT.AND P5, PT, R62, 0x38, PT ;  /* 0x000000383e00780c */ /* 0x000fe20003fa4270 */
[----:B------:R-:W2:Y:S01]  /*5e20*/  MUFU.TANH R35, R35 ;  /* 0x0000002300237308 */ /* 0x000ea20000002400 */
[----:B------:R-:W-:Y:S02]  /*5e30*/  FMNMX.FTZ R71, R13, R72, !PT ;  /* 0x000000480d477209 */ /* 0x000fe40007810000 */
[----:B0-----:R-:W-:-:S02]  /*5e40*/  FSEL R31, R31, -INF , P1 ;  /* 0xff8000001f1f7808 */ /* 0x001fc40000800000 */
[----:B------:R-:W-:Y:S02]  /*5e50*/  FMNMX.FTZ R72, R20, R71, !PT ;  /* 0x0000004714487209 */ /* 0x000fe40007810000 */
[----:B------:R-:W-:Y:S01]  /*5e60*/  ISETP.GT.AND P1, PT, R62, 0x39, PT ;  /* 0x000000393e00780c */ /* 0x000fe20003f24270 */
[----:B------:R-:W0:Y:S01]  /*5e70*/  MUFU.TANH R38, R38 ;  /* 0x0000002600267308 */ /* 0x000e220000002400 */
[----:B------:R-:W-:Y:S02]  /*5e80*/  FMNMX.FTZ R71, R21, R72, !PT ;  /* 0x0000004815477209 */ /* 0x000fe40007810000 */
[----:B-1----:R-:W-:Y:S02]  /*5e90*/  FSEL R34, R34, -INF , P2 ;  /* 0xff80000022227808 */ /* 0x002fe40001000000 */
[----:B------:R-:W-:Y:S02]  /*5ea0*/  FMNMX.FTZ R72, R26, R71, !PT ;  /* 0x000000471a487209 */ /* 0x000fe40007810000 */
[----:B------:R-:W-:Y:S01]  /*5eb0*/  ISETP.GT.AND P2, PT, R62, 0x40, PT ;  /* 0x000000403e00780c */ /* 0x000fe20003f44270 */
[----:B------:R-:W1:Y:S01]  /*5ec0*/  MUFU.TANH R39, R39 ;  /* 0x0000002700277308 */ /* 0x000e620000002400 */
[----:B------:R-:W-:-:S02]  /*5ed0*/  FMNMX.FTZ R71, R27, R72, !PT ;  /* 0x000000481b477209 */ /* 0x000fc40007810000 */
[----:B--2---:R-:W-:Y:S02]  /*5ee0*/  FSEL R35, R35, -INF , P3 ;  /* 0xff80000023237808 */ /* 0x004fe40001800000 */
[----:B------:R-:W-:Y:S02]  /*5ef0*/  FMNMX.FTZ R72, R30, R71, !PT ;  /* 0x000000471e487209 */ /* 0x000fe40007810000 */
[----:B------:R-:W-:Y:S01]  /*5f00*/  ISETP.GT.AND P3, PT, R62, 0x41, PT ;  /* 0x000000413e00780c */ /* 0x000fe20003f64270 */
[----:B------:R-:W2:Y:S01]  /*5f10*/  MUFU.TANH R42, R42 ;  /* 0x0000002a002a7308 */ /* 0x000ea20000002400 */
[----:B------:R-:W-:Y:S02]  /*5f20*/  FMNMX.FTZ R71, R31, R72, !PT ;  /* 0x000000481f477209 */ /* 0x000fe40007810000 */
[----:B0-----:R-:W-:Y:S02]  /*5f30*/  FSEL R38, R38, -INF , P4 ;  /* 0xff80000026267808 */ /* 0x001fe40002000000 */
[----:B------:R-:W-:-:S02]  /*5f40*/  FMNMX.FTZ R72, R34, R71, !PT ;  /* 0x0000004722487209 */ /* 0x000fc40007810000 */
[----:B------:R-:W-:Y:S01]  /*5f50*/  ISETP.GT.AND P4, PT, R62, 0x48, PT ;  /* 0x000000483e00780c */ /* 0x000fe20003f84270 */
[----:B------:R-:W0:Y:S01]  /*5f60*/  MUFU.TANH R43, R43 ;  /* 0x0000002b002b7308 */ /* 0x000e220000002400 */
[----:B------:R-:W-:Y:S02]  /*5f70*/  FMNMX.FTZ R71, R35, R72, !PT ;  /* 0x0000004823477209 */ /* 0x000fe40007810000 */
[----:B-1----:R-:W-:Y:S02]  /*5f80*/  FSEL R39, R39, -INF , P6 ;  /* 0xff80000027277808 */ /* 0x002fe40003000000 */
[----:B------:R-:W-:Y:S02]  /*5f90*/  FMNMX.FTZ R72, R38, R71, !PT ;  /* 0x0000004726487209 */ /* 0x000fe40007810000 */
[----:B------:R-:W-:Y:S01]  /*5fa0*/  ISETP.GT.AND P6, PT, R62, 0x49, PT ;  /* 0x000000493e00780c */ /* 0x000fe20003fc4270 */
[----:B------:R-:W1:Y:S01]  /*5fb0*/  MUFU.TANH R51, R51 ;  /* 0x0000003300337308 */ /* 0x000e620000002400 */
[----:B--2---:R-:W-:-:S02]  /*5fc0*/  FSEL R42, R42, -INF , P5 ;  /* 0xff8000002a2a7808 */ /* 0x004fc40002800000 */
[----:B------:R-:W-:Y:S02]  /*5fd0*/  FMNMX.FTZ R71, R39, R72, !PT ;  /* 0x0000004827477209 */ /* 0x000fe40007810000 */
[----:B------:R-:W-:Y:S02]  /*5fe0*/  ISETP.GT.AND P5, PT, R62, 0x50, PT ;  /* 0x000000503e00780c */ /* 0x000fe40003fa4270 */
[----:B------:R-:W-:Y:S01]  /*5ff0*/  FMNMX.FTZ R71, R42, R71, !PT ;  /* 0x000000472a477209 */ /* 0x000fe20007810000 */
[----:B------:R-:W2:Y:S01]  /*6000*/  MUFU.TANH R46, R46 ;  /* 0x0000002e002e7308 */ /* 0x000ea20000002400 */
[----:B0-----:R-:W-:Y:S02]  /*6010*/  FSEL R43, R43, -INF , P1 ;  /* 0xff8000002b2b7808 */ /* 0x001fe40000800000 */
[----:B------:R-:W-:Y:S02]  /*6020*/  ISETP.GT.AND P1, PT, R62, 0x51, PT ;  /* 0x000000513e00780c */ /* 0x000fe40003f24270 */
[----:B------:R-:W-:-:S03]  /*6030*/  FMNMX.FTZ R72, R43, R71, !PT ;  /* 0x000000472b487209 */ /* 0x000fc60007810000 */
[----:B------:R-:W0:Y:S01]  /*6040*/  MUFU.TANH R47, R47 ;  /* 0x0000002f002f7308 */ /* 0x000e220000002400 */
[----:B-1----:R-:W-:Y:S02]  /*6050*/  FSEL R51, R51, -INF , P6 ;  /* 0xff80000033337808 */ /* 0x002fe40003000000 */
[----:B------:R-:W-:-:S04]  /*6060*/  FSETP.NEU.FTZ.AND P6, PT, R8, -INF , PT ;  /* 0xff8000000800780b */ /* 0x000fc80003fdd000 */
[----:B------:R-:W-:Y:S01]  /*6070*/  FSEL R70, R8, RZ, P6 ;  /* 0x000000ff08467208 */ /* 0x000fe20003000000 */
[----:B------:R-:W1:Y:S01]  /*6080*/  MUFU.TANH R50, R50 ;  /* 0x0000003200327308 */ /* 0x000e620000002400 */
[----:B--2---:R-:W-:Y:S02]  /*6090*/  FSEL R46, R46, -INF , P2 ;  /* 0xff8000002e2e7808 */ /* 0x004fe40001000000 */
[----:B------:R-:W-:Y:S01]  /*60a0*/  ISETP.GT.AND P2, PT, R62, 0x58, PT ;  /* 0x000000583e00780c */ /* 0x000fe20003f44270 */
[----:B------:R-:W-:-:S01]  /*60b0*/  FADD.FTZ R5, -R70, R5 ;  /* 0x0000000546057221 */ /* 0x000fc20000010100 */
[----:B------:R-:W-:Y:S01]  /*60c0*/  FMNMX.FTZ R72, R46, R72, !PT ;  /* 0x000000482e487209 */ /* 0x000fe20007810000 */
[----:B------:R-:W-:-:S02]  /*60d0*/  FFMA.FTZ R70, R8, R73, -8 ;  /* 0xc100000008467423 */ /* 0x000fc40000010049 */
[----:B------:R-:W2:Y:S01]  /*60e0*/  MUFU.TANH R54, R54 ;  /* 0x0000003600367308 */ /* 0x000ea20000002400 */
[----:B0-----:R-:W-:Y:S01]  /*60f0*/  FSEL R47, R47, -INF , P3 ;  /* 0xff8000002f2f7808 */ /* 0x001fe20001800000 */
[----:B------:R-:W-:Y:S01]  /*6100*/  FMUL.FTZ R5, R5, UR18 ;  /* 0x0000001205057c20 */ /* 0x000fe20008410000 */
[----:B------:R-:W-:-:S02]  /*6110*/  ISETP.GT.AND P3, PT, R62, 0x59, PT ;  /* 0x000000593e00780c */ /* 0x000fc40003f64270 */
[----:B------:R-:W-:Y:S02]  /*6120*/  FMNMX.FTZ R73, R47, R72, !PT ;  /* 0x000000482f497209 */ /* 0x000fe40007810000 */
[----:B------:R-:W-:Y:S01]  /*6130*/  FSEL R70, R70, RZ, P6 ;  /* 0x000000ff46467208 */ /* 0x000fe20003000000 */
[----:B------:R-:W0:Y:S01]  /*6140*/  MUFU.TANH R55, R55 ;  /* 0x0000003700377308 */ /* 0x000e220000002400 */
[----:B-1----:R-:W-:Y:S02]  /*6150*/  FSEL R50, R50, -INF , P4 ;  /* 0xff80000032327808 */ /* 0x002fe40002000000 */
[----:B------:R-:W-:Y:S01]  /*6160*/  ISETP.GT.AND P4, PT, R62, 0x60, PT ;  /* 0x000000603e00780c */ /* 0x000fe20003f84270 */
[----:B------:R-:W-:-:S01]  /*6170*/  FFMA.FTZ R14, R14, UR18, -R70 ;  /* 0x000000120e0e7c23 */ /* 0x000fc20008010846 */
[----:B------:R-:W-:Y:S01]  /*6180*/  FMNMX.FTZ R73, R50, R73, !PT ;  /* 0x0000004932497209 */ /* 0x000fe20007810000 */
[----:B------:R-:W-:-:S01]  /*6190*/  FFMA.FTZ R6, R6, UR18, -R70 ;  /* 0x0000001206067c23 */ /* 0x000fc20008010846 */
[----:B------:R-:W-:Y:S01]  /*61a0*/  ISETP.GT.AND P6, PT, R62, 0x61, PT ;  /* 0x000000613e00780c */ /* 0x000fe20003fc4270 */
[----:B------:R-:W1:Y:S01]  /*61b0*/  MUFU.TANH R58, R58 ;  /* 0x0000003a003a7308 */ /* 0x000e620000002400 */
[----:B--2---:R-:W-:Y:S01]  /*61c0*/  FSEL R54, R54, -INF , P5 ;  /* 0xff80000036367808 */ /* 0x004fe20002800000 */
[--C-:B------:R-:W-:Y:S01]  /*61d0*/  FFMA.FTZ R7, R7, UR18, -R70.reuse ;  /* 0x0000001207077c23 */ /* 0x100fe20008010846 */
[----:B------:R-:W-:Y:S01]  /*61e0*/  FMNMX.FTZ R74, R51, R73, !PT ;  /* 0x00000049334a7209 */ /* 0x000fe20007810000 */
[--C-:B------:R-:W-:Y:S01]  /*61f0*/  FFMA.FTZ R10, R10, UR18, -R70.reuse ;  /* 0x000000120a0a7c23 */ /* 0x100fe20008010846 */
[----:B------:R-:W-:Y:S01]  /*6200*/  ISETP.GT.AND P5, PT, R62, 0x79, PT ;  /* 0x000000793e00780c */ /* 0x000fe20003fa4270 */
[--C-:B------:R-:W-:Y:S01]  /*6210*/  FFMA.FTZ R11, R11, UR18, -R70.reuse ;  /* 0x000000120b0b7c23 */ /* 0x100fe20008010846 */
[----:B------:R-:W-:Y:S01]  /*6220*/  FMNMX.FTZ R74, R54, R74, !PT ;  /* 0x0000004a364a7209 */ /* 0x000fe20007810000 */
[----:B------:R-:W2:Y:S01]  /*6230*/  MUFU.TANH R59, R59 ;  /* 0x0000003b003b7308 */ /* 0x000ea20000002400 */
[----:B0-----:R-:W-:Y:S01]  /*6240*/  FSEL R55, R55, -INF , P1 ;  /* 0xff80000037377808 */ /* 0x001fe20000800000 */
[--C-:B------:R-:W-:Y:S01]  /*6250*/  FFMA.FTZ R15, R15, UR18, -R70.reuse ;  /* 0x000000120f0f7c23 */ /* 0x100fe20008010846 */
[----:B------:R-:W-:Y:S01]  /*6260*/  ISETP.GT.AND P1, PT, R62, 0x69, PT ;  /* 0x000000693e00780c */ /* 0x000fe20003f24270 */
[--C-:B------:R-:W-:Y:S01]  /*6270*/  FFMA.FTZ R24, R24, UR18, -R70.reuse ;  /* 0x0000001218187c23 */ /* 0x100fe20008010846 */
[----:B------:R-:W-:-:S01]  /*6280*/  FFMA.FTZ R25, R25, UR18, -R70 ;  /* 0x0000001219197c23 */ /* 0x000fc20008010846 */
[--C-:B------:R-:W-:Y:S01]  /*6290*/  FFMA.FTZ R28, R28, UR18, -R70.reuse ;  /* 0x000000121c1c7c23 */ /* 0x100fe20008010846 */
[----:B------:R-:W-:-:S01]  /*62a0*/  FFMA.FTZ R29, R29, UR18, -R70 ;  /* 0x000000121d1d7c23 */ /* 0x000fc20008010846 */
[----:B------:R-:W0:Y:S01]  /*62b0*/  MUFU.TANH R64, R64 ;  /* 0x0000004000407308 */ /* 0x000e220000002400 */
[----:B-1----:R-:W-:Y:S01]  /*62c0*/  FSEL R58, R58, -INF , P2 ;  /* 0xff8000003a3a7808 */ /* 0x002fe20001000000 */
[--C-:B------:R-:W-:Y:S01]  /*62d0*/  FFMA.FTZ R32, R32, UR18, -R70.reuse ;  /* 0x0000001220207c23 */ /* 0x100fe20008010846 */
[----:B------:R-:W-:Y:S01]  /*62e0*/  ISETP.GT.AND P2, PT, R62, 0x70, PT ;  /* 0x000000703e00780c */ /* 0x000fe20003f44270 */
[--C-:B------:R-:W-:Y:S01]  /*62f0*/  FFMA.FTZ R33, R33, UR18, -R70.reuse ;  /* 0x0000001221217c23 */ /* 0x100fe20008010846 */
[----:B------:R-:W-:-:S01]  /*6300*/  FFMA.FTZ R36, R36, UR18, -R70 ;  /* 0x0000001224247c23 */ /* 0x000fc20008010846 */
[--C-:B------:R-:W-:Y:S01]  /*6310*/  FFMA.FTZ R37, R37, UR18, -R70.reuse ;  /* 0x0000001225257c23 */ /* 0x100fe20008010846 */
[----:B------:R-:W-:-:S01]  /*6320*/  FFMA.FTZ R40, R40, UR18, -R70 ;  /* 0x0000001228287c23 */ /* 0x000fc20008010846 */
[----:B------:R1:W3:Y:S01]  /*6330*/  MUFU.TANH R69, R75 ;  /* 0x0000004b00457308 */ /* 0x0002e20000002400 */
[----:B--2---:R-:W-:Y:S01]  /*6340*/  FSEL R59, R59, -INF , P3 ;  /* 0xff8000003b3b7808 */ /* 0x004fe20001800000 */
[--C-:B------:R-:W-:Y:S01]  /*6350*/  FFMA.FTZ R41, R41, UR18, -R70.reuse ;  /* 0x0000001229297c23 */ /* 0x100fe20008010846 */
[----:B------:R-:W-:Y:S01]  /*6360*/  ISETP.GT.AND P3, PT, R62, 0x71, PT ;  /* 0x000000713e00780c */ /* 0x000fe20003f64270 */
[--C-:B------:R-:W-:Y:S01]  /*6370*/  FFMA.FTZ R44, R44, UR18, -R70.reuse ;  /* 0x000000122c2c7c23 */ /* 0x100fe20008010846 */
[----:B------:R-:W-:-:S01]  /*6380*/  FFMA.FTZ R45, R45, UR18, -R70 ;  /* 0x000000122d2d7c23 */ /* 0x000fc20008010846 */
[--C-:B------:R-:W-:Y:S01]  /*6390*/  FFMA.FTZ R48, R48, UR18, -R70.reuse ;  /* 0x0000001230307c23 */ /* 0x100fe20008010846 */
[----:B------:R-:W-:-:S01]  /*63a0*/  FFMA.FTZ R49, R49, UR18, -R70 ;  /* 0x0000001231317c23 */ /* 0x000fc20008010846 */
[----:B------:R-:W2:Y:S01]  /*63b0*/  MUFU.TANH R71, R78 ;  /* 0x0000004e00477308 */ /* 0x000ea20000002400 */
[----:B-1----:R-:W-:Y:S01]  /*63c0*/  FMNMX.FTZ R75, R55, R74, !PT ;  /* 0x0000004a374b7209 */ /* 0x002fe20007810000 */
[--C-:B------:R-:W-:Y:S01]  /*63d0*/  FFMA.FTZ R52, R52, UR18, -R70.reuse ;  /* 0x0000001234347c23 */ /* 0x100fe20008010846 */
[----:B0-----:R-:W-:Y:S01]  /*63e0*/  FSEL R64, R64, -INF , P4 ;  /* 0xff80000040407808 */ /* 0x001fe20002000000 */
[--C-:B------:R-:W-:Y:S01]  /*63f0*/  FFMA.FTZ R53, R53, UR18, -R70.reuse ;  /* 0x0000001235357c23 */ /* 0x100fe20008010846 */
[----:B------:R-:W-:Y:S01]  /*6400*/  FMNMX.FTZ R75, R58, R75, !PT ;  /* 0x0000004b3a4b7209 */ /* 0x000fe20007810000 */
[--C-:B------:R-:W-:Y:S01]  /*6410*/  FFMA.FTZ R56, R56, UR18, -R70.reuse ;  /* 0x0000001238387c23 */ /* 0x100fe20008010846 */
[----:B------:R-:W-:Y:S01]  /*6420*/  ISETP.GT.AND P4, PT, R62, 0x78, PT ;  /* 0x000000783e00780c */ /* 0x000fe20003f84270 */
[----:B------:R-:W0:Y:S01]  /*6430*/  MUFU.TANH R72, R79 ;  /* 0x0000004f00487308 */ /* 0x000e220000002400 */
[----:B------:R-:W-:Y:S01]  /*6440*/  FMNMX.FTZ R75, R59, R75, !PT ;  /* 0x0000004b3b4b7209 */ /* 0x000fe20007810000 */
[--C-:B------:R-:W-:Y:S01]  /*6450*/  FFMA.FTZ R57, R57, UR18, -R70.reuse ;  /* 0x0000001239397c23 */ /* 0x100fe20008010846 */
[----:B---3--:R-:W-:Y:S01]  /*6460*/  FSEL R69, R69, -INF , P6 ;  /* 0xff80000045457808 */ /* 0x008fe20003000000 */
[--C-:B------:R-:W-:Y:S01]  /*6470*/  FFMA.FTZ R60, R60, UR18, -R70.reuse ;  /* 0x000000123c3c7c23 */ /* 0x100fe20008010846 */
[----:B------:R-:W-:Y:S01]  /*6480*/  ISETP.GT.AND P6, PT, R62, 0x68, PT ;  /* 0x000000683e00780c */ /* 0x000fe20003fc4270 */
[--C-:B------:R-:W-:Y:S01]  /*6490*/  FFMA.FTZ R61, R61, UR18, -R70.reuse ;  /* 0x000000123d3d7c23 */ /* 0x100fe20008010846 */
[----:B------:R-:W-:Y:S01]  /*64a0*/  FMNMX.FTZ R76, R64, R75, !PT ;  /* 0x0000004b404c7209 */ /* 0x000fe20007810000 */
[----:B------:R-:W1:Y:S01]  /*64b0*/  MUFU.TANH R73, R82 ;  /* 0x0000005200497308 */ /* 0x000e620000002400 */
[----:B--2---:R-:W-:Y:S01]  /*64c0*/  FSEL R75, R71, -INF , P6 ;  /* 0xff800000474b7808 */ /* 0x004fe20003000000 */
[--C-:B------:R-:W-:Y:S01]  /*64d0*/  FFMA.FTZ R63, R63, UR18, -R70.reuse ;  /* 0x000000123f3f7c23 */ /* 0x100fe20008010846 */
[----:B------:R-:W-:Y:S01]  /*64e0*/  FMNMX.FTZ R76, R69, R76, !PT ;  /* 0x0000004c454c7209 */ /* 0x000fe20007810000 */
[--C-:B------:R-:W-:Y:S01]  /*64f0*/  FFMA.FTZ R65, R65, UR18, -R70.reuse ;  /* 0x0000001241417c23 */ /* 0x100fe20008010846 */
[----:B------:R-:W-:-:S01]  /*6500*/  FFMA.FTZ R66, R66, UR18, -R70 ;  /* 0x0000001242427c23 */ /* 0x000fc20008010846 */
[--C-:B------:R-:W-:Y:S01]  /*6510*/  FFMA.FTZ R67, R67, UR18, -R70.reuse ;  /* 0x0000001243437c23 */ /* 0x100fe20008010846 */
[----:B------:R-:W-:Y:S01]  /*6520*/  FMNMX.FTZ R77, R75, R76, !PT ;  /* 0x0000004c4b4d7209 */ /* 0x000fe20007810000 */
[----:B------:R-:W2:Y:S01]  /*6530*/  MUFU.TANH R74, R83 ;  /* 0x00000053004a7308 */ /* 0x000ea20000002400 */
[----:B0-----:R-:W-:Y:S01]  /*6540*/  FSEL R72, R72, -INF , P1 ;  /* 0xff80000048487808 */ /* 0x001fe20000800000 */
[--C-:B------:R-:W-:Y:S01]  /*6550*/  FFMA.FTZ R84, R84, UR18, -R70.reuse ;  /* 0x0000001254547c23 */ /* 0x100fe20008010846 */
[----:B------:R-:W-:-:S02]  /*6560*/  FFMA.FTZ R70, R85, UR18, -R70 ;  /* 0x0000001255467c23 */ /* 0x000fc40008010846 */
[----:B------:R-:W-:-:S03]  /*6570*/  FMNMX.FTZ R76, R72, R77, !PT ;  /* 0x0000004d484c7209 */ /* 0x000fc60007810000 */
[----:B------:R-:W0:Y:S01]  /*6580*/  MUFU.TANH R62, R86 ;  /* 0x00000056003e7308 */ /* 0x000e220000002400 */
[----:B-1----:R-:W-:-:S04]  /*6590*/  FSEL R73, R73, -INF , P2 ;  /* 0xff80000049497808 */ /* 0x002fc80001000000 */
[----:B------:R-:W-:-:S03]  /*65a0*/  FMNMX.FTZ R77, R73, R76, !PT ;  /* 0x0000004c494d7209 */ /* 0x000fc60007810000 */
[----:B------:R-:W1:Y:S01]  /*65b0*/  MUFU.TANH R71, R87 ;  /* 0x0000005700477308 */ /* 0x000e620000002400 */
[----:B--2---:R-:W-:-:S04]  /*65c0*/  FSEL R74, R74, -INF , P3 ;  /* 0xff8000004a4a7808 */ /* 0x004fc80001800000 */
[----:B------:R-:W-:-:S03]  /*65d0*/  FMNMX.FTZ R77, R74, R77, !PT ;  /* 0x0000004d4a4d7209 */ /* 0x000fc60007810000 */
[----:B------:R2:W-:Y:S01]  /*65e0*/  MUFU.EX2 R78, R14 ;  /* 0x0000000e004e7308 */ /* 0x0005e20000000800 */
[----:B0-----:R-:W-:-:S04]  /*65f0*/  FSEL R62, R62, -INF , P4 ;  /* 0xff8000003e3e7808 */ /* 0x001fc80002000000 */
[----:B------:R-:W-:-:S03]  /*6600*/  FMNMX.FTZ R76, R62, R77, !PT ;  /* 0x0000004d3e4c7209 */ /* 0x000fc60007810000 */
[----:B------:R-:W-:Y:S01]  /*6610*/  MUFU.EX2 R6, R6 ;  /* 0x0000000600067308 */ /* 0x000fe20000000800 */
[----:B-1----:R-:W-:-:S04]  /*6620*/  FSEL R71, R71, -INF , P5 ;  /* 0xff80000047477808 */ /* 0x002fc80002800000 */
[----:B------:R-:W-:-:S03]  /*6630*/  FMNMX.FTZ R76, R71, R76, !PT ;  /* 0x0000004c474c7209 */ /* 0x000fc60007810000 */
[----:B------:R-:W0:Y:S02]  /*6640*/  MUFU.EX2 R5, R5 ;  /* 0x0000000500057308 */ /* 0x000e240000000800 */
[----:B------:R-:W1:Y:S06]  /*6650*/  SHFL.BFLY PT, R77, R76, 0x2, 0x1f ;  /* 0x0c401f004c4d7f89 */ /* 0x000e6c00000e0000 */
[----:B------:R-:W-:Y:S08]  /*6660*/  MUFU.EX2 R7, R7 ;  /* 0x0000000700077308 */ /* 0x000ff00000000800 */
[----:B------:R-:W-:Y:S08]  /*6670*/  MUFU.EX2 R10, R10 ;  /* 0x0000000a000a7308 */ /* 0x000ff00000000800 */
[----:B------:R-:W-:Y:S01]  /*6680*/  MUFU.EX2 R11, R11 ;  /* 0x0000000b000b7308 */ /* 0x000fe20000000800 */
[----:B-1----:R-:W-:-:S05]  /*6690*/  FMNMX.FTZ R77, R76, R77, !PT ;  /* 0x0000004d4c4d7209 */ /* 0x002fca0007810000 */
[----:B--2---:R-:W1:Y:S02]  /*66a0*/  SHFL.BFLY PT, R14, R77, 0x1, 0x1f ;  /* 0x0c201f004d0e7f89 */ /* 0x004e6400000e0000 */
[----:B------:R-:W-:Y:S08]  /*66b0*/  MUFU.EX2 R15, R15 ;  /* 0x0000000f000f7308 */ /* 0x000ff00000000800 */
[----:B------:R-:W-:Y:S08]  /*66c0*/  MUFU.EX2 R24, R24 ;  /* 0x0000001800187308 */ /* 0x000ff00000000800 */
[----:B------:R-:W-:Y:S01]  /*66d0*/  MUFU.EX2 R25, R25 ;  /* 0x0000001900197308 */ /* 0x000fe20000000800 */
[----:B-1----:R-:W-:-:S07]  /*66e0*/  FMNMX.FTZ R14, R77, R14, !PT ;  /* 0x0000000e4d0e7209 */ /* 0x002fce0007810000 */
        /* <DEDUP_REMOVED lines=18> */
[----:B------:R0:W1:Y:S01]  /*6810*/  MUFU.EX2 R77, R68 ;  /* 0x00000044004d7308 */ /* 0x0000620000000800 */
        /* <DEDUP_REMOVED lines=26> */
[----:B0-----:R-:W-:-:S01]  /*69c0*/  FFMA.FTZ R68, R5, R3, R6 ;  /* 0x0000000305447223 */ /* 0x001fc20000010006 */
[----:B-1----:R-:W-:-:S06]  /*69d0*/  FFMA.FTZ R3, R4, R2, R77 ;  /* 0x0000000204037223 */ /* 0x002fcc000001004d */
[----:B------:R0:W1:Y:S08]  /*69e0*/  MUFU.EX2 R76, R9 ;  /* 0x00000009004c7308 */ /* 0x0000700000000800 */
[----:B------:R-:W2:Y:S01]  /*69f0*/  MUFU.EX2 R13, R13 ;  /* 0x0000000d000d7308 */ /* 0x000ea20000000800 */
[----:B0-----:R-:W-:-:S04]  /*6a00*/  FADD.FTZ R9, R7, R68 ;  /* 0x0000004407097221 */ /* 0x001fc80000010000 */
[----:B------:R-:W-:-:S03]  /*6a10*/  FADD.FTZ R2, R10, R9 ;  /* 0x000000090a027221 */ /* 0x000fc60000010000 */
[----:B------:R-:W0:Y:S01]  /*6a20*/  MUFU.EX2 R20, R20 ;  /* 0x0000001400147308 */ /* 0x000e220000000800 */
[----:B-1----:R-:W-:-:S04]  /*6a30*/  FADD.FTZ R3, R76, R3 ;  /* 0x000000034c037221 */ /* 0x002fc80000010000 */
[----:B------:R-:W-:Y:S01]  /*6a40*/  FADD.FTZ R68, R12, R3 ;  /* 0x000000030c447221 */ /* 0x000fe20000010000 */
[----:B------:R-:W-:-:S02]  /*6a50*/  FADD.FTZ R3, R11, R2 ;  /* 0x000000020b037221 */ /* 0x000fc40000010000 */
        /* <DEDUP_REMOVED lines=107> */
.L_x_1925:
        /* <DEDUP_REMOVED lines=14> */
[-C--:B------:R-:W-:Y:S01]  /*71f0*/  FMUL.FTZ R89, R89, R5.reuse ;  /* 0x0000000559597220 */ /* 0x080fe20000410000 */
[----:B------:R-:W-:Y:S01]  /*7200*/  F2FP.SATFINITE.E4M3.F32.PACK_AB_MERGE_C R40, R41, R40, RZ ;  /* 0x000000282928723e */ /* 0x000fe200048070ff */
[----:B------:R-:W-:Y:S01]  /*7210*/  SYNCS.ARRIVE.TRANS64.RED.A1T0 RZ, [UR6], RZ ;  /* 0x000000ffffff79a7 */ /* 0x000fe20008100406 */
        /* <DEDUP_REMOVED lines=74> */
.L_x_1915:
        /* <DEDUP_REMOVED lines=8> */
.L_x_1938:
[----:B------:R-:W-:-:S04]  /*7740*/  UIADD3 UR36, UR19, 0x1, URZ ;  /* 0x0000000113247890 */ /* 0x000fc8000fffe03f */
[----:B------:R-:W-:-:S04]  /*7750*/  UISETP.NE.AND UP0, UPT, UR36, 0x2, UPT ;  /* 0x000000022400788c */ /* 0x000fc8000bf05270 */
[----:B------:R-:W-:Y:S02]  /*7760*/  USEL UR47, URZ, 0x1, UP0 ;  /* 0x000000013f2f7887 */ /* 0x000fe40008000000 */
[----:B------:R-:W-:Y:S02]  /*7770*/  USEL UR36, UR36, URZ, UP0 ;  /* 0x0000003f24247287 */ /* 0x000fe40008000000 */
[----:B------:R-:W-:Y:S01]  /*7780*/  ULOP3.LUT UR47, UR17, UR47, URZ, 0x3c, !UPT ;  /* 0x0000002f112f7292 */ /* 0x000fe2000f8e3c3f */
[----:B------:R-:W-:Y:S11]  /*7790*/  @!P0 BRA `(.L_x_1928) ;  /* 0x0000000000048947 */ /* 0x000ff60003800000 */
[----:B------:R-:W-:Y:S01]  /*77a0*/  BPT.TRAP 0x1 ;  /* 0x000000040000795c */ /* 0x000fe20000300000 */
.L_x_1928:
[----:B------:R-:W-:Y:S01]  /*77b0*/  ULEA UR6, UR36, UR46, 0x3 ;  /* 0x0000002e24067291 */ /* 0x000fe2000f8e183f */
[----:B------:R-:W-:-:S05]  /*77c0*/  IMAD.U32 R6, RZ, RZ, UR47 ;  /* 0x0000002fff067e24 */ /* 0x000fca000f8e00ff */
[----:B------:R-:W-:-:S04]  /*77d0*/  SHF.L.U32 R6, R6, 0x1f, RZ ;  /* 0x0000001f06067819 */ /* 0x000fc800000006ff */
[----:B------:R0:W1:Y:S01]  /*77e0*/  SYNCS.PHASECHK.TRANS64.TRYWAIT P1, [UR6+0x19c30], R6 ;  /* 0x019c3006ff0075a7 */ /* 0x0000620008020146 */
[----:B------:R-:W-:Y:S05]  /*77f0*/  @!P0 BRA `(.L_x_1929) ;  /* 0x0000000000048947 */ /* 0x000fea0003800000 */
[----:B------:R-:W-:Y:S01]  /*7800*/  BPT.TRAP 0x1 ;  /* 0x000000040000795c */ /* 0x000fe20000300000 */
.L_x_1929:
[----:B-1----:R-:W-:Y:S05]  /*7810*/  @P1 BRA `(.L_x_1930) ;  /* 0x0000000000081947 */ /* 0x002fea0003800000 */
[----:B------:R-:W1:Y:S02]  /*7820*/  SYNCS.PHASECHK.TRANS64.TRYWAIT P1, [UR6+0x19c30], R6 ;  /* 0x019c3006ff0075a7 */ /* 0x000e640008020146 */
[----:B-1----:R-:W-:Y:S05]  /*7830*/  @!P1 BRA `(.L_x_1931) ;  /* 0x000000c400809947 */ /* 0x002fea0003800000 */
.L_x_1930:
        /* <DEDUP_REMOVED lines=17> */
.L_x_1932:
[----:B------:R-:W-:Y:S01]  /*7950*/  ULEA UR11, UR19, UR46, 0x3 ;  /* 0x0000002e130b7291 */ /* 0x000fe2000f8e183f */
[----:B01----:R-:W-:-:S05]  /*7960*/  IMAD.U32 R6, RZ, RZ, UR17 ;  /* 0x00000011ff067e24 */ /* 0x003fca000f8e00ff */
[----:B------:R-:W-:-:S04]  /*7970*/  SHF.L.U32 R6, R6, 0x1f, RZ ;  /* 0x0000001f06067819 */ /* 0x000fc800000006ff */
[----:B------:R0:W1:Y:S01]  /*7980*/  SYNCS.PHASECHK.TRANS64.TRYWAIT P1, [UR11+0x19c50], R6 ;  /* 0x019c5006ff0075a7 */ /* 0x000062000802014b */
[----:B------:R-:W-:Y:S05]  /*7990*/  @!P0 BRA `(.L_x_1933) ;  /* 0x0000000000048947 */ /* 0x000fea0003800000 */
[----:B------:R-:W-:Y:S01]  /*79a0*/  BPT.TRAP 0x1 ;  /* 0x000000040000795c */ /* 0x000fe20000300000 */
.L_x_1933:
[----:B-1----:R-:W-:Y:S05]  /*79b0*/  @P1 BRA `(.L_x_1934) ;  /* 0x0000000000081947 */ /* 0x002fea0003800000 */
[----:B------:R-:W1:Y:S02]  /*79c0*/  SYNCS.PHASECHK.TRANS64.TRYWAIT P1, [UR11+0x19c50], R6 ;  /* 0x019c5006ff0075a7 */ /* 0x000e64000802014b */
[----:B-1----:R-:W-:Y:S05]  /*79d0*/  @!P1 BRA `(.L_x_1935) ;  /* 0x000000c400309947 */ /* 0x002fea0003800000 */
.L_x_1934:
        /* <DEDUP_REMOVED lines=27> */
.L_x_1936:
        /* <DEDUP_REMOVED lines=68> */
[----:B------:R-:W-:Y:S01]  /*7fd0*/  FMUL.FTZ R78, R0, R87 ;  /* 0x00000057004e7220 */ /* 0x000fe20000410000 */
[----:B------:R-:W-:Y:S01]  /*7fe0*/  ULEA UR6, UR36, UR46, 0x3 ;  /* 0x0000002e24067291 */ /* 0x000fe2000f8e183f */
[----:B------:R-:W2:Y:S01]  /*7ff0*/  MUFU.TANH R28, R28 ;  /* 0x0000001c001c7308 */ /* 0x000ea20000002400 */
[----:B0-----:R-:W-:-:S02]  /*8000*/  FMNMX.FTZ R8, R26, R49, !PT ;  /* 0x000000311a087209 */ /* 0x001fc40007810000 */
[----:B------:R-:W-:-:S04]  /*8010*/  UIADD3 UR6, UR6, 0x19c40, URZ ;  /* 0x00019c4006067890 */ /* 0x000fc8000fffe03f */
[----:B------:R-:W-:Y:S01]  /*8020*/  UPRMT UR6, UR45, 0x654, UR6 ;  /* 0x000006542d067896 */ /* 0x000fe20008000006 */
[----:B------:R-:W0:Y:S01]  /*8030*/  MUFU.TANH R29, R29 ;  /* 0x0000001d001d7308 */ /* 0x000e220000002400 */
[----:B-1----:R-:W-:-:S07]  /*8040*/  FMNMX.FTZ R49, R27, R8, !PT ;  /* 0x000000081b317209 */ /* 0x002fce0007810000 */
[----:B------:R-:W1:Y:S01]  /*8050*/  MUFU.TANH R30, R30 ;  /* 0x0000001e001e7308 */ /* 0x000e620000002400 */
[----:B--2---:R-:W-:Y:S01]  /*8060*/  FMNMX.FTZ R8, R28, R49, !PT ;  /* 0x000000311c087209 */ /* 0x004fe20007810000 */
[----:B------:R-:W-:Y:S01]  /*8070*/  FMUL.FTZ R49, R0, R69 ;  /* 0x0000004500317220 */ /* 0x000fe20000410000 */
        /* <DEDUP_REMOVED lines=52> */
[----:B------:R-:W3:Y:S01]  /*83c0*/  MUFU.TANH R13, R13 ;  /* 0x0000000d000d7308 */ /* 0x000ee20000002400 */
[----:B--2---:R-:W-:-:S07]  /*83d0*/  FMNMX.FTZ R69, R9, R4, !PT ;  /* 0x0000000409457209 */ /* 0x004fce0007810000 */
[----:B------:R-:W2:Y:S08]  /*83e0*/  MUFU.TANH R15, R15 ;  /* 0x0000000f000f7308 */ /* 0x000eb00000002400 */
[----:B------:R-:W4:Y:S01]  /*83f0*/  MUFU.TANH R24, R24 ;  /* 0x0000001800187308 */ /* 0x000f220000002400 */
[----:B-1----:R-:W-:-:S07]  /*8400*/  FMNMX.FTZ R8, R14, R8, !PT ;  /* 0x000000080e087209 */ /* 0x002fce0007810000 */
[----:B------:R-:W1:Y:S01]  /*8410*/  MUFU.TANH R25, R25 ;  /* 0x0000001900197308 */ /* 0x000e620000002400 */
[----:B------:R-:W5:Y:S07]  /*8420*/  SHFL.BFLY PT, R14, R8, 0x1, 0x1f ;  /* 0x0c201f00080e7f89 */ /* 0x000f6e00000e0000 */
[----:B------:R-:W1:Y:S08]  /*8430*/  MUFU.TANH R38, R38 ;  /* 0x0000002600267308 */ /* 0x000e700000002400 */
[----:B------:R-:W1:Y:S08]  /*8440*/  MUFU.TANH R39, R39 ;  /* 0x0000002700277308 */ /* 0x000e700000002400 */
[----:B------:R-:W1:Y:S01]  /*8450*/  MUFU.TANH R42, R42 ;  /* 0x0000002a002a7308 */ /* 0x000e620000002400 */
[----:B-----5:R-:W-:-:S02]  /*8460*/  FMNMX.FTZ R8, R8, R14, !PT ;  /* 0x0000000e08087209 */ /* 0x020fc40007810000 */
[----:B0-----:R-:W-:-:S05]  /*8470*/  FMNMX.FTZ R14, R10, R69, !PT ;  /* 0x000000450a0e7209 */ /* 0x001fca0007810000 */
[----:B------:R-:W0:Y:S01]  /*8480*/  MUFU.TANH R43, R43 ;  /* 0x0000002b002b7308 */ /* 0x000e220000002400 */
[----:B---3--:R-:W-:Y:S01]  /*8490*/  FMNMX.FTZ R14, R13, R14, !PT ;  /* 0x0000000e0d0e7209 */ /* 0x008fe20007810000 */
[----:B------:R-:W-:-:S03]  /*84a0*/  FADD.FTZ R5, -R8, R5 ;  /* 0x0000000508057221 */ /* 0x000fc60000010100 */
[----:B--2---:R-:W-:Y:S01]  /*84b0*/  FMNMX.FTZ R69, R15, R14, !PT ;  /* 0x0000000e0f457209 */ /* 0x004fe20007810000 */
[----:B------:R-:W-:Y:S02]  /*84c0*/  FMUL.FTZ R5, R5, UR18 ;  /* 0x0000001205057c20 */ /* 0x000fe40008410000 */
[----:B------:R-:W2:Y:S01]  /*84d0*/  MUFU.TANH R46, R46 ;  /* 0x0000002e002e7308 */ /* 0x000ea20000002400 */
[----:B----4-:R-:W-:-:S04]  /*84e0*/  FMNMX.FTZ R14, R24, R69, !PT ;  /* 0x00000045180e7209 */ /* 0x010fc80007810000 */
[----:B-1----:R-:W-:-:S03]  /*84f0*/  FMNMX.FTZ R69, R25, R14, !PT ;  /* 0x0000000e19457209 */ /* 0x002fc60007810000 */
[----:B------:R-:W1:Y:S01]  /*8500*/  MUFU.TANH R47, R47 ;  /* 0x0000002f002f7308 */ /* 0x000e620000002400 */
[----:B------:R-:W-:-:S04]  /*8510*/  FMNMX.FTZ R14, R38, R69, !PT ;  /* 0x00000045260e7209 */ /* 0x000fc80007810000 */
[----:B------:R-:W-:-:S03]  /*8520*/  FMNMX.FTZ R69, R39, R14, !PT ;  /* 0x0000000e27457209 */ /* 0x000fc60007810000 */
[----:B------:R-:W3:Y:S01]  /*8530*/  MUFU.TANH R50, R50 ;  /* 0x0000003200327308 */ /* 0x000ee20000002400 */
[----:B------:R-:W-:Y:S01]  /*8540*/  FMNMX.FTZ R14, R42, R69, !PT ;  /* 0x000000452a0e7209 */ /* 0x000fe20007810000 */
[----:B------:R-:W-:-:S03]  /*8550*/  FMUL.FTZ R69, R0, R71 ;  /* 0x0000004700457220 */ /* 0x000fc60000410000 */
[----:B0-----:R-:W-:-:S03]  /*8560*/  FMNMX.FTZ R73, R43, R14, !PT ;  /* 0x0000000e2b497209 */ /* 0x001fc60007810000 */
[----:B------:R-:W0:Y:S01]  /*8570*/  MUFU.TANH R51, R51 ;  /* 0x0000003300337308 */ /* 0x000e220000002400 */
[----:B--2---:R-:W-:-:S04]  /*8580*/  FMNMX.FTZ R14, R46, R73, !PT ;  /* 0x000000492e0e7209 */ /* 0x004fc80007810000 */
[----:B-1----:R-:W-:-:S03]  /*8590*/  FMNMX.FTZ R71, R47, R14, !PT ;  /* 0x0000000e2f477209 */ /* 0x002fc60007810000 */
[----:B------:R-:W1:Y:S01]  /*85a0*/  MUFU.TANH R54, R54 ;  /* 0x0000003600367308 */ /* 0x000e620000002400 */
[----:B---3--:R-:W-:Y:S01]  /*85b0*/  FMNMX.FTZ R14, R50, R71, !PT ;  /* 0x00000047320e7209 */ /* 0x008fe20007810000 */
        /* <DEDUP_REMOVED lines=36> */
[----:B-1----:R-:W-:-:S04]  /*8800*/  FMNMX.FTZ R77, R75, R14, !PT ;  /* 0x0000000e4b4d7209 */ /* 0x002fc80007810000 */
[----:B--2---:R-:W-:-:S04]  /*8810*/  FMNMX.FTZ R77, R76, R77, !PT ;  /* 0x0000004d4c4d7209 */ /* 0x004fc80007810000 */
[----:B0-----:R-:W-:-:S05]  /*8820*/  FMNMX.FTZ R79, R78, R77, !PT ;  /* 0x0000004d4e4f7209 */ /* 0x001fca0007810000 */
[----:B------:R-:W0:Y:S02]  /*8830*/  SHFL.BFLY PT, R14, R79, 0x2, 0x1f ;  /* 0x0c401f004f0e7f89 */ /* 0x000e2400000e0000 */
[----:B0-----:R-:W-:-:S05]  /*8840*/  FMNMX.FTZ R80, R79, R14, !PT ;  /* 0x0000000e4f507209 */ /* 0x001fca0007810000 */
[----:B------:R-:W0:Y:S02]  /*8850*/  SHFL.BFLY PT, R77, R80, 0x1, 0x1f ;  /* 0x0c201f00504d7f89 */ /* 0x000e2400000e0000 */
[----:B0-----:R-:W-:Y:S01]  /*8860*/  FMNMX.FTZ R14, R80, R77, !PT ;  /* 0x0000004d500e7209 */ /* 0x001fe20007810000 */
[----:B------:R-:W-:Y:S01]  /*8870*/  IMAD.U32 R77, RZ, RZ, UR18 ;  /* 0x00000012ff4d7e24 */ /* 0x000fe2000f8e00ff */
[----:B------:R-:W-:Y:S03]  /*8880*/  MUFU.EX2 R80, R5 ;  /* 0x0000000500507308 */ /* 0x000fe60000000800 */
[----:B------:R-:W-:-:S01]  /*8890*/  FFMA.FTZ R77, R8, R77, -8 ;  /* 0xc1000000084d7423 */ /* 0x000fc2000001004d */
[----:B------:R-:W-:-:S03]  /*88a0*/  FADD.FTZ R4, -R14, R4 ;  /* 0x000000040e047221 */ /* 0x000fc60000010100 */
[--C-:B------:R-:W-:Y:S01]  /*88b0*/  FFMA.FTZ R7, R7, UR18, -R77.reuse ;  /* 0x0000001207077c23 */ /* 0x100fe2000801084d */
[----:B------:R-:W-:Y:S01]  /*88c0*/  FMUL.FTZ R4, R4, UR18 ;  /* 0x0000001204047c20 */ /* 0x000fe20008410000 */
[--C-:B------:R-:W-:Y:S01]  /*88d0*/  FFMA.FTZ R6, R6, UR18, -R77.reuse ;  /* 0x0000001206067c23 */ /* 0x100fe2000801084d */
[----:B------:R-:W-:-:S01]  /*88e0*/  FFMA.FTZ R11, R11, UR18, -R77 ;  /* 0x000000120b0b7c23 */ /* 0x000fc2000801084d */
[----:B------:R0:W-:Y:S01]  /*88f0*/  MUFU.EX2 R82, R7 ;  /* 0x0000000700527308 */ /* 0x0001e20000000800 */
[----:B------:R-:W-:-:S01]  /*8900*/  FFMA.FTZ R12, R12, UR18, -R77 ;  /* 0x000000120c0c7c23 */ /* 0x000fc2000801084d */
[--C-:B------:R-:W-:Y:S01]  /*8910*/  FFMA.FTZ R20, R20, UR18, -R77.reuse ;  /* 0x0000001214147c23 */ /* 0x100fe2000801084d */
[----:B------:R-:W-:-:S01]  /*8920*/  FFMA.FTZ R21, R21, UR18, -R77 ;  /* 0x0000001215157c23 */ /* 0x000fc2000801084d */
[--C-:B------:R-:W-:Y:S01]  /*8930*/  FFMA.FTZ R26, R26, UR18, -R77.reuse ;  /* 0x000000121a1a7c23 */ /* 0x100fe2000801084d */
[----:B------:R-:W-:-:S01]  /*8940*/  FFMA.FTZ R27, R27, UR18, -R77 ;  /* 0x000000121b1b7c23 */ /* 0x000fc2000801084d */
[--C-:B------:R-:W-:Y:S01]  /*8950*/  FFMA.FTZ R28, R28, UR18, -R77.reuse ;  /* 0x000000121c1c7c23 */ /* 0x100fe2000801084d */
[----:B------:R-:W-:-:S01]  /*8960*/  FFMA.FTZ R29, R29, UR18, -R77 ;  /* 0x000000121d1d7c23 */ /* 0x000fc2000801084d */
[----:B------:R1:W-:Y:S01]  /*8970*/  MUFU.EX2 R79, R4 ;  /* 0x00000004004f7308 */ /* 0x0003e20000000800 */
[----:B0-----:R-:W-:-:S02]  /*8980*/  IMAD.U32 R7, RZ, RZ, UR18 ;  /* 0x00000012ff077e24 */ /* 0x001fc4000f8e00ff */
[--C-:B------:R-:W-:Y:S01]  /*8990*/  FFMA.FTZ R30, R30, UR18, -R77.reuse ;  /* 0x000000121e1e7c23 */ /* 0x100fe2000801084d */
[----:B------:R-:W-:-:S01]  /*89a0*/  FFMA.FTZ R31, R31, UR18, -R77 ;  /* 0x000000121f1f7c23 */ /* 0x000fc2000801084d */
[--C-:B------:R-:W-:Y:S01]  /*89b0*/  FFMA.FTZ R32, R32, UR18, -R77.reuse ;  /* 0x0000001220207c23 */ /* 0x100fe2000801084d */
[----:B------:R-:W-:-:S01]  /*89c0*/  FFMA.FTZ R33, R33, UR18, -R77 ;  /* 0x0000001221217c23 */ /* 0x000fc2000801084d */
[--C-:B------:R-:W-:Y:S01]  /*89d0*/  FFMA.FTZ R34, R34, UR18, -R77.reuse ;  /* 0x0000001222227c23 */ /* 0x100fe2000801084d */
[----:B------:R-:W-:-:S01]  /*89e0*/  FFMA.FTZ R35, R35, UR18, -R77 ;  /* 0x0000001223237c23 */ /* 0x000fc2000801084d */
[----:B------:R-:W0:Y:S01]  /*89f0*/  MUFU.EX2 R5, R6 ;  /* 0x0000000600057308 */ /* 0x000e220000000800 */
[----:B-1----:R-:W-:-:S01]  /*8a00*/  FFMA.FTZ R4, R14, R7, -8 ;  /* 0xc10000000e047423 */ /* 0x002fc20000010007 */
[--C-:B------:R-:W-:Y:S01]  /*8a10*/  FFMA.FTZ R36, R36, UR18, -R77.reuse ;  /* 0x0000001224247c23 */ /* 0x100fe2000801084d */
        /* <DEDUP_REMOVED lines=21> */
[----:B------:R2:W3:Y:S01]  /*8b70*/  MUFU.EX2 R7, R10 ;  /* 0x0000000a00077308 */ /* 0x0004e20000000800 */
[----:B------:R-:W-:-:S01]  /*8b80*/  FFMA.FTZ R59, R59, UR18, -R4 ;  /* 0x000000123b3b7c23 */ /* 0x000fc20008010804 */
[--C-:B------:R-:W-:Y:S01]  /*8b90*/  FFMA.FTZ R62, R62, UR18, -R4.reuse ;  /* 0x000000123e3e7c23 */ /* 0x100fe20008010804 */
[----:B------:R-:W-:-:S01]  /*8ba0*/  FFMA.FTZ R63, R63, UR18, -R4 ;  /* 0x000000123f3f7c23 */ /* 0x000fc20008010804 */
[--C-:B------:R-:W-:Y:S01]  /*8bb0*/  FFMA.FTZ R66, R66, UR18, -R4.reuse ;  /* 0x0000001242427c23 */ /* 0x100fe20008010804 */
[----:B------:R-:W-:-:S01]  /*8bc0*/  FFMA.FTZ R67, R67, UR18, -R4 ;  /* 0x0000001243437c23 */ /* 0x000fc20008010804 */
[--C-:B------:R-:W-:Y:S01]  /*8bd0*/  FFMA.FTZ R68, R68, UR18, -R4.reuse ;  /* 0x0000001244447c23 */ /* 0x100fe20008010804 */
[----:B------:R-:W-:-:S01]  /*8be0*/  FFMA.FTZ R69, R69, UR18, -R4 ;  /* 0x0000001245457c23 */ /* 0x000fc20008010804 */
[----:B------:R-:W4:Y:S01]  /*8bf0*/  MUFU.EX2 R13, R13 ;  /* 0x0000000d000d7308 */ /* 0x000f220000000800 */
[----:B------:R-:W-:-:S01]  /*8c00*/  FFMA.FTZ R70, R70, UR18, -R4 ;  /* 0x0000001246467c23 */ /* 0x000fc20008010804 */
[--C-:B------:R-:W-:Y:S01]  /*8c10*/  FFMA.FTZ R71, R71, UR18, -R4.reuse ;  /* 0x0000001247477c23 */ /* 0x100fe20008010804 */
[----:B------:R-:W-:-:S01]  /*8c20*/  FFMA.FTZ R72, R72, UR18, -R4 ;  /* 0x0000001248487c23 */ /* 0x000fc20008010804 */
[--C-:B------:R-:W-:Y:S01]  /*8c30*/  FFMA.FTZ R73, R73, UR18, -R4.reuse ;  /* 0x0000001249497c23 */ /* 0x100fe20008010804 */
[----:B------:R-:W-:-:S01]  /*8c40*/  FFMA.FTZ R74, R74, UR18, -R4 ;  /* 0x000000124a4a7c23 */ /* 0x000fc20008010804 */
[--C-:B------:R-:W-:Y:S01]  /*8c50*/  FFMA.FTZ R75, R75, UR18, -R4.reuse ;  /* 0x000000124b4b7c23 */ /* 0x100fe20008010804 */
[----:B------:R-:W-:-:S01]  /*8c60*/  FFMA.FTZ R76, R76, UR18, -R4 ;  /* 0x000000124c4c7c23 */ /* 0x000fc20008010804 */
[----:B------:R-:W5:Y:S01]  /*8c70*/  MUFU.EX2 R12, R12 ;  /* 0x0000000c000c7308 */ /* 0x000f620000000800 */
[----:B------:R-:W-:-:S01]  /*8c80*/  FFMA.FTZ R4, R78, UR18, -R4 ;  /* 0x000000124e047c23 */ /* 0x000fc20008010804 */
[----:B0-----:R-:W-:Y:S01]  /*8c90*/  FFMA.FTZ R3, R80, R3, R5 ;  /* 0x0000000350037223 */ /* 0x001fe20000010005 */
[----:B-1----:R-:W-:-:S01]  /*8ca0*/  FFMA.FTZ R2, R79, R2, R6 ;  /* 0x000000024f027223 */ /* 0x002fc20000010006 */
[--C-:B------:R-:W-:Y:S01]  /*8cb0*/  FFMA.FTZ R41, R41, UR18, -R77.reuse ;  /* 0x0000001229297c23 */ /* 0x100fe2000801084d */
[----:B------:R-:W-:-:S01]  /*8cc0*/  FFMA.FTZ R44, R44, UR18, -R77 ;  /* 0x000000122c2c7c23 */ /* 0x000fc2000801084d */
[----:B--2---:R-:W-:Y:S01]  /*8cd0*/  FADD.FTZ R10, R82, R3 ;  /* 0x00000003520a7221 */ /* 0x004fe20000010000 */
[----:B---3--:R-:W-:-:S01]  /*8ce0*/  FADD.FTZ R2, R7, R2 ;  /* 0x0000000207027221 */ /* 0x008fc20000010000 */
[----:B------:R-:W0:Y:S01]  /*8cf0*/  MUFU.EX2 R78, R15 ;  /* 0x0000000f004e7308 */ /* 0x000e220000000800 */
[----:B------:R-:W-:-:S01]  /*8d00*/  FFMA.FTZ R45, R45, UR18, -R77 ;  /* 0x000000122d2d7c23 */ /* 0x000fc2000801084d */
[----:B------:R-:W-:Y:S01]  /*8d10*/  FADD.FTZ R3, R11, R10 ;  /* 0x0000000a0b037221 */ /* 0x000fe20000010000 */
[----:B----4-:R-:W-:-:S01]  /*8d20*/  FADD.FTZ R9, R13, R2 ;  /* 0x000000020d097221 */ /* 0x010fc20000010000 */
[--C-:B------:R-:W-:Y:S01]  /*8d30*/  FFMA.FTZ R48, R48, UR18, -R77.reuse ;  /* 0x0000001230307c23 */ /* 0x100fe2000801084d */
[----:B------:R-:W-:-:S01]  /*8d40*/  FFMA.FTZ R49, R49, UR18, -R77 ;  /* 0x0000001231317c23 */ /* 0x000fc2000801084d */
[--C-:B------:R-:W-:Y:S01]  /*8d50*/  FFMA.FTZ R52, R52, UR18, -R77.reuse ;  /* 0x0000001234347c23 */ /* 0x100fe2000801084d */
[----:B------:R-:W-:-:S01]  /*8d60*/  FFMA.FTZ R53, R53, UR18, -R77 ;  /* 0x0000001235357c23 */ /* 0x000fc2000801084d */
[----:B------:R-:W1:Y:S01]  /*8d70*/  MUFU.EX2 R20, R20 ;  /* 0x0000001400147308 */ /* 0x000e620000000800 */
[----:B-----5:R-:W-:-:S01]  /*8d80*/  FADD.FTZ R3, R12, R3 ;  /* 0x000000030c037221 */ /* 0x020fc20000010000 */
[--C-:B------:R-:W-:Y:S01]  /*8d90*/  FFMA.FTZ R56, R56, UR18, -R77.reuse ;  /* 0x0000001238387c23 */ /* 0x100fe2000801084d */
[----:B------:R-:W-:-:S01]  /*8da0*/  FFMA.FTZ R57, R57, UR18, -R77 ;  /* 0x0000001239397c23 */ /* 0x000fc2000801084d */
[--C-:B------:R-:W-:Y:S01]  /*8db0*/  FFMA.FTZ R60, R60, UR18, -R77.reuse ;  /* 0x000000123c3c7c23 */ /* 0x100fe2000801084d */
[----:B------:R-:W-:-:S01]  /*8dc0*/  FFMA.FTZ R61, R61, UR18, -R77 ;  /* 0x000000123d3d7c23 */ /* 0x000fc2000801084d */
[--C-:B------:R-:W-:Y:S01]  /*8dd0*/  FFMA.FTZ R64, R64, UR18, -R77.reuse ;  /* 0x0000001240407c23 */ /* 0x100fe2000801084d */
[----:B------:R-:W-:-:S01]  /*8de0*/  FFMA.FTZ R65, R65, UR18, -R77 ;  /* 0x0000001241417c23 */ /* 0x000fc2000801084d */
        /* <DEDUP_REMOVED lines=114> */
.L_x_1937:
        /* <DEDUP_REMOVED lines=91> */
.L_x_1927:
[----:B------:R-:W-:Y:S06]  /*9ac0*/  BAR.ARV 0x8, 0x200 ;  /* 0x0208000000007b1d */ /* 0x000fec0000002000 */
[----:B------:R-:W-:Y:S05]  /*9ad0*/  @!P0 BRA `(.L_x_1939) ;  /* 0x0000000000048947 */ /* 0x000fea0003800000 */
[----:B------:R-:W-:Y:S01]  /*9ae0*/  BPT.TRAP 0x1 ;  /* 0x000000040000795c */ /* 0x000fe20000300000 */
.L_x_1939:
[----:B------:R-:W-:Y:S01]  /*9af0*/  ULEA UR5, UR36, UR46, 0x3 ;  /* 0x0000002e24057291 */ /* 0x000fe2000f8e183f */
[----:B------:R-:W-:-:S05]  /*9b00*/  IMAD.U32 R0, RZ, RZ, UR47 ;  /* 0x0000002fff007e24 */ /* 0x000fca000f8e00ff */
[----:B------:R-:W-:-:S04]  /*9b10*/  SHF.L.U32 R0, R0, 0x1f, RZ ;  /* 0x0000001f00007819 */ /* 0x000fc800000006ff */
[----:B------:R0:W1:Y:S01]  /*9b20*/  SYNCS.PHASECHK.TRANS64.TRYWAIT P1, [UR5+0x19c50], R0 ;  /* 0x019c5000ff0075a7 */ /* 0x0000620008020145 */
[----:B------:R-:W-:Y:S05]  /*9b30*/  @!P0 BRA `(.L_x_1940) ;  /* 0x0000000000048947 */ /* 0x000fea0003800000 */
[----:B------:R-:W-:Y:S01]  /*9b40*/  BPT.TRAP 0x1 ;  /* 0x000000040000795c */ /* 0x000fe20000300000 */
.L_x_1940:
[----:B-1----:R-:W-:Y:S05]  /*9b50*/  @P1 BRA `(.L_x_1941) ;  /* 0x0000000000081947 */ /* 0x002fea0003800000 */
[----:B------:R-:W1:Y:S02]  /*9b60*/  SYNCS.PHASECHK.TRANS64.TRYWAIT P1, [UR5+0x19c50], R0 ;  /* 0x019c5000ff0075a7 */ /* 0x000e640008020145 */
[----:B-1----:R-:W-:Y:S05]  /*9b70*/  @!P1 BRA `(.L_x_1942) ;  /* 0x000000a000e09947 */ /* 0x002fea0003800000 */
.L_x_1941:
        /* <DEDUP_REMOVED lines=13> */
[----:B-1----:R-:W1:Y:S01]  /*9c50*/  @P1 LDC.64 R4, c[0x0][0x9d0] ;  /* 0x00027400ff041b82 */ /* 0x002e620000000a00 */
[----:B0-----:R-:W-:-:S04]  /*9c60*/  @P1 IMAD R0, R6, UR39, RZ ;  /* 0x0000002706001c24 */ /* 0x001fc8000f8e02ff */
[----:B------:R-:W-:Y:S02]  /*9c70*/  @P1 IMAD R9, R7, UR38, R0 ;  /* 0x0000002607091c24 */ /* 0x000fe4000f8e0200 */
[----:B------:R-:W-:-:S04]  /*9c80*/  @P1 IMAD.WIDE.U32 R6, R6, UR38, RZ ;  /* 0x0000002606061c25 */ /* 0x000fc8000f8e00ff */
[----:B------:R-:W-:Y:S02]  /*9c90*/  @P1 IMAD.IADD R7, R7, 0x1, R9 ;  /* 0x0000000107071824 */ /* 0x000fe400078e0209 */
[----:B-1----:R-:W-:-:S04]  /*9ca0*/  @P1 IMAD.WIDE.U32 R6, R4, UR40, R6 ;  /* 0x0000002804061c25 */ /* 0x002fc8000f8e0006 */
[----:B------:R-:W-:Y:S01]  /*9cb0*/  @P1 IMAD R5, R5, UR40, R7 ;  /* 0x0000002805051c24 */ /* 0x000fe2000f8e0207 */
[----:B------:R-:W-:-:S04]  /*9cc0*/  @P1 LEA R4, P2, R6, UR8, 0x2 ;  /* 0x0000000806041c11 */ /* 0x000fc8000f8410ff */
[----:B------:R-:W-:Y:S01]  /*9cd0*/  @P1 LEA.HI.X R5, R6, UR9, R5, 0x2, P2 ;  /* 0x0000000906051c11 */ /* 0x000fe200090f1405 */
[----:B------:R-:W-:-:S06]  /*9ce0*/  IMAD.MOV.U32 R6, RZ, RZ, 0x3f800000 ;  /* 0x3f800000ff067424 */ /* 0x000fcc00078e00ff */
        /* <DEDUP_REMOVED lines=8> */
[----:B------:R-:W1:Y:S04]  /*9d70*/  SHFL.BFLY PT, R0, R3, 0x2, 0x1f ;  /* 0x0c401f0003007f89 */ /* 0x000e6800000e0000 */
[----:B------:R-:W3:Y:S01]  /*9d80*/  SHFL.BFLY PT, R7, R2, 0x2, 0x1f ;  /* 0x0c401f0002077f89 */ /* 0x000ee200000e0000 */
[----:B------:R-:W-:Y:S02]  /*9d90*/  WARPGROUP.DEPBAR.LE gsb0, 0x0 ;  /* 0x00008000000079c5 */ /* 0x000fe40000010000 */
[----:B------:R-:W-:-:S06]  /*9da0*/  WARPGROUP.ARRIVE ;  /* 0x00000000000079c5 */ /* 0x000fcc0000000000 */
[----:B------:R-:W-:Y:S01]  /*9db0*/  QGMMA.64x96x32.F32.E4M3.E4M3 R88, R140, gdesc[UR4], R88, gsb0 ;  /* 0x016000048c587df3 */ /* 0x000fe20008000858 */
[----:B------:R-:W-:Y:S01]  /*9dc0*/  UIADD3 UR6, UR4, 0x6, URZ ;  /* 0x0000000604067890 */ /* 0x000fe2000fffe03f */
[----:B------:R-:W-:Y:S01]  /*9dd0*/  UMOV UR7, 0x40000040 ;  /* 0x4000004000077882 */ /* 0x000fe20000000000 */
[----:B-1----:R-:W-:-:S01]  /*9de0*/  FADD.FTZ R0, R0, R3 ;  /* 0x0000000300007221 */ /* 0x002fc20000010000 */
[----:B---3--:R-:W-:-:S04]  /*9df0*/  FADD.FTZ R7, R7, R2 ;  /* 0x0000000207077221 */ /* 0x008fc80000010000 */
[----:B0-----:R-:W0:Y:S04]  /*9e00*/  SHFL.BFLY PT, R5, R0, 0x1, 0x1f ;  /* 0x0c201f0000057f89 */ /* 0x001e2800000e0000 */
        /* <DEDUP_REMOVED lines=33> */
.L_x_1943:
        /* <DEDUP_REMOVED lines=58> */
.L_x_1907:
        /* <DEDUP_REMOVED lines=14> */
[----:B------:R-:W-:Y:S01]  /*a4a0*/  ULDC.64 UR10, c[0x0][0xc00] ;  /* 0x00030000000a7ab9 */ /* 0x000fe20000000a00 */
[----:B------:R-:W2:Y:S01]  /*a4b0*/  LDL R38, [R1+0x2c] ;  /* 0x00002c0001267983 */ /* 0x000ea20000100800 */
[----:B0-----:R-:W-:-:S05]  /*a4c0*/  IMAD.SHL.U32 R11, R31, 0x4, RZ ;  /* 0x000000041f0b7824 */ /* 0x001fca00078e00ff */
[----:B------:R-:W-:Y:S01]  /*a4d0*/  LOP3.LUT R11, R11, 0xc, RZ, 0xc0, !PT ;  /* 0x0000000c0b0b7812 */ /* 0x000fe200078ec0ff */
[----:B------:R-:W-:Y:S03]  /*a4e0*/  BAR.SYNC.DEFER_BLOCKING 0x1, 0x180 ;  /* 0x0046000000007b1d */ /* 0x000fe60000010000 */
[----:B------:R-:W-:-:S05]  /*a4f0*/  IADD3 R12, P0, R11, UR8, RZ ;  /* 0x000000080b0c7c10 */ /* 0x000fca000ff1e0ff */
[----:B------:R-:W-:Y:S01]  /*a500*/  IMAD.X R13, RZ, RZ, UR9, P0 ;  /* 0x00000009ff0d7e24 */ /* 0x000fe200080e06ff */
[----:B------:R-:W-:-:S04]  /*a510*/  ULDC.64 UR8, c[0x0][0xc00] ;  /* 0x0003000000087ab9 */ /* 0x000fc80000000a00 */
[----:B------:R0:W3:Y:S01]  /*a520*/  LDG.E.CONSTANT R12, desc[UR54][R12.64] ;  /* 0x000000360c0c7981 */ /* 0x0000e2000c1e9900 */
        /* <DEDUP_REMOVED lines=13> */
[----:B------:R-:W-:Y:S02]  /*a600*/  MOV R76, R3 ;  /* 0x00000003004c7202 */ /* 0x000fe40000000f00 */
[----:B-1----:R-:W-:-:S02]  /*a610*/  MOV R77, R4 ;  /* 0x00000004004d7202 */ /* 0x002fc40000000f00 */
[----:B------:R-:W-:Y:S02]  /*a620*/  SEL R71, R32, R99, P0 ;  /* 0x0000006320477207 */ /* 0x000fe40000000000 */
[----:B------:R-:W-:Y:S02]  /*a630*/  SEL R53, R104, R105, P0 ;  /* 0x0000006968357207 */ /* 0x000fe40000000000 */
[----:B0-----:R-:W-:Y:S02]  /*a640*/  SEL R13, R105, R104, P0 ;  /* 0x00000068690d7207 */ /* 0x001fe40000000000 */
        /* <DEDUP_REMOVED lines=35> */
[----:B------:R-:W-:Y:S01]  /*a880*/  UIMAD.WIDE UR8, UR38, 0x4, UR8 ;  /* 0x00000004260878a5 */ /* 0x000fe2000f8e0208 */
[----:B--2---:R-:W-:-:S03]  /*a890*/  IMAD.WIDE R8, R38, 0x2, R76 ;  /* 0x0000000226087825 */ /* 0x004fc600078e024c */
[----:B------:R-:W-:-:S04]  /*a8a0*/  IADD3 R97, P5, R8, 0x20, RZ ;  /* 0x0000002008617810 */ /* 0x000fc80007fbe0ff */
[----:B------:R-:W-:Y:S02]  /*a8b0*/  LOP3.LUT R4, R97, 0x180, RZ, 0xc0, !PT ;  /* 0x0000018061047812 */ /* 0x000fe400078ec0ff */
[----:B------:R-:W-:Y:S02]  /*a8c0*/  IADD3 R99, P4, R8, 0x3000, RZ ;  /* 0x0000300008637810 */ /* 0x000fe40007f9e0ff */
[----:B------:R-:W-:Y:S02]  /*a8d0*/  SHF.R.U64 R4, R4, 0x3, RZ ;  /* 0x0000000304047819 */ /* 0x000fe400000012ff */
[C---:B------:R-:W-:Y:S02]  /*a8e0*/  IADD3 R105, P1, R8.reuse, 0x6020, RZ ;  /* 0x0000602008697810 */ /* 0x040fe40007f3e0ff */
[C---:B------:R-:W-:Y:S02]  /*a8f0*/  IADD3 R101, P3, R8.reuse, 0x3020, RZ ;  /* 0x0000302008657810 */ /* 0x040fe40007f7e0ff */
[----:B------:R-:W-:-:S02]  /*a900*/  IADD3 R103, P2, R8, 0x6000, RZ ;  /* 0x0000600008677810 */ /* 0x000fc40007f5e0ff */
[----:B------:R-:W-:Y:S02]  /*a910*/  LOP3.LUT R10, R4, R97, RZ, 0x3c, !PT ;  /* 0x00000061040a7212 */ /* 0x000fe400078e3cff */
[----:B------:R-:W-:Y:S02]  /*a920*/  LOP3.LUT R5, R8, 0x180, RZ, 0xc0, !PT ;  /* 0x0000018008057812 */ /* 0x000fe400078ec0ff */
[----:B------:R-:W-:Y:S02]  /*a930*/  LOP3.LUT R4, R99, 0x180, RZ, 0xc0, !PT ;  /* 0x0000018063047812 */ /* 0x000fe400078ec0ff */
[----:B------:R-:W-:Y:S02]  /*a940*/  LOP3.LUT R48, R105, 0x180, RZ, 0xc0, !PT ;  /* 0x0000018069307812 */ /* 0x000fe400078ec0ff */
[----:B------:R-:W-:Y:S02]  /*a950*/  LOP3.LUT R38, R101, 0x180, RZ, 0xc0, !PT ;  /* 0x0000018065267812 */ /* 0x000fe400078ec0ff */
[----:B------:R-:W-:-:S02]  /*a960*/  LOP3.LUT R40, R103, 0x180, RZ, 0xc0, !PT ;  /* 0x0000018067287812 */ /* 0x000fc400078ec0ff */
[----:B------:R-:W-:Y:S02]  /*a970*/  SHF.R.U64 R5, R5, 0x3, RZ ;  /* 0x0000000305057819 */ /* 0x000fe400000012ff */
[----:B------:R-:W-:Y:S02]  /*a980*/  SHF.R.U64 R4, R4, 0x3, RZ ;  /* 0x0000000304047819 */ /* 0x000fe400000012ff */
[----:B------:R-:W-:Y:S02]  /*a990*/  SHF.R.U64 R48, R48, 0x3, RZ ;  /* 0x0000000330307819 */ /* 0x000fe400000012ff */
[----:B------:R-:W-:Y:S02]  /*a9a0*/  SHF.R.U64 R38, R38, 0x3, RZ ;  /* 0x0000000326267819 */ /* 0x000fe400000012ff */
[----:B------:R-:W-:Y:S01]  /*a9b0*/  SHF.R.U64 R40, R40, 0x3, RZ ;  /* 0x0000000328287819 */ /* 0x000fe200000012ff */
[--C-:B------:R-:W-:Y:S01]  /*a9c0*/  IMAD.X R11, RZ, RZ, R9.reuse, P5 ;  /* 0x000000ffff0b7224 */ /* 0x100fe200028e0609 */
[----:B------:R-:W-:Y:S01]  /*a9d0*/  LOP3.LUT R8, R5, R8, RZ, 0x3c, !PT ;  /* 0x0000000805087212 */ /* 0x000fe200078e3cff */
[--C-:B------:R-:W-:Y:S01]  /*a9e0*/  IMAD.X R79, RZ, RZ, R9.reuse, P3 ;  /* 0x000000ffff4f7224 */ /* 0x100fe200018e0609 */
[----:B---3--:R0:W-:Y:S01]  /*a9f0*/  SHFL.IDX PT, R50, R51, R12, 0x1c1f ;  /* 0x001c1f0c33327589 */ /* 0x0081e200000e0000 */
[----:B------:R-:W-:Y:S01]  /*aa00*/  LOP3.LUT R6, R4, R99, RZ, 0x3c, !PT ;  /* 0x0000006304067212 */ /* 0x000fe200078e3cff */
[--C-:B------:R-:W-:Y:S01]  /*aa10*/  IMAD.X R7, RZ, RZ, R9.reuse, P4 ;  /* 0x000000ffff077224 */ /* 0x100fe200020e0609 */
[----:B------:R-:W-:Y:S01]  /*aa20*/  LOP3.LUT R78, R38, R101, RZ, 0x3c, !PT ;  /* 0x00000065264e7212 */ /* 0x000fe200078e3cff */
[----:B------:R-:W-:Y:S01]  /*aa30*/  IMAD.X R5, RZ, RZ, R9, P2 ;  /* 0x000000ffff057224 */ /* 0x000fe200010e0609 */
[----:B------:R-:W-:Y:S01]  /*aa40*/  LOP3.LUT R4, R40, R103, RZ, 0x3c, !PT ;  /* 0x0000006728047212 */ /* 0x000fe200078e3cff */
[----:B------:R-:W-:Y:S01]  /*aa50*/  SHFL.IDX PT, R58, R73, R12, 0x1c1f ;  /* 0x001c1f0c493a7589 */ /* 0x000fe200000e0000 */
[----:B------:R-:W-:-:S02]  /*aa60*/  LOP3.LUT R80, R48, R105, RZ, 0x3c, !PT ;  /* 0x0000006930507212 */ /* 0x000fc400078e3cff */
[----:B0-----:R-:W-:Y:S01]  /*aa70*/  LOP3.LUT R51, R12, 0x2, RZ, 0x3c, !PT ;  /* 0x000000020c337812 */ /* 0x001fe200078e3cff */
[----:B------:R-:W-:Y:S01]  /*aa80*/  SHFL.IDX PT, R48, R57, R12, 0x1c1f ;  /* 0x001c1f0c39307589 */ /* 0x000fe200000e0000 */
[----:B------:R-:W-:Y:S01]  /*aa90*/  IMAD.X R81, RZ, RZ, R9, P1 ;  /* 0x000000ffff517224 */ /* 0x000fe200008e0609 */
[----:B------:R-:W-:Y:S02]  /*aaa0*/  MOV R82, R10 ;  /* 0x0000000a00527202 */ /* 0x000fe40000000f00 */
        /* <DEDUP_REMOVED lines=8> */
[----:B------:R-:W1:Y:S04]  /*ab30*/  SHFL.IDX PT, R73, R14, R51, 0x1c1f ;  /* 0x001c1f330e497589 */ /* 0x000e6800000e0000 */
[----:B------:R-:W-:Y:S04]  /*ab40*/  SHFL.IDX PT, R69, R69, R12, 0x1c1f ;  /* 0x001c1f0c45457589 */ /* 0x000fe800000e0000 */
[----:B------:R-:W-:Y:S04]  /*ab50*/  SHFL.IDX PT, R60, R71, R12, 0x1c1f ;  /* 0x001c1f0c473c7589 */ /* 0x000fe800000e0000 */
[----:B------:R-:W2:Y:S04]  /*ab60*/  SHFL.IDX PT, R54, R37, R51, 0x1c1f ;  /* 0x001c1f3325367589 */ /* 0x000ea800000e0000 */
[----:B------:R-:W3:Y:S04]  /*ab70*/  SHFL.IDX PT, R61, R32, R51, 0x1c1f ;  /* 0x001c1f33203d7589 */ /* 0x000ee800000e0000 */
[----:B------:R-:W-:Y:S04]  /*ab80*/  SHFL.IDX PT, R52, R47, R12, 0x1c1f ;  /* 0x001c1f0c2f347589 */ /* 0x000fe800000e0000 */
[----:B------:R-:W-:Y:S04]  /*ab90*/  SHFL.IDX PT, R67, R67, R12, 0x1c1f ;  /* 0x001c1f0c43437589 */ /* 0x000fe800000e0000 */
[----:B------:R-:W4:Y:S04]  /*aba0*/  SHFL.IDX PT, R15, R15, R51, 0x1c1f ;  /* 0x001c1f330f0f7589 */ /* 0x000f2800000e0000 */
[----:B------:R-:W4:Y:S04]  /*abb0*/  SHFL.IDX PT, R36, R36, R51, 0x1c1f ;  /* 0x001c1f3324247589 */ /* 0x000f2800000e0000 */
[----:B------:R-:W-:Y:S04]  /*abc0*/  SHFL.IDX PT, R56, R53, R12, 0x1c1f ;  /* 0x001c1f0c35387589 */ /* 0x000fe800000e0000 */
[----:B------:R-:W-:Y:S04]  /*abd0*/  SHFL.IDX PT, R11, R55, R12, 0x1c1f ;  /* 0x001c1f0c370b7589 */ /* 0x000fe800000e0000 */
[----:B------:R-:W-:Y:S04]  /*abe0*/  SHFL.IDX PT, R47, R85, R12, 0x1c1f ;  /* 0x001c1f0c552f7589 */ /* 0x000fe800000e0000 */
[----:B------:R-:W4:Y:S04]  /*abf0*/  SHFL.IDX PT, R33, R33, R51, 0x1c1f ;  /* 0x001c1f3321217589 */ /* 0x000f2800000e0000 */
[----:B------:R-:W4:Y:S04]  /*ac00*/  SHFL.IDX PT, R14, R41, R51, 0x1c1f ;  /* 0x001c1f33290e7589 */ /* 0x000f2800000e0000 */
        /* <DEDUP_REMOVED lines=12> */
[----:B------:R-:W4:Y:S04]  /*acd0*/  SHFL.IDX PT, R20, R20, R51, 0x1c1f ;  /* 0x001c1f3314147589 */ /* 0x000f2800000e0000 */
[----:B------:R-:W4:Y:S04]  /*ace0*/  SHFL.IDX PT, R13, R13, R51, 0x1c1f ;  /* 0x001c1f330d0d7589 */ /* 0x000f2800000e0000 */
[----:B------:R-:W4:Y:S04]  /*acf0*/  SHFL.IDX PT, R34, R34, R51, 0x1c1f ;  /* 0x001c1f3322227589 */ /* 0x000f2800000e0000 */
[----:B------:R-:W4:Y:S04]  /*ad00*/  SHFL.IDX PT, R42, R42, R51, 0x1c1f ;  /* 0x001c1f332a2a7589 */ /* 0x000f2800000e0000 */
[----:B------:R-:W4:Y:S01]  /*ad10*/  SHFL.IDX PT, R12, R35, R51, 0x1c1f ;  /* 0x001c1f33230c7589 */ /* 0x000f2200000e0000 */
[----:B------:R-:W-:-:S03]  /*ad20*/  MOV R80, R80 ;  /* 0x0000005000507202 */ /* 0x000fc60000000f00 */
[----:B------:R-:W4:Y:S04]  /*ad30*/  SHFL.IDX PT, R25, R25, R51, 0x1c1f ;  /* 0x001c1f3319197589 */ /* 0x000f2800000e0000 */
[----:B------:R-:W4:Y:S04]  /*ad40*/  SHFL.IDX PT, R27, R27, R51, 0x1c1f ;  /* 0x001c1f331b1b7589 */ /* 0x000f2800000e0000 */
[----:B------:R-:W4:Y:S04]  /*ad50*/  SHFL.IDX PT, R24, R24, R51, 0x1c1f ;  /* 0x001c1f3318187589 */ /* 0x000f2800000e0000 */
[----:B------:R-:W4:Y:S04]  /*ad60*/  SHFL.IDX PT, R26, R26, R51, 0x1c1f ;  /* 0x001c1f331a1a7589 */ /* 0x000f2800000e0000 */
[----:B------:R-:W-:Y:S04]  /*ad70*/  SHFL.IDX PT, R30, R30, R51, 0x1c1f ;  /* 0x001c1f331e1e7589 */ /* 0x000fe800000e0000 */
[----:B------:R-:W4:Y:S04]  /*ad80*/  SHFL.IDX PT, R37, R43, R51, 0x1c1f ;  /* 0x001c1f332b257589 */ /* 0x000f2800000e0000 */
[----:B------:R-:W4:Y:S04]  /*ad90*/  SHFL.IDX PT, R28, R28, R51, 0x1c1f ;  /* 0x001c1f331c1c7589 */ /* 0x000f2800000e0000 */
[----:B------:R-:W4:Y:S04]  /*ada0*/  SHFL.IDX PT, R85, R44, R51, 0x1c1f ;  /* 0x001c1f332c557589 */ /* 0x000f2800000e0000 */
[----:B------:R2:W4:Y:S04]  /*adb0*/  SHFL.IDX PT, R81, R29, R51, 0x1c1f ;  /* 0x001c1f331d517589 */ /* 0x00052800000e0000 */
[----:B------:R4:W4:Y:S01]  /*adc0*/  SHFL.IDX PT, R87, R46, R51, 0x1c1f ;  /* 0x001c1f332e577589 */ /* 0x00092200000e0000 */
[----:B0-----:R-:W-:-:S02]  /*add0*/  SEL R21, R62, R57, P0 ;  /* 0x000000393e157207 */ /* 0x001fc40000000000 */
[----:B-1----:R-:W-:Y:S02]  /*ade0*/  SEL R74, R72, R73, P0 ;  /* 0x00000049484a7207 */ /* 0x002fe40000000000 */
[----:B------:R-:W-:Y:S02]  /*adf0*/  SEL R72, R73, R72, P0 ;  /* 0x0000004849487207 */ /* 0x000fe40000000000 */
[----:B--2---:R-:W-:Y:S02]  /*ae00*/  SEL R29, R57, R62, P0 ;  /* 0x0000003e391d7207 */ /* 0x004fe40000000000 */
[----:B------:R-:W-:Y:S02]  /*ae10*/  SEL R71, R69, R54, P0 ;  /* 0x0000003645477207 */ /* 0x000fe40000000000 */
[----:B---3--:R-:W-:Y:S02]  /*ae20*/  SEL R62, R60, R61, P0 ;  /* 0x0000003d3c3e7207 */ /* 0x008fe40000000000 */
        /* <DEDUP_REMOVED lines=37> */
[----:B------:R-:W-:Y:S02]  /*b080*/  F2FP.BF16.F32.PACK_AB R24, R67, R66 ;  /* 0x000000424318723e */ /* 0x000fe400000010ff */
[----:B------:R-:W-:Y:S02]  /*b090*/  F2FP.BF16.F32.PACK_AB R25, R63, R62 ;  /* 0x0000003e3f19723e */ /* 0x000fe400000010ff */
[----:B------:R-:W-:Y:S02]  /*b0a0*/  F2FP.BF16.F32.PACK_AB R26, R65, R64 ;  /* 0x00000040411a723e */ /* 0x000fe400000010ff */
[----:B------:R-:W-:Y:S02]  /*b0b0*/  F2FP.BF16.F32.PACK_AB R27, R61, R60 ;  /* 0x0000003c3d1b723e */ /* 0x000fe400000010ff */
[----:B------:R-:W-:Y:S02]  /*b0c0*/  SEL R43, R5, R28, P0 ;  /* 0x0000001c052b7207 */ /* 0x000fe40000000000 */
[----:B------:R-:W-:-:S02]  /*b0d0*/  SEL R41, R28, R5, P0 ;  /* 0x000000051c297207 */ /* 0x000fc40000000000 */
[----:B------:R-:W-:Y:S02]  /*b0e0*/  SEL R37, R8, R85, P0 ;  /* 0x0000005508257207 */ /* 0x000fe40000000000 */
[----:B------:R-:W-:Y:S02]  /*b0f0*/  SEL R35, R85, R8, P0 ;  /* 0x0000000855237207 */ /* 0x000fe40000000000 */
[----:B------:R-:W-:Y:S01]  /*b100*/  SEL R30, R30, R31, P0 ;  /* 0x0000001f1e1e7207 */ /* 0x000fe20000000000 */
[----:B------:R0:W-:Y:S01]  /*b110*/  STSM.16.M88.4 [R9], R12 ;  /* 0x0000000c09007844 */ /* 0x0001e20000000200 */
[----:B------:R-:W-:Y:S02]  /*b120*/  SEL R33, R4, R81, P0 ;  /* 0x0000005104217207 */ /* 0x000fe40000000000 */
[----:B------:R-:W-:Y:S02]  /*b130*/  SEL R31, R81, R4, P0 ;  /* 0x00000004511f7207 */ /* 0x000fe40000000000 */
[----:B------:R-:W-:-:S02]  /*b140*/  SEL R28, R6, R87, P0 ;  /* 0x00000057061c7207 */ /* 0x000fc40000000000 */
[----:B------:R-:W-:Y:S02]  /*b150*/  SEL R20, R87, R6, P0 ;  /* 0x0000000657147207 */ /* 0x000fe40000000000 */
[----:B------:R-:W-:Y:S02]  /*b160*/  F2FP.BF16.F32.PACK_AB R4, R59, R58 ;  /* 0x0000003a3b04723e */ /* 0x000fe400000010ff */
[----:B------:R-:W-:Y:S02]  /*b170*/  F2FP.BF16.F32.PACK_AB R5, R55, R54 ;  /* 0x000000363705723e */ /* 0x000fe400000010ff */
[----:B------:R-:W-:Y:S02]  /*b180*/  F2FP.BF16.F32.PACK_AB R6, R57, R56 ;  /* 0x000000383906723e */ /* 0x000fe400000010ff */
[----:B------:R-:W-:Y:S01]  /*b190*/  F2FP.BF16.F32.PACK_AB R7, R53, R52 ;  /* 0x000000343507723e */ /* 0x000fe200000010ff */
[----:B------:R1:W-:Y:S01]  /*b1a0*/  STSM.16.M88.4 [R82], R24 ;  /* 0x0000001852007844 */ /* 0x0003e20000000200 */
[----:B------:R-:W-:-:S02]  /*b1b0*/  F2FP.BF16.F32.PACK_AB R8, R51, R50 ;  /* 0x000000323308723e */ /* 0x000fc400000010ff */
[----:B0-----:R-:W-:Y:S02]  /*b1c0*/  F2FP.BF16.F32.PACK_AB R9, R47, R46 ;  /* 0x0000002e2f09723e */ /* 0x001fe400000010ff */
[----:B------:R-:W-:Y:S02]  /*b1d0*/  F2FP.BF16.F32.PACK_AB R10, R49, R48 ;  /* 0x00000030310a723e */ /* 0x000fe400000010ff */
[----:B------:R-:W-:Y:S02]  /*b1e0*/  F2FP.BF16.F32.PACK_AB R11, R45, R44 ;  /* 0x0000002c2d0b723e */ /* 0x000fe400000010ff */
[----:B------:R-:W-:Y:S02]  /*b1f0*/  F2FP.BF16.F32.PACK_AB R12, R43, R42 ;  /* 0x0000002a2b0c723e */ /* 0x000fe400000010ff */
[----:B------:R-:W-:Y:S02]  /*b200*/  F2FP.BF16.F32.PACK_AB R13, R37, R36 ;  /* 0x00000024250d723e */ /* 0x000fe400000010ff */
[----:B------:R-:W-:-:S02]  /*b210*/  F2FP.BF16.F32.PACK_AB R14, R41, R40 ;  /* 0x00000028290e723e */ /* 0x000fc400000010ff */
[----:B------:R-:W-:Y:S02]  /*b220*/  F2FP.BF16.F32.PACK_AB R15, R35, R34 ;  /* 0x00000022230f723e */ /* 0x000fe400000010ff */
[----:B-1----:R-:W-:Y:S02]  /*b230*/  F2FP.BF16.F32.PACK_AB R24, R33, R32 ;  /* 0x000000202118723e */ /* 0x002fe400000010ff */
        /* <DEDUP_REMOVED lines=12> */
[----:B------:R-:W-:Y:S01]  /*b300*/  IMAD.U32 R83, RZ, RZ, UR9 ;  /* 0x00000009ff537e24 */ /* 0x000fe2000f8e00ff */
[----:B------:R-:W-:-:S08]  /*b310*/  ULDC.64 UR8, c[0x0][0xc08] ;  /* 0x0003020000087ab9 */ /* 0x000fd00000000a00 */
[----:B------:R-:W3:Y:S01]  /*b320*/  @P0 LDG.E R81, desc[UR54][R82.64] ;  /* 0x0000003652510981 */ /* 0x000ee2000c1e1900 */
[----:B------:R-:W-:-:S04]  /*b330*/  UISETP.NE.U32.AND UP0, UPT, UR8, URZ, UPT ;  /* 0x0000003f0800728c */ /* 0x000fc8000bf05070 */
[----:B------:R-:W-:Y:S01]  /*b340*/  UISETP.NE.AND.EX UP0, UPT, UR9, URZ, UPT, UP0 ;  /* 0x0000003f0900728c */ /* 0x000fe2000bf05300 */
[----:B0-----:R-:W-:Y:S01]  /*b350*/  ISETP.NE.AND P1, PT, R78, 0x1, PT ;  /* 0x000000014e00780c */ /* 0x001fe20003f25270 */
[----:B------:R-:W-:-:S09]  /*b360*/  UMOV UR16, 0x9b8 ;  /* 0x000009b800107882 */ /* 0x000fd20000000000 */
[----:B------:R-:W-:-:S03]  /*b370*/  @UP0 ULEA UR8, UP1, UR38, UR8, 0x2 ;  /* 0x0000000826080291 */ /* 0x000fc6000f82103f */
[----:B------:R-:W0:Y:S01]  /*b380*/  @P1 LDC R6, c[0x0][0xbec] ;  /* 0x0002fb00ff061b82 */ /* 0x000e220000000800 */
[----:B------:R-:W-:Y:S02]  /*b390*/  @UP0 ULEA.HI.X UR9, UR38, UR9, UR39, 0x2, UP1 ;  /* 0x0000000926090291 */ /* 0x000fe400088f1427 */
[----:B------:R-:W-:-:S05]  /*b3a0*/  UISETP.GT.AND UP1, UPT, UR43, 0x1, UPT ;  /* 0x000000012b00788c */ /* 0x000fca000bf24270 */
[----:B------:R-:W4:Y:S01]  /*b3b0*/  @P1 LDC R11, c[0x0][0xbf0] ;  /* 0x0002fc00ff0b1b82 */ /* 0x000f220000000800 */
[----:B------:R-:W-:Y:S01]  /*b3c0*/  USEL UR16, UR16, 0x978, UP1 ;  /* 0x0000097810107887 */ /* 0x000fe20008800000 */
[----:B------:R-:W-:Y:S01]  /*b3d0*/  PLOP3.LUT P4, PT, PT, PT, UP0, 0x80, 0x0 ;  /* 0x000000000000781c */ /* 0x000fe20003f8f008 */
[----:B------:R-:W-:Y:S01]  /*b3e0*/  UISETP.NE.U32.AND UP0, UPT, UR10, URZ, UPT ;  /* 0x0000003f0a00728c */ /* 0x000fe2000bf05070 */
[----:B------:R-:W-:Y:S01]  /*b3f0*/  ULDC UR4, c[0x0][0xa88] ;  /* 0x0002a20000047ab9 */ /* 0x000fe20000000800 */
[----:B------:R-:W-:Y:S02]  /*b400*/  IMAD.U32 R4, RZ, RZ, UR8 ;  /* 0x00000008ff047e24 */ /* 0x000fe4000f8e00ff */
[----:B------:R-:W-:Y:S01]  /*b410*/  UISETP.NE.AND.EX UP0, UPT, UR11, URZ, UPT, UP0 ;  /* 0x0000003f0b00728c */ /* 0x000fe2000bf05300 */
[----:B------:R-:W-:Y:S01]  /*b420*/  IMAD.U32 R9, RZ, RZ, UR4 ;  /* 0x00000004ff097e24 */ /* 0x000fe2000f8e00ff */
[----:B------:R-:W-:Y:S01]  /*b430*/  UMOV UR4, URZ ;  /* 0x0000003f00047c82 */ /* 0x000fe20008000000 */
[----:B------:R-:W-:Y:S01]  /*b440*/  IMAD.U32 R5, RZ, RZ, UR9 ;  /* 0x00000009ff057e24 */ /* 0x000fe2000f8e00ff */
[----:B------:R-:W-:Y:S01]  /*b450*/  USEL UR7, UR42, URZ, UP1 ;  /* 0x0000003f2a077287 */ /* 0x000fe20008800000 */
[----:B-1----:R-:W-:Y:S01]  /*b460*/  VIADD R13, R17, UR41 ;  /* 0x00000029110d7c36 */ /* 0x002fe20008000000 */
        /* <DEDUP_REMOVED lines=25> */
[----:B------:R-:W-:Y:S02]  /*b600*/  SHF.R.S32.HI R6, RZ, 0x1f, R11 ;  /* 0x0000001fff067819 */ /* 0x000fe4000001140b */
        /* <DEDUP_REMOVED lines=21> */
.L_x_1946:
        /* <DEDUP_REMOVED lines=11> */
[----:B------:R-:W-:Y:S01]  /*b810*/  IMAD.IADD R12, R14, 0x1, -R12 ;  /* 0x000000010e0c7824 */ /* 0x000fe200078e0a0c */
[----:B------:R-:W-:-:S04]  /*b820*/  PLOP3.LUT P3, PT, PT, PT, UP1, 0x80, 0x0 ;  /* 0x000000000000781c */ /* 0x000fc80003f6f018 */
[----:B------:R-:W-:Y:S01]  /*b830*/  LOP3.LUT P0, RZ, R12, 0x3, RZ, 0xc0, !PT ;  /* 0x000000030cff7812 */ /* 0x000fe2000780c0ff */
        /* <DEDUP_REMOVED lines=11> */
[----:B------:R-:W-:-:S07]  /*b8f0*/  ULDC.64 UR10, c[0x0][0xaa0] ;  /* 0x0002a800000a7ab9 */ /* 0x000fce0000000a00 */
[----:B------:R-:W3:Y:S01]  /*b900*/  @P1 LDC R41, c[0x0][0xbf0] ;  /* 0x0002fc00ff291b82 */ /* 0x000ee20000000800 */
[----:B-1----:R-:W-:-:S05]  /*b910*/  VIADD R80, R12, 0xffffff80 ;  /* 0xffffff800c507836 */ /* 0x002fca0000000000 */
[----:B------:R-:W-:-:S04]  /*b920*/  SHF.R.S32.HI R79, RZ, 0x1f, R80 ;  /* 0x0000001fff4f7819 */ /* 0x000fc80000011450 */
[----:B------:R-:W-:-:S04]  /*b930*/  LEA.HI R79, R79, R80, RZ, 0x2 ;  /* 0x000000504f4f7211 */ /* 0x000fc800078f10ff */
[----:B------:R-:W-:-:S05]  /*b940*/  SHF.R.S32.HI R79, RZ, 0x2, R79 ;  /* 0x00000002ff4f7819 */ /* 0x000fca000001144f */
[----:B0-----:R-:W-:Y:S01]  /*b950*/  IMAD R5, R79, 0x20, R18 ;  /* 0x000000204f057824 */ /* 0x001fe200078e0212 */
[----:B------:R-:W-:-:S03]  /*b960*/  SHF.R.S32.HI R2, RZ, 0x1f, R80 ;  /* 0x0000001fff027819 */ /* 0x000fc60000011450 */
[----:B------:R-:W-:Y:S01]  /*b970*/  IMAD.WIDE R76, R5, 0x2, R76 ;  /* 0x00000002054c7825 */ /* 0x000fe200078e024c */
[----:B------:R-:W-:Y:S01]  /*b980*/  LEA.HI R2, R2, R80, RZ, 0x2 ;  /* 0x0000005002027211 */ /* 0x000fe200078f10ff */
[----:B------:R-:W-:Y:S01]  /*b990*/  UIMAD UR7, UR12, UR10, URZ ;  /* 0x0000000a0c0772a4 */ /* 0x000fe2000f8e023f */
[----:B------:R-:W-:Y:S02]  /*b9a0*/  IADD3 R5, P5, R76, 0x7800, RZ ;  /* 0x000078004c057810 */ /* 0x000fe40007fbe0ff */
[----:B------:R-:W-:Y:S02]  /*b9b0*/  LOP3.LUT R2, R2, 0xfffffffc, RZ, 0xc0, !PT ;  /* 0xfffffffc02027812 */ /* 0x000fe400078ec0ff */
[----:B------:R-:W-:Y:S01]  /*b9c0*/  LOP3.LUT R0, R5, 0x180, RZ, 0xc0, !PT ;  /* 0x0000018005007812 */ /* 0x000fe200078ec0ff */
[----:B------:R-:W-:Y:S01]  /*b9d0*/  UIMAD.WIDE.U32 UR8, UR4, UR10, URZ ;  /* 0x0000000a040872a5 */ /* 0x000fe2000f8e003f */
[----:B------:R-:W-:Y:S01]  /*b9e0*/  IADD3 R9, P0, R76, 0x1800, RZ ;  /* 0x000018004c097810 */ /* 0x000fe20007f1e0ff */
[----:B------:R-:W-:Y:S01]  /*b9f0*/  UIMAD UR7, UR4, UR11, UR7 ;  /* 0x0000000b040772a4 */ /* 0x000fe2000f8e0207 */
[----:B------:R-:W-:Y:S01]  /*ba00*/  SHF.R.U64 R0, R0, 0x3, RZ ;  /* 0x0000000300007819 */ /* 0x000fe200000012ff */
[----:B------:R-:W-:Y:S01]  /*ba10*/  IMAD.IADD R2, R80, 0x1, -R2 ;  /* 0x0000000150027824 */ /* 0x000fe200078e0a02 */
[----:B------:R-:W-:Y:S01]  /*ba20*/  ULDC.64 UR10, c[0x0][0xae8] ;  /* 0x0002ba00000a7ab9 */ /* 0x000fe20000000a00 */
[----:B------:R-:W-:Y:S01]  /*ba30*/  UIADD3 UR9, UR9, UR7, URZ ;  /* 0x0000000709097290 */ /* 0x000fe2000fffe03f */
[----:B------:R-:W-:Y:S01]  /*ba40*/  LOP3.LUT R32, R0, R5, RZ, 0x3c, !PT ;  /* 0x0000000500207212 */ /* 0x000fe200078e3cff */
[----:B------:R-:W-:Y:S01]  /*ba50*/  IMAD R0, R2, 0x60, R79 ;  /* 0x0000006002007824 */ /* 0x000fe200078e024f */
[C---:B------:R-:W-:Y:S01]  /*ba60*/  IADD3 R13, P2, R76.reuse, 0x3000, RZ ;  /* 0x000030004c0d7810 */ /* 0x040fe20007f5e0ff */
[----:B------:R-:W-:Y:S01]  /*ba70*/  UIMAD.WIDE.U32 UR8, UR40, UR10, UR8 ;  /* 0x0000000a280872a5 */ /* 0x000fe2000f8e0008 */
[----:B------:R-:W-:Y:S01]  /*ba80*/  IADD3 R25, P3, R76, 0x4800, RZ ;  /* 0x000048004c197810 */ /* 0x000fe20007f7e0ff */
[----:B------:R-:W-:Y:S01]  /*ba90*/  VIADD R2, R0, UR41 ;  /* 0x0000002900027c36 */ /* 0x000fe20008000000 */
[----:B------:R-:W-:Y:S01]  /*baa0*/  USHF.R.S32.HI UR4, URZ, 0x1f, UR38 ;  /* 0x0000001f3f047899 */ /* 0x000fe20008011426 */
[----:B------:R-:W-:Y:S01]  /*bab0*/  IADD3 R29, P4, R76, 0x6000, RZ ;  /* 0x000060004c1d7810 */ /* 0x000fe20007f9e0ff */
[----:B------:R-:W-:Y:S01]  /*bac0*/  UIMAD UR9, UR40, UR11, UR9 ;  /* 0x0000000b280972a4 */ /* 0x000fe2000f8e0209 */
[----:B--2---:R-:W-:Y:S01]  /*bad0*/  @P1 IMAD.HI.U32 R0, R2, R21, RZ ;  /* 0x0000001502001227 */ /* 0x004fe200078e00ff */
[----:B------:R-:W-:Y:S01]  /*bae0*/  LOP3.LUT R8, R9, 0x180, RZ, 0xc0, !PT ;  /* 0x0000018009087812 */ /* 0x000fe200078ec0ff */
[----:B------:R-:W-:Y:S01]  /*baf0*/  ULDC.64 UR10, c[0x0][0xaf0] ;  /* 0x0002bc00000a7ab9 */ /* 0x000fe20000000a00 */
[----:B------:R-:W-:Y:S01]  /*bb00*/  LOP3.LUT R12, R13, 0x180, RZ, 0xc0, !PT ;  /* 0x000001800d0c7812 */ /* 0x000fe200078ec0ff */
[----:B------:R-:W-:Y:S01]  /*bb10*/  UIMAD UR4, UR4, UR10, URZ ;  /* 0x0000000a040472a4 */ /* 0x000fe2000f8e023f */
[----:B------:R-:W-:Y:S01]  /*bb20*/  LOP3.LUT R24, R25, 0x180, RZ, 0xc0, !PT ;  /* 0x0000018019187812 */ /* 0x000fe200078ec0ff */
[----:B------:R-:W-:Y:S01]  /*bb30*/  IMAD.X R33, RZ, RZ, R77, P5 ;  /* 0x000000ffff217224 */ /* 0x000fe200028e064d */
[----:B------:R-:W-:Y:S01]  /*bb40*/  LOP3.LUT R28, R29, 0x180, RZ, 0xc0, !PT ;  /* 0x000001801d1c7812 */ /* 0x000fe200078ec0ff */
[----:B------:R-:W-:Y:S01]  /*bb50*/  IMAD.MOV.U32 R37, RZ, RZ, R2 ;  /* 0x000000ffff257224 */ /* 0x000fe200078e0002 */
[----:B------:R-:W-:Y:S01]  /*bb60*/  LOP3.LUT R7, R76, 0x180, RZ, 0xc0, !PT ;  /* 0x000001804c077812 */ /* 0x000fe200078ec0ff */
[----:B------:R-:W-:Y:S01]  /*bb70*/  UIMAD UR4, UR38, UR11, UR4 ;  /* 0x0000000b260472a4 */ /* 0x000fe2000f8e0204 */
[----:B---3--:R-:W-:Y:S01]  /*bb80*/  @P1 SHF.R.U32.HI R37, RZ, R41, R0 ;  /* 0x00000029ff251219 */ /* 0x008fe20000011600 */
[----:B------:R-:W-:Y:S01]  /*bb90*/  UIMAD.WIDE.U32 UR38, UR38, UR10, UR8 ;  /* 0x0000000a262672a5 */ /* 0x000fe2000f8e0008 */
[----:B------:R-:W-:Y:S01]  /*bba0*/  SHF.R.U64 R8, R8, 0x3, RZ ;  /* 0x0000000308087819 */ /* 0x000fe200000012ff */
[----:B------:R-:W5:Y:S01]  /*bbb0*/  LD.E.128 R32, desc[UR54][R32.64] ;  /* 0x0000003620207980 */ /* 0x000f62000c101d00 */
[----:B------:R-:W-:-:S02]  /*bbc0*/  SHF.R.U64 R12, R12, 0x3, RZ ;  /* 0x000000030c0c7819 */ /* 0x000fc400000012ff */
[----:B------:R-:W-:Y:S02]  /*bbd0*/  SHF.R.U64 R24, R24, 0x3, RZ ;  /* 0x0000000318187819 */ /* 0x000fe400000012ff */
[----:B------:R-:W-:Y:S02]  /*bbe0*/  SHF.R.U64 R28, R28, 0x3, RZ ;  /* 0x000000031c1c7819 */ /* 0x000fe400000012ff */
[----:B------:R-:W-:Y:S01]  /*bbf0*/  SHF.R.U64 R7, R7, 0x3, RZ ;  /* 0x0000000307077819 */ /* 0x000fe200000012ff */
[----:B------:R-:W-:Y:S01]  /*bc00*/  UIADD3 UR4, UR39, UR4, URZ ;  /* 0x0000000427047290 */ /* 0x000fe2000fffe03f */
[--C-:B------:R-:W-:Y:S01]  /*bc10*/  SHF.R.S32.HI R0, RZ, 0x1f, R37.reuse ;  /* 0x0000001fff007819 */ /* 0x100fe20000011425 */
[----:B------:R-:W-:Y:S01]  /*bc20*/  IMAD.MOV R41, RZ, RZ, -R37 ;  /* 0x000000ffff297224 */ /* 0x000fe200078e0a25 */
        /* <DEDUP_REMOVED lines=9> */
[----:B------:R-:W-:Y:S01]  /*bcc0*/  ULDC.64 UR8, c[0x0][0xae0] ;  /* 0x0002b80000087ab9 */ /* 0x000fe20000000a00 */
[----:B------:R-:W-:Y:S01]  /*bcd0*/  IMAD R41, R78, R41, R2 ;  /* 0x000000294e297224 */ /* 0x000fe200078e0202 */
[----:B------:R-:W5:Y:S01]  /*bce0*/  LD.E.128 R8, desc[UR54][R8.64] ;  /* 0x0000003608087980 */ /* 0x000f62000c101d00 */
[----:B------:R-:W-:-:S02]  /*bcf0*/  IMAD R0, R0, UR8, RZ ;  /* 0x0000000800007c24 */ /* 0x000fc4000f8e02ff */
[----:B------:R-:W-:Y:S01]  /*bd00*/  IMAD.U32 R21, RZ, RZ, UR39 ;  /* 0x00000027ff157e24 */ /* 0x000fe2000f8e00ff */
[----:B------:R0:W5:Y:S01]  /*bd10*/  LD.E.128 R4, desc[UR54][R76.64] ;  /* 0x000000364c047980 */ /* 0x000162000c101d00 */
[----:B------:R-:W-:Y:S02]  /*bd20*/  IMAD.U32 R20, RZ, RZ, UR38 ;  /* 0x00000026ff147e24 */ /* 0x000fe4000f8e00ff */
[----:B------:R-:W-:Y:S01]  /*bd30*/  IMAD.U32 R21, RZ, RZ, UR4 ;  /* 0x00000004ff157e24 */ /* 0x000fe2000f8e00ff */
[----:B------:R-:W5:Y:S01]  /*bd40*/  LD.E.128 R12, desc[UR54][R12.64] ;  /* 0x000000360c0c7980 */ /* 0x000f62000c101d00 */
[C---:B------:R-:W-:Y:S01]  /*bd50*/  IMAD R43, R37.reuse, UR9, R0 ;  /* 0x00000009252b7c24 */ /* 0x040fe2000f8e0200 */
[----:B------:R-:W-:Y:S02]  /*bd60*/  SHF.R.S32.HI R0, RZ, 0x1f, R41 ;  /* 0x0000001fff007819 */ /* 0x000fe40000011429 */
[----:B------:R-:W5:Y:S01]  /*bd70*/  LD.E.128 R24, desc[UR54][R24.64] ;  /* 0x0000003618187980 */ /* 0x000f62000c101d00 */
[----:B------:R-:W-:Y:S01]  /*bd80*/  IMAD.WIDE.U32 R20, R37, UR8, R20 ;  /* 0x0000000825147c25 */ /* 0x000fe2000f8e0014 */
[----:B------:R-:W-:-:S02]  /*bd90*/  ULDC.64 UR8, c[0x0][0xad8] ;  /* 0x0002b60000087ab9 */ /* 0x000fc40000000a00 */
[----:B------:R-:W5:Y:S01]  /*bda0*/  LD.E.128 R28, desc[UR54][R28.64] ;  /* 0x000000361c1c7980 */ /* 0x000f62000c101d00 */
[----:B------:R-:W-:Y:S01]  /*bdb0*/  @!PT LDS RZ, [RZ] ;  /* 0x00000000fffff984 */ /* 0x000fe20000000800 */
[----:B------:R-:W-:Y:S01]  /*bdc0*/  @!PT LDS RZ, [RZ] ;  /* 0x00000000fffff984 */ /* 0x000fe20000000800 */
[----:B------:R-:W-:Y:S01]  /*bdd0*/  @!PT LDS RZ, [RZ] ;  /* 0x00000000fffff984 */ /* 0x000fe20000000800 */
[----:B------:R-:W-:Y:S01]  /*bde0*/  @!PT LDS RZ, [RZ] ;  /* 0x00000000fffff984 */ /* 0x000fe20000000800 */
[----:B------:R1:W-:Y:S06]  /*bdf0*/  MEMBAR.ALL.CTA ;  /* 0x0000000000007992 */ /* 0x0003ec0000008000 */
[----:B-1----:R-:W1:Y:S01]  /*be00*/  FENCE.VIEW.ASYNC.S ;  /* 0x00000000000073c6 */ /* 0x002e620000000000 */
[----:B------:R-:W-:Y:S02]  /*be10*/  IMAD.IADD R21, R21, 0x1, R43 ;  /* 0x0000000115157824 */ /* 0x000fe400078e022b */
[----:B------:R-:W-:-:S02]  /*be20*/  IMAD R0, R0, UR8, RZ ;  /* 0x0000000800007c24 */ /* 0x000fc4000f8e02ff */
[----:B------:R-:W-:Y:S02]  /*be30*/  VIADD R43, R79, UR41 ;  /* 0x000000294f2b7c36 */ /* 0x000fe40008000000 */
[C---:B------:R-:W-:Y:S02]  /*be40*/  IMAD R37, R41.reuse, UR9, R0 ;  /* 0x0000000929257c24 */ /* 0x040fe4000f8e0200 */
[----:B------:R-:W-:Y:S01]  /*be50*/  IMAD.WIDE.U32 R20, R41, UR8, R20 ;  /* 0x0000000829147c25 */ /* 0x000fe2000f8e0014 */
[----:B------:R-:W-:Y:S01]  /*be60*/  ISETP.GE.AND P0, PT, R43, R38, PT ;  /* 0x000000262b00720c */ /* 0x000fe20003f06270 */
[----:B------:R-:W-:Y:S02]  /*be70*/  ULDC.64 UR8, c[0x0][0xa80] ;  /* 0x0002a00000087ab9 */ /* 0x000fe40000000a00 */
        /* <DEDUP_REMOVED lines=24> */
.L_x_1949:
[----:B------:R-:W-:Y:S05]  /*c000*/  BSYNC B1 ;  /* 0x0000000000017941 */ /* 0x000fea0003800000 */
.L_x_1948:
        /* <DEDUP_REMOVED lines=19> */
.L_x_1947:
[----:B------:R-:W-:Y:S01]  /*c140*/  ULDC.64 UR10, c[0x0][0xb08] ;  /* 0x0002c200000a7ab9 */ /* 0x000fe20000000a00 */
[----:B0-----:R-:W0:Y:S01]  /*c150*/  @P1 LDC R0, c[0x0][0xbec] ;  /* 0x0002fb00ff001b82 */ /* 0x001e220000000800 */
[----:B------:R-:W-:Y:S01]  /*c160*/  UIMAD UR7, UR12, UR10, URZ ;  /* 0x0000000a0c0772a4 */ /* 0x000fe2000f8e023f */
[----:B------:R-:W-:Y:S01]  /*c170*/  IMAD.MOV.U32 R7, RZ, RZ, R13 ;  /* 0x000000ffff077224 */ /* 0x000fe200078e000d */
[----:B------:R-:W-:Y:S01]  /*c180*/  UIMAD.WIDE.U32 UR8, UR4, UR10, URZ ;  /* 0x0000000a040872a5 */ /* 0x000fe2000f8e003f */
[----:B------:R-:W-:Y:S01]  /*c190*/  VIADD R2, R3, 0x19c20 ;  /* 0x00019c2003027836 */ /* 0x000fe20000000000 */
[----:B------:R-:W-:Y:S01]  /*c1a0*/  UIMAD UR7, UR4, UR11, UR7 ;  /* 0x0000000b040772a4 */ /* 0x000fe2000f8e0207 */
[C---:B------:R-:W-:Y:S01]  /*c1b0*/  VIADD R79, R16.reuse, 0x20 ;  /* 0x00000020104f7836 */ /* 0x040fe20000000000 */
[----:B------:R-:W-:Y:S01]  /*c1c0*/  USHF.R.S32.HI UR4, URZ, 0x1f, UR38 ;  /* 0x0000001f3f047899 */ /* 0x000fe20008011426 */
[----:B------:R-:W1:Y:S01]  /*c1d0*/  @P1 LDC R5, c[0x0][0xbf0] ;  /* 0x0002fc00ff051b82 */ /* 0x000e620000000800 */
[----:B------:R-:W-:Y:S01]  /*c1e0*/  UIADD3 UR9, UR9, UR7, URZ ;  /* 0x0000000709097290 */ /* 0x000fe2000fffe03f */
[----:B------:R-:W-:Y:S01]  /*c1f0*/  PRMT R2, RZ, 0x654, R2 ;  /* 0x00000654ff027816 */ /* 0x000fe20000000002 */
[----:B------:R-:W-:Y:S01]  /*c200*/  ULDC.64 UR10, c[0x0][0xb38] ;  /* 0x0002ce00000a7ab9 */ /* 0x000fe20000000a00 */
[C---:B------:R-:W-:Y:S01]  /*c210*/  VIADD R81, R16.reuse, 0x18 ;  /* 0x0000001810517836 */ /* 0x040fe20000000000 */
[----:B------:R-:W-:Y:S01]  /*c220*/  UIMAD.WIDE.U32 UR8, UR40, UR10, UR8 ;  /* 0x0000000a280872a5 */ /* 0x000fe2000f8e0008 */
[C---:B------:R-:W-:Y:S01]  /*c230*/  VIADD R83, R16.reuse, 0x10 ;  /* 0x0000001010537836 */ /* 0x040fe20000000000 */
[----:B------:R-:W-:Y:S01]  /*c240*/  BSSY B1, `(.L_x_1951) ;  /* 0x0000065000017945 */ /* 0x000fe20003800000 */
[C---:B------:R-:W-:Y:S01]  /*c250*/  VIADD R85, R16.reuse, 0x8 ;  /* 0x0000000810557836 */ /* 0x040fe20000000000 */
[----:B------:R-:W-:Y:S01]  /*c260*/  UIMAD UR9, UR40, UR11, UR9 ;  /* 0x0000000b280972a4 */ /* 0x000fe2000f8e0209 */
[----:B------:R2:W-:Y:S01]  /*c270*/  SYNCS.ARRIVE.TRANS64.RED.A1T0 RZ, [R2+URZ], RZ ;  /* 0x000000ff02ff79a7 */ /* 0x0005e2000810043f */
[----:B------:R-:W-:Y:S01]  /*c280*/  SHF.R.S32.HI R24, RZ, 0x1f, R23 ;  /* 0x0000001fff187819 */ /* 0x000fe20000011417 */
[----:B------:R-:W-:Y:S01]  /*c290*/  ULDC.64 UR10, c[0x0][0xb40] ;  /* 0x0002d000000a7ab9 */ /* 0x000fe20000000a00 */
[----:B------:R-:W-:Y:S01]  /*c2a0*/  SHF.R.S32.HI R25, RZ, 0x1f, R152 ;  /* 0x0000001fff197819 */ /* 0x000fe20000011498 */
[----:B------:R-:W-:Y:S01]  /*c2b0*/  UIMAD UR4, UR4, UR10, URZ ;  /* 0x0000000a040472a4 */ /* 0x000fe2000f8e023f */
[----:B------:R-:W-:Y:S01]  /*c2c0*/  SHF.R.S32.HI R26, RZ, 0x1f, R153 ;  /* 0x0000001fff1a7819 */ /* 0x000fe20000011499 */
[----:B0-----:R-:W-:Y:S01]  /*c2d0*/  @P1 IMAD.HI.U32 R0, R13, R0, RZ ;  /* 0x000000000d001227 */ /* 0x001fe200078e00ff */
[----:B------:R-:W-:Y:S01]  /*c2e0*/  SHF.R.S32.HI R27, RZ, 0x1f, R154 ;  /* 0x0000001fff1b7819 */ /* 0x000fe2000001149a */
[----:B------:R-:W-:Y:S01]  /*c2f0*/  UIMAD UR4, UR38, UR11, UR4 ;  /* 0x0000000b260472a4 */ /* 0x000fe2000f8e0204 */
[----:B------:R-:W-:Y:S01]  /*c300*/  SHF.R.S32.HI R15, RZ, 0x1f, R155 ;  /* 0x0000001fff0f7819 */ /* 0x000fe2000001149b */
[----:B------:R-:W-:Y:S01]  /*c310*/  UIMAD.WIDE.U32 UR38, UR38, UR10, UR8 ;  /* 0x0000000a262672a5 */ /* 0x000fe2000f8e0008 */
[----:B------:R-:W-:Y:S01]  /*c320*/  SHF.R.S32.HI R38, RZ, 0x1f, R156 ;  /* 0x0000001fff267819 */ /* 0x000fe2000001149c */
[C---:B------:R-:W-:Y:S01]  /*c330*/  VIADD R77, R16.reuse, 0x20 ;  /* 0x00000020104d7836 */ /* 0x040fe20000000000 */
[----:B------:R-:W-:Y:S01]  /*c340*/  ULDC.64 UR10, c[0x0][0xb48] ;  /* 0x0002d200000a7ab9 */ /* 0x000fe20000000a00 */
[----:B------:R-:W-:Y:S01]  /*c350*/  UIADD3 UR9, UR39, UR4, URZ ;  /* 0x0000000427097290 */ /* 0x000fe2000fffe03f */
[----:B-1----:R-:W-:Y:S01]  /*c360*/  @P1 SHF.R.U32.HI R7, RZ, R5, R0 ;  /* 0x00000005ff071219 */ /* 0x002fe20000011600 */
[----:B------:R-:W-:Y:S01]  /*c370*/  VIADD R80, R16, 0x18 ;  /* 0x0000001810507836 */ /* 0x000fe20000000000 */
[----:B------:R-:W-:Y:S01]  /*c380*/  UMOV UR8, UR38 ;  /* 0x0000002600087c82 */ /* 0x000fe20008000000 */
        /* <DEDUP_REMOVED lines=15> */
[----:B------:R-:W-:-:S02]  /*c480*/  IMAD.U32 R5, RZ, RZ, UR42 ;  /* 0x0000002aff057e24 */ /* 0x000fc4000f8e00ff */
        /* <DEDUP_REMOVED lines=9> */
[----:B------:R-:W-:Y:S01]  /*c520*/  LEA R0, P1, R4, UR8, 0x2 ;  /* 0x0000000804007c11 */ /* 0x000fe2000f8210ff */
[C---:B------:R-:W-:Y:S02]  /*c530*/  VIADD R82, R16.reuse, 0x10 ;  /* 0x0000001010527836 */ /* 0x040fe40000000000 */
[----:B------:R-:W-:Y:S01]  /*c540*/  VIADD R84, R16, 0x8 ;  /* 0x0000000810547836 */ /* 0x000fe20000000000 */
[----:B------:R-:W-:Y:S02]  /*c550*/  LEA.HI.X R14, R4, UR9, R3, 0x2, P1 ;  /* 0x00000009040e7c11 */ /* 0x000fe400088f1403 */
[----:B------:R2:W0:Y:S04]  /*c560*/  SHFL.IDX PT, R4, R0, RZ, 0x1c1f ;  /* 0x001c1fff00047589 */ /* 0x00042800000e0000 */
[----:B------:R2:W1:Y:S01]  /*c570*/  SHFL.IDX PT, R5, R14, RZ, 0x1c1f ;  /* 0x001c1fff0e057589 */ /* 0x00046200000e0000 */
[----:B------:R-:W-:Y:S05]  /*c580*/  @P2 BRA `(.L_x_1952) ;  /* 0x0000000000c02947 */ /* 0x000fea0003800000 */
[----:B------:R-:W-:Y:S02]  /*c590*/  ULDC UR4, c[0x0][0xac8] ;  /* 0x0002b20000047ab9 */ /* 0x000fe40000000800 */
[----:B------:R-:W-:Y:S02]  /*c5a0*/  ISETP.GE.AND P1, PT, R16, UR4, PT ;  /* 0x0000000410007c0c */ /* 0x000fe4000bf26270 */
[----:B------:R-:W-:Y:S02]  /*c5b0*/  ISETP.GE.AND P2, PT, R84, UR4, PT ;  /* 0x0000000454007c0c */ /* 0x000fe4000bf46270 */
[----:B------:R-:W-:Y:S02]  /*c5c0*/  ISETP.GE.AND P5, PT, R82, UR4, PT ;  /* 0x0000000452007c0c */ /* 0x000fe4000bfa6270 */
[----:B------:R-:W-:-:S07]  /*c5d0*/  ISETP.GE.AND P4, PT, R80, UR4, PT ;  /* 0x0000000450007c0c */ /* 0x000fce000bf86270 */
[----:B012---:R-:W-:Y:S02]  /*c5e0*/  @!P1 IMAD.WIDE R2, R16, 0x4, R4 ;  /* 0x0000000410029825 */ /* 0x007fe400078e0204 */
[----:B------:R-:W-:-:S03]  /*c5f0*/  @!P2 LEA R6, P3, R84, R4, 0x2 ;  /* 0x000000045406a211 */ /* 0x000fc600078610ff */
[----:B------:R0:W-:Y:S01]  /*c600*/  @!P1 ST.E.64 desc[UR54][R2.64], R74 ;  /* 0x0000004a02009985 */ /* 0x0001e2000c101b36 */
[----:B------:R-:W-:Y:S02]  /*c610*/  ISETP.GE.AND P1, PT, R77, UR4, PT ;  /* 0x000000044d007c0c */ /* 0x000fe4000bf26270 */
[-C--:B------:R-:W-:Y:S02]  /*c620*/  @!P2 LEA.HI.X R7, R84, R5.reuse, R85, 0x2, P3 ;  /* 0x000000055407a211 */ /* 0x080fe400018f1455 */
[-C--:B------:R-:W-:Y:S02]  /*c630*/  @!P5 LEA R8, P3, R82, R4.reuse, 0x2 ;  /* 0x000000045208d211 */ /* 0x080fe400078610ff */
        /* <DEDUP_REMOVED lines=14> */
[----:B-1----:R-:W-:Y:S02]  /*c720*/  @!P3 LEA R6, P5, R156, R4, 0x2 ;  /* 0x000000049c06b211 */ /* 0x002fe400078a10ff */
[----:B------:R-:W-:-:S02]  /*c730*/  @!P2 LEA.HI.X R3, R157, R5, R76, 0x2, P6 ;  /* 0x000000059d03a211 */ /* 0x000fc400030f144c */
[-C--:B------:R-:W-:Y:S02]  /*c740*/  @!P3 LEA.HI.X R7, R156, R5.reuse, R38, 0x2, P5 ;  /* 0x000000059c07b211 */ /* 0x080fe400028f1426 */
[----:B------:R-:W-:Y:S01]  /*c750*/  ISETP.GE.AND P5, PT, R153, UR4, PT ;  /* 0x0000000499007c0c */ /* 0x000fe2000bfa6270 */
[----:B------:R1:W-:Y:S01]  /*c760*/  @!P2 ST.E.64 desc[UR54][R2.64], R56 ;  /* 0x000000380200a985 */ /* 0x0003e2000c101b36 */
[----:B--2---:R-:W-:Y:S02]  /*c770*/  @!P4 LEA R8, P2, R155, R4, 0x2 ;  /* 0x000000049b08c211 */ /* 0x004fe400078410ff */
[----:B------:R-:W-:Y:S01]  /*c780*/  ISETP.GE.AND P6, PT, R152, UR4, PT ;  /* 0x0000000498007c0c */ /* 0x000fe2000bfc6270 */
[----:B------:R4:W-:Y:S01]  /*c790*/  @!P3 ST.E.64 desc[UR54][R6.64], R50 ;  /* 0x000000320600b985 */ /* 0x0009e2000c101b36 */
[----:B------:R-:W-:Y:S02]  /*c7a0*/  ISETP.GE.AND P3, PT, R23, UR4, PT ;  /* 0x0000000417007c0c */ /* 0x000fe4000bf66270 */
[----:B------:R-:W-:-:S02]  /*c7b0*/  @!P4 LEA.HI.X R9, R155, R5, R15, 0x2, P2 ;  /* 0x000000059b09c211 */ /* 0x000fc400010f140f */
        /* <DEDUP_REMOVED lines=13> */
.L_x_1952:
[----:B------:R-:W-:Y:S05]  /*c890*/  BSYNC B1 ;  /* 0x0000000000017941 */ /* 0x000fea0003800000 */
.L_x_1951:
[----:B-1--4-:R1:W3:Y:S04]  /*c8a0*/  SHFL.IDX PT, R5, R14, 0x1, 0x1c1f ;  /* 0x003c1f000e057f89 */ /* 0x0122e800000e0000 */
[----:B0-----:R1:W0:Y:S01]  /*c8b0*/  SHFL.IDX PT, R4, R0, 0x1, 0x1c1f ;  /* 0x003c1f0000047f89 */ /* 0x00122200000e0000 */
[----:B------:R-:W-:Y:S05]  /*c8c0*/  @P0 BRA `(.L_x_1950) ;  /* 0x0000000c00940947 */ /* 0x000fea0003800000 */
[----:B------:R-:W-:Y:S02]  /*c8d0*/  ULDC UR4, c[0x0][0xac8] ;  /* 0x0002b20000047ab9 */ /* 0x000fe40000000800 */
[----:B------:R-:W-:Y:S02]  /*c8e0*/  ISETP.GE.AND P5, PT, R84, UR4, PT ;  /* 0x0000000454007c0c */ /* 0x000fe4000bfa6270 */
[----:B------:R-:W-:Y:S02]  /*c8f0*/  ISETP.GE.AND P1, PT, R16, UR4, PT ;  /* 0x0000000410007c0c */ /* 0x000fe4000bf26270 */
[----:B------:R-:W-:Y:S02]  /*c900*/  ISETP.GE.AND P2, PT, R82, UR4, PT ;  /* 0x0000000452007c0c */ /* 0x000fe4000bf46270 */
[----:B------:R-:W-:Y:S02]  /*c910*/  ISETP.GE.AND P4, PT, R80, UR4, PT ;  /* 0x0000000450007c0c */ /* 0x000fe4000bf86270 */
[----:B------:R-:W-:-:S05]  /*c920*/  ISETP.GE.AND P3, PT, R77, UR4, PT ;  /* 0x000000044d007c0c */ /* 0x000fca000bf66270 */
[-C--:B0-----:R-:W-:Y:S02]  /*c930*/  @!P5 LEA R6, P0, R84, R4.reuse, 0x2 ;  /* 0x000000045406d211 */ /* 0x081fe400078010ff */
[----:B--23--:R-:W-:Y:S02]  /*c940*/  @!P1 IMAD.WIDE R2, R16, 0x4, R4 ;  /* 0x0000000410029825 */ /* 0x00cfe400078e0204 */
        /* <DEDUP_REMOVED lines=21> */
[----:B--2---:R-:W-:-:S04]  /*caa0*/  @!P1 LEA R6, P6, R156, R4, 0x2 ;  /* 0x000000049c069211 */ /* 0x004fc800078c10ff */
[-C--:B------:R-:W-:Y:S02]  /*cab0*/  @!P1 LEA.HI.X R7, R156, R5.reuse, R38, 0x2, P6 ;  /* 0x000000059c079211 */ /* 0x080fe400030f1426 */
[CC--:B---3--:R-:W-:Y:S02]  /*cac0*/  @!P2 LEA R8, P6, R155.reuse, R4.reuse, 0x2 ;  /* 0x000000049b08a211 */ /* 0x0c8fe400078c10ff */
[-C--:B----4-:R-:W-:Y:S01]  /*cad0*/  @!P5 LEA R10, P0, R154, R4.reuse, 0x2 ;  /* 0x000000049a0ad211 */ /* 0x090fe200078010ff */
[----:B------:R2:W-:Y:S01]  /*cae0*/  @!P1 ST.E.64 desc[UR54][R6.64], R46 ;  /* 0x0000002e06009985 */ /* 0x0005e2000c101b36 */
[-C--:B------:R-:W-:Y:S02]  /*caf0*/  @!P2 LEA.HI.X R9, R155, R5.reuse, R15, 0x2, P6 ;  /* 0x000000059b09a211 */ /* 0x080fe400030f140f */
[-C--:B0-----:R-:W-:Y:S02]  /*cb00*/  @!P4 LEA R12, P1, R153, R4.reuse, 0x2 ;  /* 0x00000004990cc211 */ /* 0x081fe400078210ff */
[----:B-1----:R-:W-:Y:S01]  /*cb10*/  @!P3 LEA R14, P6, R152, R4, 0x2 ;  /* 0x00000004980eb211 */ /* 0x002fe200078c10ff */
        /* <DEDUP_REMOVED lines=9> */
[----:B------:R-:W-:-:S04]  /*cbb0*/  LEA R2, P0, R23, R4, 0x2 ;  /* 0x0000000417027211 */ /* 0x000fc800078010ff */
[----:B------:R-:W-:-:S05]  /*cbc0*/  LEA.HI.X R3, R23, R5, R24, 0x2, P0 ;  /* 0x0000000517037211 */ /* 0x000fca00000f1418 */
[----:B------:R0:W-:Y:S01]  /*cbd0*/  ST.E.64 desc[UR54][R2.64], R20 ;  /* 0x0000001402007985 */ /* 0x0001e2000c101b36 */
[----:B------:R-:W-:Y:S05]  /*cbe0*/  BRA `(.L_x_1950) ;  /* 0x0000000800cc7947 */ /* 0x000fea0003800000 */
.L_x_1945:
        /* <DEDUP_REMOVED lines=31> */
.L_x_1953:
[----:B------:R-:W-:Y:S01]  /*cde0*/  USEL UR38, UR38, URZ, !UP0 ;  /* 0x0000003f26267287 */ /* 0x000fe2000c000000 */
[----:B------:R-:W-:Y:S01]  /*cdf0*/  BSSY B1, `(.L_x_1954) ;  /* 0x0000037000017945 */ /* 0x000fe20003800000 */
[----:B------:R-:W-:-:S03]  /*ce00*/  USEL UR39, UR39, URZ, !UP0 ;  /* 0x0000003f27277287 */ /* 0x000fc6000c000000 */
[----:B------:R-:W-:Y:S09]  /*ce10*/  @P0 BRA `(.L_x_1955) ;  /* 0x0000000000d00947 */ /* 0x000ff20003800000 */
        /* <DEDUP_REMOVED lines=31> */
[----:B------:R-:W-:Y:S01]  /*d010*/  UIADD3.X UR7, UR7, UR11, UR16, UP0, UP1 ;  /* 0x0000000b07077290 */ /* 0x000fe200087e2410 */
[----:B-1----:R-:W-:Y:S01]  /*d020*/  @P0 SHF.R.U32.HI R5, RZ, R7, R2 ;  /* 0x00000007ff050219 */ /* 0x002fe20000011602 */
[----:B------:R-:W-:Y:S01]  /*d030*/  IMAD.U32 R2, RZ, RZ, UR20 ;  /* 0x00000014ff027e24 */ /* 0x000fe2000f8e00ff */
[----:B------:R-:W-:Y:S01]  /*d040*/  ULDC.64 UR8, c[0x0][UR17+0x210] ;  /* 0x0000840011087abb */ /* 0x000fe20008000a00 */
[----:B------:R-:W-:Y:S01]  /*d050*/  ULDC.64 UR10, c[0x0][0xba8] ;  /* 0x0002ea00000a7ab9 */ /* 0x000fe20000000a00 */
[----:B------:R-:W-:Y:S01]  /*d060*/  @!UP2 ULDC UR10, c[0x0][0xb50] ;  /* 0x0002d400000aaab9 */ /* 0x000fe20000000800 */
[--C-:B------:R-:W-:Y:S01]  /*d070*/  IMAD.MOV R7, RZ, RZ, -R5.reuse ;  /* 0x000000ffff077224 */ /* 0x100fe200078e0a05 */
[----:B------:R-:W-:Y:S01]  /*d080*/  IADD3 R2, P0, P1, R5, UR14, R2 ;  /* 0x0000000e05027c10 */ /* 0x000fe2000f91e002 */
[----:B------:R-:W-:Y:S01]  /*d090*/  @!UP2 ULDC UR11, c[0x0][0xb54] ;  /* 0x0002d500000baab9 */ /* 0x000fe20000000800 */
[----:B------:R-:W-:Y:S01]  /*d0a0*/  SHF.R.S32.HI R5, RZ, 0x1f, R5 ;  /* 0x0000001fff057819 */ /* 0x000fe20000011405 */
[----:B------:R-:W-:-:S03]  /*d0b0*/  IMAD R7, R9, R7, R4 ;  /* 0x0000000709077224 */ /* 0x000fc600078e0204 */
[----:B------:R-:W-:Y:S01]  /*d0c0*/  IADD3.X R3, R5, UR7, R6, P0, P1 ;  /* 0x0000000705037c10 */ /* 0x000fe200087e2406 */
        /* <DEDUP_REMOVED lines=9> */
.L_x_1955:
[----:B------:R-:W-:Y:S05]  /*d160*/  BSYNC B1 ;  /* 0x0000000000017941 */ /* 0x000fea0003800000 */
.L_x_1954:
        /* <DEDUP_REMOVED lines=27> */
[----:B------:R-:W-:-:S04]  /*d320*/  UIMAD UR39, UR39, UR10, URZ ;  /* 0x0000000a272772a4 */ /* 0x000fc8000f8e023f */
        /* <DEDUP_REMOVED lines=45> */
.L_x_1957:
[----:B------:R-:W-:Y:S05]  /*d600*/  BSYNC B1 ;  /* 0x0000000000017941 */ /* 0x000fea0003800000 */
.L_x_1956:
        /* <DEDUP_REMOVED lines=17> */
.L_x_1950:
[----:B------:R-:W-:Y:S05]  /*d720*/  BSYNC B0 ;  /* 0x0000000000007941 */ /* 0x000fea0003800000 */
.L_x_1944:
[----:B------:R-:W-:Y:S02]  /*d730*/  ULDC UR4, c[0x0][0xc3c] ;  /* 0x00030f0000047ab9 */ /* 0x000fe40000000800 */
[----:B------:R-:W-:-:S13]  /*d740*/  ISETP.GE.AND P0, PT, R39, UR4, PT ;  /* 0x0000000427007c0c */ /* 0x000fda000bf06270 */
[----:B------:R-:W-:Y:S05]  /*d750*/  @!P0 BRA `(.L_x_1958) ;  /* 0xffffff3400c88947 */ /* 0x000fea000383ffff */
[----:B------:R-:W-:Y:S05]  /*d760*/  EXIT ;  /* 0x000000000000794d */ /* 0x000fea0003800000 */
.L_x_1901:
        /* <DEDUP_REMOVED lines=16> */
[----:B------:R-:W-:Y:S02]  /*d870*/  IMAD.MOV.U32 R7, RZ, RZ, RZ ;  /* 0x000000ffff077224 */ /* 0x000fe400078e00ff */
[----:B------:R-:W-:Y:S01]  /*d880*/  IMAD.MOV.U32 R8, RZ, RZ, RZ ;  /* 0x000000ffff087224 */ /* 0x000fe200078e00ff */
[----:B0-----:R-:W-:-:S04]  /*d890*/  LOP3.LUT R0, R4, 0x1f, RZ, 0xc0, !PT ;  /* 0x0000001f04007812 */ /* 0x001fc800078ec0ff */
        /* <DEDUP_REMOVED lines=40> */
.L_x_1962:
        /* <DEDUP_REMOVED lines=36> */
.L_x_1960:
        /* <DEDUP_REMOVED lines=17> */
.L_x_1963:
[----:B-1----:R-:W-:-:S04]  /*de70*/  IMAD R24, R3, R4, R24 ;  /* 0x0000000403187224 */ /* 0x002fc800078e0218 */
[----:B------:R-:W-:Y:S01]  /*de80*/  IMAD.IADD R8, R9, 0x1, -R24 ;  /* 0x0000000109087824 */ /* 0x000fe200078e0a18 */
[----:B------:R-:W-:Y:S06]  /*de90*/  @!P1 BRA `(.L_x_1964) ;  /* 0x0000000000ec9947 */ /* 0x000fec0003800000 */
        /* <DEDUP_REMOVED lines=59> */
.L_x_1964:
        /* <DEDUP_REMOVED lines=38> */
[----:B------:R-:W-:Y:S01]  /*e4b0*/  IABS R10, R4 ;  /* 0x00000004000a7213 */ /* 0x000fe20000000000 */
[----:B------:R-:W-:Y:S01]  /*e4c0*/  IMAD.MOV R26, RZ, RZ, -R4 ;  /* 0x000000ffff1a7224 */ /* 0x000fe200078e0a04 */
        /* <DEDUP_REMOVED lines=23> */
[----:B------:R-:W-:-:S07]  /*e640*/  IMAD R26, R2, R26, R9 ;  /* 0x0000001a021a7224 */ /* 0x000fce00078e0209 */
.L_x_1965:
[----:B------:R-:W-:-:S05]  /*e650*/  LOP3.LUT R2, RZ, R2, RZ, 0x33, !PT ;  /* 0x00000002ff027212 */ /* 0x000fca00078e33ff */
[----:B------:R-:W-:Y:S01]  /*e660*/  IMAD.IADD R25, R7, 0x1, R2 ;  /* 0x0000000107197824 */ /* 0x000fe200078e0202 */
[----:B------:R-:W-:Y:S06]  /*e670*/  BRA `(.L_x_1966) ;  /* 0x0000000000107947 */ /* 0x000fec0003800000 */
.L_x_1961:
[----:B------:R-:W-:Y:S01]  /*e680*/  IMAD.MOV.U32 R24, RZ, RZ, R9 ;  /* 0x000000ffff187224 */ /* 0x000fe200078e0009 */
[----:B------:R-:W-:Y:S01]  /*e690*/  ULDC UR40, c[0x0][0xc3c] ;  /* 0x00030f0000287ab9 */ /* 0x000fe20000000800 */
[----:B------:R-:W-:Y:S02]  /*e6a0*/  IMAD.MOV.U32 R25, RZ, RZ, RZ ;  /* 0x000000ffff197224 */ /* 0x000fe400078e00ff */
[----:B------:R-:W-:-:S07]  /*e6b0*/  IMAD.MOV.U32 R26, RZ, RZ, RZ ;  /* 0x000000ffff1a7224 */ /* 0x000fce00078e00ff */
.L_x_1966:
[----:B------:R-:W-:Y:S01]  /*e6c0*/  ISETP.NE.AND P0, PT, R0, RZ, PT ;  /* 0x000000ff0000720c */ /* 0x000fe20003f05270 */
[----:B------:R-:W-:-:S12]  /*e6d0*/  IMAD.U32 R27, RZ, RZ, UR40 ;  /* 0x00000028ff1b7e24 */ /* 0x000fd8000f8e00ff */
[----:B------:R-:W0:Y:S01]  /*e6e0*/  @!P0 S2R R3, SR_CgaCtaId ;  /* 0x0000000000038919 */ /* 0x000e220000008800 */
[----:B------:R-:W-:-:S04]  /*e6f0*/  @!P0 MOV R0, 0x400 ;  /* 0x0000040000008802 */ /* 0x000fc80000000f00 */
[----:B0-----:R-:W-:-:S05]  /*e700*/  @!P0 LEA R0, R3, R0, 0x18 ;  /* 0x0000000003008211 */ /* 0x001fca00078ec0ff */
[----:B------:R0:W-:Y:S01]  /*e710*/  @!P0 STS.128 [R0+0x19cd0], R24 ;  /* 0x019cd01800008388 */ /* 0x0001e20000000c00 */
[----:B------:R-:W-:Y:S06]  /*e720*/  BAR.ARV 0x5, 0x200 ;  /* 0x0148000000007b1d */ /* 0x000fec0000002000 */
.L_x_1959:
        /* <DEDUP_REMOVED lines=8> */
[----:B------:R-:W-:Y:S01]  /*e7b0*/  IMAD.SHL.U32 R6, R6, 0x800, RZ ;  /* 0x0000080006067824 */ /* 0x000fe200078e00ff */
[----:B------:R-:W1:Y:S01]  /*e7c0*/  S2UR UR4, SR_CgaCtaId ;  /* 0x00000000000479c3 */ /* 0x000e620000008800 */
        /* <DEDUP_REMOVED lines=16> */
[----:B------:R-:W-:Y:S02]  /*e8d0*/  LOP3.LUT R6, R5, 0x800, R6, 0xf8, !PT ;  /* 0x0000080005067812 */ /* 0x000fe400078ef806 */
[----:B------:R-:W-:Y:S02]  /*e8e0*/  LOP3.LUT R5, R3, 0x10, R8, 0xf8, !PT ;  /* 0x0000001003057812 */ /* 0x000fe400078ef808 */
[----:B------:R-:W-:Y:S02]  /*e8f0*/  LOP3.LUT R0, R0, 0x360, RZ, 0xc0, !PT ;  /* 0x0000036000007812 */ /* 0x000fe400078ec0ff */
[----:B------:R-:W-:-:S02]  /*e900*/  LOP3.LUT R4, R5, 0x380, R4, 0xf8, !PT ;  /* 0x0000038005047812 */ /* 0x000fc400078ef804 */
[----:B------:R-:W-:Y:S01]  /*e910*/  LOP3.LUT R3, R2, 0x10, R7, 0x78, !PT ;  /* 0x0000001002037812 */ /* 0x000fe200078e7807 */
[----:B------:R-:W-:Y:S01]  /*e920*/  IMAD.SHL.U32 R7, R8, 0x2, RZ ;  /* 0x0000000208077824 */ /* 0x000fe200078e00ff */
[--C-:B------:R-:W-:Y:S02]  /*e930*/  LOP3.LUT R0, R0, 0x400, R29.reuse, 0xf8, !PT ;  /* 0x0000040000007812 */ /* 0x100fe400078ef81d */
        /* <DEDUP_REMOVED lines=13> */
[----:B------:R0:W-:Y:S01]  /*ea10*/  STL [R1+0xc], R2 ;  /* 0x00000c0201007387 */ /* 0x0001e20000100800 */
[----:B-1----:R-:W-:Y:S02]  /*ea20*/  IMAD.SHL.U32 R0, R8, 0x40, RZ ;  /* 0x0000004008007824 */ /* 0x002fe400078e00ff */
[----:B------:R-:W-:Y:S01]  /*ea30*/  SEL R3, R3, 0xffffffc0, !P0 ;  /* 0xffffffc003037807 */ /* 0x000fe20004000000 */
[----:B------:R0:W-:Y:S01]  /*ea40*/  STL [R1+0x8], R5 ;  /* 0x0000080501007387 */ /* 0x0001e20000100800 */
[----:B------:R-:W-:-:S02]  /*ea50*/  LOP3.LUT R3, R29, 0x40, RZ, 0xfc, !PT ;  /* 0x000000401d037812 */ /* 0x000fc400078efcff */
[----:B------:R-:W-:Y:S01]  /*ea60*/  LOP3.LUT R4, R0, 0x40, RZ, 0xc0, !PT ;  /* 0x0000004000047812 */ /* 0x000fe200078ec0ff */
[----:B------:R0:W-:Y:S01]  /*ea70*/  STL [R1+0x24], RZ ;  /* 0x000024ff01007387 */ /* 0x0001e20000100800 */
[----:B------:R-:W-:-:S04]  /*ea80*/  SHF.R.U32.HI R0, RZ, 0x1, R7 ;  /* 0x00000001ff007819 */ /* 0x000fc80000011607 */
[----:B------:R-:W-:Y:S01]  /*ea90*/  LOP3.LUT R0, R0, R4, RZ, 0xfc, !PT ;  /* 0x0000000400007212 */ /* 0x000fe200078efcff */
[----:B------:R-:W-:Y:S01]  /*eaa0*/  IMAD.IADD R0, R16, 0x1, R2 ;  /* 0x0000000110007824 */ /* 0x000fe200078e0202 */
[----:B------:R-:W-:-:S04]  /*eab0*/  LOP3.LUT R4, R29, 0x20, RZ, 0xfc, !PT ;  /* 0x000000201d047812 */ /* 0x000fc800078efcff */
[----:B------:R0:W-:Y:S03]  /*eac0*/  STL [R1+0x1c], R0 ;  /* 0x00001c0001007387 */ /* 0x0001e60000100800 */
.L_x_2043:
[----:B------:R-:W-:Y:S01]  /*ead0*/  ULDC.64 UR4, c[0x0][0xc88] ;  /* 0x0003220000047ab9 */ /* 0x000fe20000000a00 */
[----:B------:R-:W-:Y:S01]  /*eae0*/  ULDC.64 UR8, c[0x0][0xa28] ;  /* 0x00028a0000087ab9 */ /* 0x000fe20000000a00 */
[----:B------:R-:W-:Y:S01]  /*eaf0*/  UIMAD.WIDE UR4, UR40, 0x4, UR4 ;  /* 0x00000004280478a5 */ /* 0x000fe2000f8e0204 */
[----:B------:R-:W-:Y:S01]  /*eb00*/  ULDC.64 UR6, c[0x0][0xa00] ;  /* 0x0002800000067ab9 */ /* 0x000fe20000000a00 */
[----:B------:R-:W-:Y:S01]  /*eb10*/  IMAD.MOV.U32 R18, RZ, RZ, RZ ;  /* 0x000000ffff127224 */ /* 0x000fe200078e00ff */
[----:B------:R-:W-:Y:S01]  /*eb20*/  UMOV UR36, URZ ;  /* 0x0000003f00247c82 */ /* 0x000fe20008000000 */
[----:B-1----:R-:W1:Y:S02]  /*eb30*/  LDC R17, c[0x0][0x2f0] ;  /* 0x0000bc00ff117b82 */ /* 0x002e640000000800 */
[----:B0-----:R-:W-:Y:S02]  /*eb40*/  IMAD.U32 R2, RZ, RZ, UR4 ;  /* 0x00000004ff027e24 */ /* 0x001fe4000f8e00ff */
[----:B------:R-:W-:-:S05]  /*eb50*/  IMAD.U32 R3, RZ, RZ, UR5 ;  /* 0x00000005ff037e24 */ /* 0x000fca000f8e00ff */
[----:B------:R-:W2:Y:S01]  /*eb60*/  LDG.E R2, desc[UR54][R2.64] ;  /* 0x0000003602027981 */ /* 0x000ea2000c1e1900 */
[----:B------:R-:W-:Y:S02]  /*eb70*/  UISETP.NE.U32.AND UP0, UPT, UR8, URZ, UPT ;  /* 0x0000003f0800728c */ /* 0x000fe4000bf05070 */
[----:B------:R-:W-:Y:S02]  /*eb80*/  UISETP.NE.U32.AND UP1, UPT, UR6, URZ, UPT ;  /* 0x0000003f0600728c */ /* 0x000fe4000bf25070 */
[----:B------:R-:W-:Y:S02]  /*eb90*/  UISETP.NE.AND.EX UP0, UPT, UR9, URZ, UPT, UP0 ;  /* 0x0000003f0900728c */ /* 0x000fe4000bf05300 */
[----:B------:R-:W-:-:S04]  /*eba0*/  UISETP.NE.AND.EX UP2, UPT, UR7, URZ, UPT, UP1 ;  /* 0x0000003f0700728c */ /* 0x000fc8000bf45310 */
[----:B------:R-:W-:Y:S01]  /*ebb0*/  PLOP3.LUT P0, PT, PT, PT, UP0, 0x80, 0x0 ;  /* 0x000000000000781c */ /* 0x000fe20003f0f008 */
[----:B------:R-:W-:Y:S01]  /*ebc0*/  UP2UR UR38, UPR, URZ, 0x4 ;  /* 0x000000043f267883 */ /* 0x000fe20008000000 */
[----:B------:R-:W-:Y:S02]  /*ebd0*/  PLOP3.LUT P1, PT, PT, PT, UP2, 0x80, 0x0 ;  /* 0x000000000000781c */ /* 0x000fe40003f2f028 */
[----:B--2---:R-:W-:-:S13]  /*ebe0*/  R2UR UR42, R2 ;  /* 0x00000000022a72ca */ /* 0x004fda00000e0000 */
[----:B------:R-:W-:Y:S02]  /*ebf0*/  USHF.R.S32.HI UR41, URZ, 0x1f, UR42 ;  /* 0x0000001f3f297899 */ /* 0x000fe4000801142a */
[----:B------:R-:W-:Y:S02]  /*ec00*/  USHF.L.U32 UR43, UR42, 0x2, URZ ;  /* 0x000000022a2b7899 */ /* 0x000fe4000800063f */
[----:B------:R-:W-:Y:S02]  /*ec10*/  USHF.L.U64.HI UR39, UR42, 0x2, UR41 ;  /* 0x000000022a277899 */ /* 0x000fe40008010229 */
[----:B------:R-:W-:-:S04]  /*ec20*/  UIADD3 UR5, UP1, UR43, UR6, URZ ;  /* 0x000000062b057290 */ /* 0x000fc8000ff3e03f */
[----:B------:R-:W-:Y:S02]  /*ec30*/  UIADD3.X UR6, UR39, UR7, URZ, UP1, !UPT ;  /* 0x0000000727067290 */ /* 0x000fe40008ffe43f */
[----:B------:R-:W-:Y:S01]  /*ec40*/  @UP0 ULEA UR4, UP1, UR42, UR8, 0x2 ;  /* 0x000000082a040291 */ /* 0x000fe2000f82103f */
[----:B------:R-:W-:-:S03]  /*ec50*/  IMAD.U32 R4, RZ, RZ, UR5 ;  /* 0x00000005ff047e24 */ /* 0x000fc6000f8e00ff */
[----:B------:R-:W-:Y:S01]  /*ec60*/  @UP0 ULEA.HI.X UR5, UR42, UR9, UR41, 0x2, UP1 ;  /* 0x000000092a050291 */ /* 0x000fe200088f1429 */
[----:B------:R-:W-:Y:S02]  /*ec70*/  IMAD.U32 R5, RZ, RZ, UR6 ;  /* 0x00000006ff057e24 */ /* 0x000fe4000f8e00ff */
[----:B------:R-:W-:-:S03]  /*ec80*/  IMAD.U32 R2, RZ, RZ, UR4 ;  /* 0x00000004ff027e24 */ /* 0x000fc6000f8e00ff */
[----:B------:R-:W-:Y:S01]  /*ec90*/  IMAD.U32 R3, RZ, RZ, UR5 ;  /* 0x00000005ff037e24 */ /* 0x000fe2000f8e00ff */
[----:B------:R-:W-:Y:S01]  /*eca0*/  ULDC.64 UR4, c[0x0][0xa18] ;  /* 0x0002860000047ab9 */ /* 0x000fe20000000a00 */
[----:B------:R-:W2:Y:S01]  /*ecb0*/  @P1 LDG.E R0, desc[UR54][R4.64] ;  /* 0x0000003604001981 */ /* 0x000ea2000c1e1900 */
[----:B------:R-:W-:-:S03]  /*ecc0*/  UISETP.NE.U32.AND UP0, UPT, UR4, URZ, UPT ;  /* 0x0000003f0400728c */ /* 0x000fc6000bf05070 */
[----:B------:R0:W3:Y:S01]  /*ecd0*/  @P0 LDG.E R18, desc[UR54][R2.64] ;  /* 0x0000003602120981 */ /* 0x0000e2000c1e1900 */
[----:B------:R-:W-:-:S06]  /*ece0*/  UISETP.NE.AND.EX UP0, UPT, UR5, URZ, UPT, UP0 ;  /* 0x0000003f0500728c */ /* 0x000fcc000bf05300 */
[----:B------:R-:W-:Y:S01]  /*ecf0*/  PLOP3.LUT P1, PT, PT, PT, UP0, 0x80, 0x0 ;  /* 0x000000000000781c */ /* 0x000fe20003f2f008 */
[----:B0-----:R-:W0:Y:S04]  /*ed00*/  LDC.64 R2, c[0x0][0x418] ;  /* 0x00010600ff027b82 */ /* 0x001e280000000a00 */
[----:B------:R-:W-:-:S04]  /*ed10*/  @UP0 UIADD3 UR4, UP1, UR43, UR4, URZ ;  /* 0x000000042b040290 */ /* 0x000fc8000ff3e03f */
[----:B------:R-:W-:Y:S02]  /*ed20*/  @UP0 UIADD3.X UR5, UR39, UR5, URZ, UP1, !UPT ;  /* 0x0000000527050290 */ /* 0x000fe40008ffe43f */
[----:B------:R-:W-:-:S04]  /*ed30*/  IMAD.U32 R6, RZ, RZ, UR4 ;  /* 0x00000004ff067e24 */ /* 0x000fc8000f8e00ff */
[----:B------:R-:W-:Y:S01]  /*ed40*/  IMAD.U32 R7, RZ, RZ, UR5 ;  /* 0x00000005ff077e24 */ /* 0x000fe2000f8e00ff */
[----:B0-----:R-:W-:-:S04]  /*ed50*/  ISETP.NE.U32.AND P0, PT, R2, RZ, PT ;  /* 0x000000ff0200720c */ /* 0x001fc80003f05070 */
[----:B------:R-:W4:Y:S01]  /*ed60*/  @P1 LDG.E R2, desc[UR54][R6.64] ;  /* 0x0000003606021981 */ /* 0x000f22000c1e1900 */
[----:B------:R-:W-:Y:S02]  /*ed70*/  PLOP3.LUT P2, PT, PT, PT, UP2, 0x80, 0x0 ;  /* 0x000000000000781c */ /* 0x000fe40003f4f028 */
[----:B------:R-:W-:-:S11]  /*ed80*/  ISETP.NE.AND.EX P0, PT, R3, RZ, PT, P0 ;  /* 0x000000ff0300720c */ /* 0x000fd60003f05300 */
[----:B--2---:R-:W-:Y:S02]  /*ed90*/  @P2 R2UR UR36, R0 ;  /* 0x00000000002422ca */ /* 0x004fe400000e0000 */
[----:B------:R-:W0:Y:S01]  /*eda0*/  LDC R0, c[0x0][0x424] ;  /* 0x00010900ff007b82 */ /* 0x000e220000000800 */
[----:B---3--:R2:W-:Y:S04]  /*edb0*/  STL [R1], R18 ;  /* 0x0000001201007387 */ /* 0x0085e80000100800 */
[----:B----4-:R2:W-:Y:S01]  /*edc0*/  @P1 STL [R1+0x18], R2 ;  /* 0x0000180201001387 */ /* 0x0105e20000100800 */
[----:B01----:R-:W-:Y:S07]  /*edd0*/  @P1 BRA `(.L_x_1968) ;  /* 0x0000000000241947 */ /* 0x003fee0003800000 */
[----:B--2---:R-:W0:Y:S01]  /*ede0*/  LDC R2, c[0x0][0x288] ;  /* 0x0000a200ff027b82 */ /* 0x004e220000000800 */
[----:B------:R-:W-:-:S06]  /*edf0*/  UISETP.NE.AND UP0, UPT, UR38, URZ, UPT ;  /* 0x0000003f2600728c */ /* 0x000fcc000bf05270 */
[----:B------:R-:W-:Y:S01]  /*ee00*/  PLOP3.LUT P1, PT, PT, PT, UP0, 0x40, 0x0 ;  /* 0x000000000000781c */ /* 0x000fe20003f2e808 */
[----:B0-----:R0:W-:-:S12]  /*ee10*/  STL [R1+0x18], R2 ;  /* 0x0000180201007387 */ /* 0x0011d80000100800 */
[----:B------:R-:W-:Y:S05]  /*ee20*/  @P1 BRA `(.L_x_1968) ;  /* 0x0000000000101947 */ /* 0x000fea0003800000 */
[----:B0-----:R-:W2:Y:S04]  /*ee30*/  LDG.E R2, desc[UR54][R4.64] ;  /* 0x0000003604027981 */ /* 0x001ea8000c1e1900 */
[----:B------:R-:W2:Y:S02]  /*ee40*/  LDG.E R3, desc[UR54][R4.64+0x4] ;  /* 0x0000043604037981 */ /* 0x000ea4000c1e1900 */
[----:B--2---:R-:W-:-:S05]  /*ee50*/  IMAD.IADD R2, R3, 0x1, -R2 ;  /* 0x0000000103027824 */ /* 0x004fca00078e0a02 */
[----:B------:R1:W-:Y:S02]  /*ee60*/  STL [R1+0x18], R2 ;  /* 0x0000180201007387 */ /* 0x0003e40000100800 */
.L_x_1968:
[----:B------:R-:W-:Y:S01]  /*ee70*/  ULDC.64 UR4, c[0x0][0xa20] ;  /* 0x0002880000047ab9 */ /* 0x000fe20000000a00 */
[----:B------:R-:W-:Y:S01]  /*ee80*/  SEL R0, R0, 0x1, P0 ;  /* 0x0000000100007807 */ /* 0x000fe20000000000 */
[----:B------:R-:W-:Y:S01]  /*ee90*/  IMAD.U32 R23, RZ, RZ, UR42 ;  /* 0x0000002aff177e24 */ /* 0x000fe2000f8e00ff */
[----:B------:R-:W-:-:S03]  /*eea0*/  ISETP.NE.U32.AND P1, PT, RZ, UR4, PT ;  /* 0x00000004ff007c0c */ /* 0x000fc6000bf25070 */
[----:B------:R-:W-:Y:S01]  /*eeb0*/  IMAD R17, R0, R17, RZ ;  /* 0x0000001100117224 */ /* 0x000fe200078e02ff */
[----:B------:R-:W-:-:S13]  /*eec0*/  ISETP.NE.AND.EX P1, PT, RZ, UR5, PT, P1 ;  /* 0x00000005ff007c0c */ /* 0x000fda000bf25310 */
[----:B------:R-:W-:Y:S05]  /*eed0*/  @!P1 BRA `(.L_x_1969) ;  /* 0x0000000000189947 */ /* 0x000fea0003800000 */
[----:B------:R-:W-:-:S04]  /*eee0*/  UIADD3 UR4, UP0, UR43, UR4, URZ ;  /* 0x000000042b047290 */ /* 0x000fc8000ff1e03f */
[----:B------:R-:W-:Y:S02]  /*eef0*/  UIADD3.X UR5, UR39, UR5, URZ, UP0, !UPT ;  /* 0x0000000527057290 */ /* 0x000fe400087fe43f */
[----:B012---:R-:W-:-:S04]  /*ef00*/  IMAD.U32 R2, RZ, RZ, UR4 ;  /* 0x00000004ff027e24 */ /* 0x007fc8000f8e00ff */
[----:B------:R-:W-:-:S05]  /*ef10*/  IMAD.U32 R3, RZ, RZ, UR5 ;  /* 0x00000005ff037e24 */ /* 0x000fca000f8e00ff */
[----:B------:R0:W5:Y:S01]  /*ef20*/  LDG.E R17, desc[UR54][R2.64] ;  /* 0x0000003602117981 */ /* 0x000162000c1e1900 */
[----:B------:R-:W-:Y:S05]  /*ef30*/  BRA `(.L_x_1970) ;  /* 0x0000000000247947 */ /* 0x000fea0003800000 */
.L_x_1969:
[----:B------:R-:W-:Y:S02]  /*ef40*/  ULDC.64 UR4, c[0x0][0xa08] ;  /* 0x0002820000047ab9 */ /* 0x000fe40000000a00 */
[----:B------:R-:W-:-:S04]  /*ef50*/  ISETP.NE.U32.AND P0, PT, RZ, UR4, PT ;  /* 0x00000004ff007c0c */ /* 0x000fc8000bf05070 */
[----:B------:R-:W-:-:S13]  /*ef60*/  ISETP.NE.AND.EX P0, PT, RZ, UR5, PT, P0 ;  /* 0x00000005ff007c0c */ /* 0x000fda000bf05300 */
[----:B------:R-:W-:Y:S05]  /*ef70*/  @!P0 BRA `(.L_x_1970) ;  /* 0x0000000000148947 */ /* 0x000fea0003800000 */
[----:B012---:R-:W0:Y:S02]  /*ef80*/  LDC.64 R2, c[0x0][0xa08] ;  /* 0x00028200ff027b82 */ /* 0x007e240000000a00 */
[----:B0-----:R-:W-:-:S05]  /*ef90*/  IMAD.WIDE R2, R23, 0x4, R2 ;  /* 0x0000000417027825 */ /* 0x001fca00078e0202 */
[----:B------:R-:W2:Y:S04]  /*efa0*/  LDG.E R17, desc[UR54][R2.64] ;  /* 0x0000003602117981 */ /* 0x000ea8000c1e1900 */
[----:B------:R-:W2:Y:S02]  /*efb0*/  LDG.E R0, desc[UR54][R2.64+0x4] ;  /* 0x0000043602007981 */ /* 0x000ea4000c1e1900 */
[----:B--2---:R-:W-:-:S07]  /*efc0*/  IMAD.IADD R17, R0, 0x1, -R17 ;  /* 0x0000000100117824 */ /* 0x004fce00078e0a11 */
.L_x_1970:
[----:B------:R-:W3:Y:S01]  /*efd0*/  LDL R4, [R1+0x18] ;  /* 0x0000180001047983 */ /* 0x000ee20000100800 */
[----:B------:R-:W4:Y:S01]  /*efe0*/  LDC R0, c[0x0][0x448] ;  /* 0x00011200ff007b82 */ /* 0x000f220000000800 */
[----:B-----5:R-:W-:Y:S01]  /*eff0*/  IMAD.IADD R17, R17, 0x1, -R18 ;  /* 0x0000000111117824 */ /* 0x020fe200078e0a12 */
[----:B------:R-:W-:Y:S01]  /*f000*/  LOP3.LUT R28, R28, 0xffffffdf, RZ, 0xc0, !PT ;  /* 0xffffffdf1c1c7812 */ /* 0x000fe200078ec0ff */
[----:B------:R-:W-:Y:S01]  /*f010*/  IMAD.MOV.U32 R8, RZ, RZ, RZ ;  /* 0x000000ffff087224 */ /* 0x000fe200078e00ff */
[----:B----4-:R-:W-:Y:S01]  /*f020*/  ISETP.NE.AND P0, PT, R0, 0x1, PT ;  /* 0x000000010000780c */ /* 0x010fe20003f05270 */
[----:B------:R-:W-:-:S04]  /*f030*/  IMAD R0, R25, 0xc0, RZ ;  /* 0x000000c019007824 */ /* 0x000fc800078e02ff */
[----:B------:R-:W-:-:S08]  /*f040*/  VIADD R0, R0, 0xbf ;  /* 0x000000bf00007836 */ /* 0x000fd00000000000 */
[----:B0-----:R-:W0:Y:S01]  /*f050*/  @P0 LDC R3, c[0x0][0x44c] ;  /* 0x00011300ff030b82 */ /* 0x001e220000000800 */
[----:B------:R-:W-:-:S07]  /*f060*/  @P0 LOP3.LUT R28, R28, 0x20, RZ, 0xfc, !PT ;  /* 0x000000201c1c0812 */ /* 0x000fce00078efcff */
[----:B-12---:R-:W1:Y:S01]  /*f070*/  @P0 LDC R2, c[0x0][0x450] ;  /* 0x00011400ff020b82 */ /* 0x006e620000000800 */
[----:B0-----:R-:W-:-:S05]  /*f080*/  @P0 IMAD.HI.U32 R3, R0, R3, RZ ;  /* 0x0000000300030227 */ /* 0x001fca00078e00ff */
[----:B-1----:R-:W-:Y:S02]  /*f090*/  @P0 SHF.R.U32.HI R0, RZ, R2, R3 ;  /* 0x00000002ff000219 */ /* 0x002fe40000011603 */
[----:B---3--:R-:W-:Y:S02]  /*f0a0*/  IADD3 R2, R17, 0x80, -R4 ;  /* 0x0000008011027810 */ /* 0x008fe40007ffe804 */
[----:B------:R-:W-:-:S03]  /*f0b0*/  LOP3.LUT R4, R26, 0xff000000, RZ, 0xc0, !PT ;  /* 0xff0000001a047812 */ /* 0x000fc600078ec0ff */
[----:B------:R-:W-:Y:S01]  /*f0c0*/  IMAD.IADD R0, R2, 0x1, R0 ;  /* 0x0000000102007824 */ /* 0x000fe200078e0200 */
[----:B------:R-:W-:-:S04]  /*f0d0*/  SHF.R.U32.HI R4, RZ, 0x8, R4 ;  /* 0x00000008ff047819 */ /* 0x000fc80000011604 */
[----:B------:R-:W-:-:S04]  /*f0e0*/  SHF.R.S32.HI R2, RZ, 0x1f, R0 ;  /* 0x0000001fff027819 */ /* 0x000fc80000011400 */
[----:B------:R-:W-:Y:S01]  /*f0f0*/  LEA.HI R0, R2, R0, RZ, 0x7 ;  /* 0x0000000002007211 */ /* 0x000fe200078f38ff */
[----:B------:R-:W-:-:S03]  /*f100*/  VIADD R2, R17, 0x7f ;  /* 0x0000007f11027836 */ /* 0x000fc60000000000 */
[----:B------:R-:W-:Y:S02]  /*f110*/  SHF.R.S32.HI R0, RZ, 0x7, R0 ;  /* 0x00000007ff007819 */ /* 0x000fe40000011400 */
[----:B------:R-:W-:-:S04]  /*f120*/  SHF.R.S32.HI R3, RZ, 0x1f, R2 ;  /* 0x0000001fff037819 */ /* 0x000fc80000011402 */
[----:B------:R-:W-:-:S04]  /*f130*/  LEA.HI R2, R3, R2, RZ, 0x7 ;  /* 0x0000000203027211 */ /* 0x000fc800078f38ff */
[----:B------:R-:W-:-:S04]  /*f140*/  SHF.R.S32.HI R2, RZ, 0x7, R2 ;  /* 0x00000007ff027819 */ /* 0x000fc80000011402 */
[----:B------:R-:W-:Y:S02]  /*f150*/  VIMNMX R0, R2, R0, PT ;  /* 0x0000000002007248 */ /* 0x000fe40003fe0100 */
[----:B------:R-:W-:Y:S02]  /*f160*/  LOP3.LUT R2, R26, 0xff0000, RZ, 0xc0, !PT ;  /* 0x00ff00001a027812 */ /* 0x000fe400078ec0ff */
[----:B------:R-:W-:Y:S02]  /*f170*/  ISETP.GE.AND P0, PT, R0, 0x1, PT ;  /* 0x000000010000780c */ /* 0x000fe40003f06270 */
[----:B------:R-:W-:-:S11]  /*f180*/  LEA.HI R4, R2, R4, RZ, 0x10 ;  /* 0x0000000402047211 */ /* 0x000fd600078f80ff */
[----:B------:R-:W-:Y:S05]  /*f190*/  @!P0 BRA `(.L_x_1971) ;  /* 0x0000000000708947 */ /* 0x000fea0003800000 */
        /* <DEDUP_REMOVED lines=28> */
.L_x_1971:
        /* <DEDUP_REMOVED lines=24> */
.L_x_1973:
        /* <DEDUP_REMOVED lines=20> */
.L_x_1976:
[----:B------:R-:W-:Y:S05]  /*f620*/  BSYNC B6 ;  /* 0x0000000000067941 */ /* 0x000fea0003800000 */
.L_x_1975:
        /* <DEDUP_REMOVED lines=22> */
.L_x_1978:
[----:B------:R-:W-:Y:S05]  /*f790*/  BSYNC B6 ;  /* 0x0000000000067941 */ /* 0x000fea0003800000 */
.L_x_1977:
        /* <DEDUP_REMOVED lines=20> */
.L_x_1980:
[----:B------:R-:W-:Y:S05]  /*f8e0*/  BSYNC B6 ;  /* 0x0000000000067941 */ /* 0x000fea0003800000 */
.L_x_1979:
        /* <DEDUP_REMOVED lines=19> */
.L_x_1982:
[----:B------:R-:W-:Y:S05]  /*fa20*/  BSYNC B6 ;  /* 0x0000000000067941 */ /* 0x000fea0003800000 */
.L_x_1981:
[----:B------:R-:W2:Y:S01]  /*fa30*/  LDL R0, [R1+0x20] ;  /* 0x0000200001007983 */ /* 0x000ea20000100800 */
[----:B------:R-:W-:Y:S01]  /*fa40*/  ULDC.64 UR4, c[0x0][0x9f8] ;  /* 0x00027e0000047ab9 */ /* 0x000fe20000000a00 */
[----:B------:R-:W0:Y:S01]  /*fa50*/  LDC R8, c[0x0][0x430] ;  /* 0x00010c00ff087b82 */ /* 0x000e220000000800 */
[----:B------:R-:W-:Y:S01]  /*fa60*/  UISETP.NE.U32.AND UP0, UPT, UR4, URZ, UPT ;  /* 0x0000003f0400728c */ /* 0x000fe2000bf05070 */
[----:B------:R-:W1:Y:S03]  /*fa70*/  S2R R20, SR_TID.X ;  /* 0x0000000000147919 */ /* 0x000e660000002100 */
[----:B------:R-:W-:Y:S01]  /*fa80*/  UISETP.NE.AND.EX UP0, UPT, UR5, URZ, UPT, UP0 ;  /* 0x0000003f0500728c */ /* 0x000fe2000bf05300 */
[----:B------:R-:W3:Y:S02]  /*fa90*/  S2R R21, SR_TID.X ;  /* 0x0000000000157919 */ /* 0x000ee40000002100 */
[----:B------:R-:W4:Y:S03]  /*faa0*/  LDC R9, c[0x0][0x2f4] ;  /* 0x0000bd00ff097b82 */ /* 0x000f260000000800 */
[----:B------:R-:W-:-:S05]  /*fab0*/  PLOP3.LUT P0, PT, PT, PT, UP0, 0x80, 0x0 ;  /* 0x000000000000781c */ /* 0x000fca0003f0f008 */
[----:B------:R-:W-:-:S04]  /*fac0*/  @UP0 UIADD3 UR4, UP1, UR43, UR4, URZ ;  /* 0x000000042b040290 */ /* 0x000fc8000ff3e03f */
[----:B------:R-:W-:Y:S02]  /*fad0*/  @UP0 UIADD3.X UR5, UR39, UR5, URZ, UP1, !UPT ;  /* 0x0000000527050290 */ /* 0x000fe40008ffe43f */
[----:B------:R-:W-:-:S04]  /*fae0*/  IMAD.U32 R2, RZ, RZ, UR4 ;  /* 0x00000004ff027e24 */ /* 0x000fc8000f8e00ff */
[----:B------:R-:W-:-:S05]  /*faf0*/  IMAD.U32 R3, RZ, RZ, UR5 ;  /* 0x00000005ff037e24 */ /* 0x000fca000f8e00ff */
[----:B------:R2:W2:Y:S01]  /*fb00*/  @P0 LDG.E R23, desc[UR54][R2.64] ;  /* 0x0000003602170981 */ /* 0x0004a2000c1e1900 */
[----:B0-----:R-:W-:Y:S02]  /*fb10*/  ISETP.NE.AND P1, PT, R8, 0x1, PT ;  /* 0x000000010800780c */ /* 0x001fe40003f25270 */
[----:B-1----:R-:W-:Y:S02]  /*fb20*/  LOP3.LUT R20, R20, 0x7f, RZ, 0xc0, !PT ;  /* 0x0000007f14147812 */ /* 0x002fe400078ec0ff */
[----:B------:R-:W-:Y:S01]  /*fb30*/  LOP3.LUT R28, R28, 0xffffffef, RZ, 0xc0, !PT ;  /* 0xffffffef1c1c7812 */ /* 0x000fe200078ec0ff */
[----:B---3--:R-:W-:Y:S01]  /*fb40*/  IMAD.SHL.U32 R21, R21, 0x40, RZ ;  /* 0x0000004015157824 */ /* 0x008fe200078e00ff */
[----:B------:R-:W-:-:S04]  /*fb50*/  SHF.R.U32.HI R20, RZ, 0x1, R20 ;  /* 0x00000001ff147819 */ /* 0x000fc80000011614 */
[----:B------:R-:W-:-:S03]  /*fb60*/  LOP3.LUT R21, R21, 0x40, RZ, 0xc0, !PT ;  /* 0x0000004015157812 */ /* 0x000fc600078ec0ff */
[----:B------:R-:W0:Y:S01]  /*fb70*/  @P1 LDC R6, c[0x0][0x434] ;  /* 0x00010d00ff061b82 */ /* 0x000e220000000800 */
[C---:B----4-:R-:W-:Y:S02]  /*fb80*/  ISETP.GE.AND P3, PT, R29.reuse, R9, PT ;  /* 0x000000091d00720c */ /* 0x050fe40003f66270 */
        /* <DEDUP_REMOVED lines=16> */
[----:B------:R-:W0:Y:S01]  /*fc90*/  @!P0 LDC.64 R2, c[0x0][0x428] ;  /* 0x00010a00ff028b82 */ /* 0x000e220000000a00 */
        /* <DEDUP_REMOVED lines=23> */
.L_x_2063:
[----:B------:R-:W-:Y:S01]  /*fe10*/  LOP3.LUT R18, R26, 0xffff, RZ, 0xc0, !PT ;  /* 0x0000ffff1a127812 */ /* 0x000fe200078ec0ff */
[----:B------:R-:W-:Y:S06]  /*fe20*/  @!P2 BRA `(.L_x_1984) ;  /* 0x000000000004a947 */ /* 0x000fec0003800000 */
[----:B------:R-:W-:Y:S01]  /*fe30*/  BPT.TRAP 0x1 ;  /* 0x000000040000795c */ /* 0x000fe20000300000 */
.L_x_1984:
[----:B------:R-:W-:Y:S01]  /*fe40*/  IADD3 R7, -R20, R17, -R7 ;  /* 0x0000001114077210 */ /* 0x000fe20007ffe907 */
[----:B------:R-:W-:Y:S01]  /*fe50*/  IMAD R5, R19, 0x8, R16 ;  /* 0x0000000813057824 */ /* 0x000fe200078e0210 */
[----:B------:R-:W-:Y:S01]  /*fe60*/  SHF.L.U32 R20, R22, 0x1f, RZ ;  /* 0x0000001f16147819 */ /* 0x000fe200000006ff */
[----:B------:R-:W-:Y:S01]  /*fe70*/  BSSY B0, `(.L_x_1985) ;  /* 0x0000004000007945 */ /* 0x000fe20003800000 */
[----:B------:R-:W-:Y:S02]  /*fe80*/  SHF.R.S32.HI R10, RZ, 0x1f, R0 ;  /* 0x0000001fff0a7819 */ /* 0x000fe40000011400 */
[----:B------:R-:W0:Y:S02]  /*fe90*/  SYNCS.PHASECHK.TRANS64.TRYWAIT P0, [R5+URZ+0x19c80], R20 ;  /* 0x019c8014050075a7 */ /* 0x000e24000800017f */
[----:B0-----:R-:W-:Y:S05]  /*fea0*/  @!P0 BRA `(.L_x_1986) ;  /* 0x0000004000588947 */ /* 0x001fea0003800000 */
.L_x_2064:
[----:B------:R-:W-:Y:S05]  /*feb0*/  BSYNC B0 ;  /* 0x0000000000007941 */ /* 0x000fea0003800000 */
.L_x_1985:
        /* <DEDUP_REMOVED lines=42> */
.L_x_2070:
        /* <DEDUP_REMOVED lines=13> */
.L_x_1988:
        /* <DEDUP_REMOVED lines=11> */
.L_x_1989:
[----:B------:R2:W-:Y:S01]  /*102e0*/  SYNCS.ARRIVE.TRANS64.A1T0 RZ, [R5+URZ+0x19c70], RZ ;  /* 0x019c70ff05ff79a7 */ /* 0x0005e2000810003f */
[----:B------:R-:W-:Y:S05]  /*102f0*/  @!P3 BRA `(.L_x_1990) ;  /* 0x000000000004b947 */ /* 0x000fea0003800000 */
[----:B------:R-:W-:Y:S01]  /*10300*/  BPT.TRAP 0x1 ;  /* 0x000000040000795c */ /* 0x000fe20000300000 */
.L_x_1990:
[----:B------:R-:W3:Y:S01]  /*10310*/  SYNCS.PHASECHK.TRANS64.TRYWAIT P1, [R5+URZ+0x19c40], R20 ;  /* 0x019c4014050075a7 */ /* 0x000ee2000802017f */
[----:B------:R-:W-:Y:S04]  /*10320*/  BSSY B0, `(.L_x_1991) ;  /* 0x0000002000007945 */ /* 0x000fe80003800000 */
[----:B---3--:R-:W-:Y:S05]  /*10330*/  @!P1 BRA `(.L_x_1992) ;  /* 0x00000040001c9947 */ /* 0x008fea0003800000 */
.L_x_2071:
[----:B------:R-:W-:Y:S05]  /*10340*/  BSYNC B0 ;  /* 0x0000000000007941 */ /* 0x000fea0003800000 */
.L_x_1991:
        /* <DEDUP_REMOVED lines=36> */
.L_x_2077:
        /* <DEDUP_REMOVED lines=12> */
.L_x_1994:
        /* <DEDUP_REMOVED lines=11> */
.L_x_1995:
        /* <DEDUP_REMOVED lines=32> */
.L_x_1997:
[----:B------:R-:W-:Y:S05]  /*10900*/  BSYNC B6 ;  /* 0x0000000000067941 */ /* 0x000fea0003800000 */
.L_x_1996:
[----:B------:R-:W0:Y:S01]  /*10910*/  S2R R17, SR_TID.X ;  /* 0x0000000000117919 */ /* 0x000e220000002100 */
[----:B---3--:R-:W3:Y:S01]  /*10920*/  LDC R20, c[0x0][0x448] ;  /* 0x00011200ff147b82 */ /* 0x008ee20000000800 */
[C---:B------:R-:W-:Y:S01]  /*10930*/  R2UR UR8, R18.reuse ;  /* 0x00000000120872ca */ /* 0x040fe200000e0000 */
[----:B------:R-:W-:Y:S01]  /*10940*/  ULDC.64 UR6, c[0x0][0x2d8] ;  /* 0x0000b60000067ab9 */ /* 0x000fe20000000a00 */
[----:B------:R4:W5:Y:S01]  /*10950*/  LDL R9, [R1+0x1c] ;  /* 0x00001c0001097983 */ /* 0x0009620000100800 */
[----:B------:R-:W-:-:S04]  /*10960*/  R2UR UR10, R18 ;  /* 0x00000000120a72ca */ /* 0x000fc800000e0000 */
[----:B------:R-:W4:Y:S01]  /*10970*/  LDC R8, c[0x0][0x448] ;  /* 0x00011200ff087b82 */ /* 0x000f220000000800 */
[----:B---3--:R-:W-:Y:S02]  /*10980*/  ISETP.NE.AND P6, PT, R20, 0x1, PT ;  /* 0x000000011400780c */ /* 0x008fe40003fc5270 */
[C---:B0-----:R-:W-:Y:S01]  /*10990*/  LOP3.LUT R2, R17.reuse, 0x7f, RZ, 0xc0, !PT ;  /* 0x0000007f11027812 */ /* 0x041fe200078ec0ff */
[----:B------:R-:W-:-:S03]  /*109a0*/  IMAD.SHL.U32 R17, R17, 0x40, RZ ;  /* 0x0000004011117824 */ /* 0x000fc600078e00ff */
[----:B------:R-:W-:Y:S02]  /*109b0*/  SHF.R.U32.HI R2, RZ, 0x1, R2 ;  /* 0x00000001ff027819 */ /* 0x000fe40000011602 */
[----:B------:R-:W-:-:S05]  /*109c0*/  LOP3.LUT R17, R17, 0x40, RZ, 0xc0, !PT ;  /* 0x0000004011117812 */ /* 0x000fca00078ec0ff */
[----:B------:R-:W0:Y:S01]  /*109d0*/  @P6 LDC R3, c[0x0][0x44c] ;  /* 0x00011300ff036b82 */ /* 0x000e220000000800 */
[----:B------:R-:W-:Y:S02]  /*109e0*/  LOP3.LUT R2, R2, R17, RZ, 0xfc, !PT ;  /* 0x0000001102027212 */ /* 0x000fe400078efcff */
[----:B------:R3:W5:Y:S05]  /*109f0*/  LDL R17, [R1+0x18] ;  /* 0x0000180001117983 */ /* 0x00076a0000100800 */
[----:B------:R-:W1:Y:S01]  /*10a00*/  @P6 LDC R0, c[0x0][0x450] ;  /* 0x00011400ff006b82 */ /* 0x000e620000000800 */
[----:B------:R-:W-:Y:S01]  /*10a10*/  IMAD R4, R25, 0xc0, R2 ;  /* 0x000000c019047824 */ /* 0x000fe200078e0202 */
[----:B------:R-:W-:Y:S01]  /*10a20*/  UMOV UR4, UR38 ;  /* 0x0000002600047c82 */ /* 0x000fe20008000000 */
[----:B------:R-:W-:-:S02]  /*10a30*/  UMOV UR5, UR43 ;  /* 0x0000002b00057c82 */ /* 0x000fc40008000000 */
[----:B------:R-:W-:Y:S01]  /*10a40*/  UIMAD.WIDE.U32 UR4, UR8, UR6, UR4 ;  /* 0x00000006080472a5 */ /* 0x000fe2000f8e0004 */
[----:B------:R-:W-:Y:S02]  /*10a50*/  IMAD.MOV.U32 R2, RZ, RZ, R4 ;  /* 0x000000ffff027224 */ /* 0x000fe400078e0004 */
[----:B------:R-:W-:Y:S01]  /*10a60*/  ULDC.64 UR8, c[0x0][0x2e0] ;  /* 0x0000b80000087ab9 */ /* 0x000fe20000000a00 */
[----:B------:R-:W-:Y:S02]  /*10a70*/  UIMAD UR5, UR10, UR7, UR5 ;  /* 0x000000070a0572a4 */ /* 0x000fe4000f8e0205 */
[----:B------:R-:W-:Y:S01]  /*10a80*/  UIMAD UR6, UR41, UR8, URZ ;  /* 0x00000008290672a4 */ /* 0x000fe2000f8e023f */
[----:B0-----:R-:W-:-:S03]  /*10a90*/  @P6 IMAD.HI.U32 R3, R4, R3, RZ ;  /* 0x0000000304036227 */ /* 0x001fc600078e00ff */
[----:B------:R-:W-:Y:S02]  /*10aa0*/  UIMAD UR6, UR42, UR9, UR6 ;  /* 0x000000092a0672a4 */ /* 0x000fe4000f8e0206 */
[----:B------:R-:W-:Y:S01]  /*10ab0*/  UIMAD.WIDE.U32 UR4, UR42, UR8, UR4 ;  /* 0x000000082a0472a5 */ /* 0x000fe2000f8e0004 */
[----:B------:R-:W-:Y:S02]  /*10ac0*/  ULDC.64 UR10, c[0x0][0x280] ;  /* 0x0000a000000a7ab9 */ /* 0x000fe40000000a00 */
[----:B------:R-:W-:Y:S01]  /*10ad0*/  ULDC.64 UR8, c[0x0][0x2d0] ;  /* 0x0000b40000087ab9 */ /* 0x000fe20000000a00 */
[----:B-1----:R-:W-:-:S04]  /*10ae0*/  @P6 SHF.R.U32.HI R2, RZ, R0, R3 ;  /* 0x00000000ff026219 */ /* 0x002fc80000011603 */
[--C-:B--2---:R-:W-:Y:S01]  /*10af0*/  SHF.R.S32.HI R5, RZ, 0x1f, R2.reuse ;  /* 0x0000001fff057819 */ /* 0x104fe20000011402 */
[----:B------:R-:W-:Y:S01]  /*10b00*/  UIADD3 UR5, UR5, UR6, URZ ;  /* 0x0000000605057290 */ /* 0x000fe2000fffe03f */
[----:B------:R-:W-:Y:S02]  /*10b10*/  IMAD.U32 R6, RZ, RZ, UR8 ;  /* 0x00000008ff067e24 */ /* 0x000fe4000f8e00ff */
[----:B------:R-:W-:Y:S01]  /*10b20*/  IMAD.MOV R0, RZ, RZ, -R2 ;  /* 0x000000ffff007224 */ /* 0x000fe200078e0a02 */
[----:B------:R-:W-:Y:S01]  /*10b30*/  ULDC.64 UR6, c[0x0][0x2c8] ;  /* 0x0000b20000067ab9 */ /* 0x000fe20000000a00 */
[----:B------:R-:W-:Y:S02]  /*10b40*/  IMAD R5, R5, UR8, RZ ;  /* 0x0000000805057c24 */ /* 0x000fe4000f8e02ff */
[----:B----4-:R-:W-:Y:S02]  /*10b50*/  IMAD R0, R8, R0, R4 ;  /* 0x0000000008007224 */ /* 0x010fe400078e0204 */
[----:B------:R-:W-:-:S02]  /*10b60*/  IMAD R5, R2, UR9, R5 ;  /* 0x0000000902057c24 */ /* 0x000fc4000f8e0205 */
        /* <DEDUP_REMOVED lines=37> */
[----:B---3--:R-:W-:Y:S10]  /*10dc0*/  BRA.DIV UR5, `(.L_x_1998) ;  /* 0x0000003a05307947 */ /* 0x008ff4000b800000 */
[----:B------:R-:W0:Y:S01]  /*10dd0*/  SHFL.IDX PT, R3, R5, RZ, 0x1e1f ;  /* 0x001e1fff05037589 */ /* 0x000e2200000e0000 */
[----:B-----5:R-:W-:Y:S02]  /*10de0*/  IMAD R4, R17, R8, RZ ;  /* 0x0000000811047224 */ /* 0x020fe400078e02ff */
[----:B------:R-:W-:Y:S01]  /*10df0*/  IMAD R25, R25, 0xc0, R10 ;  /* 0x000000c019197824 */ /* 0x000fe200078e020a */
        /* <DEDUP_REMOVED lines=22> */
.L_x_2084:
        /* <DEDUP_REMOVED lines=12> */
.L_x_2000:
[----:B------:R-:W-:Y:S05]  /*11020*/  BSYNC B0 ;  /* 0x0000000000007941 */ /* 0x000fea0003800000 */
.L_x_1999:
[----:B------:R-:W-:Y:S01]  /*11030*/  NOP ;  /* 0x0000000000007918 */ /* 0x000fe20000000000 */
[----:B------:R-:W-:-:S13]  /*11040*/  PLOP3.LUT P0, PT, PT, PT, PT, 0x80, 0x0 ;  /* 0x000000000000781c */ /* 0x000fda0003f0f070 */
.L_x_2001:
        /* <DEDUP_REMOVED lines=18> */
.L_x_2085:
[----:B------:R-:W-:Y:S05]  /*11170*/  BSYNC B0 ;  /* 0x0000000000007941 */ /* 0x000fea0003800000 */
.L_x_2002:
[----:B------:R-:W2:Y:S02]  /*11180*/  LDL.LU R2, [R1+0x20] ;  /* 0x0000200001027983 */ /* 0x000ea40000300800 */
[----:B--2---:R-:W-:-:S05]  /*11190*/  VIADD R20, R2, 0xfffffffe ;  /* 0xfffffffe02147836 */ /* 0x004fca0000000000 */
[----:B------:R-:W-:-:S13]  /*111a0*/  ISETP.GE.AND P0, PT, R20, R27, PT ;  /* 0x0000001b1400720c */ /* 0x000fda0003f06270 */
[----:B------:R-:W-:Y:S05]  /*111b0*/  @!P0 BRA `(.L_x_2004) ;  /* 0x00000010000c8947 */ /* 0x000fea0003800000 */
[----:B------:R-:W-:Y:S02]  /*111c0*/  IMAD.MOV.U32 R4, RZ, RZ, R22 ;  /* 0x000000ffff047224 */ /* 0x000fe400078e0016 */
[----:B-1----:R-:W-:-:S07]  /*111d0*/  IMAD.MOV.U32 R0, RZ, RZ, R19 ;  /* 0x000000ffff007224 */ /* 0x002fce00078e0013 */
.L_x_2024:
        /* <DEDUP_REMOVED lines=43> */
.L_x_2005:
[----:B------:R-:W-:Y:S01]  /*11490*/  IMAD R5, R19, 0x8, R16 ;  /* 0x0000000813057824 */ /* 0x000fe200078e0210 */
[----:B------:R-:W-:Y:S01]  /*114a0*/  SHF.L.U32 R10, R22, 0x1f, RZ ;  /* 0x0000001f160a7819 */ /* 0x000fe200000006ff */
[----:B------:R-:W-:Y:S01]  /*114b0*/  BSSY B0, `(.L_x_2006) ;  /* 0x0000004000007945 */ /* 0x000fe20003800000 */
[----:B------:R-:W-:Y:S02]  /*114c0*/  SHF.R.S32.HI R9, RZ, 0x1f, R8 ;  /* 0x0000001fff097819 */ /* 0x000fe40000011408 */
[----:B------:R-:W0:Y:S02]  /*114d0*/  SYNCS.PHASECHK.TRANS64.TRYWAIT P0, [R5+URZ+0x19c80], R10 ;  /* 0x019c800a050075a7 */ /* 0x000e24000800017f */
[----:B0-----:R-:W-:Y:S05]  /*114e0*/  @!P0 BRA `(.L_x_2007) ;  /* 0x0000003400708947 */ /* 0x001fea0003800000 */
.L_x_2086:
[----:B------:R-:W-:Y:S05]  /*114f0*/  BSYNC B0 ;  /* 0x0000000000007941 */ /* 0x000fea0003800000 */
.L_x_2006:
        /* <DEDUP_REMOVED lines=36> */
.L_x_2092:
        /* <DEDUP_REMOVED lines=10> */
.L_x_2009:
        /* <DEDUP_REMOVED lines=11> */
.L_x_2010:
[----:B------:R2:W-:Y:S01]  /*11890*/  SYNCS.ARRIVE.TRANS64.A1T0 RZ, [R5+URZ+0x19c70], RZ ;  /* 0x019c70ff05ff79a7 */ /* 0x0005e2000810003f */
[----:B------:R-:W-:Y:S05]  /*118a0*/  @!P3 BRA `(.L_x_2011) ;  /* 0x000000000004b947 */ /* 0x000fea0003800000 */
[----:B------:R-:W-:Y:S01]  /*118b0*/  BPT.TRAP 0x1 ;  /* 0x000000040000795c */ /* 0x000fe20000300000 */
.L_x_2011:
[----:B------:R-:W3:Y:S01]  /*118c0*/  SYNCS.PHASECHK.TRANS64.TRYWAIT P0, [R5+URZ+0x19c40], R10 ;  /* 0x019c400a050075a7 */ /* 0x000ee2000800017f */
[----:B------:R-:W-:Y:S04]  /*118d0*/  BSSY B0, `(.L_x_2012) ;  /* 0x0000002000007945 */ /* 0x000fe80003800000 */
[----:B---3--:R-:W-:Y:S05]  /*118e0*/  @!P0 BRA `(.L_x_2013) ;  /* 0x0000003400208947 */ /* 0x008fea0003800000 */
.L_x_2093:
[----:B------:R-:W-:Y:S05]  /*118f0*/  BSYNC B0 ;  /* 0x0000000000007941 */ /* 0x000fea0003800000 */
.L_x_2012:
        /* <DEDUP_REMOVED lines=33> */
.L_x_2099:
        /* <DEDUP_REMOVED lines=10> */
.L_x_2015:
        /* <DEDUP_REMOVED lines=11> */
.L_x_2016:
[----:B------:R-:W-:Y:S01]  /*11c60*/  IMAD.U32 R2, RZ, RZ, UR45 ;  /* 0x0000002dff027e24 */ /* 0x000fe2000f8e00ff */
[----:B------:R0:W-:Y:S04]  /*11c70*/  SYNCS.ARRIVE.TRANS64.A1T0 RZ, [R5+URZ+0x19c30], RZ ;  /* 0x019c30ff05ff79a7 */ /* 0x0001e8000810003f */
[----:B------:R-:W-:-:S13]  /*11c80*/  ISETP.NE.AND P0, PT, R2, 0x3, PT ;  /* 0x000000030200780c */ /* 0x000fda0003f05270 */
[----:B0-----:R-:W-:Y:S05]  /*11c90*/  @!P0 BRA `(.L_x_2017) ;  /* 0x0000000000048947 */ /* 0x001fea0003800000 */
[----:B------:R-:W-:Y:S01]  /*11ca0*/  BPT.TRAP 0x1 ;  /* 0x000000040000795c */ /* 0x000fe20000300000 */
.L_x_2017:
[----:B------:R-:W-:Y:S01]  /*11cb0*/  LOP3.LUT R3, R4, 0x1, RZ, 0x3c, !PT ;  /* 0x0000000104037812 */ /* 0x000fe200078e3cff */
[----:B------:R-:W-:Y:S01]  /*11cc0*/  IMAD R2, R0, 0x8, R16 ;  /* 0x0000000800027824 */ /* 0x000fe200078e0210 */
[----:B------:R-:W-:Y:S02]  /*11cd0*/  BSSY B0, `(.L_x_2018) ;  /* 0x0000004000007945 */ /* 0x000fe40003800000 */
[----:B------:R-:W-:-:S04]  /*11ce0*/  SHF.L.U32 R3, R3, 0x1f, RZ ;  /* 0x0000001f03037819 */ /* 0x000fc800000006ff */
[----:B------:R-:W0:Y:S02]  /*11cf0*/  SYNCS.PHASECHK.TRANS64.TRYWAIT P2, [R2+URZ+0x19c70], R3 ;  /* 0x019c7003020075a7 */ /* 0x000e24000804017f */
[----:B0-----:R-:W-:Y:S05]  /*11d00*/  @!P2 BRA `(.L_x_2019) ;  /* 0x0000003000c4a947 */ /* 0x001fea0003800000 */
.L_x_2100:
[----:B------:R-:W-:Y:S05]  /*11d10*/  BSYNC B0 ;  /* 0x0000000000007941 */ /* 0x000fea0003800000 */
.L_x_2018:
[----:B--23--:R-:W-:-:S05]  /*11d20*/  IMAD.U32 R5, RZ, RZ, UR44 ;  /* 0x0000002cff057e24 */ /* 0x00cfca000f8e00ff */
[----:B------:R-:W-:-:S13]  /*11d30*/  ISETP.NE.AND P2, PT, R5, 0x3, PT ;  /* 0x000000030500780c */ /* 0x000fda0003f45270 */
[----:B------:R-:W-:Y:S05]  /*11d40*/  @!P2 BRA `(.L_x_2020) ;  /* 0x000000000004a947 */ /* 0x000fea0003800000 */
[----:B------:R-:W-:Y:S01]  /*11d50*/  BPT.TRAP 0x1 ;  /* 0x000000040000795c */ /* 0x000fe20000300000 */
.L_x_2020:
[----:B------:R-:W-:Y:S01]  /*11d60*/  SHF.L.U32 R4, R4, 0x1f, RZ ;  /* 0x0000001f04047819 */ /* 0x000fe200000006ff */
[----:B------:R-:W-:-:S03]  /*11d70*/  IMAD R3, R0, 0x3000, RZ ;  /* 0x0000300000037824 */ /* 0x000fc600078e02ff */
[----:B------:R-:W0:Y:S02]  /*11d80*/  SYNCS.PHASECHK.TRANS64.TRYWAIT P2, [R2+URZ+0x19c60], R4 ;  /* 0x019c6004020075a7 */ /* 0x000e24000804017f */
[----:B0-----:R-:W-:Y:S05]  /*11d90*/  @!P2 BRA `(.L_x_2021) ;  /* 0x0000003000b4a947 */ /* 0x001fea0003800000 */
.L_x_2101:
[----:B------:R-:W2:Y:S04]  /*11da0*/  LDL R0, [R1+0x14] ;  /* 0x0000140001007983 */ /* 0x000ea80000100800 */
[----:B------:R-:W3:Y:S01]  /*11db0*/  LDL R10, [R1+0x10] ;  /* 0x00001000010a7983 */ /* 0x000ee20000100800 */
[----:B------:R-:W-:Y:S05]  /*11dc0*/  WARPSYNC.ALL ;  /* 0x0000000000007948 */ /* 0x000fea0003800000 */
[----:B------:R-:W5:Y:S02]  /*11dd0*/  S2R R12, SR_TID.X ;  /* 0x00000000000c7919 */ /* 0x000f640000002100 */
[----:B-----5:R-:W-:Y:S01]  /*11de0*/  LOP3.LUT P2, RZ, R12, 0x4, RZ, 0xc0, !PT ;  /* 0x000000040cff7812 */ /* 0x020fe2000784c0ff */
[----:B------:R-:W-:-:S05]  /*11df0*/  IMAD.MOV.U32 R12, RZ, RZ, 0x40 ;  /* 0x00000040ff0c7424 */ /* 0x000fca00078e00ff */
[----:B------:R-:W-:Y:S02]  /*11e00*/  SEL R12, R12, 0xffffffc0, !P2 ;  /* 0xffffffc00c0c7807 */ /* 0x000fe40005000000 */
[C---:B--2---:R-:W-:Y:S02]  /*11e10*/  LOP3.LUT R0, R3.reuse, R0, RZ, 0xfc, !PT ;  /* 0x0000000003007212 */ /* 0x044fe400078efcff */
        /* <DEDUP_REMOVED lines=21> */
[----:B------:R-:W2:Y:S01]  /*11f70*/  LDSM.16.MT88.4 R4, [R0+0x9800] ;  /* 0x009800000004783b */ /* 0x000ea20000004200 */
        /* <DEDUP_REMOVED lines=28> */
.L_x_2022:
[----:B--2---:R2:W-:Y:S01]  /*12140*/  SYNCS.ARRIVE.TRANS64.A1T0 RZ, [R2+URZ+0x19c50], RZ ;  /* 0x019c50ff02ff79a7 */ /* 0x0045e2000810003f */
[----:B------:R-:W-:Y:S06]  /*12150*/  BAR.SYNC.DEFER_BLOCKING 0x2, 0x80 ;  /* 0x0082000000007b1d */ /* 0x000fec0000010000 */
[----:B------:R-:W-:Y:S05]  /*12160*/  @!P0 BRA `(.L_x_2023) ;  /* 0x0000000000048947 */ /* 0x000fea0003800000 */
[----:B------:R-:W-:Y:S01]  /*12170*/  BPT.TRAP 0x1 ;  /* 0x000000040000795c */ /* 0x000fe20000300000 */
.L_x_2023:
[----:B------:R-:W3:Y:S01]  /*12180*/  LDL R0, [R1+0x8] ;  /* 0x0000080001007983 */ /* 0x000ee20000100800 */
[----:B--2---:R-:W-:Y:S02]  /*12190*/  VIADD R2, R2, 0x19c80 ;  /* 0x00019c8002027836 */ /* 0x004fe40000000000 */
[----:B------:R-:W-:-:S03]  /*121a0*/  IMAD.MOV.U32 R4, RZ, RZ, R22 ;  /* 0x000000ffff047224 */ /* 0x000fc600078e0016 */
[----:B---3--:R-:W-:Y:S01]  /*121b0*/  PRMT R2, R0, 0x654, R2 ;  /* 0x0000065400027816 */ /* 0x008fe20000000002 */
[----:B------:R-:W-:-:S03]  /*121c0*/  IMAD.MOV.U32 R0, RZ, RZ, R19 ;  /* 0x000000ffff007224 */ /* 0x000fc600078e0013 */
[----:B------:R2:W-:Y:S01]  /*121d0*/  SYNCS.ARRIVE.TRANS64.RED.A1T0 RZ, [R2+URZ], RZ ;  /* 0x000000ff02ff79a7 */ /* 0x0005e2000810043f */
[----:B------:R-:W-:Y:S05]  /*121e0*/  @P1 BRA `(.L_x_2024) ;  /* 0xffffffec00fc1947 */ /* 0x000fea000383ffff */
.L_x_2004:
        /* <DEDUP_REMOVED lines=19> */
.L_x_2026:
[----:B------:R-:W-:Y:S05]  /*12320*/  BSYNC B0 ;  /* 0x0000000000007941 */ /* 0x000fea0003800000 */
.L_x_2025:
[----:B------:R-:W-:Y:S05]  /*12330*/  @!P0 BRA `(.L_x_2027) ;  /* 0x0000000000048947 */ /* 0x000fea0003800000 */
[----:B------:R-:W-:Y:S01]  /*12340*/  BPT.TRAP 0x1 ;  /* 0x000000040000795c */ /* 0x000fe20000300000 */
.L_x_2027:
[----:B------:R-:W-:Y:S01]  /*12350*/  LOP3.LUT R0, R22, 0x1, RZ, 0x3c, !PT ;  /* 0x0000000116007812 */ /* 0x000fe200078e3cff */
[----:B0-----:R-:W-:Y:S01]  /*12360*/  IMAD R3, R19, 0x8, R16 ;  /* 0x0000000813037824 */ /* 0x001fe200078e0210 */
[----:B------:R-:W-:Y:S02]  /*12370*/  BSSY B0, `(.L_x_2028) ;  /* 0x0000004000007945 */ /* 0x000fe40003800000 */
[----:B------:R-:W-:-:S04]  /*12380*/  SHF.L.U32 R0, R0, 0x1f, RZ ;  /* 0x0000001f00007819 */ /* 0x000fc800000006ff */
[----:B------:R-:W0:Y:S02]  /*12390*/  SYNCS.PHASECHK.TRANS64.TRYWAIT P1, [R3+URZ+0x19c70], R0 ;  /* 0x019c7000030075a7 */ /* 0x000e24000802017f */
[----:B0-----:R-:W-:Y:S05]  /*123a0*/  @!P1 BRA `(.L_x_2029) ;  /* 0x0000002c00449947 */ /* 0x001fea0003800000 */
.L_x_2102:
[----:B------:R-:W-:Y:S05]  /*123b0*/  BSYNC B0 ;  /* 0x0000000000007941 */ /* 0x000fea0003800000 */
.L_x_2028:
[----:B------:R-:W-:-:S05]  /*123c0*/  IMAD.U32 R2, RZ, RZ, UR44 ;  /* 0x0000002cff027e24 */ /* 0x000fca000f8e00ff */
[----:B------:R-:W-:-:S13]  /*123d0*/  ISETP.NE.AND P1, PT, R2, 0x3, PT ;  /* 0x000000030200780c */ /* 0x000fda0003f25270 */
[----:B------:R-:W-:Y:S05]  /*123e0*/  @!P1 BRA `(.L_x_2030) ;  /* 0x0000000000049947 */ /* 0x000fea0003800000 */
[----:B------:R-:W-:Y:S01]  /*123f0*/  BPT.TRAP 0x1 ;  /* 0x000000040000795c */ /* 0x000fe20000300000 */
.L_x_2030:
[----:B0-----:R-:W-:-:S04]  /*12400*/  SHF.L.U32 R0, R22, 0x1f, RZ ;  /* 0x0000001f16007819 */ /* 0x001fc800000006ff */
[----:B------:R-:W0:Y:S02]  /*12410*/  SYNCS.PHASECHK.TRANS64.TRYWAIT P1, [R3+URZ+0x19c60], R0 ;  /* 0x019c6000030075a7 */ /* 0x000e24000802017f */
[----:B0-----:R-:W-:Y:S05]  /*12420*/  @!P1 BRA `(.L_x_2031) ;  /* 0x0000002c00389947 */ /* 0x001fea0003800000 */
.L_x_2103:
[----:B------:R-:W2:Y:S04]  /*12430*/  LDL R4, [R1+0x14] ;  /* 0x0000140001047983 */ /* 0x000ea80000100800 */
[----:B------:R-:W3:Y:S01]  /*12440*/  LDL R10, [R1+0x10] ;  /* 0x00001000010a7983 */ /* 0x000ee20000100800 */
[----:B------:R-:W-:Y:S01]  /*12450*/  IMAD R2, R19, 0x3000, RZ ;  /* 0x0000300013027824 */ /* 0x000fe200078e02ff */
[----:B------:R-:W-:Y:S05]  /*12460*/  WARPSYNC.ALL ;  /* 0x0000000000007948 */ /* 0x000fea0003800000 */
[----:B------:R-:W1:Y:S02]  /*12470*/  S2R R12, SR_TID.X ;  /* 0x00000000000c7919 */ /* 0x000e640000002100 */
[----:B-1----:R-:W-:Y:S01]  /*12480*/  LOP3.LUT P1, RZ, R12, 0x4, RZ, 0xc0, !PT ;  /* 0x000000040cff7812 */ /* 0x002fe2000782c0ff */
[----:B------:R-:W-:-:S05]  /*12490*/  IMAD.MOV.U32 R12, RZ, RZ, 0x40 ;  /* 0x00000040ff0c7424 */ /* 0x000fca00078e00ff */
[----:B------:R-:W-:Y:S02]  /*124a0*/  SEL R12, R12, 0xffffffc0, !P1 ;  /* 0xffffffc00c0c7807 */ /* 0x000fe40004800000 */
[C---:B--2---:R-:W-:Y:S02]  /*124b0*/  LOP3.LUT R5, R2.reuse, R4, RZ, 0xfc, !PT ;  /* 0x0000000402057212 */ /* 0x044fe400078efcff */
        /* <DEDUP_REMOVED lines=21> */
[----:B------:R-:W1:Y:S01]  /*12610*/  LDSM.16.MT88.4 R4, [R0+0x9800] ;  /* 0x009800000004783b */ /* 0x000e620000004200 */
        /* <DEDUP_REMOVED lines=28> */
.L_x_2032:
[----:B-1----:R1:W-:Y:S01]  /*127e0*/  SYNCS.ARRIVE.TRANS64.A1T0 RZ, [R3+URZ+0x19c50], RZ ;  /* 0x019c50ff03ff79a7 */ /* 0x0023e2000810003f */
[----:B------:R-:W-:Y:S06]  /*127f0*/  BAR.SYNC.DEFER_BLOCKING 0x2, 0x80 ;  /* 0x0082000000007b1d */ /* 0x000fec0000010000 */
[----:B------:R-:W-:Y:S05]  /*12800*/  @!P0 BRA `(.L_x_2033) ;  /* 0x0000000000048947 */ /* 0x000fea0003800000 */
[----:B------:R-:W-:Y:S01]  /*12810*/  BPT.TRAP 0x1 ;  /* 0x000000040000795c */ /* 0x000fe20000300000 */
.L_x_2033:
        /* <DEDUP_REMOVED lines=9> */
.L_x_1974:
[----:B------:R-:W-:Y:S05]  /*128b0*/  BSYNC B7 ;  /* 0x0000000000077941 */ /* 0x000fea0003800000 */
.L_x_1972:
        /* <DEDUP_REMOVED lines=12> */
.L_x_2034:
[----:B------:R-:W0:Y:S01]  /*12980*/  S2R R0, SR_TID.X ;  /* 0x0000000000007919 */ /* 0x000e220000002100 */
[----:B------:R-:W-:Y:S01]  /*12990*/  ULDC UR4, c[0x0][0xc3c] ;  /* 0x00030f0000047ab9 */ /* 0x000fe20000000800 */
[----:B0-----:R-:W-:Y:S01]  /*129a0*/  LOP3.LUT R9, R0, 0x1f, RZ, 0xc0, !PT ;  /* 0x0000001f00097812 */ /* 0x001fe200078ec0ff */
[----:B------:R-:W-:-:S03]  /*129b0*/  IMAD.MOV.U32 R0, RZ, RZ, RZ ;  /* 0x000000ffff007224 */ /* 0x000fc600078e00ff */
[C---:B------:R-:W-:Y:S01]  /*129c0*/  ISETP.NE.AND P0, PT, R9.reuse, 0x1f, PT ;  /* 0x0000001f0900780c */ /* 0x040fe20003f05270 */
[----:B------:R-:W-:-:S05]  /*129d0*/  VIADD R7, R9, UR40 ;  /* 0x0000002809077c36 */ /* 0x000fca0008000000 */
[----:B------:R-:W-:Y:S01]  /*129e0*/  ISETP.GE.OR P1, PT, R7, UR4, !P0 ;  /* 0x0000000407007c0c */ /* 0x000fe2000c726670 */
[----:B------:R-:W-:-:S12]  /*129f0*/  ULDC UR4, c[0x0][0xc3c] ;  /* 0x00030f0000047ab9 */ /* 0x000fd80000000800 */
[----:B------:R-:W0:Y:S08]  /*12a00*/  @!P1 LDC.64 R2, c[0x0][0xc80] ;  /* 0x00032000ff029b82 */ /* 0x000e300000000a00 */
[----:B------:R-:W1:Y:S01]  /*12a10*/  @!P1 LDC.64 R4, c[0x0][0xc78] ;  /* 0x00031e00ff049b82 */ /* 0x000e620000000a00 */
[----:B0-----:R-:W-:-:S05]  /*12a20*/  @!P1 IMAD.WIDE R2, R7, 0x4, R2 ;  /* 0x0000000407029825 */ /* 0x001fca00078e0202 */
[----:B------:R1:W2:Y:S02]  /*12a30*/  @!P1 LDG.E R0, desc[UR54][R2.64] ;  /* 0x0000003602009981 */ /* 0x0002a4000c1e1900 */
[----:B-1----:R-:W-:-:S04]  /*12a40*/  @!P1 IMAD.WIDE R2, R7, 0x4, R4 ;  /* 0x0000000407029825 */ /* 0x002fc800078e0204 */
[----:B------:R-:W-:-:S06]  /*12a50*/  IMAD.MOV.U32 R7, RZ, RZ, RZ ;  /* 0x000000ffff077224 */ /* 0x000fcc00078e00ff */
[----:B------:R-:W2:Y:S01]  /*12a60*/  @!P1 LDG.E R7, desc[UR54][R2.64] ;  /* 0x0000003602079981 */ /* 0x000ea2000c1e1900 */
[C---:B------:R-:W-:Y:S02]  /*12a70*/  ISETP.NE.AND P1, PT, R9.reuse, RZ, PT ;  /* 0x000000ff0900720c */ /* 0x040fe40003f25270 */
[C---:B------:R-:W-:Y:S02]  /*12a80*/  ISETP.GE.U32.AND P2, PT, R9.reuse, 0x2, PT ;  /* 0x000000020900780c */ /* 0x040fe40003f46070 */
        /* <DEDUP_REMOVED lines=8> */
[----:B------:R0:W-:Y:S04]  /*12b10*/  SHFL.IDX PT, R4, R24, RZ, 0x1f ;  /* 0x00001fff18047589 */ /* 0x0001e800000e0000 */
[----:B------:R-:W1:Y:S01]  /*12b20*/  SHFL.UP PT, R6, R5, 0x2, RZ ;  /* 0x0440000005067989 */ /* 0x000e6200000e00ff */
[----:B0-----:R-:W-:Y:S01]  /*12b30*/  IMAD.MOV.U32 R24, RZ, RZ, RZ ;  /* 0x000000ffff187224 */ /* 0x001fe200078e00ff */
[----:B-1----:R-:W-:-:S05]  /*12b40*/  SEL R6, R6, RZ, P2 ;  /* 0x000000ff06067207 */ /* 0x002fca0001000000 */
        /* <DEDUP_REMOVED lines=16> */
.L_x_2038:
        /* <DEDUP_REMOVED lines=38> */
.L_x_2036:
        /* <DEDUP_REMOVED lines=14> */
.L_x_2039:
[----:B--2---:R-:W-:Y:S01]  /*12f90*/  ISETP.NE.AND P0, PT, R7, 0x1, PT ;  /* 0x000000010700780c */ /* 0x004fe20003f05270 */
[----:B----4-:R-:W-:Y:S01]  /*12fa0*/  IMAD R24, R24, R6, R5 ;  /* 0x0000000618187224 */ /* 0x010fe200078e0205 */
[----:B------:R-:W-:-:S03]  /*12fb0*/  UIADD3 UR40, UR4, UR40, URZ ;  /* 0x0000002804287290 */ /* 0x000fc6000fffe03f */
[----:B------:R-:W-:-:S08]  /*12fc0*/  IMAD.IADD R4, R4, 0x1, -R24 ;  /* 0x0000000104047824 */ /* 0x000fd000078e0a18 */
[----:B------:R-:W-:Y:S05]  /*12fd0*/  @!P0 BRA `(.L_x_2040) ;  /* 0x0000000000dc8947 */ /* 0x000fea0003800000 */
[----:B-1----:R-:W-:-:S04]  /*12fe0*/  IABS R5, R0 ;  /* 0x0000000000057213 */ /* 0x002fc80000000000 */
[----:B------:R-:W1:Y:S08]  /*12ff0*/  I2F.RP R6, R5 ;  /* 0x0000000500067306 */ /* 0x000e700000209400 */
[----:B-1----:R-:W0:Y:S02]  /*13000*/  MUFU.RCP R6, R6 ;  /* 0x0000000600067308 */ /* 0x002e240000001000 */
[----:B0-----:R-:W-:-:S06]  /*13010*/  VIADD R8, R6, 0xffffffe ;  /* 0x0ffffffe06087836 */ /* 0x001fcc0000000000 */
[----:B---3--:R-:W0:Y:S02]  /*13020*/  F2I.FTZ.U32.TRUNC.NTZ R3, R8 ;  /* 0x0000000800037305 */ /* 0x008e24000021f000 */
        /* <DEDUP_REMOVED lines=18> */
[----:B0-----:R-:W-:Y:S01]  /*13150*/  VIADD R9, R8, 0xffffffe ;  /* 0x0ffffffe08097836 */ /* 0x001fe20000000000 */
[----:B------:R-:W-:-:S05]  /*13160*/  IABS R8, R7 ;  /* 0x0000000700087213 */ /* 0x000fca0000000000 */
[----:B------:R-:W0:Y:S01]  /*13170*/  F2I.FTZ.U32.TRUNC.NTZ R3, R9 ;  /* 0x0000000900037305 */ /* 0x000e22000021f000 */
[----:B------:R-:W-:Y:S02]  /*13180*/  IMAD.MOV R8, RZ, RZ, -R8 ;  /* 0x000000ffff087224 */ /* 0x000fe400078e0a08 */
[----:B0-----:R-:W-:-:S04]  /*13190*/  IMAD.MOV R2, RZ, RZ, -R3 ;  /* 0x000000ffff027224 */ /* 0x001fc800078e0a03 */
[----:B------:R-:W-:Y:S02]  /*131a0*/  IMAD R11, R2, R5, RZ ;  /* 0x00000005020b7224 */ /* 0x000fe400078e02ff */
[----:B------:R-:W-:-:S04]  /*131b0*/  IMAD.MOV.U32 R2, RZ, RZ, RZ ;  /* 0x000000ffff027224 */ /* 0x000fc800078e00ff */
[----:B------:R-:W-:Y:S01]  /*131c0*/  IMAD.HI.U32 R2, R3, R11, R2 ;  /* 0x0000000b03027227 */ /* 0x000fe200078e0002 */
[----:B------:R-:W-:-:S04]  /*131d0*/  LOP3.LUT R3, R4, R0, RZ, 0x3c, !PT ;  /* 0x0000000004037212 */ /* 0x000fc800078e3cff */
[----:B------:R-:W-:-:S13]  /*131e0*/  ISETP.GE.AND P2, PT, R3, RZ, PT ;  /* 0x000000ff0300720c */ /* 0x000fda0003f46270 */
[----:B------:R-:W-:Y:S01]  /*131f0*/  @!P2 IMAD.MOV R6, RZ, RZ, -R6 ;  /* 0x000000ffff06a224 */ /* 0x000fe200078e0a06 */
[----:B------:R-:W-:-:S04]  /*13200*/  @!P1 LOP3.LUT R6, RZ, R0, RZ, 0x33, !PT ;  /* 0x00000000ff069212 */ /* 0x000fc800078e33ff */
[----:B------:R-:W-:-:S05]  /*13210*/  IABS R3, R6 ;  /* 0x0000000600037213 */ /* 0x000fca0000000000 */
[----:B------:R-:W-:-:S04]  /*13220*/  IMAD.HI.U32 R2, R2, R3, RZ ;  /* 0x0000000302027227 */ /* 0x000fc800078e00ff */
[----:B------:R-:W-:Y:S02]  /*13230*/  IMAD R8, R2, R8, R3 ;  /* 0x0000000802087224 */ /* 0x000fe400078e0203 */
[----:B------:R-:W-:-:S03]  /*13240*/  IMAD.MOV R3, RZ, RZ, -R6 ;  /* 0x000000ffff037224 */ /* 0x000fc600078e0a06 */
[----:B------:R-:W-:Y:S01]  /*13250*/  ISETP.GT.U32.AND P1, PT, R5, R8, PT ;  /* 0x000000080500720c */ /* 0x000fe20003f24070 */
[----:B------:R-:W-:Y:S01]  /*13260*/  IMAD R4, R0, R3, R4 ;  /* 0x0000000300047224 */ /* 0x000fe200078e0204 */
[----:B------:R-:W-:-:S04]  /*13270*/  LOP3.LUT R3, R6, R7, RZ, 0x3c, !PT ;  /* 0x0000000706037212 */ /* 0x000fc800078e3cff */
[----:B------:R-:W-:-:S07]  /*13280*/  ISETP.GE.AND P2, PT, R3, RZ, PT ;  /* 0x000000ff0300720c */ /* 0x000fce0003f46270 */
        /* <DEDUP_REMOVED lines=12> */
.L_x_2040:
        /* <DEDUP_REMOVED lines=62> */
[----:B------:R-:W-:-:S07]  /*13730*/  IMAD R26, R4, R6, R5 ;  /* 0x00000006041a7224 */ /* 0x000fce00078e0205 */
.L_x_2041:
[----:B------:R-:W-:-:S05]  /*13740*/  LOP3.LUT R25, RZ, R4, RZ, 0x33, !PT ;  /* 0x00000004ff197212 */ /* 0x000fca00078e33ff */
[----:B------:R-:W-:Y:S01]  /*13750*/  IMAD.IADD R25, R0, 0x1, R25 ;  /* 0x0000000100197824 */ /* 0x000fe200078e0219 */
[----:B------:R-:W-:Y:S06]  /*13760*/  BRA `(.L_x_2042) ;  /* 0x0000000000107947 */ /* 0x000fec0003800000 */
.L_x_2037:
[----:B------:R-:W-:Y:S01]  /*13770*/  IMAD.MOV.U32 R24, RZ, RZ, R4 ;  /* 0x000000ffff187224 */ /* 0x000fe200078e0004 */
[----:B------:R-:W-:Y:S01]  /*13780*/  ULDC UR40, c[0x0][0xc3c] ;  /* 0x00030f0000287ab9 */ /* 0x000fe20000000800 */
[----:B------:R-:W-:Y:S02]  /*13790*/  IMAD.MOV.U32 R25, RZ, RZ, RZ ;  /* 0x000000ffff197224 */ /* 0x000fe400078e00ff */
[----:B------:R-:W-:-:S07]  /*137a0*/  IMAD.MOV.U32 R26, RZ, RZ, RZ ;  /* 0x000000ffff1a7224 */ /* 0x000fce00078e00ff */
.L_x_2042:
        /* <DEDUP_REMOVED lines=12> */
.L_x_2035:
[----:B------:R-:W-:Y:S02]  /*13870*/  ULDC UR4, c[0x0][0xc3c] ;  /* 0x00030f0000047ab9 */ /* 0x000fe40000000800 */
[----:B------:R-:W-:-:S06]  /*13880*/  UISETP.GE.AND UP0, UPT, UR40, UR4, UPT ;  /* 0x000000042800728c */ /* 0x000fcc000bf06270 */
[----:B------:R-:W-:-:S13]  /*13890*/  PLOP3.LUT P0, PT, PT, PT, UP0, 0x80, 0x0 ;  /* 0x000000000000781c */ /* 0x000fda0003f0f008 */
[----:B------:R-:W-:Y:S05]  /*138a0*/  @!P0 BRA `(.L_x_2043) ;  /* 0xffffffb000888947 */ /* 0x000fea000383ffff */
.L_x_1967:
[----:B0-----:R-:W2:Y:S01]  /*138b0*/  LDL.LU R0, [R1+0x24] ;  /* 0x0000240001007983 */ /* 0x001ea20000300800 */
[----:B------:R-:W-:Y:S01]  /*138c0*/  BSSY B0, `(.L_x_2044) ;  /* 0x000000b000007945 */ /* 0x000fe20003800000 */
[----:B------:R-:W0:Y:S01]  /*138d0*/  S2R R5, SR_CgaCtaId ;  /* 0x0000000000057919 */ /* 0x000e220000008800 */
[----:B--2---:R-:W-:-:S05]  /*138e0*/  VIADD R0, R0, 0x1 ;  /* 0x0000000100007836 */ /* 0x004fca0000000000 */
[----:B-1----:R-:W-:-:S04]  /*138f0*/  LEA.HI R2, R0, R0, RZ, 0x1 ;  /* 0x0000000000027211 */ /* 0x002fc800078f08ff */
[----:B------:R-:W-:Y:S02]  /*13900*/  LOP3.LUT R3, R2, 0xfffffffe, RZ, 0xc0, !PT ;  /* 0xfffffffe02037812 */ /* 0x000fe400078ec0ff */
[----:B------:R-:W-:-:S03]  /*13910*/  MOV R2, 0x400 ;  /* 0x0000040000027802 */ /* 0x000fc60000000f00 */
[----:B------:R-:W-:Y:S01]  /*13920*/  IMAD.IADD R0, R0, 0x1, -R3 ;  /* 0x0000000100007824 */ /* 0x000fe200078e0a03 */
[----:B0-----:R-:W-:-:S04]  /*13930*/  LEA R4, R5, R2, 0x18 ;  /* 0x0000000205047211 */ /* 0x001fc800078ec0ff */
[----:B------:R-:W-:-:S04]  /*13940*/  SHF.L.U32 R0, R0, 0x1f, RZ ;  /* 0x0000001f00007819 */ /* 0x000fc800000006ff */
[----:B------:R-:W0:Y:S02]  /*13950*/  SYNCS.PHASECHK.TRANS64.TRYWAIT P0, [R4+URZ+0x19c20], R0 ;  /* 0x019c2000040075a7 */ /* 0x000e24000800017f */
[----:B0-----:R-:W-:Y:S05]  /*13960*/  @!P0 BRA `(.L_x_2045) ;  /* 0x0000001400fc8947 */ /* 0x001fea0003800000 */
.L_x_2104:
[----:B------:R-:W-:Y:S05]  /*13970*/  BSYNC B0 ;  /* 0x0000000000007941 */ /* 0x000fea0003800000 */
.L_x_2044:
[----:B------:R-:W-:-:S03]  /*13980*/  UMOV UR4, 0xffffffff ;  /* 0xffffffff00047882 */ /* 0x000fc60000000000 */
[----:B------:R-:W-:Y:S05]  /*13990*/  BRA.DIV UR4, `(.L_x_2046) ;  /* 0x0000001a04047947 */ /* 0x000fea000b800000 */
[----:B0-----:R-:W0:Y:S02]  /*139a0*/  S2R R0, SR_TID.X ;  /* 0x0000000000007919 */ /* 0x001e240000002100 */
[----:B0-----:R-:W-:-:S04]  /*139b0*/  SHF.R.U32.HI R0, RZ, 0x5, R0 ;  /* 0x00000005ff007819 */ /* 0x001fc80000011600 */
[----:B------:R-:W-:-:S05]  /*139c0*/  LOP3.LUT R0, R0, 0x3, RZ, 0xc0, !PT ;  /* 0x0000000300007812 */ /* 0x000fca00078ec0ff */
[----:B------:R0:W1:Y:S02]  /*139d0*/  SHFL.IDX PT, R14, R0, RZ, 0x1f ;  /* 0x00001fff000e7589 */ /* 0x00006400000e0000 */
.L_x_2107:
[----:B-1----:R-:W-:Y:S01]  /*139e0*/  ISETP.NE.AND P0, PT, R14, RZ, PT ;  /* 0x000000ff0e00720c */ /* 0x002fe20003f05270 */
[----:B------:R-:W-:-:S12]  /*139f0*/  BSSY B0, `(.L_x_2047) ;  /* 0x000002c000007945 */ /* 0x000fd80003800000 */
[----:B------:R-:W-:Y:S05]  /*13a00*/  @P0 BRA `(.L_x_2048) ;  /* 0x0000000000a80947 */ /* 0x000fea0003800000 */
[----:B------:R-:W-:-:S03]  /*13a10*/  UMOV UR4, 0xffffffff ;  /* 0xffffffff00047882 */ /* 0x000fc60000000000 */
[----:B------:R-:W-:Y:S05]  /*13a20*/  BRA.DIV UR4, `(.L_x_2049) ;  /* 0x0000001a04147947 */ /* 0x000fea000b800000 */
[----:B------:R-:W-:-:S13]  /*13a30*/  ELECT P6, URZ, PT ;  /* 0x00000000003f782f */ /* 0x000fda00038c0000 */
.L_x_2110:
[----:B------:R-:W-:Y:S05]  /*13a40*/  @!P6 BRA `(.L_x_2048) ;  /* 0x000000000098e947 */ /* 0x000fea0003800000 */
[----:B------:R-:W-:-:S06]  /*13a50*/  ULOP3.LUT UR4, UR37, 0x2, URZ, 0xfc, !UPT ;  /* 0x0000000225047892 */ /* 0x000fcc000f8efc3f */
[----:B0-----:R-:W-:-:S05]  /*13a60*/  IMAD.U32 R0, RZ, RZ, UR4 ;  /* 0x00000004ff007e24 */ /* 0x001fca000f8e00ff */
[----:B------:R-:W-:-:S13]  /*13a70*/  ISETP.NE.AND P0, PT, R0, 0x3, PT ;  /* 0x000000030000780c */ /* 0x000fda0003f05270 */
[----:B------:R-:W-:Y:S05]  /*13a80*/  @!P0 BRA `(.L_x_2050) ;  /* 0x0000000000048947 */ /* 0x000fea0003800000 */
[----:B------:R-:W-:Y:S01]  /*13a90*/  BPT.TRAP 0x1 ;  /* 0x000000040000795c */ /* 0x000fe20000300000 */
.L_x_2050:
[C---:B------:R-:W-:Y:S01]  /*13aa0*/  IMAD R5, R19.reuse, 0x8, R4 ;  /* 0x0000000813057824 */ /* 0x040fe200078e0204 */
[----:B------:R-:W-:Y:S01]  /*13ab0*/  SHF.L.U32 R0, R22, 0x1f, RZ ;  /* 0x0000001f16007819 */ /* 0x000fe200000006ff */
[----:B------:R-:W-:-:S03]  /*13ac0*/  VIADD R19, R19, 0x1 ;  /* 0x0000000113137836 */ /* 0x000fc60000000000 */
[----:B------:R-:W0:Y:S02]  /*13ad0*/  SYNCS.PHASECHK.TRANS64.TRYWAIT P1, [R5+URZ+0x19c40], R0 ;  /* 0x019c4000050075a7 */ /* 0x000e24000802017f */
[----:B------:R-:W-:-:S04]  /*13ae0*/  ISETP.NE.AND P2, PT, R19, 0x2, PT ;  /* 0x000000021300780c */ /* 0x000fc80003f45270 */
[----:B------:R-:W-:Y:S01]  /*13af0*/  SEL R3, RZ, 0x1, P2 ;  /* 0x00000001ff037807 */ /* 0x000fe20001000000 */
[----:B0-----:R-:W-:Y:S08]  /*13b00*/  @!P1 BRA `(.L_x_2051) ;  /* 0x0000001400fc9947 */ /* 0x001ff00003800000 */
.L_x_2111:
[----:B------:R-:W-:Y:S02]  /*13b10*/  SEL R19, R19, RZ, P2 ;  /* 0x000000ff13137207 */ /* 0x000fe40001000000 */
[----:B------:R-:W-:Y:S01]  /*13b20*/  LOP3.LUT R2, R22, R3, RZ, 0x3c, !PT ;  /* 0x0000000316027212 */ /* 0x000fe200078e3cff */
[----:B------:R-:W-:Y:S06]  /*13b30*/  @!P0 BRA `(.L_x_2052) ;  /* 0x0000000000048947 */ /* 0x000fec0003800000 */
[----:B------:R-:W-:Y:S01]  /*13b40*/  BPT.TRAP 0x1 ;  /* 0x000000040000795c */ /* 0x000fe20000300000 */
.L_x_2052:
[----:B------:R-:W-:Y:S01]  /*13b50*/  IMAD R19, R19, 0x8, R4 ;  /* 0x0000000813137824 */ /* 0x000fe200078e0204 */
[----:B------:R-:W-:-:S04]  /*13b60*/  SHF.L.U32 R2, R2, 0x1f, RZ ;  /* 0x0000001f02027819 */ /* 0x000fc800000006ff */
[----:B------:R-:W1:Y:S02]  /*13b70*/  SYNCS.PHASECHK.TRANS64.TRYWAIT P1, [R19+URZ+0x19c40], R2 ;  /* 0x019c4002130075a7 */ /* 0x000e64000802017f */
[----:B-1----:R-:W-:Y:S05]  /*13b80*/  @!P1 BRA `(.L_x_2053) ;  /* 0x0000001400f09947 */ /* 0x002fea0003800000 */
.L_x_2112:
[----:B------:R-:W-:Y:S05]  /*13b90*/  @!P0 BRA `(.L_x_2054) ;  /* 0x0000000000048947 */ /* 0x000fea0003800000 */
[----:B------:R-:W-:Y:S01]  /*13ba0*/  BPT.TRAP 0x1 ;  /* 0x000000040000795c */ /* 0x000fe20000300000 */
.L_x_2054:
[----:B------:R-:W2:Y:S02]  /*13bb0*/  SYNCS.PHASECHK.TRANS64.TRYWAIT P1, [R5+URZ+0x19c60], R0 ;  /* 0x019c6000050075a7 */ /* 0x000ea4000802017f */
[----:B--2---:R-:W-:Y:S05]  /*13bc0*/  @!P1 BRA `(.L_x_2055) ;  /* 0x0000001400f49947 */ /* 0x004fea0003800000 */
.L_x_2113:
[----:B------:R-:W-:Y:S05]  /*13bd0*/  @!P0 BRA `(.L_x_2056) ;  /* 0x0000000000048947 */ /* 0x000fea0003800000 */
[----:B------:R-:W-:Y:S01]  /*13be0*/  BPT.TRAP 0x1 ;  /* 0x000000040000795c */ /* 0x000fe20000300000 */
.L_x_2056:
[----:B------:R-:W3:Y:S02]  /*13bf0*/  SYNCS.PHASECHK.TRANS64.TRYWAIT P1, [R19+URZ+0x19c60], R2 ;  /* 0x019c6002130075a7 */ /* 0x000ee4000802017f */
[----:B---3--:R-:W-:Y:S05]  /*13c00*/  @!P1 BRA `(.L_x_2057) ;  /* 0x0000001400f89947 */ /* 0x008fea0003800000 */
.L_x_2114:
[----:B------:R-:W-:Y:S05]  /*13c10*/  @!P0 BRA `(.L_x_2058) ;  /* 0x0000000000048947 */ /* 0x000fea0003800000 */
[----:B------:R-:W-:Y:S01]  /*13c20*/  BPT.TRAP 0x1 ;  /* 0x000000040000795c */ /* 0x000fe20000300000 */
.L_x_2058:
[----:B------:R-:W4:Y:S02]  /*13c30*/  SYNCS.PHASECHK.TRANS64.TRYWAIT P1, [R5+URZ+0x19c80], R0 ;  /* 0x019c8000050075a7 */ /* 0x000f24000802017f */
[----:B----4-:R-:W-:Y:S05]  /*13c40*/  @!P1 BRA `(.L_x_2059) ;  /* 0x0000001400fc9947 */ /* 0x010fea0003800000 */
.L_x_2115:
[----:B------:R-:W-:Y:S05]  /*13c50*/  @!P0 BRA `(.L_x_2060) ;  /* 0x0000000000048947 */ /* 0x000fea0003800000 */
[----:B------:R-:W-:Y:S01]  /*13c60*/  BPT.TRAP 0x1 ;  /* 0x000000040000795c */ /* 0x000fe20000300000 */
.L_x_2060:
[----:B------:R0:W0:Y:S02]  /*13c70*/  SYNCS.PHASECHK.TRANS64.TRYWAIT P0, [R19+URZ+0x19c80], R2 ;  /* 0x019c8002130075a7 */ /* 0x000024000800017f */
[----:B0-----:R-:W-:Y:S05]  /*13c80*/  @!P0 NANOSLEEP.SYNCS 0x989680 ;  /* 0x009896800000895d */ /* 0x001fea0003900000 */
[----:B------:R-:W0:Y:S02]  /*13c90*/  @!P0 SYNCS.PHASECHK.TRANS64 P0, [R19+URZ+0x19c80], R2 ;  /* 0x019c8002130085a7 */ /* 0x000e24000800007f */
[----:B0-----:R-:W-:Y:S05]  /*13ca0*/  @!P0 BRA `(.L_x_2060) ;  /* 0xfffffffc00f08947 */ /* 0x001fea000383ffff */
.L_x_2048:
[----:B------:R-:W-:Y:S05]  /*13cb0*/  BSYNC B0 ;  /* 0x0000000000007941 */ /* 0x000fea0003800000 */
.L_x_2047:
[----:B------:R-:W-:Y:S05]  /*13cc0*/  EXIT ;  /* 0x000000000000794d */ /* 0x000fea0003800000 */
.L_x_1909:
[----:B0-----:R-:W-:-:S04]  /*13cd0*/  IMAD.U32 R3, RZ, RZ, UR46 ;  /* 0x0000002eff037e24 */ /* 0x001fc8000f8e00ff */
[----:B------:R0:W1:Y:S03]  /*13ce0*/  SYNCS.PHASECHK.TRANS64.TRYWAIT P1, [R3+URZ+0x19c00], R2 ;  /* 0x019c0002030075a7 */ /* 0x000066000802017f */
[----:B-1----:R-:W-:Y:S05]  /*13cf0*/  @!P1 NANOSLEEP.SYNCS 0x989680 ;  /* 0x009896800000995d */ /* 0x002fea0003900000 */
[----:B------:R-:W1:Y:S02]  /*13d00*/  @!P1 SYNCS.PHASECHK.TRANS64 P1, [R3+URZ+0x19c00], R2 ;  /* 0x019c0002030095a7 */ /* 0x000e64000802007f */
[----:B-1----:R-:W-:Y:S05]  /*13d10*/  @!P1 BRA `(.L_x_1909) ;  /* 0xfffffffc00ec9947 */ /* 0x002fea000383ffff */
[----:B------:R-:W-:Y:S05]  /*13d20*/  BRA `(.L_x_2061) ;  /* 0xfffffee000687947 */ /* 0x000fea000383ffff */
.L_x_1913:
[----:B-1----:R1:W2:Y:S02]  /*13d30*/  SYNCS.PHASECHK.TRANS64.TRYWAIT P1, [R2+URZ+0x19c30], R3 ;  /* 0x019c3003020075a7 */ /* 0x0022a4000802017f */
[----:B--2---:R-:W-:Y:S05]  /*13d40*/  @!P1 NANOSLEEP.SYNCS 0x989680 ;  /* 0x009896800000995d */ /* 0x004fea0003900000 */
[----:B------:R-:W2:Y:S02]  /*13d50*/  @!P1 SYNCS.PHASECHK.TRANS64 P1, [R2+URZ+0x19c30], R3 ;  /* 0x019c3003020095a7 */ /* 0x000ea4000802007f */
[----:B--2---:R-:W-:Y:S05]  /*13d60*/  @!P1 BRA `(.L_x_1913) ;  /* 0xfffffffc00f09947 */ /* 0x004fea000383ffff */
[----:B------:R-:W-:Y:S05]  /*13d70*/  BRA `(.L_x_1912) ;  /* 0xfffffee000847947 */ /* 0x000fea000383ffff */
.L_x_1919:
[----:B-1----:R-:W-:-:S04]  /*13d80*/  IMAD.U32 R7, RZ, RZ, UR19 ;  /* 0x00000013ff077e24 */ /* 0x002fc8000f8e00ff */
[----:B------:R1:W2:Y:S03]  /*13d90*/  SYNCS.PHASECHK.TRANS64.TRYWAIT P1, [R7+URZ+0x19c30], R6 ;  /* 0x019c3006070075a7 */ /* 0x0002a6000802017f */
[----:B--2---:R-:W-:Y:S05]  /*13da0*/  @!P1 NANOSLEEP.SYNCS 0x989680 ;  /* 0x009896800000995d */ /* 0x004fea0003900000 */
[----:B------:R-:W2:Y:S02]  /*13db0*/  @!P1 SYNCS.PHASECHK.TRANS64 P1, [R7+URZ+0x19c30], R6 ;  /* 0x019c3006070095a7 */ /* 0x000ea4000802007f */
[----:B--2---:R-:W-:Y:S05]  /*13dc0*/  @!P1 BRA `(.L_x_1919) ;  /* 0xfffffffc00ec9947 */ /* 0x004fea000383ffff */
[----:B------:R-:W-:Y:S05]  /*13dd0*/  BRA `(.L_x_1918) ;  /* 0xffffff0c00407947 */ /* 0x000fea000383ffff */
.L_x_1923:
[----:B-1----:R-:W-:-:S04]  /*13de0*/  IMAD.U32 R7, RZ, RZ, UR11 ;  /* 0x0000000bff077e24 */ /* 0x002fc8000f8e00ff */
[----:B------:R1:W2:Y:S03]  /*13df0*/  SYNCS.PHASECHK.TRANS64.TRYWAIT P1, [R7+URZ+0x19c50], R6 ;  /* 0x019c5006070075a7 */ /* 0x0002a6000802017f */
[----:B--2---:R-:W-:Y:S05]  /*13e00*/  @!P1 NANOSLEEP.SYNCS 0x989680 ;  /* 0x009896800000995d */ /* 0x004fea0003900000 */
[----:B------:R-:W2:Y:S02]  /*13e10*/  @!P1 SYNCS.PHASECHK.TRANS64 P1, [R7+URZ+0x19c50], R6 ;  /* 0x019c5006070095a7 */ /* 0x000ea4000802007f */
[----:B--2---:R-:W-:Y:S05]  /*13e20*/  @!P1 BRA `(.L_x_1923) ;  /* 0xfffffffc00ec9947 */ /* 0x004fea000383ffff */
[----:B------:R-:W-:Y:S05]  /*13e30*/  BRA `(.L_x_1922) ;  /* 0xffffff0c00907947 */ /* 0x000fea000383ffff */
.L_x_1931:
[----:B-1----:R-:W-:-:S04]  /*13e40*/  IMAD.U32 R7, RZ, RZ, UR6 ;  /* 0x00000006ff077e24 */ /* 0x002fc8000f8e00ff */
[----:B------:R1:W2:Y:S03]  /*13e50*/  SYNCS.PHASECHK.TRANS64.TRYWAIT P1, [R7+URZ+0x19c30], R6 ;  /* 0x019c3006070075a7 */ /* 0x0002a6000802017f */
[----:B--2---:R-:W-:Y:S05]  /*13e60*/  @!P1 NANOSLEEP.SYNCS 0x989680 ;  /* 0x009896800000995d */ /* 0x004fea0003900000 */
[----:B------:R-:W2:Y:S02]  /*13e70*/  @!P1 SYNCS.PHASECHK.TRANS64 P1, [R7+URZ+0x19c30], R6 ;  /* 0x019c3006070095a7 */ /* 0x000ea4000802007f */
[----:B--2---:R-:W-:Y:S05]  /*13e80*/  @!P1 BRA `(.L_x_1931) ;  /* 0xfffffffc00ec9947 */ /* 0x004fea000383ffff */
[----:B------:R-:W-:Y:S05]  /*13e90*/  BRA `(.L_x_1930) ;  /* 0xffffff3800687947 */ /* 0x000fea000383ffff */
.L_x_1935:
[----:B-1----:R-:W-:-:S04]  /*13ea0*/  IMAD.U32 R7, RZ, RZ, UR11 ;  /* 0x0000000bff077e24 */ /* 0x002fc8000f8e00ff */
[----:B------:R1:W2:Y:S03]  /*13eb0*/  SYNCS.PHASECHK.TRANS64.TRYWAIT P1, [R7+URZ+0x19c50], R6 ;  /* 0x019c5006070075a7 */ /* 0x0002a6000802017f */
[----:B--2---:R-:W-:Y:S05]  /*13ec0*/  @!P1 NANOSLEEP.SYNCS 0x989680 ;  /* 0x009896800000995d */ /* 0x004fea0003900000 */
[----:B------:R-:W2:Y:S02]  /*13ed0*/  @!P1 SYNCS.PHASECHK.TRANS64 P1, [R7+URZ+0x19c50], R6 ;  /* 0x019c5006070095a7 */ /* 0x000ea4000802007f */
[----:B--2---:R-:W-:Y:S05]  /*13ee0*/  @!P1 BRA `(.L_x_1935) ;  /* 0xfffffffc00ec9947 */ /* 0x004fea000383ffff */
[----:B------:R-:W-:Y:S05]  /*13ef0*/  BRA `(.L_x_1934) ;  /* 0xffffff3800b87947 */ /* 0x000fea000383ffff */
.L_x_1942:
[----:B-1----:R-:W-:-:S04]  /*13f00*/  IMAD.U32 R5, RZ, RZ, UR5 ;  /* 0x00000005ff057e24 */ /* 0x002fc8000f8e00ff */
[----:B------:R1:W2:Y:S03]  /*13f10*/  SYNCS.PHASECHK.TRANS64.TRYWAIT P1, [R5+URZ+0x19c50], R0 ;  /* 0x019c5000050075a7 */ /* 0x0002a6000802017f */
[----:B--2---:R-:W-:Y:S05]  /*13f20*/  @!P1 NANOSLEEP.SYNCS 0x989680 ;  /* 0x009896800000995d */ /* 0x004fea0003900000 */
[----:B------:R-:W2:Y:S02]  /*13f30*/  @!P1 SYNCS.PHASECHK.TRANS64 P1, [R5+URZ+0x19c50], R0 ;  /* 0x019c5000050095a7 */ /* 0x000ea4000802007f */
[----:B--2---:R-:W-:Y:S05]  /*13f40*/  @!P1 BRA `(.L_x_1942) ;  /* 0xfffffffc00ec9947 */ /* 0x004fea000383ffff */
[----:B------:R-:W-:Y:S05]  /*13f50*/  BRA `(.L_x_1941) ;  /* 0xffffff5c00087947 */ /* 0x000fea000383ffff */
.L_x_1983:
        /* <DEDUP_REMOVED lines=10> */
.L_x_2062:
[----:B------:R-:W-:Y:S05]  /*14000*/  BRA `(.L_x_2063) ;  /* 0xffffffbc00807947 */ /* 0x000fea000383ffff */
.L_x_1986:
[----:B0-----:R0:W1:Y:S02]  /*14010*/  SYNCS.PHASECHK.TRANS64.TRYWAIT P0, [R5+URZ+0x19c80], R20 ;  /* 0x019c8014050075a7 */ /* 0x001064000800017f */
[----:B-1----:R-:W-:Y:S05]  /*14020*/  @!P0 NANOSLEEP.SYNCS 0x989680 ;  /* 0x009896800000895d */ /* 0x002fea0003900000 */
[----:B------:R-:W1:Y:S02]  /*14030*/  @!P0 SYNCS.PHASECHK.TRANS64 P0, [R5+URZ+0x19c80], R20 ;  /* 0x019c8014050085a7 */ /* 0x000e64000800007f */
[----:B-1----:R-:W-:Y:S05]  /*14040*/  @!P0 BRA `(.L_x_1986) ;  /* 0xfffffffc00f08947 */ /* 0x002fea000383ffff */
[----:B------:R-:W-:Y:S05]  /*14050*/  BRA `(.L_x_2064) ;  /* 0xffffffbc00947947 */ /* 0x000fea000383ffff */
.L_x_1987:
        /* <DEDUP_REMOVED lines=8> */
.L_x_2066:
[----:B------:R-:W-:Y:S05]  /*140e0*/  BSYNC B0 ;  /* 0x0000000000007941 */ /* 0x000fea0003800000 */
.L_x_2065:
        /* <DEDUP_REMOVED lines=11> */
.L_x_2067:
        /* <DEDUP_REMOVED lines=10> */
.L_x_2068:
        /* <DEDUP_REMOVED lines=13> */
.L_x_2069:
        /* <DEDUP_REMOVED lines=10> */
.L_x_1992:
[----:B---3--:R3:W4:Y:S02]  /*143b0*/  SYNCS.PHASECHK.TRANS64.TRYWAIT P1, [R5+URZ+0x19c40], R20 ;  /* 0x019c4014050075a7 */ /* 0x008724000802017f */
[----:B----4-:R-:W-:Y:S05]  /*143c0*/  @!P1 NANOSLEEP.SYNCS 0x989680 ;  /* 0x009896800000995d */ /* 0x010fea0003900000 */
[----:B------:R-:W4:Y:S02]  /*143d0*/  @!P1 SYNCS.PHASECHK.TRANS64 P1, [R5+URZ+0x19c40], R20 ;  /* 0x019c4014050095a7 */ /* 0x000f24000802007f */
[----:B----4-:R-:W-:Y:S05]  /*143e0*/  @!P1 BRA `(.L_x_1992) ;  /* 0xfffffffc00f09947 */ /* 0x010fea000383ffff */
[----:B------:R-:W-:Y:S05]  /*143f0*/  BRA `(.L_x_2071) ;  /* 0xffffffbc00d07947 */ /* 0x000fea000383ffff */
.L_x_1993:
        /* <DEDUP_REMOVED lines=8> */
.L_x_2073:
[----:B------:R-:W-:Y:S05]  /*14480*/  BSYNC B0 ;  /* 0x0000000000007941 */ /* 0x000fea0003800000 */
.L_x_2072:
        /* <DEDUP_REMOVED lines=8> */
.L_x_2074:
[----:B------:R-:W-:Y:S02]  /*14510*/  IMAD.MOV.U32 R13, RZ, RZ, R6 ;  /* 0x000000ffff0d7224 */ /* 0x000fe400078e0006 */
[----:B------:R-:W-:Y:S02]  /*14520*/  IMAD.MOV.U32 R12, RZ, RZ, 0x1 ;  /* 0x00000001ff0c7424 */ /* 0x000fe400078e00ff */
[----:B------:R-:W-:-:S07]  /*14530*/  IMAD.MOV.U32 R3, RZ, RZ, R14 ;  /* 0x000000ffff037224 */ /* 0x000fce00078e000e */
[----:B------:R-:W-:Y:S05]  /*14540*/  WARPSYNC.COLLECTIVE R15, `(.L_x_2075) ;  /* 0x000000000f087348 */ /* 0x000fea0003c00000 */
[----:B------:R0:W1:Y:S02]  /*14550*/  SHFL.IDX P6, R14, R13, R12, R11 ;  /* 0x0000000c0d0e7389 */ /* 0x00006400000c000b */
[----:B01----:R-:W-:Y:S01]  /*14560*/  ENDCOLLECTIVE ;  /* 0x000000000000791b */ /* 0x003fe20003800000 */
.L_x_2075:
        /* <DEDUP_REMOVED lines=10> */
.L_x_2076:
        /* <DEDUP_REMOVED lines=8> */
.L_x_1998:
        /* <DEDUP_REMOVED lines=9> */
.L_x_2078:
[----:B------:R-:W-:Y:S01]  /*14720*/  ISETP.GE.AND P1, PT, R25, R4, PT ;  /* 0x000000041900720c */ /* 0x000fe20003f26270 */
[----:B------:R-:W-:Y:S02]  /*14730*/  IMAD.MOV.U32 R13, RZ, RZ, R5 ;  /* 0x000000ffff0d7224 */ /* 0x000fe400078e0005 */
[----:B------:R-:W-:-:S10]  /*14740*/  IMAD.MOV.U32 R2, RZ, RZ, R14 ;  /* 0x000000ffff027224 */ /* 0x000fd400078e000e */
[----:B------:R-:W-:Y:S05]  /*14750*/  WARPSYNC.COLLECTIVE R15, `(.L_x_2079) ;  /* 0x000000000f087348 */ /* 0x000fea0003c00000 */
[----:B------:R0:W1:Y:S02]  /*14760*/  SHFL.IDX P6, R14, R13, R12, R11 ;  /* 0x0000000c0d0e7389 */ /* 0x00006400000c000b */
[----:B01----:R-:W-:Y:S01]  /*14770*/  ENDCOLLECTIVE ;  /* 0x000000000000791b */ /* 0x003fe20003800000 */
.L_x_2079:
[----:B------:R-:W-:Y:S02]  /*14780*/  IMAD.MOV.U32 R13, RZ, RZ, R0 ;  /* 0x000000ffff0d7224 */ /* 0x000fe400078e0000 */
[----:B------:R-:W-:Y:S02]  /*14790*/  IMAD.MOV.U32 R12, RZ, RZ, 0x1 ;  /* 0x00000001ff0c7424 */ /* 0x000fe400078e00ff */
[----:B------:R-:W-:-:S07]  /*147a0*/  IMAD.MOV.U32 R3, RZ, RZ, R14 ;  /* 0x000000ffff037224 */ /* 0x000fce00078e000e */
[----:B------:R-:W-:Y:S05]  /*147b0*/  WARPSYNC.COLLECTIVE R15, `(.L_x_2080) ;  /* 0x000000000f087348 */ /* 0x000fea0003c00000 */
[----:B------:R0:W1:Y:S02]  /*147c0*/  SHFL.IDX P6, R14, R13, R12, R11 ;  /* 0x0000000c0d0e7389 */ /* 0x00006400000c000b */
[----:B01----:R-:W-:Y:S01]  /*147d0*/  ENDCOLLECTIVE ;  /* 0x000000000000791b */ /* 0x003fe20003800000 */
.L_x_2080:
        /* <DEDUP_REMOVED lines=10> */
.L_x_2081:
        /* <DEDUP_REMOVED lines=12> */
.L_x_2082:
        /* <DEDUP_REMOVED lines=8> */
.L_x_2083:
        /* <DEDUP_REMOVED lines=10> */
.L_x_2003:
[----:B-1----:R1:W2:Y:S02]  /*14a60*/  SYNCS.PHASECHK.TRANS64.TRYWAIT P0, [R16+URZ+0x19c20], R0 ;  /* 0x019c2000100075a7 */ /* 0x0022a4000800017f */
[----:B--2---:R-:W-:Y:S05]  /*14a70*/  @!P0 NANOSLEEP.SYNCS 0x989680 ;  /* 0x009896800000895d */ /* 0x004fea0003900000 */
[----:B------:R-:W2:Y:S02]  /*14a80*/  @!P0 SYNCS.PHASECHK.TRANS64 P0, [R16+URZ+0x19c20], R0 ;  /* 0x019c2000100085a7 */ /* 0x000ea4000800007f */
[----:B--2---:R-:W-:Y:S05]  /*14a90*/  @!P0 BRA `(.L_x_2003) ;  /* 0xfffffffc00f08947 */ /* 0x004fea000383ffff */
[----:B------:R-:W-:Y:S05]  /*14aa0*/  BRA `(.L_x_2085) ;  /* 0xffffffc400b07947 */ /* 0x000fea000383ffff */
.L_x_2007:
[----:B0-----:R0:W1:Y:S02]  /*14ab0*/  SYNCS.PHASECHK.TRANS64.TRYWAIT P0, [R5+URZ+0x19c80], R10 ;  /* 0x019c800a050075a7 */ /* 0x001064000800017f */
[----:B-1----:R-:W-:Y:S05]  /*14ac0*/  @!P0 NANOSLEEP.SYNCS 0x989680 ;  /* 0x009896800000895d */ /* 0x002fea0003900000 */
[----:B------:R-:W1:Y:S02]  /*14ad0*/  @!P0 SYNCS.PHASECHK.TRANS64 P0, [R5+URZ+0x19c80], R10 ;  /* 0x019c800a050085a7 */ /* 0x000e64000800007f */
[----:B-1----:R-:W-:Y:S05]  /*14ae0*/  @!P0 BRA `(.L_x_2007) ;  /* 0xfffffffc00f08947 */ /* 0x002fea000383ffff */
[----:B------:R-:W-:Y:S05]  /*14af0*/  BRA `(.L_x_2086) ;  /* 0xffffffc8007c7947 */ /* 0x000fea000383ffff */
.L_x_2008:
        /* <DEDUP_REMOVED lines=8> */
.L_x_2088:
[----:B------:R-:W-:Y:S05]  /*14b80*/  BSYNC B0 ;  /* 0x0000000000007941 */ /* 0x000fea0003800000 */
.L_x_2087:
        /* <DEDUP_REMOVED lines=9> */
.L_x_2089:
[----:B------:R-:W-:Y:S02]  /*14c20*/  IMAD.MOV.U32 R13, RZ, RZ, R21 ;  /* 0x000000ffff0d7224 */ /* 0x000fe400078e0015 */
[----:B------:R-:W-:Y:S02]  /*14c30*/  IMAD.MOV.U32 R12, RZ, RZ, 0x1 ;  /* 0x00000001ff0c7424 */ /* 0x000fe400078e00ff */
[----:B------:R-:W-:-:S07]  /*14c40*/  IMAD.MOV.U32 R2, RZ, RZ, R14 ;  /* 0x000000ffff027224 */ /* 0x000fce00078e000e */
[----:B------:R-:W-:Y:S05]  /*14c50*/  WARPSYNC.COLLECTIVE R15, `(.L_x_2090) ;  /* 0x000000000f087348 */ /* 0x000fea0003c00000 */
[----:B------:R0:W1:Y:S02]  /*14c60*/  SHFL.IDX P6, R14, R13, R12, R11 ;  /* 0x0000000c0d0e7389 */ /* 0x00006400000c000b */
[----:B01----:R-:W-:Y:S01]  /*14c70*/  ENDCOLLECTIVE ;  /* 0x000000000000791b */ /* 0x003fe20003800000 */
.L_x_2090:
        /* <DEDUP_REMOVED lines=13> */
.L_x_2091:
[----:B------:R-:W-:Y:S01]  /*14d50*/  IMAD.MOV.U32 R2, RZ, RZ, R14 ;  /* 0x000000ffff027224 */ /* 0x000fe200078e000e */
[----:B------:R-:W-:Y:S06]  /*14d60*/  BRA `(.L_x_2092) ;  /* 0xffffffc800747947 */ /* 0x000fec000383ffff */
.L_x_2013:
[----:B---3--:R3:W4:Y:S02]  /*14d70*/  SYNCS.PHASECHK.TRANS64.TRYWAIT P0, [R5+URZ+0x19c40], R10 ;  /* 0x019c400a050075a7 */ /* 0x008724000800017f */
[----:B----4-:R-:W-:Y:S05]  /*14d80*/  @!P0 NANOSLEEP.SYNCS 0x989680 ;  /* 0x009896800000895d */ /* 0x010fea0003900000 */
[----:B------:R-:W4:Y:S02]  /*14d90*/  @!P0 SYNCS.PHASECHK.TRANS64 P0, [R5+URZ+0x19c40], R10 ;  /* 0x019c400a050085a7 */ /* 0x000f24000800007f */
[----:B----4-:R-:W-:Y:S05]  /*14da0*/  @!P0 BRA `(.L_x_2013) ;  /* 0xfffffffc00f08947 */ /* 0x010fea000383ffff */
[----:B------:R-:W-:Y:S05]  /*14db0*/  BRA `(.L_x_2093) ;  /* 0xffffffc800cc7947 */ /* 0x000fea000383ffff */
.L_x_2014:
        /* <DEDUP_REMOVED lines=8> */
.L_x_2095:
[----:B------:R-:W-:Y:S05]  /*14e40*/  BSYNC B0 ;  /* 0x0000000000007941 */ /* 0x000fea0003800000 */
.L_x_2094:
        /* <DEDUP_REMOVED lines=8> */
.L_x_2096:
[----:B------:R-:W-:Y:S02]  /*14ed0*/  IMAD.MOV.U32 R13, RZ, RZ, R8 ;  /* 0x000000ffff0d7224 */ /* 0x000fe400078e0008 */
[----:B------:R-:W-:Y:S02]  /*14ee0*/  IMAD.MOV.U32 R12, RZ, RZ, 0x1 ;  /* 0x00000001ff0c7424 */ /* 0x000fe400078e00ff */
[----:B------:R-:W-:-:S07]  /*14ef0*/  IMAD.MOV.U32 R2, RZ, RZ, R14 ;  /* 0x000000ffff027224 */ /* 0x000fce00078e000e */
[----:B------:R-:W-:Y:S05]  /*14f00*/  WARPSYNC.COLLECTIVE R15, `(.L_x_2097) ;  /* 0x000000000f087348 */ /* 0x000fea0003c00000 */
[----:B------:R0:W1:Y:S02]  /*14f10*/  SHFL.IDX P6, R14, R13, R12, R11 ;  /* 0x0000000c0d0e7389 */ /* 0x00006400000c000b */
[----:B01----:R-:W-:Y:S01]  /*14f20*/  ENDCOLLECTIVE ;  /* 0x000000000000791b */ /* 0x003fe20003800000 */
.L_x_2097:
        /* <DEDUP_REMOVED lines=13> */
.L_x_2098:
[----:B------:R-:W-:Y:S01]  /*15000*/  IMAD.MOV.U32 R2, RZ, RZ, R14 ;  /* 0x000000ffff027224 */ /* 0x000fe200078e000e */
[----:B------:R-:W-:Y:S06]  /*15010*/  BRA `(.L_x_2099) ;  /* 0xffffffc800bc7947 */ /* 0x000fec000383ffff */
.L_x_2019:
[----:B------:R0:W0:Y:S02]  /*15020*/  SYNCS.PHASECHK.TRANS64.TRYWAIT P2, [R2+URZ+0x19c70], R3 ;  /* 0x019c7003020075a7 */ /* 0x000024000804017f */
[----:B0-----:R-:W-:Y:S05]  /*15030*/  @!P2 NANOSLEEP.SYNCS 0x989680 ;  /* 0x009896800000a95d */ /* 0x001fea0003900000 */
[----:B------:R-:W0:Y:S02]  /*15040*/  @!P2 SYNCS.PHASECHK.TRANS64 P2, [R2+URZ+0x19c70], R3 ;  /* 0x019c70030200a5a7 */ /* 0x000e24000804007f */
[----:B0-----:R-:W-:Y:S05]  /*15050*/  @!P2 BRA `(.L_x_2019) ;  /* 0xfffffffc00f0a947 */ /* 0x001fea000383ffff */
[----:B------:R-:W-:Y:S05]  /*15060*/  BRA `(.L_x_2100) ;  /* 0xffffffcc00287947 */ /* 0x000fea000383ffff */
.L_x_2021:
[----:B0-----:R0:W2:Y:S02]  /*15070*/  SYNCS.PHASECHK.TRANS64.TRYWAIT P2, [R2+URZ+0x19c60], R4 ;  /* 0x019c6004020075a7 */ /* 0x0010a4000804017f */
[----:B--2---:R-:W-:Y:S05]  /*15080*/  @!P2 NANOSLEEP.SYNCS 0x989680 ;  /* 0x009896800000a95d */ /* 0x004fea0003900000 */
[----:B------:R-:W2:Y:S02]  /*15090*/  @!P2 SYNCS.PHASECHK.TRANS64 P2, [R2+URZ+0x19c60], R4 ;  /* 0x019c60040200a5a7 */ /* 0x000ea4000804007f */
[----:B--2---:R-:W-:Y:S05]  /*150a0*/  @!P2 BRA `(.L_x_2021) ;  /* 0xfffffffc00f0a947 */ /* 0x004fea000383ffff */
[----:B------:R-:W-:Y:S05]  /*150b0*/  BRA `(.L_x_2101) ;  /* 0xffffffcc00387947 */ /* 0x000fea000383ffff */
.L_x_2029:
[----:B0-----:R0:W1:Y:S02]  /*150c0*/  SYNCS.PHASECHK.TRANS64.TRYWAIT P1, [R3+URZ+0x19c70], R0 ;  /* 0x019c7000030075a7 */ /* 0x001064000802017f */
[----:B-1----:R-:W-:Y:S05]  /*150d0*/  @!P1 NANOSLEEP.SYNCS 0x989680 ;  /* 0x009896800000995d */ /* 0x002fea0003900000 */
[----:B------:R-:W1:Y:S02]  /*150e0*/  @!P1 SYNCS.PHASECHK.TRANS64 P1, [R3+URZ+0x19c70], R0 ;  /* 0x019c7000030095a7 */ /* 0x000e64000802007f */
[----:B-1----:R-:W-:Y:S05]  /*150f0*/  @!P1 BRA `(.L_x_2029) ;  /* 0xfffffffc00f09947 */ /* 0x002fea000383ffff */
[----:B------:R-:W-:Y:S05]  /*15100*/  BRA `(.L_x_2102) ;  /* 0xffffffd000a87947 */ /* 0x000fea000383ffff */
.L_x_2031:
[----:B0-----:R0:W1:Y:S02]  /*15110*/  SYNCS.PHASECHK.TRANS64.TRYWAIT P1, [R3+URZ+0x19c60], R0 ;  /* 0x019c6000030075a7 */ /* 0x001064000802017f */
[----:B-1----:R-:W-:Y:S05]  /*15120*/  @!P1 NANOSLEEP.SYNCS 0x989680 ;  /* 0x009896800000995d */ /* 0x002fea0003900000 */
[----:B------:R-:W1:Y:S02]  /*15130*/  @!P1 SYNCS.PHASECHK.TRANS64 P1, [R3+URZ+0x19c60], R0 ;  /* 0x019c6000030095a7 */ /* 0x000e64000802007f */
[----:B-1----:R-:W-:Y:S05]  /*15140*/  @!P1 BRA `(.L_x_2031) ;  /* 0xfffffffc00f09947 */ /* 0x002fea000383ffff */
[----:B------:R-:W-:Y:S05]  /*15150*/  BRA `(.L_x_2103) ;  /* 0xffffffd000b47947 */ /* 0x000fea000383ffff */
.L_x_2045:
[----:B0-----:R0:W1:Y:S02]  /*15160*/  SYNCS.PHASECHK.TRANS64.TRYWAIT P0, [R4+URZ+0x19c20], R0 ;  /* 0x019c2000040075a7 */ /* 0x001064000800017f */
[----:B-1----:R-:W-:Y:S05]  /*15170*/  @!P0 NANOSLEEP.SYNCS 0x989680 ;  /* 0x009896800000895d */ /* 0x002fea0003900000 */
[----:B------:R-:W1:Y:S02]  /*15180*/  @!P0 SYNCS.PHASECHK.TRANS64 P0, [R4+URZ+0x19c20], R0 ;  /* 0x019c2000040085a7 */ /* 0x000e64000800007f */
[----:B-1----:R-:W-:Y:S05]  /*15190*/  @!P0 BRA `(.L_x_2045) ;  /* 0xfffffffc00f08947 */ /* 0x002fea000383ffff */
[----:B------:R-:W-:Y:S05]  /*151a0*/  BRA `(.L_x_2104) ;  /* 0xffffffe400f07947 */ /* 0x000fea000383ffff */
.L_x_2046:
        /* <DEDUP_REMOVED lines=11> */
.L_x_2106:
[----:B------:R-:W-:Y:S05]  /*15260*/  BSYNC B0 ;  /* 0x0000000000007941 */ /* 0x000fea0003800000 */
.L_x_2105:
[----:B------:R-:W-:Y:S05]  /*15270*/  BRA `(.L_x_2107) ;  /* 0xffffffe400d87947 */ /* 0x000fea000383ffff */
.L_x_2049:
[----:B------:R-:W-:Y:S01]  /*15280*/  BSSY B1, `(.L_x_2108) ;  /* 0x0000006000017945 */ /* 0x000fe20003800000 */
[----:B------:R-:W-:-:S07]  /*15290*/  IMAD.MOV.U32 R15, RZ, RZ, -0x1 ;  /* 0xffffffffff0f7424 */ /* 0x000fce00078e00ff */
[----:B0-----:R-:W-:Y:S05]  /*152a0*/  WARPSYNC.COLLECTIVE R15, `(.L_x_2109) ;  /* 0x000000000f0c7348 */ /* 0x001fea0003c00000 */
[----:B------:R-:W-:Y:S02]  /*152b0*/  ELECT P6, UR62, PT ;  /* 0x00000000003e782f */ /* 0x000fe400038c0000 */
[----:B------:R-:W-:Y:S01]  /*152c0*/  MOV R14, UR62 ;  /* 0x0000003e000e7c02 */ /* 0x000fe20008000f00 */
[----:B0-----:R-:W-:Y:S10]  /*152d0*/  ENDCOLLECTIVE ;  /* 0x000000000000791b */ /* 0x001ff40003800000 */
.L_x_2109:
[----:B------:R-:W-:Y:S05]  /*152e0*/  BSYNC B1 ;  /* 0x0000000000017941 */ /* 0x000fea0003800000 */
.L_x_2108:
[----:B------:R-:W-:Y:S05]  /*152f0*/  BRA `(.L_x_2110) ;  /* 0xffffffe400d07947 */ /* 0x000fea000383ffff */
.L_x_2051:
[----:B0-----:R0:W1:Y:S02]  /*15300*/  SYNCS.PHASECHK.TRANS64.TRYWAIT P1, [R5+URZ+0x19c40], R0 ;  /* 0x019c4000050075a7 */ /* 0x001064000802017f */
[----:B-1----:R-:W-:Y:S05]  /*15310*/  @!P1 NANOSLEEP.SYNCS 0x989680 ;  /* 0x009896800000995d */ /* 0x002fea0003900000 */
[----:B------:R-:W1:Y:S02]  /*15320*/  @!P1 SYNCS.PHASECHK.TRANS64 P1, [R5+URZ+0x19c40], R0 ;  /* 0x019c4000050095a7 */ /* 0x000e64000802007f */
[----:B-1----:R-:W-:Y:S05]  /*15330*/  @!P1 BRA `(.L_x_2051) ;  /* 0xfffffffc00f09947 */ /* 0x002fea000383ffff */
[----:B------:R-:W-:Y:S05]  /*15340*/  BRA `(.L_x_2111) ;  /* 0xffffffe400f07947 */ /* 0x000fea000383ffff */
.L_x_2053:
[----:B-1----:R1:W2:Y:S02]  /*15350*/  SYNCS.PHASECHK.TRANS64.TRYWAIT P1, [R19+URZ+0x19c40], R2 ;  /* 0x019c4002130075a7 */ /* 0x0022a4000802017f */
[----:B--2---:R-:W-:Y:S05]  /*15360*/  @!P1 NANOSLEEP.SYNCS 0x989680 ;  /* 0x009896800000995d */ /* 0x004fea0003900000 */
[----:B------:R-:W2:Y:S02]  /*15370*/  @!P1 SYNCS.PHASECHK.TRANS64 P1, [R19+URZ+0x19c40], R2 ;  /* 0x019c4002130095a7 */ /* 0x000ea4000802007f */
[----:B--2---:R-:W-:Y:S05]  /*15380*/  @!P1 BRA `(.L_x_2053) ;  /* 0xfffffffc00f09947 */ /* 0x004fea000383ffff */
[----:B------:R-:W-:Y:S05]  /*15390*/  BRA `(.L_x_2112) ;  /* 0xffffffe400fc7947 */ /* 0x000fea000383ffff */
.L_x_2055:
[----:B--2---:R2:W3:Y:S02]  /*153a0*/  SYNCS.PHASECHK.TRANS64.TRYWAIT P1, [R5+URZ+0x19c60], R0 ;  /* 0x019c6000050075a7 */ /* 0x0044e4000802017f */
[----:B---3--:R-:W-:Y:S05]  /*153b0*/  @!P1 NANOSLEEP.SYNCS 0x989680 ;  /* 0x009896800000995d */ /* 0x008fea0003900000 */
[----:B------:R-:W3:Y:S02]  /*153c0*/  @!P1 SYNCS.PHASECHK.TRANS64 P1, [R5+URZ+0x19c60], R0 ;  /* 0x019c6000050095a7 */ /* 0x000ee4000802007f */
[----:B---3--:R-:W-:Y:S05]  /*153d0*/  @!P1 BRA `(.L_x_2055) ;  /* 0xfffffffc00f09947 */ /* 0x008fea000383ffff */
[----:B------:R-:W-:Y:S05]  /*153e0*/  BRA `(.L_x_2113) ;  /* 0xffffffe400f87947 */ /* 0x000fea000383ffff */
.L_x_2057:
[----:B---3--:R3:W4:Y:S02]  /*153f0*/  SYNCS.PHASECHK.TRANS64.TRYWAIT P1, [R19+URZ+0x19c60], R2 ;  /* 0x019c6002130075a7 */ /* 0x008724000802017f */
[----:B----4-:R-:W-:Y:S05]  /*15400*/  @!P1 NANOSLEEP.SYNCS 0x989680 ;  /* 0x009896800000995d */ /* 0x010fea0003900000 */
[----:B------:R-:W4:Y:S02]  /*15410*/  @!P1 SYNCS.PHASECHK.TRANS64 P1, [R19+URZ+0x19c60], R2 ;  /* 0x019c6002130095a7 */ /* 0x000f24000802007f */
[----:B----4-:R-:W-:Y:S05]  /*15420*/  @!P1 BRA `(.L_x_2057) ;  /* 0xfffffffc00f09947 */ /* 0x010fea000383ffff */
[----:B------:R-:W-:Y:S05]  /*15430*/  BRA `(.L_x_2114) ;  /* 0xffffffe400f47947 */ /* 0x000fea000383ffff */
.L_x_2059:
[----:B----4-:R4:W0:Y:S02]  /*15440*/  SYNCS.PHASECHK.TRANS64.TRYWAIT P1, [R5+URZ+0x19c80], R0 ;  /* 0x019c8000050075a7 */ /* 0x010824000802017f */
[----:B0-----:R-:W-:Y:S05]  /*15450*/  @!P1 NANOSLEEP.SYNCS 0x989680 ;  /* 0x009896800000995d */ /* 0x001fea0003900000 */
[----:B------:R-:W0:Y:S02]  /*15460*/  @!P1 SYNCS.PHASECHK.TRANS64 P1, [R5+URZ+0x19c80], R0 ;  /* 0x019c8000050095a7 */ /* 0x000e24000802007f */
[----:B0-----:R-:W-:Y:S05]  /*15470*/  @!P1 BRA `(.L_x_2059) ;  /* 0xfffffffc00f09947 */ /* 0x001fea000383ffff */
[----:B------:R-:W-:Y:S05]  /*15480*/  BRA `(.L_x_2115) ;  /* 0xffffffe400f07947 */ /* 0x000fea000383ffff */
.L_x_2116:
        /* <DEDUP_REMOVED lines=15> */
.L_x_2544:


//--------------------- .text._ZN7cutlass13device_kernelIN5flash11enable_sm90INS1_16FlashAttnFwdSm90INS1_25CollectiveMainloopFwdSm90ILi2EN4cute5tupleIJNS5_1CILi1EEES8_S8_EEENS6_IJNS7_ILi192EEENS7_ILi128EEENS7_ILi96EEEEEELi96ENS_12float_e4m3_tEfNS_4arch4Sm90ELb1ELb0ELb1ELb1ELb1ELb1ELb0ELb1ELb1ELb1ELb1ELb0EEENS1_21CollectiveEpilogueFwdINS6_IJSA_SC_SB_EEES9_NS_10bfloat16_tESG_Li384ELb1ELb1ELb1ELb1EEENS1_36VarlenDynamicPersistentTileSchedulerILi192ELi128ELi384ELi128ELb1ELb1ELb1ELb1ELb1ELb1EEEEEEEEEvNT_6ParamsE --------------------------
	.section	.text._ZN7cutlass13device_kernelIN5flash11enable_sm90INS1_16FlashAttnFwdSm90INS1_25CollectiveMainloopFwdSm90ILi2EN4cute5tupleIJNS5_1CILi1EEES8_S8_EEENS6_IJNS7_ILi192EEENS7_ILi128EEENS7_ILi96EEEEEELi96ENS_12float_e4m3_tEfNS_4arch4Sm90ELb1ELb0ELb1ELb1ELb1ELb1ELb0ELb1ELb1ELb1ELb1ELb0EEENS1_21CollectiveEpilogueFwdINS6_IJSA_SC_SB_EEES9_NS_10bfloat16_tESG_Li384ELb1ELb1ELb1ELb1EEENS1_36VarlenDynamicPersistentTileSchedulerILi192ELi128ELi384ELi128ELb1ELb1ELb1ELb1ELb1ELb1EEEEEEEEEvNT_6ParamsE,"ax",@progbits
	.align	128
.text._ZN7cutlass13device_kernelIN5flash11enable_sm90INS1_16FlashAttnFwdSm90INS1_25CollectiveMainloopFwdSm90ILi2EN4cute5tupleIJNS5_1CILi1EEES8_S8_EEENS6_IJNS7_ILi192EEENS7_ILi128EEENS7_ILi96EEEEEELi96ENS_12float_e4m3_tEfNS_4arch4Sm90ELb1ELb0ELb1ELb1ELb1ELb1ELb0ELb1ELb1ELb1ELb1ELb0EEENS1_21CollectiveEpilogueFwdINS6_IJSA_SC_SB_EEES9_NS_10bfloat16_tESG_Li384ELb1ELb1ELb1ELb1EEENS1_36VarlenDynamicPersistentTileSchedulerILi192ELi128ELi384ELi128ELb1ELb1ELb1ELb1ELb1ELb1EEEEEEEEEvNT_6ParamsE:
        .type           _ZN7cutlass13device_kernelIN5flash11enable_sm90INS1_16FlashAttnFwdSm90INS1_25CollectiveMainloopFwdSm90ILi2EN4cute5tupleIJNS5_1CILi1EEES8_S8_EEENS6_IJNS7_ILi192EEENS7_ILi128EEENS7_ILi96EEEEEELi96ENS_12float_e4m3_tEfNS_4arch4Sm90ELb1ELb0ELb1ELb1ELb1ELb1ELb0ELb1ELb1ELb1ELb1ELb0EEENS1_21CollectiveEpilogueFwdINS6_IJSA_SC_SB_EEES9_NS_10bfloat16_tESG_Li384ELb1ELb1ELb1ELb1EEENS1_36VarlenDynamicPersistentTileSchedulerILi192ELi128ELi384ELi128ELb1ELb1ELb1ELb1ELb1ELb1EEEEEEEEEvNT_6ParamsE,@function
        .size           _ZN7cutlass13device_kernelIN5flash11enable_sm90INS1_16FlashAttnFwdSm90INS1_25CollectiveMainloopFwdSm90ILi2EN4cute5tupleIJNS5_1CILi1EEES8_S8_EEENS6_IJNS7_ILi192EEENS7_ILi128EEENS7_ILi96EEEEEELi96ENS_12float_e4m3_tEfNS_4arch4Sm90ELb1ELb0ELb1ELb1ELb1ELb1ELb0ELb1ELb1ELb1ELb1ELb0EEENS1_21CollectiveEpilogueFwdINS6_IJSA_SC_SB_EEES9_NS_10bfloat16_tESG_Li384ELb1ELb1ELb1ELb1EEENS1_36VarlenDynamicPersistentTileSchedulerILi192ELi128ELi384ELi128ELb1ELb1ELb1ELb1ELb1ELb1EEEEEEEEEvNT_6ParamsE,(.L_x_2545 - _ZN7cutlass13device_kernelIN5flash11enable_sm90INS1_16FlashAttnFwdSm90INS1_25CollectiveMainloopFwdSm90ILi2EN4cute5tupleIJNS5_1CILi1EEES8_S8_EEENS6_IJNS7_ILi192EEENS7_ILi128EEENS7_ILi96EEEEEELi96ENS_12float_e4m3_tEfNS_4arch4Sm90ELb1ELb0ELb1ELb1ELb1ELb1ELb0ELb1ELb1ELb1ELb1ELb0EEENS1_21CollectiveEpilogueFwdINS6_IJSA_SC_SB_EEES9_NS_10bfloat16_tESG_Li384ELb1ELb1ELb1ELb1EEENS1_36VarlenDynamicPersistentTileSchedulerILi192ELi128ELi384ELi128ELb1ELb1ELb1ELb1ELb1ELb1EEEEEEEEEvNT_6ParamsE)
        .other          _ZN7cutlass13device_kernelIN5flash11enable_sm90INS1_16FlashAttnFwdSm90INS1_25CollectiveMainloopFwdSm90ILi2EN4cute5tupleIJNS5_1CILi1EEES8_S8_EEENS6_IJNS7_ILi192EEENS7_ILi128EEENS7_ILi96EEEEEELi96ENS_12float_e4m3_tEfNS_4arch4Sm90ELb1ELb0ELb1ELb1ELb1ELb1ELb0ELb1ELb1ELb1ELb1ELb0EEENS1_21CollectiveEpilogueFwdINS6_IJSA_SC_SB_EEES9_NS_10bfloat16_tESG_Li384ELb1ELb1ELb1ELb1EEENS1_36VarlenDynamicPersistentTileSchedulerILi192ELi128ELi384ELi128ELb1ELb1ELb1ELb1ELb1ELb1EEEEEEEEEvNT_6ParamsE,@"STO_CUDA_ENTRY STV_DEFAULT"
_ZN7cutlass13device_kernelIN5flash11enable_sm90INS1_16FlashAttnFwdSm90INS1_25CollectiveMainloopFwdSm90ILi2EN4cute5tupleIJNS5_1CILi1EEES8_S8_EEENS6_IJNS7_ILi192EEENS7_ILi128EEENS7_ILi96EEEEEELi96ENS_12float_e4m3_tEfNS_4arch4Sm90ELb1ELb0ELb1ELb1ELb1ELb1ELb0ELb1ELb1ELb1ELb1ELb0EEENS1_21CollectiveEpilogueFwdINS6_IJSA_SC_SB_EEES9_NS_10bfloat16_tESG_Li384ELb1ELb1ELb1ELb1EEENS1_36VarlenDynamicPersistentTileSchedulerILi192ELi128ELi384ELi128ELb1ELb1ELb1ELb1ELb1ELb1EEEEEEEEEvNT_6ParamsE:
        /* <DEDUP_REMOVED lines=18> */
.L_x_2118:
[----:B------:R-:W-:Y:S05]  /*0120*/  BSYNC B0 ;  /* 0x0000000000007941 */ /* 0x000fea0003800000 */
.L_x_2117:
        /* <DEDUP_REMOVED lines=41> */
.L_x_2119:
        /* <DEDUP_REMOVED lines=22> */
.L_x_2120:
        /* <DEDUP_REMOVED lines=18> */
.L_x_2121:
        /* <DEDUP_REMOVED lines=22> */
.L_x_2122:
        /* <DEDUP_REMOVED lines=23> */
.L_x_2123:
        /* <DEDUP_REMOVED lines=8> */
.L_x_2126:
        /* <DEDUP_REMOVED lines=19> */
[----:B------:R-:W-:Y:S02]  /*0ac0*/  IMAD.MOV.U32 R152, RZ, RZ, RZ ;  /* 0x000000ffff987224 */ /* 0x000fe400078e00ff */
[----:B------:R-:W-:Y:S02]  /*0ad0*/  IMAD.MOV.U32 R22, RZ, RZ, RZ ;  /* 0x000000ffff167224 */ /* 0x000fe400078e00ff */
[----:B0-----:R-:W-:-:S05]  /*0ae0*/  VIADD R21, R0, 0xffffff80 ;  /* 0xffffff8000157836 */ /* 0x001fca0000000000 */
[----:B------:R-:W-:Y:S02]  /*0af0*/  SHF.R.S32.HI R0, RZ, 0x1f, R21 ;  /* 0x0000001fff007819 */ /* 0x000fe40000011415 */
[-C--:B------:R-:W-:Y:S02]  /*0b00*/  LEA.HI R3, R21, R21.reuse, RZ, 0x1 ;  /* 0x0000001515037211 */ /* 0x080fe400078f08ff */
[CC--:B------:R-:W-:Y:S02]  /*0b10*/  LEA.HI R2, R0.reuse, R21.reuse, RZ, 0x5 ;  /* 0x0000001500027211 */ /* 0x0c0fe400078f28ff */
[----:B------:R-:W-:Y:S02]  /*0b20*/  LEA.HI R5, R0, R21, RZ, 0x4 ;  /* 0x0000001500057211 */ /* 0x000fe400078f20ff */
[----:B------:R-:W-:Y:S01]  /*0b30*/  SHF.R.S32.HI R157, RZ, 0x1, R3 ;  /* 0x00000001ff9d7819 */ /* 0x000fe20000011403 */
[----:B------:R-:W-:Y:S01]  /*0b40*/  IMAD.SHL.U32 R4, R2, 0x10, RZ ;  /* 0x0000001002047824 */ /* 0x000fe200078e00ff */
[----:B------:R-:W-:-:S02]  /*0b50*/  LOP3.LUT R2, R5, 0x7fffff0, RZ, 0xc0, !PT ;  /* 0x07fffff005027812 */ /* 0x000fc400078ec0ff */
[----:B------:R-:W-:Y:S02]  /*0b60*/  SHF.R.S32.HI R6, RZ, 0x1f, R3 ;  /* 0x0000001fff067819 */ /* 0x000fe40000011403 */
[----:B------:R-:W-:Y:S01]  /*0b70*/  LOP3.LUT R7, R4, 0xfffffe00, RZ, 0xc0, !PT ;  /* 0xfffffe0004077812 */ /* 0x000fe200078ec0ff */
[----:B------:R-:W-:Y:S01]  /*0b80*/  IMAD.IADD R4, R21, 0x1, -R2 ;  /* 0x0000000115047824 */ /* 0x000fe200078e0a02 */
[----:B------:R-:W-:Y:S02]  /*0b90*/  LEA.HI R2, R0, R21, RZ, 0x7 ;  /* 0x0000001500027211 */ /* 0x000fe400078f38ff */
[----:B------:R-:W-:Y:S01]  /*0ba0*/  LOP3.LUT R3, R3, 0xfffffffe, RZ, 0xc0, !PT ;  /* 0xfffffffe03037812 */ /* 0x000fe200078ec0ff */
[----:B------:R-:W-:Y:S01]  /*0bb0*/  IMAD R9, R4, 0x20, R7 ;  /* 0x0000002004097824 */ /* 0x000fe200078e0207 */
[----:B------:R-:W-:Y:S02]  /*0bc0*/  LOP3.LUT R7, R2, 0xffffff80, RZ, 0xc0, !PT ;  /* 0xffffff8002077812 */ /* 0x000fe400078ec0ff */
[----:B------:R-:W-:Y:S01]  /*0bd0*/  LEA.HI R6, R6, R157, RZ, 0x2 ;  /* 0x0000009d06067211 */ /* 0x000fe200078f10ff */
[C---:B------:R-:W-:Y:S01]  /*0be0*/  IMAD.IADD R16, R21.reuse, 0x1, -R3 ;  /* 0x0000000115107824 */ /* 0x040fe200078e0a03 */
[----:B------:R-:W-:Y:S01]  /*0bf0*/  LEA.HI R4, R0, R21, RZ, 0x3 ;  /* 0x0000001500047211 */ /* 0x000fe200078f18ff */
[----:B------:R-:W-:Y:S01]  /*0c00*/  IMAD.IADD R15, R21, 0x1, -R7 ;  /* 0x00000001150f7824 */ /* 0x000fe200078e0a07 */
[----:B------:R-:W-:Y:S01]  /*0c10*/  SHF.R.S32.HI R7, RZ, 0x4, R5 ;  /* 0x00000004ff077819 */ /* 0x000fe20000011405 */
[----:B------:R-:W-:Y:S01]  /*0c20*/  IMAD.SHL.U32 R154, R16, 0x8, RZ ;  /* 0x00000008109a7824 */ /* 0x000fe200078e00ff */
[----:B------:R-:W-:-:S02]  /*0c30*/  LOP3.LUT R6, R6, 0x7fffffc, RZ, 0xc0, !PT ;  /* 0x07fffffc06067812 */ /* 0x000fc400078ec0ff */
[----:B------:R-:W-:Y:S01]  /*0c40*/  LEA.HI R5, R5, R7, RZ, 0x1 ;  /* 0x0000000705057211 */ /* 0x000fe200078f08ff */
[----:B------:R-:W-:Y:S01]  /*0c50*/  VIADD R11, R154, 0x20 ;  /* 0x000000209a0b7836 */ /* 0x000fe20000000000 */
[----:B------:R-:W-:Y:S01]  /*0c60*/  SHF.R.S32.HI R8, RZ, 0x1f, R15 ;  /* 0x0000001fff087819 */ /* 0x000fe2000001140f */
[----:B------:R-:W-:Y:S01]  /*0c70*/  IMAD.IADD R6, R157, 0x1, -R6 ;  /* 0x000000019d067824 */ /* 0x000fe200078e0a06 */
[----:B------:R-:W-:Y:S02]  /*0c80*/  SHF.R.S32.HI R19, RZ, 0x7, R2 ;  /* 0x00000007ff137819 */ /* 0x000fe40000011402 */
[----:B------:R-:W-:Y:S01]  /*0c90*/  LOP3.LUT R2, R5, 0x1ffffffe, RZ, 0xc0, !PT ;  /* 0x1ffffffe05027812 */ /* 0x000fe200078ec0ff */
[C---:B------:R-:W-:Y:S01]  /*0ca0*/  IMAD R13, R7.reuse, 0x8, R6 ;  /* 0x00000008070d7824 */ /* 0x040fe200078e0206 */
[----:B------:R-:W-:Y:S01]  /*0cb0*/  LEA.HI R10, R8, R15, RZ, 0x2 ;  /* 0x0000000f080a7211 */ /* 0x000fe200078f10ff */
[----:B------:R0:W-:Y:S01]  /*0cc0*/  STL [R1+0x1c], R11 ;  /* 0x00001c0b01007387 */ /* 0x0001e20000100800 */
[----:B------:R-:W-:Y:S01]  /*0cd0*/  IADD3 R6, R154, R11, RZ ;  /* 0x0000000b9a067210 */ /* 0x000fe20007ffe0ff */
[----:B------:R-:W-:Y:S01]  /*0ce0*/  IMAD.IADD R2, R7, 0x1, -R2 ;  /* 0x0000000107027824 */ /* 0x000fe200078e0a02 */
[----:B------:R-:W-:Y:S01]  /*0cf0*/  SHF.R.S32.HI R4, RZ, 0x3, R4 ;  /* 0x00000003ff047819 */ /* 0x000fe20000011404 */
[----:B------:R-:W-:Y:S01]  /*0d00*/  IMAD.SHL.U32 R13, R13, 0x20, RZ ;  /* 0x000000200d0d7824 */ /* 0x000fe200078e00ff */
[--C-:B------:R-:W-:Y:S01]  /*0d10*/  SHF.R.S32.HI R5, RZ, 0x2, R10.reuse ;  /* 0x00000002ff057819 */ /* 0x100fe2000001140a */
[----:B------:R-:W-:Y:S01]  /*0d20*/  IMAD.HI R3, R19, 0x55555556, RZ ;  /* 0x5555555613037827 */ /* 0x000fe200078e02ff */
[----:B------:R-:W-:-:S02]  /*0d30*/  SHF.R.S32.HI R12, RZ, 0x1f, R10 ;  /* 0x0000001fff0c7819 */ /* 0x000fc4000001140a */
[----:B------:R-:W-:Y:S01]  /*0d40*/  SHF.R.S32.HI R7, RZ, 0x1f, R6 ;  /* 0x0000001fff077819 */ /* 0x000fe20000011406 */
[----:B------:R-:W-:Y:S01]  /*0d50*/  IMAD.SHL.U32 R4, R4, 0x80, RZ ;  /* 0x0000008004047824 */ /* 0x000fe200078e00ff */
[----:B------:R-:W-:Y:S02]  /*0d60*/  LEA.HI R12, R12, R5, RZ, 0x3 ;  /* 0x000000050c0c7211 */ /* 0x000fe400078f18ff */
[CC--:B0-----:R-:W-:Y:S02]  /*0d70*/  LEA.HI R11, R7.reuse, R6.reuse, RZ, 0x4 ;  /* 0x00000006070b7211 */ /* 0x0c1fe400078f20ff */
[----:B------:R-:W-:Y:S02]  /*0d80*/  LEA.HI R6, R7, R6, RZ, 0x5 ;  /* 0x0000000607067211 */ /* 0x000fe400078f28ff */
[----:B------:R-:W-:Y:S02]  /*0d90*/  LOP3.LUT R20, R4, 0x80, RZ, 0xc0, !PT ;  /* 0x0000008004147812 */ /* 0x000fe400078ec0ff */
[----:B------:R-:W-:-:S02]  /*0da0*/  LOP3.LUT R12, R12, 0xfffffff8, RZ, 0xc0, !PT ;  /* 0xfffffff80c0c7812 */ /* 0x000fc400078ec0ff */
[----:B------:R-:W-:Y:S01]  /*0db0*/  LEA.HI R8, R8, R15, RZ, 0x5 ;  /* 0x0000000f08087211 */ /* 0x000fe200078f28ff */
[----:B------:R-:W-:Y:S01]  /*0dc0*/  STL [R1+0x10], R20 ;  /* 0x0000101401007387 */ /* 0x000fe20000100800 */
[----:B------:R-:W-:Y:S01]  /*0dd0*/  SHF.R.S32.HI R6, RZ, 0x5, R6 ;  /* 0x00000005ff067819 */ /* 0x000fe20000011406 */
[----:B------:R-:W-:Y:S01]  /*0de0*/  IMAD.IADD R5, R5, 0x1, -R12 ;  /* 0x0000000105057824 */ /* 0x000fe200078e0a0c */
[----:B------:R-:W-:Y:S01]  /*0df0*/  SHF.R.U32.HI R14, RZ, 0x3, R20 ;  /* 0x00000003ff0e7819 */ /* 0x000fe20000011614 */
[----:B------:R-:W-:Y:S01]  /*0e00*/  STL [R1+0x20], R13 ;  /* 0x0000200d01007387 */ /* 0x000fe20000100800 */
[----:B------:R-:W-:Y:S01]  /*0e10*/  LOP3.LUT R4, R20, 0x10, R11, 0xf8, !PT ;  /* 0x0000001014047812 */ /* 0x000fe200078ef80b */
[----:B------:R-:W-:Y:S01]  /*0e20*/  IMAD R7, R6, 0x1800, R13 ;  /* 0x0000180006077824 */ /* 0x000fe200078e020d */
[----:B------:R-:W-:Y:S01]  /*0e30*/  SHF.R.S32.HI R8, RZ, 0x5, R8 ;  /* 0x00000005ff087819 */ /* 0x000fe20000011408 */
[----:B------:R-:W-:Y:S01]  /*0e40*/  STL [R1+0x94], R14 ;  /* 0x0000940e01007387 */ /* 0x000fe20000100800 */
[----:B------:R-:W-:-:S02]  /*0e50*/  LOP3.LUT R4, R4, R14, RZ, 0x3c, !PT ;  /* 0x0000000e04047212 */ /* 0x000fc400078e3cff */
[----:B------:R-:W-:Y:S01]  /*0e60*/  LEA.HI R0, R0, R21, RZ, 0x2 ;  /* 0x0000001500007211 */ /* 0x000fe200078f10ff */
[----:B------:R-:W-:Y:S01]  /*0e70*/  IMAD R8, R8, 0x10, R5 ;  /* 0x0000001008087824 */ /* 0x000fe200078e0205 */
[----:B------:R-:W-:Y:S01]  /*0e80*/  LEA.HI R3, R3, R3, RZ, 0x1 ;  /* 0x0000000303037211 */ /* 0x000fe200078f08ff */
[----:B------:R-:W-:Y:S01]  /*0e90*/  IMAD R5, R2, 0x8, R9 ;  /* 0x0000000802057824 */ /* 0x000fe200078e0209 */
[----:B------:R-:W-:Y:S02]  /*0ea0*/  IADD3 R2, R18, R7, R4 ;  /* 0x0000000712027210 */ /* 0x000fe40007ffe004 */
[----:B------:R-:W-:Y:S01]  /*0eb0*/  SHF.L.U32 R16, R16, 0x4, RZ ;  /* 0x0000000410107819 */ /* 0x000fe200000006ff */
[----:B------:R-:W-:Y:S01]  /*0ec0*/  IMAD R3, R3, -0x3, R19 ;  /* 0xfffffffd03037824 */ /* 0x000fe200078e0213 */
[----:B------:R0:W-:Y:S01]  /*0ed0*/  STL [R1+0x9c], R5 ;  /* 0x00009c0501007387 */ /* 0x0001e20000100800 */
[----:B------:R-:W-:Y:S01]  /*0ee0*/  LOP3.LUT R10, R10, 0x7ffffffc, RZ, 0xc0, !PT ;  /* 0x7ffffffc0a0a7812 */ /* 0x000fe200078ec0ff */
[----:B------:R-:W-:-:S02]  /*0ef0*/  IMAD.MOV.U32 R19, RZ, RZ, RZ ;  /* 0x000000ffff137224 */ /* 0x000fc400078e00ff */
[----:B------:R1:W-:Y:S01]  /*0f00*/  STL [R1+0x90], R2 ;  /* 0x0000900201007387 */ /* 0x0003e20000100800 */
[----:B------:R-:W-:Y:S02]  /*0f10*/  IMAD R3, R3, 0x40, R8 ;  /* 0x0000004003037824 */ /* 0x000fe400078e0208 */
[----:B------:R-:W-:Y:S02]  /*0f20*/  VIADD R153, R16, 0x40 ;  /* 0x0000004010997836 */ /* 0x000fe40000000000 */
[----:B------:R-:W-:Y:S01]  /*0f30*/  IMAD.IADD R10, R15, 0x1, -R10 ;  /* 0x000000010f0a7824 */ /* 0x000fe200078e0a0a */
[----:B------:R-:W-:Y:S01]  /*0f40*/  STL [R1+0x98], R3 ;  /* 0x0000980301007387 */ /* 0x000fe20000100800 */
[----:B0-----:R-:W-:Y:S01]  /*0f50*/  VIADD R5, R154, 0x10 ;  /* 0x000000109a057836 */ /* 0x001fe20000000000 */
[----:B------:R-:W-:Y:S02]  /*0f60*/  SHF.R.S32.HI R7, RZ, 0x1f, R153 ;  /* 0x0000001fff077819 */ /* 0x000fe40000011499 */
[----:B-1----:R-:W-:Y:S01]  /*0f70*/  LOP3.LUT R2, R0, 0xfffffffc, RZ, 0xc0, !PT ;  /* 0xfffffffc00027812 */ /* 0x002fe200078ec0ff */
[----:B------:R-:W-:Y:S04]  /*0f80*/  STL [R1+0x5c], RZ ;  /* 0x00005cff01007387 */ /* 0x000fe80000100800 */
[----:B------:R-:W-:Y:S01]  /*0f90*/  IMAD.IADD R6, R21, 0x1, -R2 ;  /* 0x0000000115067824 */ /* 0x000fe200078e0a02 */
[----:B------:R-:W-:-:S03]  /*0fa0*/  SHF.R.S32.HI R2, RZ, 0x2, R0 ;  /* 0x00000002ff027819 */ /* 0x000fc60000011400 */
[C---:B------:R-:W-:Y:S01]  /*0fb0*/  IMAD.SHL.U32 R4, R6.reuse, 0x8, RZ ;  /* 0x0000000806047824 */ /* 0x040fe200078e00ff */
[----:B------:R-:W-:-:S04]  /*0fc0*/  LEA.HI R0, R6, R6, RZ, 0x1 ;  /* 0x0000000606007211 */ /* 0x000fc800078f08ff */
[----:B------:R-:W-:Y:S01]  /*0fd0*/  LOP3.LUT R2, R0, 0x1ffffffe, RZ, 0xc0, !PT ;  /* 0x1ffffffe00027812 */ /* 0x000fe200078ec0ff */
[----:B------:R-:W-:Y:S01]  /*0fe0*/  STL [R1+0x4c], R4 ;  /* 0x00004c0401007387 */ /* 0x000fe20000100800 */
[----:B------:R-:W-:-:S03]  /*0ff0*/  LOP3.LUT R0, R20, 0x10, R16, 0xf8, !PT ;  /* 0x0000001014007812 */ /* 0x000fc600078ef810 */
[----:B------:R0:W-:Y:S01]  /*1000*/  STL [R1+0x18], R5 ;  /* 0x0000180501007387 */ /* 0x0001e20000100800 */
[----:B------:R-:W-:Y:S01]  /*1010*/  LOP3.LUT R0, R0, R14, RZ, 0x3c, !PT ;  /* 0x0000000e00007212 */ /* 0x000fe200078e3cff */
[----:B------:R-:W-:Y:S02]  /*1020*/  IMAD.IADD R2, R6, 0x1, -R2 ;  /* 0x0000000106027824 */ /* 0x000fe400078e0a02 */
[----:B------:R1:W-:Y:S01]  /*1030*/  STL [R1+0x14], R7 ;  /* 0x0000140701007387 */ /* 0x0003e20000100800 */
[C---:B0-----:R-:W-:Y:S02]  /*1040*/  VIADD R5, R4.reuse, 0x20 ;  /* 0x0000002004057836 */ /* 0x041fe40000000000 */
[----:B------:R-:W-:Y:S02]  /*1050*/  VIADD R4, R4, 0x40 ;  /* 0x0000004004047836 */ /* 0x000fe40000000000 */
[----:B-1----:R-:W-:Y:S01]  /*1060*/  IMAD.SHL.U32 R7, R10, 0x2, RZ ;  /* 0x000000020a077824 */ /* 0x002fe200078e00ff */
[----:B------:R0:W-:Y:S01]  /*1070*/  STL [R1+0x64], R5 ;  /* 0x0000640501007387 */ /* 0x0001e20000100800 */
[----:B------:R-:W-:-:S03]  /*1080*/  SHF.R.S32.HI R6, RZ, 0x1f, R5 ;  /* 0x0000001fff067819 */ /* 0x000fc60000011405 */
[----:B------:R1:W-:Y:S04]  /*1090*/  STL [R1+0x6c], R4 ;  /* 0x00006c0401007387 */ /* 0x0003e80000100800 */
[----:B------:R2:W-:Y:S01]  /*10a0*/  STL [R1+0xa4], R6 ;  /* 0x0000a40601007387 */ /* 0x0005e20000100800 */
[----:B0-----:R-:W-:Y:S01]  /*10b0*/  SHF.R.S32.HI R5, RZ, 0x1f, R4 ;  /* 0x0000001fff057819 */ /* 0x001fe20000011404 */
[----:B-1----:R-:W-:Y:S01]  /*10c0*/  IMAD.IADD R4, R13, 0x1, R0 ;  /* 0x000000010d047824 */ /* 0x002fe200078e0200 */
[----:B------:R-:W-:-:S03]  /*10d0*/  SHF.R.S32.HI R0, RZ, 0x4, R11 ;  /* 0x00000004ff007819 */ /* 0x000fc6000001140b */
[----:B------:R0:W-:Y:S01]  /*10e0*/  STL [R1+0xa0], R5 ;  /* 0x0000a00501007387 */ /* 0x0001e20000100800 */
[----:B--2---:R-:W-:-:S03]  /*10f0*/  VIADD R6, R7, 0x40 ;  /* 0x0000004007067836 */ /* 0x004fc60000000000 */
[----:B------:R-:W-:Y:S04]  /*1100*/  STL [R1+0x30], R7 ;  /* 0x0000300701007387 */ /* 0x000fe80000100800 */
[----:B------:R1:W-:Y:S01]  /*1110*/  STL [R1+0x3c], R4 ;  /* 0x00003c0401007387 */ /* 0x0003e20000100800 */
[----:B0-----:R-:W-:-:S03]  /*1120*/  VIADD R5, R7, 0x48 ;  /* 0x0000004807057836 */ /* 0x001fc60000000000 */
[----:B------:R0:W-:Y:S04]  /*1130*/  STL [R1+0xc], R0 ;  /* 0x00000c0001007387 */ /* 0x0001e80000100800 */
[----:B------:R2:W-:Y:S01]  /*1140*/  STL [R1+0x7c], R6 ;  /* 0x00007c0601007387 */ /* 0x0005e20000100800 */
[----:B-1----:R-:W-:-:S03]  /*1150*/  VIADD R4, R7, 0x50 ;  /* 0x0000005007047836 */ /* 0x002fc60000000000 */
[----:B------:R1:W-:Y:S01]  /*1160*/  STL [R1+0x78], R5 ;  /* 0x0000780501007387 */ /* 0x0003e20000100800 */
[----:B0-----:R-:W-:Y:S02]  /*1170*/  IADD3 R0, R7, 0x58, RZ ;  /* 0x0000005807007810 */ /* 0x001fe40007ffe0ff */
[----:B------:R-:W-:Y:S02]  /*1180*/  SHF.R.S32.HI R7, RZ, 0x1f, R6 ;  /* 0x0000001fff077819 */ /* 0x000fe40000011406 */
[----:B--2---:R-:W-:-:S03]  /*1190*/  SHF.R.S32.HI R6, RZ, 0x1f, R5 ;  /* 0x0000001fff067819 */ /* 0x004fc60000011405 */
[----:B------:R-:W-:Y:S01]  /*11a0*/  STL [R1+0x8c], R7 ;  /* 0x00008c0701007387 */ /* 0x000fe20000100800 */
[----:B-1----:R-:W-:-:S03]  /*11b0*/  SHF.R.S32.HI R5, RZ, 0x1f, R4 ;  /* 0x0000001fff057819 */ /* 0x002fc60000011404 */
[----:B------:R0:W-:Y:S04]  /*11c0*/  STL [R1+0x74], R4 ;  /* 0x0000740401007387 */ /* 0x0001e80000100800 */
[----:B------:R-:W-:Y:S04]  /*11d0*/  STL [R1+0x88], R6 ;  /* 0x0000880601007387 */ /* 0x000fe80000100800 */
[----:B------:R1:W-:Y:S01]  /*11e0*/  STL [R1+0x70], R0 ;  /* 0x0000700001007387 */ /* 0x0003e20000100800 */
[----:B0-----:R-:W-:-:S03]  /*11f0*/  SHF.R.S32.HI R4, RZ, 0x1f, R0 ;  /* 0x0000001fff047819 */ /* 0x001fc60000011400 */
[----:B------:R0:W-:Y:S01]  /*1200*/  STL [R1+0x84], R5 ;  /* 0x0000840501007387 */ /* 0x0001e20000100800 */
[----:B-1----:R-:W-:-:S05]  /*1210*/  IMAD R0, R2, 0x8, R3 ;  /* 0x0000000802007824 */ /* 0x002fca00078e0203 */
[----:B------:R0:W-:Y:S04]  /*1220*/  STL [R1+0x40], R0 ;  /* 0x0000400001007387 */ /* 0x0001e80000100800 */
[----:B------:R0:W-:Y:S02]  /*1230*/  STL [R1+0x80], R4 ;  /* 0x0000800401007387 */ /* 0x0001e40000100800 */
.L_x_2269:
[----:B012-4-:R-:W1:Y:S01]  /*1240*/  LDC.64 R2, c[0x0][0xc88] ;  /* 0x00032200ff027b82 */ /* 0x017e620000000a00 */
[----:B------:R-:W-:Y:S01]  /*1250*/  ULDC.64 UR4, c[0x0][0xa28] ;  /* 0x00028a0000047ab9 */ /* 0x000fe20000000a00 */
[----:B------:R-:W-:Y:S01]  /*1260*/  ULDC.64 UR8, c[0x0][0xa18] ;  /* 0x0002860000087ab9 */ /* 0x000fe20000000a00 */
[----:B------:R-:W-:Y:S01]  /*1270*/  ULDC.64 UR6, c[0x0][0xa08] ;  /* 0x0002820000067ab9 */ /* 0x000fe20000000a00 */
[----:B-1----:R-:W-:-:S05]  /*1280*/  IMAD.WIDE R2, R27, 0x4, R2 ;  /* 0x000000041b027825 */ /* 0x002fca00078e0202 */
[----:B------:R-:W0:Y:S01]  /*1290*/  LDG.E R28, desc[UR42][R2.64] ;  /* 0x0000002a021c7981 */ /* 0x000e22000c1e1900 */
        /* <DEDUP_REMOVED lines=8> */
[----:B0-----:R-:W-:Y:S01]  /*1320*/  SHF.R.S32.HI R0, RZ, 0x1f, R28 ;  /* 0x0000001fff007819 */ /* 0x001fe2000001141c */
[C---:B------:R-:W-:Y:S02]  /*1330*/  IMAD.SHL.U32 R31, R28.reuse, 0x4, RZ ;  /* 0x000000041c1f7824 */ /* 0x040fe400078e00ff */
[C---:B------:R-:W-:Y:S01]  /*1340*/  @P2 LEA R2, P3, R28.reuse, UR4, 0x2 ;  /* 0x000000041c022c11 */ /* 0x040fe2000f8610ff */
[----:B------:R-:W-:Y:S01]  /*1350*/  STL [R1+0x44], R28 ;  /* 0x0000441c01007387 */ /* 0x000fe20000100800 */
[C-C-:B------:R-:W-:Y:S02]  /*1360*/  SHF.L.U64.HI R30, R28.reuse, 0x2, R0.reuse ;  /* 0x000000021c1e7819 */ /* 0x140fe40000010200 */
[----:B------:R-:W-:Y:S01]  /*1370*/  @P2 LEA.HI.X R3, R28, UR5, R0, 0x2, P3 ;  /* 0x000000051c032c11 */ /* 0x000fe200098f1400 */
[----:B------:R-:W-:Y:S01]  /*1380*/  ULDC UR4, c[0x0][0x288] ;  /* 0x0000a20000047ab9 */ /* 0x000fe20000000800 */
[----:B------:R0:W-:Y:S01]  /*1390*/  STL [R1+0x60], R0 ;  /* 0x0000600001007387 */ /* 0x0001e20000100800 */
[----:B------:R-:W-:-:S03]  /*13a0*/  IADD3 R6, P4, R31, UR6, RZ ;  /* 0x000000061f067c10 */ /* 0x000fc6000ff9e0ff */
[----:B-----5:R1:W5:Y:S01]  /*13b0*/  @P2 LDG.E R8, desc[UR42][R2.64] ;  /* 0x0000002a02082981 */ /* 0x020362000c1e1900 */
[----:B------:R-:W-:Y:S02]  /*13c0*/  @P1 IADD3 R4, P2, R31, UR8, RZ ;  /* 0x000000081f041c10 */ /* 0x000fe4000ff5e0ff */
[C---:B------:R-:W-:Y:S01]  /*13d0*/  IADD3.X R7, R30.reuse, UR7, RZ, P4, !PT ;  /* 0x000000071e077c10 */ /* 0x040fe2000a7fe4ff */
[----:B------:R-:W-:Y:S01]  /*13e0*/  STL [R1+0x54], R31 ;  /* 0x0000541f01007387 */ /* 0x000fe20000100800 */
[----:B------:R-:W-:Y:S01]  /*13f0*/  @P1 IADD3.X R5, R30, UR9, RZ, P2, !PT ;  /* 0x000000091e051c10 */ /* 0x000fe200097fe4ff */
[----:B0-----:R-:W-:Y:S01]  /*1400*/  IMAD.U32 R0, RZ, RZ, UR4 ;  /* 0x00000004ff007e24 */ /* 0x001fe2000f8e00ff */
[----:B------:R-:W-:Y:S01]  /*1410*/  ULDC.64 UR4, c[0x0][0x418] ;  /* 0x0001060000047ab9 */ /* 0x000fe20000000a00 */
[----:B------:R0:W5:Y:S01]  /*1420*/  @P0 LDG.E R66, desc[UR42][R6.64] ;  /* 0x0000002a06420981 */ /* 0x000162000c1e1900 */
[----:B------:R-:W-:-:S03]  /*1430*/  ULDC.64 UR8, c[0x0][0xa20] ;  /* 0x0002880000087ab9 */ /* 0x000fc60000000a00 */
[----:B------:R-:W2:Y:S01]  /*1440*/  @P1 LDG.E R0, desc[UR42][R4.64] ;  /* 0x0000002a04001981 */ /* 0x000ea2000c1e1900 */
[----:B------:R-:W-:Y:S01]  /*1450*/  UISETP.NE.U32.AND UP0, UPT, UR4, URZ, UPT ;  /* 0x0000003f0400728c */ /* 0x000fe2000bf05070 */
[----:B-1----:R-:W-:Y:S02]  /*1460*/  LOP3.LUT R2, R26, 0xff000000, RZ, 0xc0, !PT ;  /* 0xff0000001a027812 */ /* 0x002fe400078ec0ff */
[----:B------:R-:W-:Y:S01]  /*1470*/  ULDC UR4, c[0x0][0x424] ;  /* 0x0001090000047ab9 */ /* 0x000fe20000000800 */
[----:B------:R-:W-:Y:S01]  /*1480*/  UISETP.NE.AND.EX UP0, UPT, UR5, URZ, UPT, UP0 ;  /* 0x0000003f0500728c */ /* 0x000fe2000bf05300 */
[----:B------:R-:W-:Y:S01]  /*1490*/  ISETP.NE.U32.AND P2, PT, RZ, UR8, PT ;  /* 0x00000008ff007c0c */ /* 0x000fe2000bf45070 */
[----:B------:R-:W-:Y:S01]  /*14a0*/  STL [R1+0x58], R30 ;  /* 0x0000581e01007387 */ /* 0x000fe20000100800 */
[----:B------:R-:W-:Y:S01]  /*14b0*/  ULDC UR5, c[0x0][0x2f0] ;  /* 0x0000bc0000057ab9 */ /* 0x000fe20000000800 */
[----:B------:R-:W-:Y:S01]  /*14c0*/  USEL UR4, UR4, 0x1, UP0 ;  /* 0x0000000104047887 */ /* 0x000fe20008000000 */
[----:B------:R-:W-:-:S02]  /*14d0*/  SHF.R.U32.HI R3, RZ, 0x8, R2 ;  /* 0x00000008ff037819 */ /* 0x000fc40000011602 */
[----:B------:R-:W-:Y:S01]  /*14e0*/  ISETP.NE.AND.EX P2, PT, RZ, UR9, PT, P2 ;  /* 0x00000009ff007c0c */ /* 0x000fe2000bf45320 */
[----:B------:R-:W-:-:S03]  /*14f0*/  UIMAD UR4, UR4, UR5, URZ ;  /* 0x00000005040472a4 */ /* 0x000fc6000f8e023f */
[----:B------:R-:W-:Y:S01]  /*1500*/  ULDC UR5, c[0x0][0x348] ;  /* 0x0000d20000057ab9 */ /* 0x000fe20000000800 */
[C---:B------:R-:W-:Y:S01]  /*1510*/  LOP3.LUT R23, R26.reuse, 0xffff, RZ, 0xc0, !PT ;  /* 0x0000ffff1a177812 */ /* 0x040fe200078ec0ff */
[----:B--2---:R1:W-:Y:S01]  /*1520*/  STL [R1+0x2c], R0 ;  /* 0x00002c0001007387 */ /* 0x0043e20000100800 */
[----:B------:R-:W-:Y:S01]  /*1530*/  IMAD.MOV.U32 R11, RZ, RZ, R0 ;  /* 0x000000ffff0b7224 */ /* 0x000fe200078e0000 */
[----:B-1----:R-:W-:-:S04]  /*1540*/  LOP3.LUT R0, R26, 0xff0000, RZ, 0xc0, !PT ;  /* 0x00ff00001a007812 */ /* 0x002fc800078ec0ff */
[----:B------:R-:W-:Y:S01]  /*1550*/  LEA.HI R10, R0, R3, RZ, 0x10 ;  /* 0x00000003000a7211 */ /* 0x000fe200078f80ff */
[----:B0-----:R-:W-:Y:S06]  /*1560*/  @P1 BRA `(.L_x_2128) ;  /* 0x0000000000281947 */ /* 0x001fec0003800000 */
        /* <DEDUP_REMOVED lines=8> */
[----:B--2---:R-:W-:-:S05]  /*15f0*/  IMAD.IADD R11, R5, 0x1, -R0 ;  /* 0x00000001050b7824 */ /* 0x004fca00078e0a00 */
[----:B------:R0:W-:Y:S02]  /*1600*/  STL [R1+0x2c], R11 ;  /* 0x00002c0b01007387 */ /* 0x0001e40000100800 */
.L_x_2128:
[----:B------:R-:W-:Y:S02]  /*1610*/  IMAD.U32 R41, RZ, RZ, UR5 ;  /* 0x00000005ff297e24 */ /* 0x000fe4000f8e00ff */
[----:B------:R-:W-:Y:S01]  /*1620*/  IMAD.U32 R29, RZ, RZ, UR4 ;  /* 0x00000004ff1d7e24 */ /* 0x000fe2000f8e00ff */
[----:B------:R-:W-:Y:S06]  /*1630*/  @!P2 BRA `(.L_x_2129) ;  /* 0x000000000010a947 */ /* 0x000fec0003800000 */
[----:B------:R-:W-:-:S04]  /*1640*/  IADD3 R2, P0, R31, UR8, RZ ;  /* 0x000000081f027c10 */ /* 0x000fc8000ff1e0ff */
[----:B------:R-:W-:-:S05]  /*1650*/  IADD3.X R3, R30, UR9, RZ, P0, !PT ;  /* 0x000000091e037c10 */ /* 0x000fca00087fe4ff */
[----:B------:R1:W5:Y:S01]  /*1660*/  LDG.E R29, desc[UR42][R2.64] ;  /* 0x0000002a021d7981 */ /* 0x000362000c1e1900 */
[----:B------:R-:W-:Y:S05]  /*1670*/  BRA `(.L_x_2130) ;  /* 0x0000000000107947 */ /* 0x000fea0003800000 */
.L_x_2129:
[----:B------:R-:W-:Y:S05]  /*1680*/  @!P0 BRA `(.L_x_2130) ;  /* 0x00000000000c8947 */ /* 0x000fea0003800000 */
[----:B------:R-:W2:Y:S04]  /*1690*/  LDG.E R0, desc[UR42][R6.64] ;  /* 0x0000002a06007981 */ /* 0x000ea8000c1e1900 */
[----:B------:R-:W2:Y:S02]  /*16a0*/  LDG.E R29, desc[UR42][R6.64+0x4] ;  /* 0x0000042a061d7981 */ /* 0x000ea4000c1e1900 */
[----:B--2---:R-:W-:-:S07]  /*16b0*/  IMAD.IADD R29, R29, 0x1, -R0 ;  /* 0x000000011d1d7824 */ /* 0x004fce00078e0a00 */
.L_x_2130:
[----:B------:R-:W-:Y:S01]  /*16c0*/  ULDC.64 UR4, c[0x0][0xa10] ;  /* 0x0002840000047ab9 */ /* 0x000fe20000000a00 */
[----:B------:R-:W2:Y:S01]  /*16d0*/  LDC R6, c[0x0][0x448] ;  /* 0x00011200ff067b82 */ /* 0x000ea20000000800 */
[----:B------:R-:W-:-:S04]  /*16e0*/  ISETP.NE.U32.AND P0, PT, RZ, UR4, PT ;  /* 0x00000004ff007c0c */ /* 0x000fc8000bf05070 */
[----:B------:R-:W-:Y:S01]  /*16f0*/  ISETP.NE.AND.EX P0, PT, RZ, UR5, PT, P0 ;  /* 0x00000005ff007c0c */ /* 0x000fe2000bf05300 */
[----:B------:R-:W-:-:S12]  /*1700*/  ULDC.64 UR4, c[0x0][0xa30] ;  /* 0x00028c0000047ab9 */ /* 0x000fd80000000a00 */
[----:B-1----:R-:W1:Y:S02]  /*1710*/  @P0 LDC.64 R2, c[0x0][0xa10] ;  /* 0x00028400ff020b82 */ /* 0x002e640000000a00 */
[----:B-1----:R-:W-:-:S05]  /*1720*/  @P0 IMAD.WIDE R2, R28, 0x4, R2 ;  /* 0x000000041c020825 */ /* 0x002fca00078e0202 */
[----:B------:R-:W3:Y:S04]  /*1730*/  @P0 LDG.E R0, desc[UR42][R2.64] ;  /* 0x0000002a02000981 */ /* 0x000ee8000c1e1900 */
[----:B------:R1:W3:Y:S01]  /*1740*/  @P0 LDG.E R7, desc[UR42][R2.64+0x4] ;  /* 0x0000042a02070981 */ /* 0x0002e2000c1e1900 */
[----:B------:R-:W-:Y:S01]  /*1750*/  ISETP.NE.U32.AND P1, PT, RZ, UR4, PT ;  /* 0x00000004ff007c0c */ /* 0x000fe2000bf25070 */
[----:B-----5:R-:W-:-:S03]  /*1760*/  IMAD.MOV.U32 R24, RZ, RZ, R29 ;  /* 0x000000ffff187224 */ /* 0x020fc600078e001d */
[----:B------:R-:W-:-:S13]  /*1770*/  ISETP.NE.AND.EX P1, PT, RZ, UR5, PT, P1 ;  /* 0x00000005ff007c0c */ /* 0x000fda000bf25310 */
[----:B------:R-:W-:-:S04]  /*1780*/  @P1 IADD3 R4, P2, R31, UR4, RZ ;  /* 0x000000041f041c10 */ /* 0x000fc8000ff5e0ff */
[----:B------:R-:W-:-:S05]  /*1790*/  @P1 IADD3.X R5, R30, UR5, RZ, P2, !PT ;  /* 0x000000051e051c10 */ /* 0x000fca00097fe4ff */
[----:B------:R4:W5:Y:S01]  /*17a0*/  @P1 LDG.E R24, desc[UR42][R4.64] ;  /* 0x0000002a04181981 */ /* 0x000962000c1e1900 */
[----:B--2---:R-:W-:Y:S01]  /*17b0*/  ISETP.NE.AND P1, PT, R6, 0x1, PT ;  /* 0x000000010600780c */ /* 0x004fe20003f25270 */
[----:B------:R-:W-:Y:S01]  /*17c0*/  IMAD R12, R25, 0xc0, RZ ;  /* 0x000000c0190c7824 */ /* 0x000fe200078e02ff */
[----:B------:R-:W-:Y:S01]  /*17d0*/  BSSY B0, `(.L_x_2131) ;  /* 0x000003a000007945 */ /* 0x000fe20003800000 */
[----:B------:R-:W-:Y:S02]  /*17e0*/  IMAD.IADD R8, R29, 0x1, -R8 ;  /* 0x000000011d087824 */ /* 0x000fe400078e0a08 */
[----:B-1----:R-:W-:Y:S01]  /*17f0*/  VIADD R2, R12, 0xbf ;  /* 0x000000bf0c027836 */ /* 0x002fe20000000000 */
[----:B------:R1:W-:Y:S07]  /*1800*/  STL [R1+0x28], R12 ;  /* 0x0000280c01007387 */ /* 0x0003ee0000100800 */
[----:B------:R-:W2:Y:S01]  /*1810*/  @P1 LDC R9, c[0x0][0x44c] ;  /* 0x00011300ff091b82 */ /* 0x000ea20000000800 */
[----:B-1----:R-:W-:-:S07]  /*1820*/  LOP3.LUT R12, R10, 0xff, RZ, 0xc0, !PT ;  /* 0x000000ff0a0c7812 */ /* 0x002fce00078ec0ff */
[----:B------:R-:W1:Y:S01]  /*1830*/  @P1 LDC R3, c[0x0][0x450] ;  /* 0x00011400ff031b82 */ /* 0x000e620000000800 */
[----:B---3--:R-:W-:Y:S01]  /*1840*/  @P0 IADD3 R41, -R0, R7, RZ ;  /* 0x0000000700290210 */ /* 0x008fe20007ffe1ff */
[----:B--2---:R-:W-:-:S04]  /*1850*/  @P1 IMAD.HI.U32 R0, R2, R9, RZ ;  /* 0x0000000902001227 */ /* 0x004fc800078e00ff */
[----:B----4-:R-:W-:Y:S01]  /*1860*/  IMAD.IADD R4, R8, 0x1, R41 ;  /* 0x0000000108047824 */ /* 0x010fe200078e0229 */
[----:B-1----:R-:W-:-:S03]  /*1870*/  @P1 SHF.R.U32.HI R2, RZ, R3, R0 ;  /* 0x00000003ff021219 */ /* 0x002fc60000011600 */
[C---:B------:R-:W-:Y:S01]  /*1880*/  VIADD R0, R4.reuse, 0x7f ;  /* 0x0000007f04007836 */ /* 0x040fe20000000000 */
[----:B------:R-:W-:Y:S01]  /*1890*/  IADD3 R40, R4, 0x80, -R11 ;  /* 0x0000008004287810 */ /* 0x000fe20007ffe80b */
[----:B------:R1:W-:Y:S03]  /*18a0*/  STL [R1+0x34], R4 ;  /* 0x0000340401007387 */ /* 0x0003e60000100800 */
[----:B------:R-:W-:Y:S01]  /*18b0*/  SHF.R.S32.HI R3, RZ, 0x1f, R0 ;  /* 0x0000001fff037819 */ /* 0x000fe20000011400 */
[----:B------:R-:W-:Y:S01]  /*18c0*/  IMAD.IADD R2, R40, 0x1, R2 ;  /* 0x0000000128027824 */ /* 0x000fe200078e0202 */
[----:B------:R2:W-:Y:S02]  /*18d0*/  STL [R1+0x68], R12 ;  /* 0x0000680c01007387 */ /* 0x0005e40000100800 */
[----:B------:R-:W-:Y:S02]  /*18e0*/  LEA.HI R3, R3, R0, RZ, 0x7 ;  /* 0x0000000003037211 */ /* 0x000fe400078f38ff */
[----:B------:R-:W-:-:S02]  /*18f0*/  SHF.R.S32.HI R5, RZ, 0x1f, R2 ;  /* 0x0000001fff057819 */ /* 0x000fc40000011402 */
[----:B-1----:R-:W-:Y:S02]  /*1900*/  SHF.R.U32.HI R4, RZ, 0x10, R10 ;  /* 0x00000010ff047819 */ /* 0x002fe4000001160a */
[----:B------:R-:W-:Y:S02]  /*1910*/  LEA.HI R5, R5, R2, RZ, 0x7 ;  /* 0x0000000205057211 */ /* 0x000fe400078f38ff */
[----:B------:R-:W-:Y:S01]  /*1920*/  SHF.R.S32.HI R27, RZ, 0x7, R3 ;  /* 0x00000007ff1b7819 */ /* 0x000fe20000011403 */
[----:B------:R2:W-:Y:S01]  /*1930*/  STL [R1+0x50], R4 ;  /* 0x0000500401007387 */ /* 0x0005e20000100800 */
[----:B------:R-:W-:-:S04]  /*1940*/  SHF.R.S32.HI R0, RZ, 0x7, R5 ;  /* 0x00000007ff007819 */ /* 0x000fc80000011405 */
[----:B------:R-:W-:Y:S01]  /*1950*/  VIMNMX R6, R27, R0, PT ;  /* 0x000000001b067248 */ /* 0x000fe20003fe0100 */
[----:B------:R-:W-:-:S03]  /*1960*/  IMAD.MOV.U32 R0, RZ, RZ, RZ ;  /* 0x000000ffff007224 */ /* 0x000fc600078e00ff */
[----:B------:R-:W-:-:S13]  /*1970*/  ISETP.GE.AND P0, PT, R6, 0x1, PT ;  /* 0x000000010600780c */ /* 0x000fda0003f06270 */
[----:B--2---:R-:W-:Y:S05]  /*1980*/  @!P0 BRA `(.L_x_2132) ;  /* 0x0000000000788947 */ /* 0x004fea0003800000 */
[----:B------:R-:W-:Y:S01]  /*1990*/  ISETP.NE.AND P0, PT, R4, RZ, PT ;  /* 0x000000ff0400720c */ /* 0x000fe20003f05270 */
[----:B------:R-:W-:-:S03]  /*19a0*/  ULDC UR4, c[0x0][0x9f0] ;  /* 0x00027c0000047ab9 */ /* 0x000fc60000000800 */
[----:B------:R-:W-:-:S04]  /*19b0*/  SEL R9, R4, UR4, P0 ;  /* 0x0000000404097c07 */ /* 0x000fc80008000000 */
[-C--:B------:R-:W-:Y:S02]  /*19c0*/  IABS R5, R9.reuse ;  /* 0x0000000900057213 */ /* 0x080fe40000000000 */
[----:B------:R-:W-:Y:S02]  /*19d0*/  IADD3 R0, R9, -0x1, R6 ;  /* 0xffffffff09007810 */ /* 0x000fe40007ffe006 */
[----:B------:R-:W1:Y:S01]  /*19e0*/  I2F.RP R4, R5 ;  /* 0x0000000500047306 */ /* 0x000e620000209400 */
[----:B0-----:R-:W-:-:S05]  /*19f0*/  IABS R11, R9 ;  /* 0x00000009000b7213 */ /* 0x001fca0000000000 */
[----:B------:R-:W-:Y:S02]  /*1a00*/  IMAD.MOV R11, RZ, RZ, -R11 ;  /* 0x000000ffff0b7224 */ /* 0x000fe400078e0a0b */
[----:B-1----:R-:W0:Y:S02]  /*1a10*/  MUFU.RCP R4, R4 ;  /* 0x0000000400047308 */ /* 0x002e240000001000 */
[----:B0-----:R-:W-:Y:S01]  /*1a20*/  VIADD R2, R4, 0xffffffe ;  /* 0x0ffffffe04027836 */ /* 0x001fe20000000000 */
[----:B------:R-:W-:Y:S02]  /*1a30*/  IABS R4, R0 ;  /* 0x0000000000047213 */ /* 0x000fe40000000000 */
[----:B------:R-:W-:-:S03]  /*1a40*/  LOP3.LUT R0, R0, R9, RZ, 0x3c, !PT ;  /* 0x0000000900007212 */ /* 0x000fc600078e3cff */
[----:B------:R0:W1:Y:S01]  /*1a50*/  F2I.FTZ.U32.TRUNC.NTZ R3, R2 ;  /* 0x0000000200037305 */ /* 0x000062000021f000 */
[----:B------:R-:W-:Y:S01]  /*1a60*/  ISETP.GE.AND P2, PT, R0, RZ, PT ;  /* 0x000000ff0000720c */ /* 0x000fe20003f46270 */
[----:B0-----:R-:W-:Y:S02]  /*1a70*/  IMAD.MOV.U32 R2, RZ, RZ, RZ ;  /* 0x000000ffff027224 */ /* 0x001fe400078e00ff */
[----:B-1----:R-:W-:-:S04]  /*1a80*/  IMAD.MOV R10, RZ, RZ, -R3 ;  /* 0x000000ffff0a7224 */ /* 0x002fc800078e0a03 */
[----:B------:R-:W-:-:S04]  /*1a90*/  IMAD R7, R10, R5, RZ ;  /* 0x000000050a077224 */ /* 0x000fc800078e02ff */
[----:B------:R-:W-:-:S04]  /*1aa0*/  IMAD.HI.U32 R3, R3, R7, R2 ;  /* 0x0000000703037227 */ /* 0x000fc800078e0002 */
        /* <DEDUP_REMOVED lines=12> */
.L_x_2132:
[----:B------:R-:W-:Y:S05]  /*1b70*/  BSYNC B0 ;  /* 0x0000000000007941 */ /* 0x000fea0003800000 */
.L_x_2131:
[----:B------:R-:W-:-:S05]  /*1b80*/  IMAD R3, R12, R0, RZ ;  /* 0x000000000c037224 */ /* 0x000fca00078e02ff */
        /* <DEDUP_REMOVED lines=23> */
[----:B------:R1:W2:Y:S01]  /*1d00*/  LDC.64 R14, c[0x4][R0] ;  /* 0x01000000000e7b82 */ /* 0x0002a20000000a00 */
[----:B------:R-:W-:Y:S01]  /*1d10*/  IMAD.U32 R5, RZ, RZ, UR5 ;  /* 0x00000005ff057e24 */ /* 0x000fe2000f8e00ff */
[----:B------:R-:W-:Y:S01]  /*1d20*/  ULDC.64 UR4, c[0x4][0xa0] ;  /* 0x0100280000047ab9 */ /* 0x000fe20000000a00 */
[----:B------:R-:W-:Y:S01]  /*1d30*/  IMAD.U32 R10, RZ, RZ, UR6 ;  /* 0x00000006ff0a7e24 */ /* 0x000fe2000f8e00ff */
[----:B0-----:R-:W-:Y:S01]  /*1d40*/  MOV R11, UR7 ;  /* 0x00000007000b7c02 */ /* 0x001fe20008000f00 */
[----:B------:R-:W-:Y:S02]  /*1d50*/  IMAD.U32 R6, RZ, RZ, UR4 ;  /* 0x00000004ff067e24 */ /* 0x000fe4000f8e00ff */
[----:B------:R-:W-:-:S02]  /*1d60*/  IMAD.U32 R7, RZ, RZ, UR5 ;  /* 0x00000005ff077e24 */ /* 0x000fc4000f8e00ff */
[----:B------:R-:W-:Y:S02]  /*1d70*/  IMAD.MOV.U32 R8, RZ, RZ, 0x70 ;  /* 0x00000070ff087424 */ /* 0x000fe400078e00ff */
[----:B------:R-:W-:Y:S02]  /*1d80*/  IMAD.MOV.U32 R12, RZ, RZ, 0x1 ;  /* 0x00000001ff0c7424 */ /* 0x000fe400078e00ff */
[----:B-1----:R-:W-:-:S07]  /*1d90*/  IMAD.MOV.U32 R13, RZ, RZ, RZ ;  /* 0x000000ffff0d7224 */ /* 0x002fce00078e00ff */
[----:B------:R-:W-:-:S07]  /*1da0*/  LEPC R20, `(.L_x_2135) ;  /* 0x000000001014794e */ /* 0x000fce0000000000 */
[----:B--2--5:R-:W-:Y:S05]  /*1db0*/  CALL.ABS.NOINC R14 ;  /* 0x000000000e007343 */ /* 0x024fea0003c00000 */
.L_x_2135:
[----:B------:R-:W-:Y:S05]  /*1dc0*/  BSYNC B6 ;  /* 0x0000000000067941 */ /* 0x000fea0003800000 */
.L_x_2134:
        /* <DEDUP_REMOVED lines=12> */
[----:B------:R-:W-:Y:S01]  /*1e90*/  MOV R13, RZ ;  /* 0x000000ff000d7202 */ /* 0x000fe20000000f00 */
[----:B------:R-:W-:Y:S02]  /*1ea0*/  IMAD.U32 R6, RZ, RZ, UR4 ;  /* 0x00000004ff067e24 */ /* 0x000fe4000f8e00ff */
[----:B------:R-:W-:-:S02]  /*1eb0*/  IMAD.U32 R7, RZ, RZ, UR5 ;  /* 0x00000005ff077e24 */ /* 0x000fc4000f8e00ff */
[----:B0-----:R-:W-:Y:S02]  /*1ec0*/  IMAD.U32 R11, RZ, RZ, UR7 ;  /* 0x00000007ff0b7e24 */ /* 0x001fe4000f8e00ff */
[----:B------:R-:W-:Y:S02]  /*1ed0*/  IMAD.MOV.U32 R8, RZ, RZ, 0x70 ;  /* 0x00000070ff087424 */ /* 0x000fe400078e00ff */
[----:B-1----:R-:W-:-:S07]  /*1ee0*/  IMAD.MOV.U32 R12, RZ, RZ, 0x1 ;  /* 0x00000001ff0c7424 */ /* 0x002fce00078e00ff */
[----:B------:R-:W-:-:S07]  /*1ef0*/  LEPC R20, `(.L_x_2137) ;  /* 0x000000001014794e */ /* 0x000fce0000000000 */
[----:B--2--5:R-:W-:Y:S05]  /*1f00*/  CALL.ABS.NOINC R14 ;  /* 0x000000000e007343 */ /* 0x024fea0003c00000 */
.L_x_2137:
[----:B------:R-:W-:Y:S05]  /*1f10*/  BSYNC B6 ;  /* 0x0000000000067941 */ /* 0x000fea0003800000 */
.L_x_2136:
[----:B0-----:R-:W2:Y:S01]  /*1f20*/  LDL R11, [R1+0x10] ;  /* 0x00001000010b7983 */ /* 0x001ea20000100800 */
[----:B------:R-:W-:Y:S01]  /*1f30*/  ULDC.64 UR4, c[0x0][0x9f8] ;  /* 0x00027e0000047ab9 */ /* 0x000fe20000000a00 */
[----:B------:R-:W-:Y:S01]  /*1f40*/  IMAD.MOV.U32 R68, RZ, RZ, R28 ;  /* 0x000000ffff447224 */ /* 0x000fe200078e001c */
[----:B------:R-:W-:Y:S01]  /*1f50*/  ISETP.NE.U32.AND P0, PT, RZ, UR4, PT ;  /* 0x00000004ff007c0c */ /* 0x000fe2000bf05070 */
[----:B------:R-:W3:Y:S01]  /*1f60*/  LDL R8, [R1+0x94] ;  /* 0x0000940001087983 */ /* 0x000ee20000100800 */
[----:B------:R-:W0:Y:S02]  /*1f70*/  LDC.64 R60, c[0x0][0x3f8] ;  /* 0x0000fe00ff3c7b82 */ /* 0x000e240000000a00 */
[----:B------:R-:W-:Y:S01]  /*1f80*/  ISETP.NE.AND.EX P0, PT, RZ, UR5, PT, P0 ;  /* 0x00000005ff007c0c */ /* 0x000fe2000bf05300 */
[----:B------:R-:W4:Y:S05]  /*1f90*/  LDL R10, [R1+0x20] ;  /* 0x00002000010a7983 */ /* 0x000f2a0000100800 */
[----:B------:R-:W1:Y:S07]  /*1fa0*/  LDC R55, c[0x0][0x3f4] ;  /* 0x0000fd00ff377b82 */ /* 0x000e6e0000000800 */
[----:B------:R-:W-:Y:S01]  /*1fb0*/  @P0 IADD3 R4, P1, R31, UR4, RZ ;  /* 0x000000041f040c10 */ /* 0x000fe2000ff3e0ff */
[----:B------:R-:W1:Y:S01]  /*1fc0*/  LDC.64 R58, c[0x0][0x408] ;  /* 0x00010200ff3a7b82 */ /* 0x000e620000000a00 */
[----:B------:R-:W-:Y:S01]  /*1fd0*/  VIADD R67, R16, 0x20 ;  /* 0x0000002010437836 */ /* 0x000fe20000000000 */
[----:B------:R-:W-:Y:S01]  /*1fe0*/  ULDC UR4, c[0x0][0x2f4] ;  /* 0x0000bd0000047ab9 */ /* 0x000fe20000000800 */
        /* <DEDUP_REMOVED lines=12> */
[----:B------:R-:W-:Y:S01]  /*20b0*/  ISETP.GE.AND P2, PT, R67, R55, PT ;  /* 0x000000374300720c */ /* 0x000fe20003f46270 */
[----:B------:R-:W-:Y:S01]  /*20c0*/  IMAD R6, R3, R58, RZ ;  /* 0x0000003a03067224 */ /* 0x000fe200078e02ff */
[----:B------:R-:W-:Y:S01]  /*20d0*/  LOP3.LUT R0, R5, 0x2, R0, 0xe2, !PT ;  /* 0x0000000205007812 */ /* 0x000fe200078ee200 */
[----:B------:R-:W-:Y:S01]  /*20e0*/  IMAD R5, R157, R61, R4 ;  /* 0x0000003d9d057224 */ /* 0x000fe200078e0204 */
[----:B------:R-:W-:Y:S01]  /*20f0*/  SEL R3, R55, RZ, P3 ;  /* 0x000000ff37037207 */ /* 0x000fe20001800000 */
[----:B------:R-:W-:Y:S01]  /*2100*/  IMAD.WIDE.U32 R46, R157, R60, R154 ;  /* 0x0000003c9d2e7225 */ /* 0x000fe200078e009a */
[----:B------:R-:W-:-:S03]  /*2110*/  SEL R4, R55, RZ, P2 ;  /* 0x000000ff37047207 */ /* 0x000fc60001000000 */
        /* <DEDUP_REMOVED lines=12> */
[----:B------:R-:W-:Y:S02]  /*21e0*/  IMAD.SHL.U32 R4, R3, 0x80, RZ ;  /* 0x0000008003047824 */ /* 0x000fe400078e00ff */
[----:B------:R-:W-:-:S03]  /*21f0*/  IMAD.SHL.U32 R6, R5, 0x80, RZ ;  /* 0x0000008005067824 */ /* 0x000fc600078e00ff */
[----:B------:R-:W-:Y:S02]  /*2200*/  LOP3.LUT R4, R4, 0xfffff000, RZ, 0xc0, !PT ;  /* 0xfffff00004047812 */ /* 0x000fe400078ec0ff */
[----:B------:R-:W-:Y:S01]  /*2210*/  LOP3.LUT R6, R6, 0xfffff000, RZ, 0xc0, !PT ;  /* 0xfffff00006067812 */ /* 0x000fe200078ec0ff */
[----:B------:R-:W0:Y:S01]  /*2220*/  S2R R28, SR_TID.X ;  /* 0x00000000001c7919 */ /* 0x000e220000002100 */
[----:B-----5:R-:W-:Y:S01]  /*2230*/  SHF.R.S32.HI R7, RZ, 0x1f, R24 ;  /* 0x0000001fff077819 */ /* 0x020fe20000011418 */
[----:B------:R-:W-:-:S04]  /*2240*/  IMAD.WIDE.U32 R42, R157, R58, R154 ;  /* 0x0000003a9d2a7225 */ /* 0x000fc800078e009a */
[----:B------:R-:W-:-:S04]  /*2250*/  IMAD.WIDE.U32 R20, R157, R58, R16 ;  /* 0x0000003a9d147225 */ /* 0x000fc800078e0010 */
[----:B------:R-:W-:Y:S02]  /*2260*/  IMAD.IADD R43, R43, 0x1, R9 ;  /* 0x000000012b2b7824 */ /* 0x000fe400078e0209 */
[----:B------:R-:W-:Y:S02]  /*2270*/  IMAD.IADD R21, R9, 0x1, R21 ;  /* 0x0000000109157824 */ /* 0x000fe400078e0215 */
[----:B------:R-:W-:Y:S01]  /*2280*/  IMAD.WIDE.U32 R46, R24, R60, R46 ;  /* 0x0000003c182e7225 */ /* 0x000fe200078e002e */
[----:B------:R-:W-:-:S03]  /*2290*/  LOP3.LUT R54, R0, 0x1, RZ, 0xc0, !PT ;  /* 0x0000000100367812 */ /* 0x000fc600078ec0ff */
[----:B------:R-:W-:Y:S01]  /*22a0*/  IMAD.WIDE.U32 R44, R24, R60, R44 ;  /* 0x0000003c182c7225 */ /* 0x000fe200078e002c */
[----:B------:R-:W-:-:S03]  /*22b0*/  LOP3.LUT R53, R0, 0x2, RZ, 0xc0, !PT ;  /* 0x0000000200357812 */ /* 0x000fc600078ec0ff */
[----:B------:R-:W-:-:S04]  /*22c0*/  IMAD.WIDE.U32 R42, R24, R58, R42 ;  /* 0x0000003a182a7225 */ /* 0x000fc800078e002a */
[----:B------:R-:W-:Y:S01]  /*22d0*/  IMAD.WIDE.U32 R20, R24, R58, R20 ;  /* 0x0000003a18147225 */ /* 0x000fe200078e0014 */
[----:B------:R-:W-:Y:S02]  /*22e0*/  ISETP.GE.AND P1, PT, R153, UR4, PT ;  /* 0x0000000499007c0c */ /* 0x000fe4000bf26270 */
[----:B------:R-:W-:Y:S01]  /*22f0*/  LOP3.LUT R48, R65, 0xfffffff0, RZ, 0xc0, !PT ;  /* 0xfffffff041307812 */ /* 0x000fe200078ec0ff */
[----:B------:R-:W-:Y:S02]  /*2300*/  IMAD.IADD R66, R66, 0x1, R29 ;  /* 0x0000000142427824 */ /* 0x000fe400078e021d */
[----:B------:R-:W-:Y:S01]  /*2310*/  IMAD.SHL.U32 R55, R55, 0x2, RZ ;  /* 0x0000000237377824 */ /* 0x000fe200078e00ff */
[C---:B--2---:R-:W-:Y:S02]  /*2320*/  LOP3.LUT R3, R11.reuse, 0x10, R65, 0xf8, !PT ;  /* 0x000000100b037812 */ /* 0x044fe400078ef841 */
[----:B------:R-:W-:Y:S02]  /*2330*/  LOP3.LUT R5, R11, 0x10, R64, 0xf8, !PT ;  /* 0x000000100b057812 */ /* 0x000fe400078ef840 */
[----:B---3--:R-:W-:-:S02]  /*2340*/  LOP3.LUT R3, R3, R8, RZ, 0x3c, !PT ;  /* 0x0000000803037212 */ /* 0x008fc400078e3cff */
[----:B------:R-:W-:Y:S02]  /*2350*/  LOP3.LUT R5, R5, R8, RZ, 0x3c, !PT ;  /* 0x0000000805057212 */ /* 0x000fe400078e3cff */
[--C-:B----4-:R-:W-:Y:S02]  /*2360*/  IADD3 R63, R3, R4, R10.reuse ;  /* 0x00000004033f7210 */ /* 0x110fe40007ffe00a */
[----:B------:R-:W-:Y:S02]  /*2370*/  IADD3 R62, R5, R6, R10 ;  /* 0x00000006053e7210 */ /* 0x000fe40007ffe00a */
[----:B------:R-:W1:Y:S01]  /*2380*/  S2R R10, SR_TID.X ;  /* 0x00000000000a7919 */ /* 0x000e620000002100 */
[C---:B------:R-:W-:Y:S02]  /*2390*/  IMAD R8, R7.reuse, R60, RZ ;  /* 0x0000003c07087224 */ /* 0x040fe400078e02ff */
[----:B------:R-:W-:Y:S02]  /*23a0*/  IMAD R7, R7, R58, RZ ;  /* 0x0000003a07077224 */ /* 0x000fe400078e02ff */
[----:B------:R-:W-:-:S02]  /*23b0*/  IMAD R51, R24, R61, R8 ;  /* 0x0000003d18337224 */ /* 0x000fc400078e0208 */
[----:B------:R-:W-:Y:S01]  /*23c0*/  IMAD R7, R24, R59, R7 ;  /* 0x0000003b18077224 */ /* 0x000fe200078e0207 */
[----:B------:R-:W-:Y:S01]  /*23d0*/  SHF.L.U64.HI R61, R60, 0x7, R61 ;  /* 0x000000073c3d7819 */ /* 0x000fe2000001023d */
[----:B------:R-:W-:Y:S01]  /*23e0*/  IMAD.IADD R52, R47, 0x1, R51 ;  /* 0x000000012f347824 */ /* 0x000fe200078e0233 */
[C---:B------:R-:W-:Y:S01]  /*23f0*/  SHF.L.U64.HI R59, R58.reuse, 0x7, R59 ;  /* 0x000000073a3b7819 */ /* 0x040fe2000001023b */
[----:B------:R-:W-:Y:S01]  /*2400*/  IMAD.SHL.U32 R58, R58, 0x80, RZ ;  /* 0x000000803a3a7824 */ /* 0x000fe200078e00ff */
[----:B------:R-:W-:Y:S01]  /*2410*/  SHF.L.U32 R60, R60, 0x7, RZ ;  /* 0x000000073c3c7819 */ /* 0x000fe200000006ff */
[----:B------:R-:W-:Y:S01]  /*2420*/  IMAD.IADD R51, R51, 0x1, R45 ;  /* 0x0000000133337824 */ /* 0x000fe200078e022d */
[----:B------:R-:W-:Y:S01]  /*2430*/  LOP3.LUT R3, R64, 0xfffffff0, RZ, 0xc0, !PT ;  /* 0xfffffff040037812 */ /* 0x000fe200078ec0ff */
[----:B-1----:R-:W-:-:S05]  /*2440*/  VIADD R30, R10, 0xffffff80 ;  /* 0xffffff800a1e7836 */ /* 0x002fca0000000000 */
        /* <DEDUP_REMOVED lines=8> */
[----:B------:R-:W-:-:S07]  /*24d0*/  IMAD.IADD R49, R7, 0x1, R21 ;  /* 0x0000000107317824 */ /* 0x000fce00078e0215 */
.L_x_2180:
[----:B--2---:R-:W2:Y:S01]  /*24e0*/  LDL R12, [R1+0x3c] ;  /* 0x00003c00010c7983 */ /* 0x004ea20000100800 */
[----:B------:R-:W0:Y:S01]  /*24f0*/  LDC R78, c[0x0][0x430] ;  /* 0x00010c00ff4e7b82 */ /* 0x000e220000000800 */
[----:B------:R-:W-:Y:S02]  /*2500*/  VIADD R10, R2, 0xffffffff ;  /* 0xffffffff020a7836 */ /* 0x000fe40000000000 */
[----:B------:R-:W-:Y:S02]  /*2510*/  IMAD.MOV.U32 R79, RZ, RZ, RZ ;  /* 0x000000ffff4f7224 */ /* 0x000fe400078e00ff */
[----:B------:R-:W-:-:S03]  /*2520*/  IMAD R4, R10, 0x80, R57 ;  /* 0x000000800a047824 */ /* 0x000fc600078e0239 */
[----:B------:R-:W1:Y:S01]  /*2530*/  LDC R81, c[0x0][0x3f4] ;  /* 0x0000fd00ff517b82 */ /* 0x000e620000000800 */
[----:B------:R-:W-:Y:S01]  /*2540*/  IMAD.IADD R13, R66, 0x1, R4 ;  /* 0x00000001420d7824 */ /* 0x000fe200078e0204 */
[----:B------:R-:W-:-:S04]  /*2550*/  ISETP.GE.AND P0, PT, R4, R41, PT ;  /* 0x000000290400720c */ /* 0x000fc80003f06270 */
[----:B------:R-:W-:Y:S02]  /*2560*/  ISETP.GT.OR P0, PT, R57, 0x7f, P0 ;  /* 0x0000007f3900780c */ /* 0x000fe40000704670 */
[----:B------:R-:W-:Y:S02]  /*2570*/  MOV R8, R13 ;  /* 0x0000000d00087202 */ /* 0x000fe40000000f00 */
[----:B0-----:R-:W-:-:S09]  /*2580*/  ISETP.NE.AND P4, PT, R78, 0x1, PT ;  /* 0x000000014e00780c */ /* 0x001fd20003f85270 */
        /* <DEDUP_REMOVED lines=20> */
[----:B------:R-:W-:-:S02]  /*26d0*/  IMAD.MOV.U32 R2, RZ, RZ, R10 ;  /* 0x000000ffff027224 */ /* 0x000fc400078e000a */
[----:B--2---:R-:W-:-:S04]  /*26e0*/  IMAD R7, R19, 0x3000, R12 ;  /* 0x0000300013077824 */ /* 0x004fc800078e020c */
[----:B------:R-:W-:Y:S01]  /*26f0*/  IMAD.IADD R70, R18, 0x1, R7 ;  /* 0x0000000112467824 */ /* 0x000fe200078e0207 */
[----:B0-----:R-:W-:Y:S06]  /*2700*/  @!P0 BRA `(.L_x_2139) ;  /* 0x0000003c003c8947 */ /* 0x001fec0003800000 */
        /* <DEDUP_REMOVED lines=42> */
[----:B------:R-:W-:Y:S01]  /*29b0*/  ULDC.64 UR4, c[0x0][0x3e8] ;  /* 0x0000fa0000047ab9 */ /* 0x000fe20000000a00 */
[----:B------:R-:W-:Y:S02]  /*29c0*/  ULDC.64 UR6, c[0x0][0x400] ;  /* 0x0001000000067ab9 */ /* 0x000fe40000000a00 */
[----:B------:R-:W3:Y:S01]  /*29d0*/  LDL R38, [R1+0x1c] ;  /* 0x00001c0001267983 */ /* 0x000ee20000100800 */
[----:B------:R-:W-:Y:S02]  /*29e0*/  IADD3 R10, P0, P6, R46, UR4, R10 ;  /* 0x000000042e0a7c10 */ /* 0x000fe4000fe1e00a */
[----:B------:R-:W-:Y:S02]  /*29f0*/  CS2R R34, SRZ ;  /* 0x0000000000227805 */ /* 0x000fe4000001ff00 */
[----:B------:R-:W-:Y:S02]  /*2a00*/  CS2R R36, SRZ ;  /* 0x0000000000247805 */ /* 0x000fe4000001ff00 */
[----:B------:R-:W-:-:S02]  /*2a10*/  IADD3.X R11, R52, UR5, R14, P0, P6 ;  /* 0x00000005340b7c10 */ /* 0x000fc400087ec40e */
[----:B------:R-:W-:-:S04]  /*2a20*/  IADD3 R12, P0, P6, R42, UR6, R12 ;  /* 0x000000062a0c7c10 */ /* 0x000fc8000fe1e00c */
[----:B------:R-:W-:Y:S02]  /*2a30*/  IADD3.X R13, R50, UR7, R15, P0, P6 ;  /* 0x00000007320d7c10 */ /* 0x000fe400087ec40f */
[----:B------:R-:W-:Y:S02]  /*2a40*/  ISETP.GE.AND P6, PT, R154, R81, PT ;  /* 0x000000519a00720c */ /* 0x000fe40003fc6270 */
[----:B------:R-:W-:Y:S02]  /*2a50*/  CS2R R30, SRZ ;  /* 0x00000000001e7805 */ /* 0x000fe4000001ff00 */
[----:B------:R-:W-:Y:S02]  /*2a60*/  CS2R R8, SRZ ;  /* 0x0000000000087805 */ /* 0x000fe4000001ff00 */
[----:B------:R-:W-:Y:S02]  /*2a70*/  CS2R R32, SRZ ;  /* 0x0000000000207805 */ /* 0x000fe4000001ff00 */
[----:B------:R-:W-:-:S05]  /*2a80*/  CS2R R28, SRZ ;  /* 0x00000000001c7805 */ /* 0x000fca000001ff00 */
[----:B------:R0:W5:Y:S04]  /*2a90*/  @!P6 LDG.E.64 R34, desc[UR42][R10.64] ;  /* 0x0000002a0a22e981 */ /* 0x000168000c1e1b00 */
[----:B------:R0:W5:Y:S01]  /*2aa0*/  @!P6 LDG.E.64 R36, desc[UR42][R12.64] ;  /* 0x0000002a0c24e981 */ /* 0x000162000c1e1b00 */
[-C--:B--2---:R-:W-:Y:S02]  /*2ab0*/  ISETP.GE.AND P0, PT, R39, R81.reuse, PT ;  /* 0x000000512700720c */ /* 0x084fe40003f06270 */
[----:B---3--:R-:W-:-:S11]  /*2ac0*/  ISETP.GE.AND P6, PT, R38, R81, PT ;  /* 0x000000512600720c */ /* 0x008fd60003fc6270 */
[----:B------:R0:W5:Y:S04]  /*2ad0*/  @!P0 LDG.E.64 R30, desc[UR42][R10.64+0x10] ;  /* 0x0000102a0a1e8981 */ /* 0x000168000c1e1b00 */
[----:B------:R0:W5:Y:S04]  /*2ae0*/  @!P6 LDG.E.64 R8, desc[UR42][R10.64+0x20] ;  /* 0x0000202a0a08e981 */ /* 0x000168000c1e1b00 */
[----:B------:R0:W5:Y:S04]  /*2af0*/  @!P0 LDG.E.64 R32, desc[UR42][R12.64+0x10] ;  /* 0x0000102a0c208981 */ /* 0x000168000c1e1b00 */
[----:B------:R0:W5:Y:S02]  /*2b00*/  @!P6 LDG.E.64 R28, desc[UR42][R12.64+0x20] ;  /* 0x0000202a0c1ce981 */ /* 0x000164000c1e1b00 */
.L_x_2142:
[----:B------:R-:W-:Y:S05]  /*2b10*/  BSYNC B1 ;  /* 0x0000000000017941 */ /* 0x000fea0003800000 */
.L_x_2141:
[----:B------:R-:W-:Y:S01]  /*2b20*/  UISETP.NE.AND UP0, UPT, UR36, 0x3, UPT ;  /* 0x000000032400788c */ /* 0x000fe2000bf05270 */
[----:B-----5:R-:W-:Y:S01]  /*2b30*/  IMAD.MOV.U32 R38, RZ, RZ, R8 ;  /* 0x000000ffff267224 */ /* 0x020fe200078e0008 */
[----:B------:R-:W-:Y:S01]  /*2b40*/  MOV R73, R28 ;  /* 0x0000001c00497202 */ /* 0x000fe20000000f00 */
[----:B------:R-:W-:Y:S02]  /*2b50*/  IMAD.MOV.U32 R74, RZ, RZ, R30 ;  /* 0x000000ffff4a7224 */ /* 0x000fe400078e001e */
[----:B------:R-:W-:Y:S01]  /*2b60*/  IMAD.MOV.U32 R83, RZ, RZ, R34 ;  /* 0x000000ffff537224 */ /* 0x000fe200078e0022 */
[----:B------:R-:W-:Y:S01]  /*2b70*/  PLOP3.LUT P0, PT, PT, PT, UP0, 0x80, 0x0 ;  /* 0x000000000000781c */ /* 0x000fe20003f0f008 */
[----:B------:R-:W-:Y:S02]  /*2b80*/  IMAD.MOV.U32 R75, RZ, RZ, R32 ;  /* 0x000000ffff4b7224 */ /* 0x000fe400078e0020 */
[----:B------:R-:W-:-:S10]  /*2b90*/  IMAD.MOV.U32 R84, RZ, RZ, R36 ;  /* 0x000000ffff547224 */ /* 0x000fd400078e0024 */
[----:B------:R-:W-:Y:S05]  /*2ba0*/  @!P0 BRA `(.L_x_2143) ;  /* 0x0000000000048947 */ /* 0x000fea0003800000 */
[----:B------:R-:W-:Y:S01]  /*2bb0*/  BPT.TRAP 0x1 ;  /* 0x000000040000795c */ /* 0x000fe20000300000 */
.L_x_2143:
[----:B------:R-:W-:Y:S01]  /*2bc0*/  IMAD R69, R19, 0x8, R18 ;  /* 0x0000000813457824 */ /* 0x000fe200078e0212 */
[----:B------:R-:W-:Y:S01]  /*2bd0*/  SHF.L.U32 R80, R156, 0x1f, RZ ;  /* 0x0000001f9c507819 */ /* 0x000fe200000006ff */
[----:B------:R-:W-:Y:S03]  /*2be0*/  BSSY B1, `(.L_x_2144) ;  /* 0x0000003000017945 */ /* 0x000fe60003800000 */
[----:B------:R-:W1:Y:S02]  /*2bf0*/  SYNCS.PHASECHK.TRANS64.TRYWAIT P6, [R69+URZ+0x19c90], R80 ;  /* 0x019c9050450075a7 */ /* 0x000e6400080c017f */
[----:B-1----:R-:W-:Y:S05]  /*2c00*/  @!P6 BRA `(.L_x_2145) ;  /* 0x000001cc00dce947 */ /* 0x002fea0003800000 */
.L_x_2416:
[----:B------:R-:W-:Y:S05]  /*2c10*/  BSYNC B1 ;  /* 0x0000000000017941 */ /* 0x000fea0003800000 */
.L_x_2144:
[----:B------:R-:W-:-:S03]  /*2c20*/  UMOV UR4, 0xffffffff ;  /* 0xffffffff00047882 */ /* 0x000fc60000000000 */
[----:B------:R-:W-:Y:S05]  /*2c30*/  BRA.DIV UR4, `(.L_x_2146) ;  /* 0x000001ce04e47947 */ /* 0x000fea000b800000 */
[----:B------:R2:W3:Y:S04]  /*2c40*/  SHFL.IDX PT, R39, R82, RZ, 0x1e1f ;  /* 0x001e1fff52277589 */ /* 0x0004e800000e0000 */
[----:B------:R2:W4:Y:S02]  /*2c50*/  SHFL.IDX PT, R14, R72, RZ, 0x1e1f ;  /* 0x001e1fff480e7589 */ /* 0x00052400000e0000 */
.L_x_2420:
[----:B------:R-:W-:Y:S05]  /*2c60*/  @P5 BRA `(.L_x_2147) ;  /* 0x0000003800c05947 */ /* 0x000fea0003800000 */
[----:B------:R-:W-:Y:S01]  /*2c70*/  ISETP.NE.AND P5, PT, R54, RZ, PT ;  /* 0x000000ff3600720c */ /* 0x000fe20003fa5270 */
[----:B------:R-:W-:-:S12]  /*2c80*/  BSSY B1, `(.L_x_2148) ;  /* 0x0000071000017945 */ /* 0x000fd80003800000 */
[----:B------:R-:W-:Y:S05]  /*2c90*/  @!P5 BRA `(.L_x_2149) ;  /* 0x0000000400bcd947 */ /* 0x000fea0003800000 */
[----:B------:R1:W1:Y:S01]  /*2ca0*/  LDS.128 R4, [R70+0x13800] ;  /* 0x0138000046047984 */ /* 0x0002620000000c00 */
[----:B------:R-:W-:Y:S01]  /*2cb0*/  ISETP.GE.AND P6, PT, R154, R81, PT ;  /* 0x000000519a00720c */ /* 0x000fe20003fc6270 */
[----:B------:R-:W-:Y:S01]  /*2cc0*/  BSSY B2, `(.L_x_2150) ;  /* 0x000006b000027945 */ /* 0x000fe20003800000 */
[----:B0---4-:R-:W-:-:S05]  /*2cd0*/  IADD3 R10, P5, R16, R14, RZ ;  /* 0x0000000e100a7210 */ /* 0x011fca0007fbe0ff */
[----:B---3--:R-:W-:-:S06]  /*2ce0*/  IMAD.X R11, R39, 0x1, R17, P5 ;  /* 0x00000001270b7824 */ /* 0x008fcc00028e0611 */
        /* <DEDUP_REMOVED lines=55> */
[----:B------:R-:W-:Y:S01]  /*3060*/  F2FP.F16.E4M3.UNPACK_B R37, R7.H1 ;  /* 0x00000007ff25723e */ /* 0x000fe200030006ff */
[--C-:B------:R-:W-:Y:S02]  /*3070*/  HADD2.F32 R86, -RZ, R88.reuse.H1_H1 ;  /* 0x30000058ff567230 */ /* 0x100fe40000004100 */
[-C--:B------:R-:W-:Y:S01]  /*3080*/  FFMA.FTZ R15, R34, R83.reuse, -R85 ;  /* 0x00000053220f7223 */ /* 0x080fe20000010855 */
[----:B------:R-:W-:Y:S01]  /*3090*/  FFMA.FTZ R34, R35, R83, R84 ;  /* 0x0000005323227223 */ /* 0x000fe20000010054 */
[----:B------:R-:W-:Y:S01]  /*30a0*/  F2FP.SATFINITE.E4M3.F32.PACK_AB_MERGE_C R35, R89, R82, RZ ;  /* 0x000000525923723e */ /* 0x000fe200048070ff */
[--C-:B------:R-:W-:Y:S01]  /*30b0*/  HADD2.F32 R84, -RZ, R37.reuse.H0_H0 ;  /* 0x20000025ff547230 */ /* 0x100fe20000004100 */
[----:B------:R-:W-:Y:S01]  /*30c0*/  F2FP.F16.E4M3.UNPACK_B R82, R6.H1 ;  /* 0x00000006ff52723e */ /* 0x000fe200030006ff */
[----:B------:R-:W-:Y:S01]  /*30d0*/  HADD2.F32 R85, -RZ, R37.H1_H1 ;  /* 0x30000025ff557230 */ /* 0x000fe20000004100 */
[----:B------:R-:W-:Y:S01]  /*30e0*/  F2FP.F16.E4M3.UNPACK_B R37, R12.H1 ;  /* 0x0000000cff25723e */ /* 0x000fe200030006ff */
[----:B------:R-:W-:Y:S01]  /*30f0*/  HADD2.F32 R88, -RZ, R88.H0_H0 ;  /* 0x20000058ff587230 */ /* 0x000fe20000004100 */
        /* <DEDUP_REMOVED lines=11> */
[-C--:B------:R-:W-:Y:S01]  /*31b0*/  FMUL.FTZ R91, R83, R89.reuse ;  /* 0x00000059535b7220 */ /* 0x080fe20000410000 */
[----:B------:R-:W-:Y:S01]  /*31c0*/  F2FP.F16.E4M3.UNPACK_B R6, R6 ;  /* 0x00000006ff06723e */ /* 0x000fe200020006ff */
[C---:B------:R-:W-:Y:S01]  /*31d0*/  FMUL.FTZ R90, R82.reuse, R89 ;  /* 0x00000059525a7220 */ /* 0x040fe20000410000 */
[----:B------:R-:W-:Y:S01]  /*31e0*/  F2FP.F16.E4M3.UNPACK_B R84, R7 ;  /* 0x00000007ff54723e */ /* 0x000fe200020006ff */
[-C--:B------:R-:W-:Y:S01]  /*31f0*/  FFMA.FTZ R91, R82, R86.reuse, -R91 ;  /* 0x00000056525b7223 */ /* 0x080fe2000001085b */
[----:B------:R-:W-:Y:S01]  /*3200*/  FFMA.FTZ R7, R85, R87, R92 ;  /* 0x0000005755077223 */ /* 0x000fe2000001005c */
[----:B------:R-:W-:Y:S01]  /*3210*/  FFMA.FTZ R90, R83, R86, R90 ;  /* 0x00000056535a7223 */ /* 0x000fe2000001005a */
[----:B------:R-:W-:Y:S01]  /*3220*/  HADD2.F32 R82, -RZ, R6.H0_H0 ;  /* 0x20000006ff527230 */ /* 0x000fe20000004100 */
[----:B------:R-:W-:Y:S01]  /*3230*/  F2FP.SATFINITE.E4M3.F32.PACK_AB_MERGE_C R5, R5, R4, R35 ;  /* 0x000000040505723e */ /* 0x000fe20004807023 */
[----:B------:R-:W-:Y:S01]  /*3240*/  HADD2.F32 R83, -RZ, R84.H0_H0 ;  /* 0x20000054ff537230 */ /* 0x000fe20000004100 */
[----:B------:R-:W-:Y:S01]  /*3250*/  F2FP.SATFINITE.E4M3.F32.PACK_AB_MERGE_C R7, R7, R12, RZ ;  /* 0x0000000c0707723e */ /* 0x000fe200048070ff */
[----:B------:R-:W-:Y:S01]  /*3260*/  HADD2.F32 R6, -RZ, R6.H1_H1 ;  /* 0x30000006ff067230 */ /* 0x000fe20000004100 */
[----:B------:R-:W-:Y:S01]  /*3270*/  F2FP.SATFINITE.E4M3.F32.PACK_AB_MERGE_C R90, R90, R91, RZ ;  /* 0x0000005b5a5a723e */ /* 0x000fe200048070ff */
[----:B------:R-:W-:-:S02]  /*3280*/  HADD2.F32 R85, -RZ, R72.H0_H0 ;  /* 0x20000048ff557230 */ /* 0x000fc40000004100 */
[-C--:B------:R-:W-:Y:S01]  /*3290*/  FMUL.FTZ R89, R83, R88.reuse ;  /* 0x0000005853597220 */ /* 0x080fe20000410000 */
[----:B------:R-:W-:Y:S01]  /*32a0*/  HADD2.F32 R84, -RZ, R84.H1_H1 ;  /* 0x30000054ff547230 */ /* 0x000fe20000004100 */
[----:B------:R-:W-:Y:S01]  /*32b0*/  F2FP.SATFINITE.E4M3.F32.PACK_AB_MERGE_C R4, R34, R15, R36 ;  /* 0x0000000f2204723e */ /* 0x000fe20004807024 */
[----:B------:R-:W-:Y:S02]  /*32c0*/  HADD2.F32 R37, -RZ, R37.H0_H0 ;  /* 0x20000025ff257230 */ /* 0x000fe40000004100 */
[-C--:B------:R-:W-:Y:S01]  /*32d0*/  FMUL.FTZ R87, R6, R85.reuse ;  /* 0x0000005506577220 */ /* 0x080fe20000410000 */
[----:B------:R-:W-:Y:S02]  /*32e0*/  HADD2.F32 R13, -RZ, R13.H0_H0 ;  /* 0x2000000dff0d7230 */ /* 0x000fe40000004100 */
[----:B------:R-:W-:Y:S01]  /*32f0*/  FMUL.FTZ R72, R84, R88 ;  /* 0x0000005854487220 */ /* 0x000fe20000410000 */
[----:B------:R-:W-:Y:S01]  /*3300*/  FMUL.FTZ R85, R82, R85 ;  /* 0x0000005552557220 */ /* 0x000fe20000410000 */
[----:B------:R-:W-:-:S02]  /*3310*/  FFMA.FTZ R89, R84, R37, R89 ;  /* 0x0000002554597223 */ /* 0x000fc40000010059 */
[----:B------:R-:W-:Y:S01]  /*3320*/  FFMA.FTZ R72, R83, R37, -R72 ;  /* 0x0000002553487223 */ /* 0x000fe20000010848 */
[-C--:B------:R-:W-:Y:S01]  /*3330*/  FFMA.FTZ R87, R82, R13.reuse, -R87 ;  /* 0x0000000d52577223 */ /* 0x080fe20000010857 */
[----:B------:R-:W-:-:S03]  /*3340*/  FFMA.FTZ R6, R6, R13, R85 ;  /* 0x0000000d06067223 */ /* 0x000fc60000010055 */
[----:B------:R-:W-:Y:S02]  /*3350*/  F2FP.SATFINITE.E4M3.F32.PACK_AB_MERGE_C R7, R89, R72, R7 ;  /* 0x000000485907723e */ /* 0x000fe40004807007 */
[----:B------:R-:W-:-:S07]  /*3360*/  F2FP.SATFINITE.E4M3.F32.PACK_AB_MERGE_C R6, R6, R87, R90 ;  /* 0x000000570606723e */ /* 0x000fce000480705a */
.L_x_2151:
[----:B------:R-:W-:Y:S05]  /*3370*/  BSYNC B2 ;  /* 0x0000000000027941 */ /* 0x000fea0003800000 */
.L_x_2150:
[----:B-1----:R0:W-:Y:S02]  /*3380*/  ST.E.128 desc[UR42][R10.64], R4 ;  /* 0x000000040a007985 */ /* 0x0021e4000c101d2a */
.L_x_2149:
[----:B------:R-:W-:Y:S05]  /*3390*/  BSYNC B1 ;  /* 0x0000000000017941 */ /* 0x000fea0003800000 */
.L_x_2148:
        /* <DEDUP_REMOVED lines=12> */
[--C-:B------:R-:W-:Y:S02]  /*3460*/  SHF.R.U32.HI R13, RZ, 0x8, R31.reuse ;  /* 0x00000008ff0d7819 */ /* 0x100fe4000001161f */
        /* <DEDUP_REMOVED lines=102> */
.L_x_2155:
[----:B------:R-:W-:Y:S05]  /*3ad0*/  BSYNC B2 ;  /* 0x0000000000027941 */ /* 0x000fea0003800000 */
.L_x_2154:
[----:B--2---:R0:W-:Y:S02]  /*3ae0*/  ST.E.128 desc[UR42][R10.64], R4 ;  /* 0x000000040a007985 */ /* 0x0041e4000c101d2a */
.L_x_2153:
[----:B------:R-:W-:Y:S05]  /*3af0*/  BSYNC B1 ;  /* 0x0000000000017941 */ /* 0x000fea0003800000 */
.L_x_2152:
[----:B------:R-:W-:Y:S05]  /*3b00*/  @P1 BRA `(.L_x_2147) ;  /* 0x0000002c00181947 */ /* 0x000fea0003800000 */
[----:B0-----:R-:W5:Y:S04]  /*3b10*/  LDL R13, [R1+0x1c] ;  /* 0x00001c00010d7983 */ /* 0x001f680000100800 */
[----:B------:R-:W3:Y:S01]  /*3b20*/  LDL R12, [R1+0x14] ;  /* 0x00001400010c7983 */ /* 0x000ee20000100800 */
[----:B----4-:R-:W-:Y:S01]  /*3b30*/  IADD3 R10, P5, R153, R14, RZ ;  /* 0x0000000e990a7210 */ /* 0x010fe20007fbe0ff */
[----:B------:R-:W-:Y:S02]  /*3b40*/  BSSY B1, `(.L_x_2156) ;  /* 0x000006c000017945 */ /* 0x000fe40003800000 */
[----:B------:R0:W4:Y:S01]  /*3b50*/  LDS.128 R4, [R70+0x15800] ;  /* 0x0158000046047984 */ /* 0x0001220000000c00 */
[----:B-----5:R-:W-:Y:S01]  /*3b60*/  ISETP.GE.AND P6, PT, R13, R81, PT ;  /* 0x000000510d00720c */ /* 0x020fe20003fc6270 */
[----:B---3--:R-:W-:-:S12]  /*3b70*/  IMAD.X R11, R39, 0x1, R12, P5 ;  /* 0x00000001270b7824 */ /* 0x008fd800028e060c */
        /* <DEDUP_REMOVED lines=104> */
.L_x_2157:
[----:B------:R-:W-:Y:S05]  /*4200*/  BSYNC B1 ;  /* 0x0000000000017941 */ /* 0x000fea0003800000 */
.L_x_2156:
[----:B------:R0:W-:Y:S01]  /*4210*/  ST.E.128 desc[UR42][R10.64], R4 ;  /* 0x000000040a007985 */ /* 0x0001e2000c101d2a */
[----:B------:R-:W-:Y:S05]  /*4220*/  BRA `(.L_x_2147) ;  /* 0x0000002400507947 */ /* 0x000fea0003800000 */
.L_x_2140:
        /* <DEDUP_REMOVED lines=27> */
.L_x_2159:
[----:B------:R-:W-:Y:S05]  /*43e0*/  BSYNC B1 ;  /* 0x0000000000017941 */ /* 0x000fea0003800000 */
.L_x_2158:
[----:B------:R-:W-:Y:S01]  /*43f0*/  UISETP.NE.AND UP0, UPT, UR36, 0x3, UPT ;  /* 0x000000032400788c */ /* 0x000fe2000bf05270 */
[----:B-----5:R-:W-:Y:S01]  /*4400*/  IMAD.MOV.U32 R87, RZ, RZ, R6 ;  /* 0x000000ffff577224 */ /* 0x020fe200078e0006 */
[----:B------:R-:W-:Y:S01]  /*4410*/  MOV R85, R34 ;  /* 0x0000002200557202 */ /* 0x000fe20000000f00 */
[----:B------:R-:W-:Y:S02]  /*4420*/  IMAD.MOV.U32 R86, RZ, RZ, R4 ;  /* 0x000000ffff567224 */ /* 0x000fe400078e0004 */
[----:B------:R-:W-:Y:S01]  /*4430*/  IMAD.MOV.U32 R92, RZ, RZ, R30 ;  /* 0x000000ffff5c7224 */ /* 0x000fe200078e001e */
[----:B------:R-:W-:Y:S01]  /*4440*/  PLOP3.LUT P0, PT, PT, PT, UP0, 0x80, 0x0 ;  /* 0x000000000000781c */ /* 0x000fe20003f0f008 */
[----:B------:R-:W-:Y:S02]  /*4450*/  IMAD.MOV.U32 R89, RZ, RZ, R28 ;  /* 0x000000ffff597224 */ /* 0x000fe400078e001c */
[----:B------:R-:W-:Y:S02]  /*4460*/  IMAD.MOV.U32 R84, RZ, RZ, R32 ;  /* 0x000000ffff547224 */ /* 0x000fe400078e0020 */
[----:B------:R-:W-:-:S02]  /*4470*/  IMAD.MOV.U32 R91, RZ, RZ, R38 ;  /* 0x000000ffff5b7224 */ /* 0x000fc400078e0026 */
[----:B------:R-:W-:-:S06]  /*4480*/  IMAD.MOV.U32 R90, RZ, RZ, R36 ;  /* 0x000000ffff5a7224 */ /* 0x000fcc00078e0024 */
[----:B------:R-:W-:Y:S05]  /*4490*/  @!P0 BRA `(.L_x_2160) ;  /* 0x0000000000048947 */ /* 0x000fea0003800000 */
[----:B------:R-:W-:Y:S01]  /*44a0*/  BPT.TRAP 0x1 ;  /* 0x000000040000795c */ /* 0x000fe20000300000 */
.L_x_2160:
[----:B------:R-:W-:Y:S01]  /*44b0*/  IMAD R69, R19, 0x8, R18 ;  /* 0x0000000813457824 */ /* 0x000fe200078e0212 */
[----:B------:R-:W-:Y:S01]  /*44c0*/  SHF.L.U32 R80, R156, 0x1f, RZ ;  /* 0x0000001f9c507819 */ /* 0x000fe200000006ff */
[----:B------:R-:W-:Y:S03]  /*44d0*/  BSSY B1, `(.L_x_2161) ;  /* 0x0000003000017945 */ /* 0x000fe60003800000 */
[----:B------:R-:W1:Y:S02]  /*44e0*/  SYNCS.PHASECHK.TRANS64.TRYWAIT P6, [R69+URZ+0x19c90], R80 ;  /* 0x019c9050450075a7 */ /* 0x000e6400080c017f */
[----:B-1----:R-:W-:Y:S05]  /*44f0*/  @!P6 BRA `(.L_x_2162) ;  /* 0x000001b400fce947 */ /* 0x002fea0003800000 */
.L_x_2421:
[----:B------:R-:W-:Y:S05]  /*4500*/  BSYNC B1 ;  /* 0x0000000000017941 */ /* 0x000fea0003800000 */
.L_x_2161:
[----:B------:R-:W-:-:S03]  /*4510*/  UMOV UR4, 0xffffffff ;  /* 0xffffffff00047882 */ /* 0x000fc60000000000 */
[----:B------:R-:W-:Y:S05]  /*4520*/  BRA.DIV UR4, `(.L_x_2163) ;  /* 0x000001ba04047947 */ /* 0x000fea000b800000 */
[----:B------:R-:W2:Y:S04]  /*4530*/  SHFL.IDX PT, R82, R82, RZ, 0x1e1f ;  /* 0x001e1fff52527589 */ /* 0x000ea800000e0000 */
[----:B------:R3:W4:Y:S02]  /*4540*/  SHFL.IDX PT, R83, R72, RZ, 0x1e1f ;  /* 0x001e1fff48537589 */ /* 0x00072400000e0000 */
.L_x_2425:
        /* <DEDUP_REMOVED lines=37> */
[----:B------:R-:W-:Y:S01]  /*47a0*/  SHF.R.U32.HI R36, RZ, 0x10, R37 ;  /* 0x00000010ff247819 */ /* 0x000fe20000011625 */
[----:B------:R-:W-:Y:S01]  /*47b0*/  IMAD.SHL.U32 R30, R30, 0x100, RZ ;  /* 0x000001001e1e7824 */ /* 0x000fe200078e00ff */
[----:B------:R-:W-:Y:S01]  /*47c0*/  LOP3.LUT R37, R37, 0xff0000ff, RZ, 0xc0, !PT ;  /* 0xff0000ff25257812 */ /* 0x000fe200078ec0ff */
[----:B------:R-:W-:Y:S01]  /*47d0*/  IMAD.SHL.U32 R28, R28, 0x100, RZ ;  /* 0x000001001c1c7824 */ /* 0x000fe200078e00ff */
[----:B------:R-:W-:Y:S02]  /*47e0*/  SHF.R.U32.HI R38, RZ, 0x10, R29 ;  /* 0x00000010ff267819 */ /* 0x000fe4000001161d */
[----:B------:R-:W-:Y:S01]  /*47f0*/  LOP3.LUT R30, R37, 0xff00, R30, 0xf8, !PT ;  /* 0x0000ff00251e7812 */ /* 0x000fe200078ef81e */
[----:B------:R-:W-:Y:S01]  /*4800*/  IMAD.U32 R37, R36, 0x10000, RZ ;  /* 0x0001000024257824 */ /* 0x000fe200078e00ff */
[----:B------:R-:W-:-:S02]  /*4810*/  LOP3.LUT R29, R29, 0xff0000ff, RZ, 0xc0, !PT ;  /* 0xff0000ff1d1d7812 */ /* 0x000fc400078ec0ff */
[----:B------:R-:W-:Y:S01]  /*4820*/  SHF.L.U32 R36, R38, 0x10, RZ ;  /* 0x0000001026247819 */ /* 0x000fe200000006ff */
[----:B--2---:R-:W-:Y:S01]  /*4830*/  IMAD.MOV.U32 R38, RZ, RZ, R13 ;  /* 0x000000ffff267224 */ /* 0x004fe200078e000d */
[----:B------:R-:W-:Y:S02]  /*4840*/  LOP3.LUT R29, R29, 0xff00, R28, 0xf8, !PT ;  /* 0x0000ff001d1d7812 */ /* 0x000fe400078ef81c */
[----:B------:R-:W-:Y:S02]  /*4850*/  LOP3.LUT R37, R30, 0xff0000, R37, 0xf8, !PT ;  /* 0x00ff00001e257812 */ /* 0x000fe400078ef825 */
[----:B------:R-:W-:Y:S02]  /*4860*/  LOP3.LUT R36, R29, 0xff0000, R36, 0xf8, !PT ;  /* 0x00ff00001d247812 */ /* 0x000fe400078ef824 */
[----:B------:R-:W-:Y:S02]  /*4870*/  F2FP.F16.E4M3.UNPACK_B R95, R38 ;  /* 0x00000026ff5f723e */ /* 0x000fe400020006ff */
[----:B------:R-:W-:-:S02]  /*4880*/  F2FP.F16.E4M3.UNPACK_B R94, R37 ;  /* 0x00000025ff5e723e */ /* 0x000fc400020006ff */
[----:B0-----:R-:W-:Y:S01]  /*4890*/  F2FP.F16.E4M3.UNPACK_B R29, R9 ;  /* 0x00000009ff1d723e */ /* 0x001fe200020006ff */
[--C-:B------:R-:W-:Y:S01]  /*48a0*/  HADD2.F32 R28, -RZ, R95.reuse.H0_H0 ;  /* 0x2000005fff1c7230 */ /* 0x100fe20000004100 */
[----:B------:R-:W-:Y:S01]  /*48b0*/  F2FP.F16.E4M3.UNPACK_B R13, R36 ;  /* 0x00000024ff0d723e */ /* 0x000fe200020006ff */
[----:B------:R-:W-:Y:S01]  /*48c0*/  HADD2.F32 R95, -RZ, R95.H1_H1 ;  /* 0x3000005fff5f7230 */ /* 0x000fe20000004100 */
[----:B------:R-:W-:Y:S01]  /*48d0*/  F2FP.F16.E4M3.UNPACK_B R38, R38.H1 ;  /* 0x00000026ff26723e */ /* 0x000fe200030006ff */
[--C-:B------:R-:W-:Y:S01]  /*48e0*/  HADD2.F32 R30, -RZ, R29.reuse.H0_H0 ;  /* 0x2000001dff1e7230 */ /* 0x100fe20000004100 */
[----:B------:R-:W-:Y:S01]  /*48f0*/  F2FP.F16.E4M3.UNPACK_B R36, R36.H1 ;  /* 0x00000024ff24723e */ /* 0x000fe200030006ff */
[--C-:B------:R-:W-:Y:S02]  /*4900*/  HADD2.F32 R96, -RZ, R94.reuse.H1_H1 ;  /* 0x3000005eff607230 */ /* 0x100fe40000004100 */
[----:B------:R-:W-:Y:S02]  /*4910*/  HADD2.F32 R29, -RZ, R29.H1_H1 ;  /* 0x3000001dff1d7230 */ /* 0x000fe40000004100 */
[----:B------:R-:W-:-:S02]  /*4920*/  HADD2.F32 R99, -RZ, R94.H0_H0 ;  /* 0x2000005eff637230 */ /* 0x000fc40000004100 */
[-C--:B------:R-:W-:Y:S01]  /*4930*/  FMUL.FTZ R98, R95, R96.reuse ;  /* 0x000000605f627220 */ /* 0x080fe20000410000 */
[--C-:B------:R-:W-:Y:S02]  /*4940*/  HADD2.F32 R94, -RZ, R13.reuse.H1_H1 ;  /* 0x3000000dff5e7230 */ /* 0x100fe40000004100 */
[C---:B------:R-:W-:Y:S01]  /*4950*/  FMUL.FTZ R96, R29.reuse, R96 ;  /* 0x000000601d607220 */ /* 0x040fe20000410000 */
[----:B------:R-:W-:Y:S02]  /*4960*/  HADD2.F32 R97, -RZ, R13.H0_H0 ;  /* 0x2000000dff617230 */ /* 0x000fe40000004100 */
[-C--:B------:R-:W-:Y:S01]  /*4970*/  FMUL.FTZ R101, R28, R99.reuse ;  /* 0x000000631c657220 */ /* 0x080fe20000410000 */
[----:B------:R-:W-:Y:S01]  /*4980*/  FMUL.FTZ R99, R30, R99 ;  /* 0x000000631e637220 */ /* 0x000fe20000410000 */
[-C--:B------:R-:W-:Y:S01]  /*4990*/  FFMA.FTZ R29, R29, R94.reuse, -R98 ;  /* 0x0000005e1d1d7223 */ /* 0x080fe20000010862 */
[----:B------:R-:W-:Y:S01]  /*49a0*/  FFMA.FTZ R13, R95, R94, R96 ;  /* 0x0000005e5f0d7223 */ /* 0x000fe20000010060 */
[----:B------:R-:W-:Y:S01]  /*49b0*/  F2FP.F16.E4M3.UNPACK_B R94, R37.H1 ;  /* 0x00000025ff5e723e */ /* 0x000fe200030006ff */
[----:B------:R-:W-:Y:S01]  /*49c0*/  HADD2.F32 R96, -RZ, R36.H0_H0 ;  /* 0x20000024ff607230 */ /* 0x000fe20000004100 */
[----:B------:R-:W-:Y:S01]  /*49d0*/  F2FP.F16.E4M3.UNPACK_B R95, R9.H1 ;  /* 0x00000009ff5f723e */ /* 0x000fe200030006ff */
[----:B------:R-:W-:-:S02]  /*49e0*/  HADD2.F32 R9, -RZ, R38.H0_H0 ;  /* 0x20000026ff097230 */ /* 0x000fc40000004100 */
[-C--:B------:R-:W-:Y:S01]  /*49f0*/  FFMA.FTZ R30, R30, R97.reuse, -R101 ;  /* 0x000000611e1e7223 */ /* 0x080fe20000010865 */
[--C-:B------:R-:W-:Y:S02]  /*4a00*/  HADD2.F32 R98, -RZ, R94.reuse.H0_H0 ;  /* 0x2000005eff627230 */ /* 0x100fe40000004100 */
[----:B------:R-:W-:Y:S01]  /*4a10*/  FFMA.FTZ R28, R28, R97, R99 ;  /* 0x000000611c1c7223 */ /* 0x000fe20000010063 */
[--C-:B------:R-:W-:Y:S02]  /*4a20*/  HADD2.F32 R37, -RZ, R95.reuse.H0_H0 ;  /* 0x2000005fff257230 */ /* 0x100fe40000004100 */
[----:B------:R-:W-:Y:S02]  /*4a30*/  HADD2.F32 R94, -RZ, R94.H1_H1 ;  /* 0x3000005eff5e7230 */ /* 0x000fe40000004100 */
[-C--:B------:R-:W-:Y:S01]  /*4a40*/  FMUL.FTZ R100, R9, R98.reuse ;  /* 0x0000006209647220 */ /* 0x080fe20000410000 */
[----:B------:R-:W-:Y:S02]  /*4a50*/  HADD2.F32 R95, -RZ, R95.H1_H1 ;  /* 0x3000005fff5f7230 */ /* 0x000fe40000004100 */
[----:B------:R-:W-:Y:S01]  /*4a60*/  FMUL.FTZ R98, R37, R98 ;  /* 0x0000006225627220 */ /* 0x000fe20000410000 */
[----:B------:R-:W-:-:S02]  /*4a70*/  HADD2.F32 R36, -RZ, R36.H1_H1 ;  /* 0x30000024ff247230 */ /* 0x000fc40000004100 */
[-C--:B------:R-:W-:Y:S01]  /*4a80*/  FFMA.FTZ R37, R37, R96.reuse, -R100 ;  /* 0x0000006025257223 */ /* 0x080fe20000010864 */
[----:B------:R-:W-:Y:S01]  /*4a90*/  FFMA.FTZ R9, R9, R96, R98 ;  /* 0x0000006009097223 */ /* 0x000fe20000010062 */
[----:B------:R-:W-:Y:S02]  /*4aa0*/  HADD2.F32 R96, -RZ, R38.H1_H1 ;  /* 0x30000026ff607230 */ /* 0x000fe40000004100 */
[-C--:B------:R-:W-:Y:S01]  /*4ab0*/  FMUL.FTZ R97, R95, R94.reuse ;  /* 0x0000005e5f617220 */ /* 0x080fe20000410000 */
[----:B------:R-:W-:Y:S02]  /*4ac0*/  LOP3.LUT R98, R39, 0xff0000ff, RZ, 0xc0, !PT ;  /* 0xff0000ff27627812 */ /* 0x000fe400078ec0ff */
[----:B------:R-:W-:Y:S01]  /*4ad0*/  FMUL.FTZ R38, R96, R94 ;  /* 0x0000005e60267220 */ /* 0x000fe20000410000 */
[----:B------:R-:W-:-:S03]  /*4ae0*/  SHF.R.U32.HI R94, RZ, 0x10, R31 ;  /* 0x00000010ff5e7819 */ /* 0x000fc6000001161f */
[-C--:B------:R-:W-:Y:S01]  /*4af0*/  FFMA.FTZ R38, R95, R36.reuse, -R38 ;  /* 0x000000245f267223 */ /* 0x080fe20000010826 */
[----:B------:R-:W-:Y:S01]  /*4b00*/  FFMA.FTZ R36, R96, R36, R97 ;  /* 0x0000002460247223 */ /* 0x000fe20000010061 */
[----:B------:R-:W-:Y:S01]  /*4b10*/  SHF.R.U32.HI R95, RZ, 0x8, R39 ;  /* 0x00000008ff5f7819 */ /* 0x000fe20000011627 */
[----:B------:R-:W-:Y:S01]  /*4b20*/  IMAD.U32 R94, R94, 0x10000, RZ ;  /* 0x000100005e5e7824 */ /* 0x000fe200078e00ff */
[----:B------:R-:W-:Y:S02]  /*4b30*/  SHF.R.U32.HI R97, RZ, 0x8, R31 ;  /* 0x00000008ff617819 */ /* 0x000fe4000001161f */
[----:B------:R-:W-:Y:S01]  /*4b40*/  LOP3.LUT R96, R31, 0xff0000ff, RZ, 0xc0, !PT ;  /* 0xff0000ff1f607812 */ /* 0x000fe200078ec0ff */
[----:B------:R-:W-:Y:S01]  /*4b50*/  IMAD.SHL.U32 R95, R95, 0x100, RZ ;  /* 0x000001005f5f7824 */ /* 0x000fe200078e00ff */
[----:B------:R-:W-:Y:S01]  /*4b60*/  SHF.R.U32.HI R31, RZ, 0x10, R39 ;  /* 0x00000010ff1f7819 */ /* 0x000fe20000011627 */
[----:B------:R-:W-:Y:S01]  /*4b70*/  IMAD.SHL.U32 R39, R97, 0x100, RZ ;  /* 0x0000010061277824 */ /* 0x000fe200078e00ff */
[----:B------:R-:W-:-:S02]  /*4b80*/  F2FP.SATFINITE.E4M3.F32.PACK_AB_MERGE_C R37, R38, R37, RZ ;  /* 0x000000252625723e */ /* 0x000fc400048070ff */
[----:B------:R-:W-:Y:S01]  /*4b90*/  LOP3.LUT R98, R98, 0xff00, R95, 0xf8, !PT ;  /* 0x0000ff0062627812 */ /* 0x000fe200078ef85f */
[----:B------:R-:W-:Y:S01]  /*4ba0*/  IMAD.U32 R95, R31, 0x10000, RZ ;  /* 0x000100001f5f7824 */ /* 0x000fe200078e00ff */
[----:B------:R-:W-:Y:S02]  /*4bb0*/  LOP3.LUT R39, R96, 0xff00, R39, 0xf8, !PT ;  /* 0x0000ff0060277812 */ /* 0x000fe400078ef827 */
[----:B------:R-:W-:Y:S02]  /*4bc0*/  F2FP.F16.E4M3.UNPACK_B R38, R8.H1 ;  /* 0x00000008ff26723e */ /* 0x000fe400030006ff */
[----:B------:R-:W-:Y:S02]  /*4bd0*/  LOP3.LUT R31, R39, 0xff0000, R94, 0xf8, !PT ;  /* 0x00ff0000271f7812 */ /* 0x000fe400078ef85e */
[----:B------:R-:W-:Y:S01]  /*4be0*/  LOP3.LUT R39, R98, 0xff0000, R95, 0xf8, !PT ;  /* 0x00ff000062277812 */ /* 0x000fe200078ef85f */
[----:B------:R-:W-:Y:S01]  /*4bf0*/  IMAD.MOV.U32 R95, RZ, RZ, R11 ;  /* 0x000000ffff5f7224 */ /* 0x000fe200078e000b */
[----:B------:R-:W-:-:S02]  /*4c00*/  F2FP.F16.E4M3.UNPACK_B R11, R15 ;  /* 0x0000000fff0b723e */ /* 0x000fc400020006ff */
[----:B------:R-:W-:Y:S02]  /*4c10*/  F2FP.F16.E4M3.UNPACK_B R96, R39 ;  /* 0x00000027ff60723e */ /* 0x000fe400020006ff */
[----:B------:R-:W-:Y:S01]  /*4c20*/  F2FP.F16.E4M3.UNPACK_B R94, R95 ;  /* 0x0000005fff5e723e */ /* 0x000fe200020006ff */
[----:B------:R-:W-:Y:S01]  /*4c30*/  HADD2.F32 R98, -RZ, R11.H0_H0 ;  /* 0x2000000bff627230 */ /* 0x000fe20000004100 */
[----:B------:R-:W-:Y:S01]  /*4c40*/  F2FP.F16.E4M3.UNPACK_B R97, R31 ;  /* 0x0000001fff61723e */ /* 0x000fe200020006ff */
[----:B------:R-:W-:Y:S01]  /*4c50*/  HADD2.F32 R100, -RZ, R96.H0_H0 ;  /* 0x20000060ff647230 */ /* 0x000fe20000004100 */
[----:B------:R-:W-:Y:S01]  /*4c60*/  F2FP.F16.E4M3.UNPACK_B R15, R15.H1 ;  /* 0x0000000fff0f723e */ /* 0x000fe200030006ff */
[----:B------:R-:W-:Y:S01]  /*4c70*/  HADD2.F32 R101, -RZ, R94.H0_H0 ;  /* 0x2000005eff657230 */ /* 0x000fe20000004100 */
[----:B------:R-:W-:Y:S01]  /*4c80*/  F2FP.F16.E4M3.UNPACK_B R39, R39.H1 ;  /* 0x00000027ff27723e */ /* 0x000fe200030006ff */
[----:B------:R-:W-:Y:S02]  /*4c90*/  HADD2.F32 R99, -RZ, R97.H0_H0 ;  /* 0x20000061ff637230 */ /* 0x000fe40000004100 */
[----:B------:R-:W-:Y:S01]  /*4ca0*/  FMUL.FTZ R102, R98, R100 ;  /* 0x0000006462667220 */ /* 0x000fe20000410000 */
[----:B------:R-:W-:-:S02]  /*4cb0*/  HADD2.F32 R11, -RZ, R11.H1_H1 ;  /* 0x3000000bff0b7230 */ /* 0x000fc40000004100 */
[C---:B------:R-:W-:Y:S01]  /*4cc0*/  FMUL.FTZ R100, R101.reuse, R100 ;  /* 0x0000006465647220 */ /* 0x040fe20000410000 */
[----:B------:R-:W-:Y:S02]  /*4cd0*/  HADD2.F32 R96, -RZ, R96.H1_H1 ;  /* 0x30000060ff607230 */ /* 0x000fe40000004100 */
[----:B------:R-:W-:Y:S01]  /*4ce0*/  FFMA.FTZ R102, R101, R99, -R102 ;  /* 0x0000006365667223 */ /* 0x000fe20000010866 */
[----:B------:R-:W-:Y:S01]  /*4cf0*/  F2FP.F16.E4M3.UNPACK_B R95, R95.H1 ;  /* 0x0000005fff5f723e */ /* 0x000fe200030006ff */
[----:B------:R-:W-:Y:S01]  /*4d00*/  FFMA.FTZ R100, R98, R99, R100 ;  /* 0x0000006362647223 */ /* 0x000fe20000010064 */
[----:B------:R-:W-:Y:S02]  /*4d10*/  HADD2.F32 R99, -RZ, R94.H1_H1 ;  /* 0x3000005eff637230 */ /* 0x000fe40000004100 */
[-C--:B------:R-:W-:Y:S01]  /*4d20*/  FMUL.FTZ R94, R11, R96.reuse ;  /* 0x000000600b5e7220 */ /* 0x080fe20000410000 */
[----:B------:R-:W-:Y:S01]  /*4d30*/  HADD2.F32 R98, -RZ, R97.H1_H1 ;  /* 0x30000061ff627230 */ /* 0x000fe20000004100 */
[----:B------:R-:W-:Y:S01]  /*4d40*/  F2FP.F16.E4M3.UNPACK_B R31, R31.H1 ;  /* 0x0000001fff1f723e */ /* 0x000fe200030006ff */
[----:B------:R-:W-:Y:S01]  /*4d50*/  FMUL.FTZ R96, R99, R96 ;  /* 0x0000006063607220 */ /* 0x000fe20000410000 */
[----:B------:R-:W-:-:S02]  /*4d60*/  F2FP.F16.E4M3.UNPACK_B R8, R8 ;  /* 0x00000008ff08723e */ /* 0x000fc400020006ff */
[-C--:B------:R-:W-:Y:S01]  /*4d70*/  FFMA.FTZ R94, R99, R98.reuse, -R94 ;  /* 0x00000062635e7223 */ /* 0x080fe2000001085e */
[----:B------:R-:W-:Y:S02]  /*4d80*/  HADD2.F32 R99, -RZ, R95.H0_H0 ;  /* 0x2000005fff637230 */ /* 0x000fe40000004100 */
[----:B------:R-:W-:Y:S01]  /*4d90*/  FFMA.FTZ R11, R11, R98, R96 ;  /* 0x000000620b0b7223 */ /* 0x000fe20000010060 */
[----:B------:R-:W-:Y:S01]  /*4da0*/  HADD2.F32 R96, -RZ, R15.H0_H0 ;  /* 0x2000000fff607230 */ /* 0x000fe20000004100 */
[----:B------:R-:W-:Y:S01]  /*4db0*/  F2FP.SATFINITE.E4M3.F32.PACK_AB_MERGE_C R36, R36, R9, RZ ;  /* 0x000000092424723e */ /* 0x000fe200048070ff */
[----:B------:R-:W-:Y:S01]  /*4dc0*/  HADD2.F32 R98, -RZ, R39.H0_H0 ;  /* 0x20000027ff627230 */ /* 0x000fe20000004100 */
[----:B------:R-:W-:Y:S01]  /*4dd0*/  F2FP.SATFINITE.E4M3.F32.PACK_AB_MERGE_C R9, R29, R30, R37 ;  /* 0x0000001e1d09723e */ /* 0x000fe20004807025 */
[----:B------:R-:W-:Y:S01]  /*4de0*/  HADD2.F32 R97, -RZ, R31.H0_H0 ;  /* 0x2000001fff617230 */ /* 0x000fe20000004100 */
[----:B------:R-:W-:Y:S01]  /*4df0*/  F2FP.SATFINITE.E4M3.F32.PACK_AB_MERGE_C R13, R13, R28, R36 ;  /* 0x0000001c0d0d723e */ /* 0x000fe20004807024 */
[----:B------:R-:W-:-:S02]  /*4e00*/  HADD2.F32 R15, -RZ, R15.H1_H1 ;  /* 0x3000000fff0f7230 */ /* 0x000fc40000004100 */
[CC--:B------:R-:W-:Y:S01]  /*4e10*/  FMUL.FTZ R101, R96.reuse, R98.reuse ;  /* 0x0000006260657220 */ /* 0x0c0fe20000410000 */
[C---:B------:R-:W-:Y:S01]  /*4e20*/  FMUL.FTZ R98, R99.reuse, R98 ;  /* 0x0000006263627220 */ /* 0x040fe20000410000 */
[----:B------:R-:W-:Y:S02]  /*4e30*/  HADD2.F32 R95, -RZ, R95.H1_H1 ;  /* 0x3000005fff5f7230 */ /* 0x000fe40000004100 */
[----:B------:R-:W-:Y:S02]  /*4e40*/  HADD2.F32 R104, -RZ, R31.H1_H1 ;  /* 0x3000001fff687230 */ /* 0x000fe40000004100 */
[-C--:B------:R-:W-:Y:S01]  /*4e50*/  FFMA.FTZ R98, R96, R97.reuse, R98 ;  /* 0x0000006160627223 */ /* 0x080fe20000010062 */
[----:B------:R-:W-:Y:S02]  /*4e60*/  HADD2.F32 R96, -RZ, R39.H1_H1 ;  /* 0x30000027ff607230 */ /* 0x000fe40000004100 */
[----:B------:R-:W-:Y:S01]  /*4e70*/  FFMA.FTZ R101, R99, R97, -R101 ;  /* 0x0000006163657223 */ /* 0x000fe20000010865 */
[----:B------:R-:W-:Y:S01]  /*4e80*/  F2FP.F16.E4M3.UNPACK_B R31, R90.H1 ;  /* 0x0000005aff1f723e */ /* 0x000fe200030006ff */
[--C-:B------:R-:W-:Y:S01]  /*4e90*/  HADD2.F32 R97, -RZ, R38.reuse.H0_H0 ;  /* 0x20000026ff617230 */ /* 0x100fe20000004100 */
[----:B------:R-:W-:Y:S01]  /*4ea0*/  F2FP.F16.E4M3.UNPACK_B R39, R12.H1 ;  /* 0x0000000cff27723e */ /* 0x000fe200030006ff */
[-C--:B------:R-:W-:Y:S01]  /*4eb0*/  FMUL.FTZ R106, R15, R96.reuse ;  /* 0x000000600f6a7220 */ /* 0x080fe20000410000 */
[C---:B------:R-:W-:Y:S01]  /*4ec0*/  FMUL.FTZ R108, R95.reuse, R96 ;  /* 0x000000605f6c7220 */ /* 0x040fe20000410000 */
[----:B------:R-:W-:Y:S01]  /*4ed0*/  HADD2.F32 R38, -RZ, R38.H1_H1 ;  /* 0x30000026ff267230 */ /* 0x000fe20000004100 */
[----:B------:R-:W-:Y:S01]  /*4ee0*/  F2FP.F16.E4M3.UNPACK_B R90, R90 ;  /* 0x0000005aff5a723e */ /* 0x000fe200020006ff */
[-C--:B------:R-:W-:Y:S01]  /*4ef0*/  FFMA.FTZ R96, R95, R104.reuse, -R106 ;  /* 0x000000685f607223 */ /* 0x080fe2000001086a */
[----:B------:R-:W-:Y:S01]  /*4f00*/  FFMA.FTZ R15, R15, R104, R108 ;  /* 0x000000680f0f7223 */ /* 0x000fe2000001006c */
[----:B------:R-:W-:Y:S01]  /*4f10*/  HADD2.F32 R104, -RZ, R31.H0_H0 ;  /* 0x2000001fff687230 */ /* 0x000fe20000004100 */
[----:B------:R-:W-:Y:S01]  /*4f20*/  F2FP.F16.E4M3.UNPACK_B R12, R12 ;  /* 0x0000000cff0c723e */ /* 0x000fe200020006ff */
[----:B------:R-:W-:Y:S01]  /*4f30*/  HADD2.F32 R95, -RZ, R39.H0_H0 ;  /* 0x20000027ff5f7230 */ /* 0x000fe20000004100 */
[----:B------:R-:W-:Y:S01]  /*4f40*/  F2FP.SATFINITE.E4M3.F32.PACK_AB_MERGE_C R101, R96, R101, RZ ;  /* 0x000000656065723e */ /* 0x000fe200048070ff */
[----:B------:R-:W-:Y:S01]  /*4f50*/  HADD2.F32 R31, -RZ, R31.H1_H1 ;  /* 0x3000001fff1f7230 */ /* 0x000fe20000004100 */
[----:B------:R-:W-:Y:S01]  /*4f60*/  F2FP.F16.E4M3.UNPACK_B R96, R89.H1 ;  /* 0x00000059ff60723e */ /* 0x000fe200030006ff */
[----:B------:R-:W-:-:S02]  /*4f70*/  HADD2.F32 R106, -RZ, R39.H1_H1 ;  /* 0x30000027ff6a7230 */ /* 0x000fc40000004100 */
[-C--:B------:R-:W-:Y:S01]  /*4f80*/  FMUL.FTZ R103, R95, R104.reuse ;  /* 0x000000685f677220 */ /* 0x080fe20000410000 */
[----:B------:R-:W-:Y:S01]  /*4f90*/  FMUL.FTZ R104, R97, R104 ;  /* 0x0000006861687220 */ /* 0x000fe20000410000 */
[----:B------:R-:W-:Y:S01]  /*4fa0*/  F2FP.F16.E4M3.UNPACK_B R89, R89 ;  /* 0x00000059ff59723e */ /* 0x000fe200020006ff */
[--C-:B------:R-:W-:Y:S01]  /*4fb0*/  HADD2.F32 R99, -RZ, R96.reuse.H0_H0 ;  /* 0x20000060ff637230 */ /* 0x100fe20000004100 */
[----:B------:R-:W-:Y:S01]  /*4fc0*/  F2FP.SATFINITE.E4M3.F32.PACK_AB_MERGE_C R15, R15, R98, RZ ;  /* 0x000000620f0f723e */ /* 0x000fe200048070ff */
[----:B------:R-:W-:Y:S01]  /*4fd0*/  HADD2.F32 R39, -RZ, R96.H1_H1 ;  /* 0x30000060ff277230 */ /* 0x000fe20000004100 */
[----:B------:R-:W-:Y:S01]  /*4fe0*/  F2FP.SATFINITE.E4M3.F32.PACK_AB_MERGE_C R101, R94, R102, R101 ;  /* 0x000000665e65723e */ /* 0x000fe20004807065 */
[----:B------:R-:W-:Y:S02]  /*4ff0*/  HADD2.F32 R96, -RZ, R8.H0_H0 ;  /* 0x20000008ff607230 */ /* 0x000fe40000004100 */
[----:B------:R-:W-:Y:S01]  /*5000*/  FFMA.FTZ R104, R95, R99, R104 ;  /* 0x000000635f687223 */ /* 0x000fe20000010068 */
[-C--:B------:R-:W-:Y:S01]  /*5010*/  FMUL.FTZ R95, R106, R31.reuse ;  /* 0x0000001f6a5f7220 */ /* 0x080fe20000410000 */
[----:B------:R-:W-:Y:S01]  /*5020*/  FMUL.FTZ R31, R38, R31 ;  /* 0x0000001f261f7220 */ /* 0x000fe20000410000 */
[----:B------:R-:W-:Y:S01]  /*5030*/  FFMA.FTZ R103, R97, R99, -R103 ;  /* 0x0000006361677223 */ /* 0x000fe20000010867 */
[----:B------:R-:W-:-:S02]  /*5040*/  HADD2.F32 R99, -RZ, R90.H0_H0 ;  /* 0x2000005aff637230 */ /* 0x000fc40000004100 */
[-C--:B------:R-:W-:Y:S01]  /*5050*/  FFMA.FTZ R38, R38, R39.reuse, -R95 ;  /* 0x0000002726267223 */ /* 0x080fe2000001085f */
[----:B------:R-:W-:Y:S01]  /*5060*/  FFMA.FTZ R31, R106, R39, R31 ;  /* 0x000000276a1f7223 */ /* 0x000fe2000001001f */
[----:B------:R-:W-:Y:S01]  /*5070*/  HADD2.F32 R39, -RZ, R12.H0_H0 ;  /* 0x2000000cff277230 */ /* 0x000fe20000004100 */
[----:B------:R-:W-:Y:S01]  /*5080*/  F2FP.SATFINITE.E4M3.F32.PACK_AB_MERGE_C R15, R11, R100, R15 ;  /* 0x000000640b0f723e */ /* 0x000fe2000480700f */
[----:B------:R-:W-:Y:S01]  /*5090*/  HADD2.F32 R95, -RZ, R89.H0_H0 ;  /* 0x20000059ff5f7230 */ /* 0x000fe20000004100 */
[----:B------:R-:W-:Y:S01]  /*50a0*/  F2FP.SATFINITE.E4M3.F32.PACK_AB_MERGE_C R38, R38, R103, RZ ;  /* 0x000000672626723e */ /* 0x000fe200048070ff */
[----:B------:R-:W-:Y:S02]  /*50b0*/  HADD2.F32 R90, -RZ, R90.H1_H1 ;  /* 0x3000005aff5a7230 */ /* 0x000fe40000004100 */
[-C--:B------:R-:W-:Y:S01]  /*50c0*/  FMUL.FTZ R97, R39, R99.reuse ;  /* 0x0000006327617220 */ /* 0x080fe20000410000 */
[----:B------:R-:W-:Y:S01]  /*50d0*/  FMUL.FTZ R99, R96, R99 ;  /* 0x0000006360637220 */ /* 0x000fe20000410000 */
[----:B------:R-:W-:Y:S01]  /*50e0*/  F2FP.SATFINITE.E4M3.F32.PACK_AB_MERGE_C R31, R31, R104, RZ ;  /* 0x000000681f1f723e */ /* 0x000fe200048070ff */
[----:B------:R-:W-:-:S02]  /*50f0*/  IMAD.MOV.U32 R11, RZ, RZ, R101 ;  /* 0x000000ffff0b7224 */ /* 0x000fc400078e0065 */
[-C--:B------:R-:W-:Y:S01]  /*5100*/  FFMA.FTZ R97, R96, R95.reuse, -R97 ;  /* 0x0000005f60617223 */ /* 0x080fe20000010861 */
[----:B------:R-:W-:Y:S01]  /*5110*/  FFMA.FTZ R99, R39, R95, R99 ;  /* 0x0000005f27637223 */ /* 0x000fe20000010063 */
[----:B------:R-:W-:Y:S02]  /*5120*/  HADD2.F32 R39, -RZ, R12.H1_H1 ;  /* 0x3000000cff277230 */ /* 0x000fe40000004100 */
[----:B------:R-:W-:Y:S02]  /*5130*/  HADD2.F32 R95, -RZ, R8.H1_H1 ;  /* 0x30000008ff5f7230 */ /* 0x000fe40000004100 */
[----:B------:R-:W-:Y:S02]  /*5140*/  HADD2.F32 R8, -RZ, R89.H1_H1 ;  /* 0x30000059ff087230 */ /* 0x000fe40000004100 */
[----:B------:R-:W-:Y:S01]  /*5150*/  FMUL.FTZ R12, R39, R90 ;  /* 0x0000005a270c7220 */ /* 0x000fe20000410000 */
[----:B------:R-:W-:Y:S01]  /*5160*/  F2FP.F16.E4M3.UNPACK_B R89, R14.H1 ;  /* 0x0000000eff59723e */ /* 0x000fe200030006ff */
[C---:B------:R-:W-:Y:S01]  /*5170*/  FMUL.FTZ R90, R95.reuse, R90 ;  /* 0x0000005a5f5a7220 */ /* 0x040fe20000410000 */
[----:B------:R-:W-:Y:S01]  /*5180*/  F2FP.F16.E4M3.UNPACK_B R14, R14 ;  /* 0x0000000eff0e723e */ /* 0x000fe200020006ff */
[----:B------:R-:W-:Y:S01]  /*5190*/  FFMA.FTZ R12, R95, R8, -R12 ;  /* 0x000000085f0c7223 */ /* 0x000fe2000001080c */
[----:B------:R-:W-:Y:S01]  /*51a0*/  F2FP.F16.E4M3.UNPACK_B R95, R92.H1 ;  /* 0x0000005cff5f723e */ /* 0x000fe200030006ff */
[----:B------:R-:W-:Y:S01]  /*51b0*/  FFMA.FTZ R8, R39, R8, R90 ;  /* 0x0000000827087223 */ /* 0x000fe2000001005a */
[----:B------:R-:W-:-:S02]  /*51c0*/  F2FP.F16.E4M3.UNPACK_B R39, R91.H1 ;  /* 0x0000005bff27723e */ /* 0x000fc400030006ff */
[----:B------:R-:W-:Y:S01]  /*51d0*/  F2FP.SATFINITE.E4M3.F32.PACK_AB_MERGE_C R97, R12, R97, R38 ;  /* 0x000000610c61723e */ /* 0x000fe20004807026 */
[----:B------:R-:W-:Y:S01]  /*51e0*/  IMAD.MOV.U32 R38, RZ, RZ, R10 ;  /* 0x000000ffff267224 */ /* 0x000fe200078e000a */
[----:B------:R-:W-:Y:S01]  /*51f0*/  F2FP.F16.E4M3.UNPACK_B R91, R91 ;  /* 0x0000005bff5b723e */ /* 0x000fe200020006ff */
[--C-:B------:R-:W-:Y:S01]  /*5200*/  HADD2.F32 R105, -RZ, R39.reuse.H0_H0 ;  /* 0x20000027ff697230 */ /* 0x100fe20000004100 */
[----:B------:R-:W-:Y:S01]  /*5210*/  F2FP.F16.E4M3.UNPACK_B R92, R92 ;  /* 0x0000005cff5c723e */ /* 0x000fe200020006ff */
[----:B------:R-:W-:Y:S01]  /*5220*/  HADD2.F32 R96, -RZ, R39.H1_H1 ;  /* 0x30000027ff607230 */ /* 0x000fe20000004100 */
[-C--:B------:R-:W-:Y:S01]  /*5230*/  F2FP.F16.E4M3.UNPACK_B R90, R38.reuse.H1 ;  /* 0x00000026ff5a723e */ /* 0x080fe200030006ff */
[--C-:B------:R-:W-:Y:S01]  /*5240*/  HADD2.F32 R12, -RZ, R89.reuse.H0_H0 ;  /* 0x20000059ff0c7230 */ /* 0x100fe20000004100 */
[----:B------:R-:W-:Y:S01]  /*5250*/  F2FP.F16.E4M3.UNPACK_B R38, R38 ;  /* 0x00000026ff26723e */ /* 0x000fe200020006ff */
[----:B------:R-:W-:Y:S02]  /*5260*/  HADD2.F32 R39, -RZ, R89.H1_H1 ;  /* 0x30000059ff277230 */ /* 0x000fe40000004100 */
[----:B------:R-:W-:-:S02]  /*5270*/  HADD2.F32 R10, -RZ, R90.H0_H0 ;  /* 0x2000005aff0a7230 */ /* 0x000fc40000004100 */
[-C--:B------:R-:W-:Y:S01]  /*5280*/  FMUL.FTZ R107, R12, R105.reuse ;  /* 0x000000690c6b7220 */ /* 0x080fe20000410000 */
[----:B------:R-:W-:Y:S02]  /*5290*/  HADD2.F32 R89, -RZ, R90.H1_H1 ;  /* 0x3000005aff597230 */ /* 0x000fe40000004100 */
[-C--:B------:R-:W-:Y:S01]  /*52a0*/  FMUL.FTZ R106, R39, R96.reuse ;  /* 0x00000060276a7220 */ /* 0x080fe20000410000 */
[--C-:B------:R-:W-:Y:S02]  /*52b0*/  HADD2.F32 R103, -RZ, R95.reuse.H0_H0 ;  /* 0x2000005fff677230 */ /* 0x100fe40000004100 */
[----:B------:R-:W-:Y:S01]  /*52c0*/  FMUL.FTZ R105, R10, R105 ;  /* 0x000000690a697220 */ /* 0x000fe20000410000 */
[----:B------:R-:W-:Y:S02]  /*52d0*/  HADD2.F32 R90, -RZ, R95.H1_H1 ;  /* 0x3000005fff5a7230 */ /* 0x000fe40000004100 */
[----:B------:R-:W-:Y:S01]  /*52e0*/  FMUL.FTZ R96, R89, R96 ;  /* 0x0000006059607220 */ /* 0x000fe20000410000 */
[----:B------:R-:W-:-:S02]  /*52f0*/  HADD2.F32 R95, -RZ, R92.H0_H0 ;  /* 0x2000005cff5f7230 */ /* 0x000fc40000004100 */
[-C--:B------:R-:W-:Y:S01]  /*5300*/  FFMA.FTZ R10, R10, R103.reuse, -R107 ;  /* 0x000000670a0a7223 */ /* 0x080fe2000001086b */
[----:B------:R-:W-:Y:S01]  /*5310*/  FFMA.FTZ R12, R12, R103, R105 ;  /* 0x000000670c0c7223 */ /* 0x000fe20000010069 */
[-C--:B------:R-:W-:Y:S01]  /*5320*/  FFMA.FTZ R89, R89, R90.reuse, -R106 ;  /* 0x0000005a59597223 */ /* 0x080fe2000001086a */
[----:B------:R-:W-:Y:S01]  /*5330*/  FFMA.FTZ R39, R39, R90, R96 ;  /* 0x0000005a27277223 */ /* 0x000fe20000010060 */
[--C-:B------:R-:W-:Y:S02]  /*5340*/  HADD2.F32 R103, -RZ, R91.reuse.H0_H0 ;  /* 0x2000005bff677230 */ /* 0x100fe40000004100 */
[----:B------:R-:W-:Y:S01]  /*5350*/  HADD2.F32 R90, -RZ, R14.H0_H0 ;  /* 0x2000000eff5a7230 */ /* 0x000fe20000004100 */
[----:B------:R-:W-:Y:S01]  /*5360*/  F2FP.SATFINITE.E4M3.F32.PACK_AB_MERGE_C R10, R89, R10, RZ ;  /* 0x0000000a590a723e */ /* 0x000fe200048070ff */
[----:B------:R-:W-:Y:S01]  /*5370*/  HADD2.F32 R96, -RZ, R38.H0_H0 ;  /* 0x20000026ff607230 */ /* 0x000fe20000004100 */
[----:B------:R-:W-:Y:S01]  /*5380*/  F2FP.SATFINITE.E4M3.F32.PACK_AB_MERGE_C R39, R39, R12, RZ ;  /* 0x0000000c2727723e */ /* 0x000fe200048070ff */
[----:B------:R-:W-:-:S02]  /*5390*/  HADD2.F32 R91, -RZ, R91.H1_H1 ;  /* 0x3000005bff5b7230 */ /* 0x000fc40000004100 */
[-C--:B------:R-:W-:Y:S01]  /*53a0*/  FMUL.FTZ R105, R90, R103.reuse ;  /* 0x000000675a697220 */ /* 0x080fe20000410000 */
[----:B------:R-:W-:Y:S02]  /*53b0*/  HADD2.F32 R14, -RZ, R14.H1_H1 ;  /* 0x3000000eff0e7230 */ /* 0x000fe40000004100 */
[C---:B------:R-:W-:Y:S01]  /*53c0*/  FMUL.FTZ R103, R96.reuse, R103 ;  /* 0x0000006760677220 */ /* 0x040fe20000410000 */
[----:B------:R-:W-:Y:S02]  /*53d0*/  HADD2.F32 R38, -RZ, R38.H1_H1 ;  /* 0x30000026ff267230 */ /* 0x000fe40000004100 */
[----:B------:R-:W-:Y:S01]  /*53e0*/  FFMA.FTZ R96, R96, R95, -R105 ;  /* 0x0000005f60607223 */ /* 0x000fe20000010869 */
[----:B------:R-:W-:Y:S01]  /*53f0*/  F2FP.SATFINITE.E4M3.F32.PACK_AB_MERGE_C R12, R8, R99, R31 ;  /* 0x00000063080c723e */ /* 0x000fe2000480701f */
[----:B------:R-:W-:Y:S01]  /*5400*/  FFMA.FTZ R103, R90, R95, R103 ;  /* 0x0000005f5a677223 */ /* 0x000fe20000010067 */
[----:B------:R-:W-:Y:S02]  /*5410*/  HADD2.F32 R95, -RZ, R92.H1_H1 ;  /* 0x3000005cff5f7230 */ /* 0x000fe40000004100 */
[-C--:B------:R-:W-:Y:S01]  /*5420*/  FMUL.FTZ R105, R14, R91.reuse ;  /* 0x0000005b0e697220 */ /* 0x080fe20000410000 */
[----:B------:R-:W-:Y:S01]  /*5430*/  FMUL.FTZ R107, R38, R91 ;  /* 0x0000005b266b7220 */ /* 0x000fe20000410000 */
[----:B------:R-:W-:-:S02]  /*5440*/  IMAD.MOV.U32 R8, RZ, RZ, R97 ;  /* 0x000000ffff087224 */ /* 0x000fc400078e0061 */
[-C--:B------:R-:W-:Y:S01]  /*5450*/  FFMA.FTZ R91, R38, R95.reuse, -R105 ;  /* 0x0000005f265b7223 */ /* 0x080fe20000010869 */
[----:B------:R-:W-:-:S04]  /*5460*/  FFMA.FTZ R14, R14, R95, R107 ;  /* 0x0000005f0e0e7223 */ /* 0x000fc8000001006b */
[----:B------:R-:W-:Y:S02]  /*5470*/  F2FP.SATFINITE.E4M3.F32.PACK_AB_MERGE_C R10, R91, R96, R10 ;  /* 0x000000605b0a723e */ /* 0x000fe4000480700a */
[----:B------:R-:W-:-:S07]  /*5480*/  F2FP.SATFINITE.E4M3.F32.PACK_AB_MERGE_C R14, R14, R103, R39 ;  /* 0x000000670e0e723e */ /* 0x000fce0004807027 */
.L_x_2167:
[----:B------:R-:W-:Y:S05]  /*5490*/  BSYNC B2 ;  /* 0x0000000000027941 */ /* 0x000fea0003800000 */
.L_x_2166:
[----:B0-----:R0:W-:Y:S04]  /*54a0*/  ST.E.128 desc[UR42][R72.64], R8 ;  /* 0x0000000848007985 */ /* 0x0011e8000c101d2a */
[----:B--2---:R0:W-:Y:S02]  /*54b0*/  @!P5 ST.E.128 desc[UR42][R74.64], R12 ;  /* 0x0000000c4a00d985 */ /* 0x0041e4000c101d2a */
.L_x_2165:
[----:B------:R-:W-:Y:S05]  /*54c0*/  BSYNC B1 ;  /* 0x0000000000017941 */ /* 0x000fea0003800000 */
.L_x_2164:
        /* <DEDUP_REMOVED lines=23> */
[----:B------:R-:W-:-:S03]  /*5640*/  IMAD.IADD R9, R18, 0x1, R9 ;  /* 0x0000000112097824 */ /* 0x000fc600078e0209 */
[----:B------:R-:W-:-:S03]  /*5650*/  IADD3 R12, R18, R11, RZ ;  /* 0x0000000b120c7210 */ /* 0x000fc60007ffe0ff */
        /* <DEDUP_REMOVED lines=96> */
[----:B------:R-:W-:Y:S01]  /*5c60*/  FFMA.FTZ R93, R38, R74, R89 ;  /* 0x0000004a265d7223 */ /* 0x000fe20000010059 */
[----:B------:R-:W-:Y:S01]  /*5c70*/  F2FP.F16.E4M3.UNPACK_B R38, R14 ;  /* 0x0000000eff26723e */ /* 0x000fe200020006ff */
[----:B------:R-:W-:-:S02]  /*5c80*/  HADD2.F32 R14, -RZ, R12.H0_H0 ;  /* 0x2000000cff0e7230 */ /* 0x000fc40000004100 */
[----:B------:R-:W-:Y:S01]  /*5c90*/  FFMA.FTZ R73, R73, R74, -R86 ;  /* 0x0000004a49497223 */ /* 0x000fe20000010856 */
        /* <DEDUP_REMOVED lines=110> */
.L_x_2169:
[----:B------:R-:W-:Y:S05]  /*6380*/  BSYNC B1 ;  /* 0x0000000000017941 */ /* 0x000fea0003800000 */
.L_x_2168:
[----:B0-----:R0:W-:Y:S01]  /*6390*/  ST.E.128 desc[UR42][R28.64], R8 ;  /* 0x000000081c007985 */ /* 0x0011e2000c101d2a */
[----:B------:R-:W-:-:S13]  /*63a0*/  ISETP.GE.AND P5, PT, R31, R88, PT ;  /* 0x000000581f00720c */ /* 0x000fda0003fa6270 */
[----:B------:R-:W-:Y:S05]  /*63b0*/  @P5 BRA `(.L_x_2147) ;  /* 0x0000000000ec5947 */ /* 0x000fea0003800000 */
[----:B------:R-:W-:-:S04]  /*63c0*/  IADD3 R4, P5, R83, R31, RZ ;  /* 0x0000001f53047210 */ /* 0x000fc80007fbe0ff */
[----:B------:R-:W-:-:S05]  /*63d0*/  LEA.HI.X.SX32 R5, R31, R82, 0x1, P5 ;  /* 0x000000521f057211 */ /* 0x000fca00028f0eff */
[----:B--2---:R2:W-:Y:S01]  /*63e0*/  ST.E.128 desc[UR42][R4.64], R12 ;  /* 0x0000000c04007985 */ /* 0x0045e2000c101d2a */
[----:B------:R-:W-:Y:S05]  /*63f0*/  BRA `(.L_x_2147) ;  /* 0x0000000000dc7947 */ /* 0x000fea0003800000 */
.L_x_2139:
[----:B------:R-:W-:-:S06]  /*6400*/  UISETP.NE.AND UP0, UPT, UR36, 0x3, UPT ;  /* 0x000000032400788c */ /* 0x000fcc000bf05270 */
[----:B------:R-:W-:-:S13]  /*6410*/  PLOP3.LUT P0, PT, PT, PT, UP0, 0x80, 0x0 ;  /* 0x000000000000781c */ /* 0x000fda0003f0f008 */
[----:B------:R-:W-:Y:S05]  /*6420*/  @!P0 BRA `(.L_x_2170) ;  /* 0x0000000000048947 */ /* 0x000fea0003800000 */
[----:B------:R-:W-:Y:S01]  /*6430*/  BPT.TRAP 0x1 ;  /* 0x000000040000795c */ /* 0x000fe20000300000 */
.L_x_2170:
[----:B------:R-:W-:Y:S01]  /*6440*/  IMAD R69, R19, 0x8, R18 ;  /* 0x0000000813457824 */ /* 0x000fe200078e0212 */
[----:B------:R-:W-:Y:S01]  /*6450*/  SHF.L.U32 R80, R156, 0x1f, RZ ;  /* 0x0000001f9c507819 */ /* 0x000fe200000006ff */
[----:B------:R-:W-:Y:S01]  /*6460*/  BSSY B1, `(.L_x_2171) ;  /* 0x0000004000017945 */ /* 0x000fe20003800000 */
[----:B------:R-:W-:Y:S02]  /*6470*/  SHF.R.S32.HI R77, RZ, 0x1f, R78 ;  /* 0x0000001fff4d7819 */ /* 0x000fe4000001144e */
[----:B------:R-:W0:Y:S02]  /*6480*/  SYNCS.PHASECHK.TRANS64.TRYWAIT P5, [R69+URZ+0x19c90], R80 ;  /* 0x019c9050450075a7 */ /* 0x000e2400080a017f */
[----:B0-----:R-:W-:Y:S05]  /*6490*/  @!P5 BRA `(.L_x_2172) ;  /* 0x000001980074d947 */ /* 0x001fea0003800000 */
.L_x_2426:
[----:B------:R-:W-:Y:S05]  /*64a0*/  BSYNC B1 ;  /* 0x0000000000017941 */ /* 0x000fea0003800000 */
.L_x_2171:
        /* <DEDUP_REMOVED lines=8> */
[----:B------:R-:W-:Y:S01]  /*6530*/  IMAD R6, R76, UR4, RZ ;  /* 0x000000044c067c24 */ /* 0x000fe2000f8e02ff */
[----:B------:R-:W-:Y:S02]  /*6540*/  IADD3 R5, R5, R7, RZ ;  /* 0x0000000705057210 */ /* 0x000fe40007ffe0ff */
[----:B------:R-:W-:Y:S01]  /*6550*/  VIMNMX R71, R71, 0x80, PT ;  /* 0x0000008047477848 */ /* 0x000fe20003fe0100 */
[C---:B------:R-:W-:Y:S02]  /*6560*/  IMAD R7, R79.reuse, UR5, R6 ;  /* 0x000000054f077c24 */ /* 0x040fe4000f8e0206 */
[----:B------:R-:W-:Y:S01]  /*6570*/  IMAD.WIDE.U32 R4, R79, UR4, R4 ;  /* 0x000000044f047c25 */ /* 0x000fe2000f8e0004 */
[----:B------:R-:W-:Y:S01]  /*6580*/  ULDC.64 UR4, c[0x0][0x308] ;  /* 0x0000c20000047ab9 */ /* 0x000fe20000000a00 */
[----:B------:R-:W-:-:S02]  /*6590*/  ISETP.GT.AND P5, PT, R71, R157, PT ;  /* 0x0000009d4700720c */ /* 0x000fc40003fa4270 */
[----:B------:R-:W-:Y:S02]  /*65a0*/  IMAD.IADD R5, R5, 0x1, R7 ;  /* 0x0000000105057824 */ /* 0x000fe400078e0207 */
[----:B------:R-:W-:Y:S01]  /*65b0*/  IMAD.WIDE.U32 R4, R23, UR4, R4 ;  /* 0x0000000417047c25 */ /* 0x000fe2000f8e0004 */
[----:B------:R-:W-:-:S03]  /*65c0*/  UMOV UR4, 0xffffffff ;  /* 0xffffffff00047882 */ /* 0x000fc60000000000 */
[----:B------:R-:W-:Y:S01]  /*65d0*/  IMAD R13, R23, UR5, R5 ;  /* 0x00000005170d7c24 */ /* 0x000fe2000f8e0205 */
[----:B------:R-:W-:-:S04]  /*65e0*/  IADD3 R4, P6, R4, UR6, RZ ;  /* 0x0000000604047c10 */ /* 0x000fc8000ffde0ff */
[----:B------:R-:W-:Y:S01]  /*65f0*/  IADD3.X R13, R13, UR7, RZ, P6, !PT ;  /* 0x000000070d0d7c10 */ /* 0x000fe2000b7fe4ff */
[----:B------:R-:W-:Y:S08]  /*6600*/  BRA.DIV UR4, `(.L_x_2173) ;  /* 0x0000019a042c7947 */ /* 0x000ff0000b800000 */
[----:B------:R1:W2:Y:S04]  /*6610*/  SHFL.IDX PT, R29, R13, RZ, 0x1e1f ;  /* 0x001e1fff0d1d7589 */ /* 0x0002a800000e0000 */
[----:B------:R1:W3:Y:S02]  /*6620*/  SHFL.IDX PT, R14, R4, RZ, 0x1e1f ;  /* 0x001e1fff040e7589 */ /* 0x0002e400000e0000 */
.L_x_2430:
[----:B------:R-:W-:Y:S05]  /*6630*/  @!P5 BRA `(.L_x_2147) ;  /* 0x00000000004cd947 */ /* 0x000fea0003800000 */
[----:B------:R-:W4:Y:S01]  /*6640*/  LDL R10, [R1+0xc] ;  /* 0x00000c00010a7983 */ /* 0x000f220000100800 */
[----:B------:R-:W-:-:S03]  /*6650*/  ULDC UR4, c[0x0][0x2f4] ;  /* 0x0000bd0000047ab9 */ /* 0x000fc60000000800 */
        /* <DEDUP_REMOVED lines=11> */
[----:B------:R-:W-:-:S03]  /*6710*/  ISETP.GE.AND P6, PT, R153, UR4, PT ;  /* 0x0000000499007c0c */ /* 0x000fc6000bfc6270 */
[----:B--2---:R1:W-:Y:S10]  /*6720*/  @!P5 ST.E.128 desc[UR42][R8.64], R4 ;  /* 0x000000040800d985 */ /* 0x0043f4000c101d2a */
[----:B------:R-:W2:Y:S01]  /*6730*/  @!P6 LDS.128 R4, [R70+0x15800] ;  /* 0x015800004604e984 */ /* 0x000ea20000000c00 */
[----:B-1----:R-:W-:-:S05]  /*6740*/  @!P6 IADD3 R8, P5, R153, R14, RZ ;  /* 0x0000000e9908e210 */ /* 0x002fca0007fbe0ff */
[----:B-----5:R-:W-:-:S05]  /*6750*/  @!P6 IMAD.X R9, R29, 0x1, R11, P5 ;  /* 0x000000011d09e824 */ /* 0x020fca00028e060b */
[----:B--2---:R4:W-:Y:S03]  /*6760*/  @!P6 ST.E.128 desc[UR42][R8.64], R4 ;  /* 0x000000040800e985 */ /* 0x0049e6000c101d2a */
.L_x_2147:
[----:B------:R-:W-:Y:S05]  /*6770*/  BSYNC B0 ;  /* 0x0000000000007941 */ /* 0x000fea0003800000 */
.L_x_2138:
        /* <DEDUP_REMOVED lines=16> */
.L_x_2175:
[----:B------:R-:W-:Y:S05]  /*6880*/  BSYNC B0 ;  /* 0x0000000000007941 */ /* 0x000fea0003800000 */
.L_x_2174:
[----:B------:R-:W0:Y:S01]  /*6890*/  SYNCS.PHASECHK.TRANS64.TRYWAIT P0, [R69+URZ+0x19cb0], R80 ;  /* 0x019cb050450075a7 */ /* 0x000e22000800017f */
[----:B------:R-:W-:Y:S04]  /*68a0*/  BSSY B0, `(.L_x_2176) ;  /* 0x0000002000007945 */ /* 0x000fe80003800000 */
[----:B0-----:R-:W-:Y:S05]  /*68b0*/  @!P0 BRA `(.L_x_2177) ;  /* 0x0000019400c48947 */ /* 0x001fea0003800000 */
.L_x_2431:
[----:B------:R-:W-:Y:S05]  /*68c0*/  BSYNC B0 ;  /* 0x0000000000007941 */ /* 0x000fea0003800000 */
.L_x_2176:
        /* <DEDUP_REMOVED lines=16> */
[----:B------:R-:W-:Y:S01]  /*69d0*/  IADD3.X R5, R5, UR7, RZ, P0, !PT ;  /* 0x0000000705057c10 */ /* 0x000fe200087fe4ff */
[----:B------:R1:W2:Y:S01]  /*69e0*/  SHFL.IDX PT, R10, R4, RZ, 0x1e1f ;  /* 0x001e1fff040a7589 */ /* 0x0002a200000e0000 */
[----:B------:R-:W-:-:S03]  /*69f0*/  ISETP.GT.AND P0, PT, R71, R157, PT ;  /* 0x0000009d4700720c */ /* 0x000fc60003f04270 */
[----:B------:R1:W4:Y:S10]  /*6a00*/  SHFL.IDX PT, R11, R5, RZ, 0x1e1f ;  /* 0x001e1fff050b7589 */ /* 0x00033400000e0000 */
[----:B-1----:R-:W-:Y:S05]  /*6a10*/  @!P0 BRA `(.L_x_2179) ;  /* 0x00000000004c8947 */ /* 0x002fea0003800000 */
[----:B------:R-:W5:Y:S01]  /*6a20*/  LDL R12, [R1+0xc] ;  /* 0x00000c00010c7983 */ /* 0x000f620000100800 */
[----:B------:R-:W-:-:S03]  /*6a30*/  ULDC UR4, c[0x0][0x2f4] ;  /* 0x0000bd0000047ab9 */ /* 0x000fc60000000800 */
[----:B------:R-:W3:Y:S01]  /*6a40*/  LDL R13, [R1+0x14] ;  /* 0x00001400010d7983 */ /* 0x000ee20000100800 */
[----:B------:R-:W-:-:S13]  /*6a50*/  ISETP.GE.AND P6, PT, R16, UR4, PT ;  /* 0x0000000410007c0c */ /* 0x000fda000bfc6270 */
[----:B------:R-:W1:Y:S01]  /*6a60*/  @!P6 LDS.128 R4, [R70+0x9000] ;  /* 0x009000004604e984 */ /* 0x000e620000000c00 */
[----:B--2---:R-:W-:-:S05]  /*6a70*/  @!P6 IADD3 R8, P0, R16, R10, RZ ;  /* 0x0000000a1008e210 */ /* 0x004fca0007f1e0ff */
[----:B----4-:R-:W-:Y:S01]  /*6a80*/  @!P6 IMAD.X R9, R11, 0x1, R17, P0 ;  /* 0x000000010b09e824 */ /* 0x010fe200000e0611 */
[----:B------:R-:W-:-:S04]  /*6a90*/  ISETP.GE.AND P0, PT, R67, UR4, PT ;  /* 0x0000000443007c0c */ /* 0x000fc8000bf06270 */
[----:B-1----:R1:W-:Y:S09]  /*6aa0*/  @!P6 ST.E.128 desc[UR42][R8.64], R4 ;  /* 0x000000040800e985 */ /* 0x0023f2000c101d2a */
[----:B------:R-:W2:Y:S01]  /*6ab0*/  @!P0 LDS.128 R4, [R70+0xa000] ;  /* 0x00a0000046048984 */ /* 0x000ea20000000c00 */
[----:B-----5:R-:W-:-:S05]  /*6ac0*/  @!P0 IMAD.SHL.U32 R12, R12, 0x10, RZ ;  /* 0x000000100c0c8824 */ /* 0x020fca00078e00ff */
[----:B-1----:R-:W-:-:S04]  /*6ad0*/  @!P0 IADD3 R8, P6, R12, R10, RZ ;  /* 0x0000000a0c088210 */ /* 0x002fc80007fde0ff */
[----:B------:R-:W-:Y:S02]  /*6ae0*/  @!P0 LEA.HI.X.SX32 R9, R12, R11, 0x1, P6 ;  /* 0x0000000b0c098211 */ /* 0x000fe400030f0eff */
[----:B------:R-:W-:-:S03]  /*6af0*/  ISETP.GE.AND P6, PT, R153, UR4, PT ;  /* 0x0000000499007c0c */ /* 0x000fc6000bfc6270 */
[----:B--2---:R1:W-:Y:S10]  /*6b00*/  @!P0 ST.E.128 desc[UR42][R8.64], R4 ;  /* 0x0000000408008985 */ /* 0x0043f4000c101d2a */
[----:B------:R-:W2:Y:S01]  /*6b10*/  @!P6 LDS.128 R4, [R70+0xb000] ;  /* 0x00b000004604e984 */ /* 0x000ea20000000c00 */
[----:B-1----:R-:W-:-:S05]  /*6b20*/  @!P6 IADD3 R8, P0, R153, R10, RZ ;  /* 0x0000000a9908e210 */ /* 0x002fca0007f1e0ff */
[----:B---3--:R-:W-:-:S05]  /*6b30*/  @!P6 IMAD.X R9, R11, 0x1, R13, P0 ;  /* 0x000000010b09e824 */ /* 0x008fca00000e060d */
[----:B--2---:R1:W-:Y:S03]  /*6b40*/  @!P6 ST.E.128 desc[UR42][R8.64], R4 ;  /* 0x000000040800e985 */ /* 0x0043e6000c101d2a */
.L_x_2179:
[----:B------:R-:W-:Y:S05]  /*6b50*/  BSYNC B0 ;  /* 0x0000000000007941 */ /* 0x000fea0003800000 */
.L_x_2178:
        /* <DEDUP_REMOVED lines=13> */
[----:B-1----:R-:W-:Y:S02]  /*6c30*/  SEL R5, RZ, 0x1, P5 ;  /* 0x00000001ff057807 */ /* 0x002fe40002800000 */
[----:B------:R-:W-:Y:S02]  /*6c40*/  SEL R19, R19, RZ, P5 ;  /* 0x000000ff13137207 */ /* 0x000fe40002800000 */
[----:B------:R-:W-:Y:S01]  /*6c50*/  LOP3.LUT R156, R156, R5, RZ, 0x3c, !PT ;  /* 0x000000059c9c7212 */ /* 0x000fe200078e3cff */
[----:B0-----:R-:W-:Y:S06]  /*6c60*/  @P4 BRA `(.L_x_2180) ;  /* 0xffffffb8001c4947 */ /* 0x001fec000383ffff */
.L_x_2133:
[----:B------:R-:W2:Y:S01]  /*6c70*/  LDL R4, [R1+0x28] ;  /* 0x0000280001047983 */ /* 0x000ea20000100800 */
[----:B------:R-:W1:Y:S01]  /*6c80*/  LDC R0, c[0x0][0x448] ;  /* 0x00011200ff007b82 */ /* 0x000e620000000800 */
[----:B------:R-:W-:Y:S01]  /*6c90*/  BSSY B0, `(.L_x_2181) ;  /* 0x0000011000007945 */ /* 0x000fe20003800000 */
[----:B------:R-:W-:Y:S01]  /*6ca0*/  IMAD.MOV.U32 R88, RZ, RZ, RZ ;  /* 0x000000ffff587224 */ /* 0x000fe200078e00ff */
[----:B-1----:R-:W-:-:S13]  /*6cb0*/  ISETP.NE.AND P1, PT, R0, 0x1, PT ;  /* 0x000000010000780c */ /* 0x002fda0003f25270 */
[----:B------:R-:W1:Y:S08]  /*6cc0*/  @P1 LDC R0, c[0x0][0x44c] ;  /* 0x00011300ff001b82 */ /* 0x000e700000000800 */
[----:B------:R-:W0:Y:S01]  /*6cd0*/  @P1 LDC R5, c[0x0][0x450] ;  /* 0x00011400ff051b82 */ /* 0x000e220000000800 */
[----:B--2---:R-:W-:-:S05]  /*6ce0*/  IADD3 R3, R4, 0xbf, RZ ;  /* 0x000000bf04037810 */ /* 0x004fca0007ffe0ff */
[----:B-1----:R-:W-:-:S05]  /*6cf0*/  @P1 IMAD.HI.U32 R0, R3, R0, RZ ;  /* 0x0000000003001227 */ /* 0x002fca00078e00ff */
[----:B0-----:R-:W-:-:S05]  /*6d00*/  @P1 SHF.R.U32.HI R3, RZ, R5, R0 ;  /* 0x00000005ff031219 */ /* 0x001fca0000011600 */
[----:B------:R-:W-:-:S05]  /*6d10*/  IMAD.IADD R3, R40, 0x1, R3 ;  /* 0x0000000128037824 */ /* 0x000fca00078e0203 */
[----:B------:R-:W-:-:S04]  /*6d20*/  SHF.R.S32.HI R0, RZ, 0x1f, R3 ;  /* 0x0000001fff007819 */ /* 0x000fc80000011403 */
[----:B------:R-:W-:-:S04]  /*6d30*/  LEA.HI R0, R0, R3, RZ, 0x7 ;  /* 0x0000000300007211 */ /* 0x000fc800078f38ff */
[----:B------:R-:W-:-:S04]  /*6d40*/  SHF.R.S32.HI R0, RZ, 0x7, R0 ;  /* 0x00000007ff007819 */ /* 0x000fc80000011400 */
[----:B------:R-:W-:-:S04]  /*6d50*/  VIMNMX R27, R27, R0, PT ;  /* 0x000000001b1b7248 */ /* 0x000fc80003fe0100 */
[----:B------:R-:W-:Y:S01]  /*6d60*/  ISETP.GE.AND P1, PT, R27, 0x1, PT ;  /* 0x000000011b00780c */ /* 0x000fe20003f26270 */
[----:B------:R-:W-:-:S12]  /*6d70*/  @P0 BRA `(.L_x_2182) ;  /* 0x0000000000080947 */ /* 0x000fd80003800000 */
[----:B------:R-:W0:Y:S02]  /*6d80*/  FENCE.VIEW.ASYNC.G ;  /* 0x00000000000073c6 */ /* 0x000e240000000100 */
[----:B0-----:R-:W-:Y:S06]  /*6d90*/  BAR.ARV 0xc, 0x200 ;  /* 0x0308000000007b1d */ /* 0x001fec0000002000 */
.L_x_2182:
[----:B------:R-:W-:Y:S05]  /*6da0*/  BSYNC B0 ;  /* 0x0000000000007941 */ /* 0x000fea0003800000 */
.L_x_2181:
[----:B------:R-:W-:Y:S04]  /*6db0*/  BSSY B0, `(.L_x_2183) ;  /* 0x0000021000007945 */ /* 0x000fe80003800000 */
        /* <DEDUP_REMOVED lines=8> */
[----:B------:R-:W-:-:S05]  /*6e40*/  IABS R9, R6 ;  /* 0x0000000600097213 */ /* 0x000fca0000000000 */
[----:B------:R-:W-:Y:S02]  /*6e50*/  IMAD.MOV R9, RZ, RZ, -R9 ;  /* 0x000000ffff097224 */ /* 0x000fe400078e0a09 */
[----:B0-----:R-:W0:Y:S02]  /*6e60*/  MUFU.RCP R4, R4 ;  /* 0x0000000400047308 */ /* 0x001e240000001000 */
        /* <DEDUP_REMOVED lines=21> */
.L_x_2184:
[----:B------:R-:W-:Y:S05]  /*6fc0*/  BSYNC B0 ;  /* 0x0000000000007941 */ /* 0x000fea0003800000 */
.L_x_2183:
[----:B------:R-:W2:Y:S01]  /*6fd0*/  LDL R0, [R1+0x68] ;  /* 0x0000680001007983 */ /* 0x000ea20000100800 */
[----:B------:R-:W-:Y:S02]  /*6fe0*/  PLOP3.LUT P0, PT, PT, PT, PT, 0x80, 0x0 ;  /* 0x000000000000781c */ /* 0x000fe40003f0f070 */
[----:B------:R-:W-:Y:S02]  /*6ff0*/  CS2R R6, SRZ ;  /* 0x0000000000067805 */ /* 0x000fe4000001ff00 */
[----:B------:R-:W-:Y:S01]  /*7000*/  CS2R R2, SRZ ;  /* 0x0000000000027805 */ /* 0x000fe2000001ff00 */
[----:B------:R-:W-:Y:S01]  /*7010*/  IMAD.MOV.U32 R29, RZ, RZ, RZ ;  /* 0x000000ffff1d7224 */ /* 0x000fe200078e00ff */
[----:B------:R-:W-:Y:S02]  /*7020*/  CS2R R94, SRZ ;  /* 0x00000000005e7805 */ /* 0x000fe4000001ff00 */
[----:B------:R-:W-:Y:S02]  /*7030*/  CS2R R90, SRZ ;  /* 0x00000000005a7805 */ /* 0x000fe4000001ff00 */
[----:B------:R-:W-:Y:S01]  /*7040*/  CS2R R30, SRZ ;  /* 0x00000000001e7805 */ /* 0x000fe2000001ff00 */
[----:B------:R-:W-:Y:S01]  /*7050*/  IMAD.MOV.U32 R8, RZ, RZ, RZ ;  /* 0x000000ffff087224 */ /* 0x000fe200078e00ff */
[----:B------:R-:W-:-:S02]  /*7060*/  CS2R R102, SRZ ;  /* 0x0000000000667805 */ /* 0x000fc4000001ff00 */
[----:B------:R-:W-:Y:S01]  /*7070*/  CS2R R98, SRZ ;  /* 0x0000000000627805 */ /* 0x000fe2000001ff00 */
[----:B------:R-:W-:Y:S01]  /*7080*/  IMAD.MOV.U32 R32, RZ, RZ, RZ ;  /* 0x000000ffff207224 */ /* 0x000fe200078e00ff */
        /* <DEDUP_REMOVED lines=16> */
[----:B--2---:R-:W-:Y:S01]  /*7190*/  IMAD R4, R0, R88, RZ ;  /* 0x0000005800047224 */ /* 0x004fe200078e02ff */
[----:B------:R-:W-:-:S04]  /*71a0*/  MOV R0, RZ ;  /* 0x000000ff00007202 */ /* 0x000fc80000000f00 */
[----:B------:R0:W-:Y:S01]  /*71b0*/  STL [R1+0x38], R4 ;  /* 0x0000380401007387 */ /* 0x0001e20000100800 */
[----:B------:R-:W-:-:S04]  /*71c0*/  VIADDMNMX R88, R4, R88, R27, PT ;  /* 0x0000005804587246 */ /* 0x000fc8000380011b */
        /* <DEDUP_REMOVED lines=25> */
[----:B------:R-:W-:Y:S01]  /*7360*/  IMAD.U32 R6, RZ, RZ, UR6 ;  /* 0x00000006ff067e24 */ /* 0x000fe2000f8e00ff */
[----:B------:R-:W-:Y:S01]  /*7370*/  MOV R8, 0x70 ;  /* 0x0000007000087802 */ /* 0x000fe20000000f00 */
[----:B------:R-:W-:Y:S02]  /*7380*/  IMAD.U32 R7, RZ, RZ, UR7 ;  /* 0x00000007ff077e24 */ /* 0x000fe4000f8e00ff */
[----:B------:R-:W-:-:S02]  /*7390*/  IMAD.U32 R10, RZ, RZ, UR4 ;  /* 0x00000004ff0a7e24 */ /* 0x000fc4000f8e00ff */
[----:B----4-:R-:W-:Y:S02]  /*73a0*/  IMAD.U32 R11, RZ, RZ, UR5 ;  /* 0x00000005ff0b7e24 */ /* 0x010fe4000f8e00ff */
[----:B------:R-:W-:Y:S02]  /*73b0*/  IMAD.MOV.U32 R12, RZ, RZ, 0x1 ;  /* 0x00000001ff0c7424 */ /* 0x000fe400078e00ff */
[----:B0-----:R-:W-:-:S07]  /*73c0*/  IMAD.MOV.U32 R13, RZ, RZ, RZ ;  /* 0x000000ffff0d7224 */ /* 0x001fce00078e00ff */
[----:B------:R-:W-:-:S07]  /*73d0*/  LEPC R20, `(.L_x_2187) ;  /* 0x000000001014794e */ /* 0x000fce0000000000 */
[----:B-1-3-5:R-:W-:Y:S05]  /*73e0*/  CALL.ABS.NOINC R2 ;  /* 0x0000000002007343 */ /* 0x02afea0003c00000 */
.L_x_2187:
[----:B------:R-:W-:Y:S05]  /*73f0*/  BSYNC B6 ;  /* 0x0000000000067941 */ /* 0x000fea0003800000 */
.L_x_2186:
        /* <DEDUP_REMOVED lines=10> */
[----:B----4-:R-:W1:Y:S08]  /*74a0*/  @P0 LDC.64 R10, c[0x0][0x9b0] ;  /* 0x00026c00ff0a0b82 */ /* 0x010e700000000a00 */
[----:B------:R-:W4:Y:S01]  /*74b0*/  @P1 LDC.64 R12, c[0x0][0x9c0] ;  /* 0x00027000ff0c1b82 */ /* 0x000f220000000a00 */
[----:B--2---:R-:W-:-:S02]  /*74c0*/  @P0 IMAD R0, R2, R6, RZ ;  /* 0x0000000602000224 */ /* 0x004fc400078e02ff */
[----:B0-----:R-:W-:Y:S02]  /*74d0*/  @P1 IMAD R2, R2, R8, RZ ;  /* 0x0000000802021224 */ /* 0x001fe400078e02ff */
[C---:B---3--:R-:W-:Y:S02]  /*74e0*/  @P0 IMAD R7, R20.reuse, R7, R0 ;  /* 0x0000000714070224 */ /* 0x048fe400078e0200 */
[C---:B------:R-:W-:Y:S02]  /*74f0*/  @P1 IMAD R9, R20.reuse, R9, R2 ;  /* 0x0000000914091224 */ /* 0x040fe400078e0202 */
[----:B------:R-:W-:-:S04]  /*7500*/  @P0 IMAD.WIDE.U32 R2, R20, R6, RZ ;  /* 0x0000000614020225 */ /* 0x000fc800078e00ff */
[----:B------:R-:W-:-:S04]  /*7510*/  @P1 IMAD.WIDE.U32 R4, R20, R8, RZ ;  /* 0x0000000814041225 */ /* 0x000fc800078e00ff */
[----:B------:R-:W-:Y:S02]  /*7520*/  @P0 IMAD.IADD R3, R3, 0x1, R7 ;  /* 0x0000000103030824 */ /* 0x000fe400078e0207 */
[----:B------:R-:W-:Y:S02]  /*7530*/  @P1 IMAD.IADD R5, R5, 0x1, R9 ;  /* 0x0000000105051824 */ /* 0x000fe400078e0209 */
[----:B-1----:R-:W-:-:S04]  /*7540*/  @P0 IMAD.WIDE.U32 R2, R23, R10, R2 ;  /* 0x0000000a17020225 */ /* 0x002fc800078e0002 */
[C---:B----4-:R-:W-:Y:S01]  /*7550*/  @P1 IMAD.WIDE.U32 R6, R23.reuse, R12, R4 ;  /* 0x0000000c17061225 */ /* 0x050fe200078e0004 */
[----:B------:R-:W-:Y:S01]  /*7560*/  @P0 LEA R4, P2, R2, UR4, 0x2 ;  /* 0x0000000402040c11 */ /* 0x000fe2000f8410ff */
[----:B------:R-:W-:Y:S02]  /*7570*/  ULDC UR4, c[0x0][0x3f4] ;  /* 0x0000fd0000047ab9 */ /* 0x000fe40000000800 */
[C---:B------:R-:W-:Y:S01]  /*7580*/  @P0 IMAD R5, R23.reuse, R11, R3 ;  /* 0x0000000b17050224 */ /* 0x040fe200078e0203 */
[----:B------:R-:W-:Y:S01]  /*7590*/  @P1 LEA R8, P3, R6, UR6, 0x2 ;  /* 0x0000000606081c11 */ /* 0x000fe2000f8610ff */
[----:B------:R-:W-:Y:S02]  /*75a0*/  @P1 IMAD R3, R23, R13, R7 ;  /* 0x0000000d17031224 */ /* 0x000fe400078e0207 */
[----:B------:R-:W-:Y:S01]  /*75b0*/  IMAD.MOV.U32 R0, RZ, RZ, 0x3f800000 ;  /* 0x3f800000ff007424 */ /* 0x000fe200078e00ff */
[----:B------:R-:W-:Y:S02]  /*75c0*/  @P0 LEA.HI.X R5, R2, UR5, R5, 0x2, P2 ;  /* 0x0000000502050c11 */ /* 0x000fe400090f1405 */
[----:B------:R-:W-:Y:S01]  /*75d0*/  @P1 LEA.HI.X R9, R6, UR7, R3, 0x2, P3 ;  /* 0x0000000706091c11 */ /* 0x000fe200098f1403 */
[----:B------:R-:W-:-:S04]  /*75e0*/  IMAD.MOV.U32 R3, RZ, RZ, 0x3f800000 ;  /* 0x3f800000ff037424 */ /* 0x000fc800078e00ff */
        /* <DEDUP_REMOVED lines=17> */
.L_x_2191:
[----:B-1----:R1:W2:Y:S02]  /*7700*/  SYNCS.PHASECHK.TRANS64.TRYWAIT P0, [R18+URZ+0x19c00], R3 ;  /* 0x019c0003120075a7 */ /* 0x0022a4000800017f */
[----:B--2---:R-:W-:Y:S05]  /*7710*/  @!P0 NANOSLEEP.SYNCS 0x989680 ;  /* 0x009896800000895d */ /* 0x004fea0003900000 */
[----:B------:R-:W2:Y:S02]  /*7720*/  @!P0 SYNCS.PHASECHK.TRANS64 P0, [R18+URZ+0x19c00], R3 ;  /* 0x019c0003120085a7 */ /* 0x000ea4000800007f */
[----:B--2---:R-:W-:Y:S05]  /*7730*/  @!P0 BRA `(.L_x_2191) ;  /* 0xfffffffc00f08947 */ /* 0x004fea000383ffff */
.L_x_2190:
[----:B------:R-:W-:Y:S05]  /*7740*/  BSYNC B0 ;  /* 0x0000000000007941 */ /* 0x000fea0003800000 */
.L_x_2189:
[----:B------:R-:W-:Y:S05]  /*7750*/  BRA `(.L_x_2192) ;  /* 0x00000044005c7947 */ /* 0x000fea0003800000 */
.L_x_2188:
        /* <DEDUP_REMOVED lines=22> */
[----:B------:R-:W-:Y:S01]  /*78c0*/  MOV R7, UR7 ;  /* 0x0000000700077c02 */ /* 0x000fe20008000f00 */
[----:B------:R-:W-:Y:S02]  /*78d0*/  IMAD.U32 R10, RZ, RZ, UR4 ;  /* 0x00000004ff0a7e24 */ /* 0x000fe4000f8e00ff */
[----:B------:R-:W-:-:S02]  /*78e0*/  IMAD.U32 R11, RZ, RZ, UR5 ;  /* 0x00000005ff0b7e24 */ /* 0x000fc4000f8e00ff */
[----:B------:R-:W-:Y:S02]  /*78f0*/  IMAD.MOV.U32 R8, RZ, RZ, 0x70 ;  /* 0x00000070ff087424 */ /* 0x000fe400078e00ff */
[----:B------:R-:W-:Y:S02]  /*7900*/  IMAD.MOV.U32 R12, RZ, RZ, 0x1 ;  /* 0x00000001ff0c7424 */ /* 0x000fe400078e00ff */
[----:B0-----:R-:W-:-:S07]  /*7910*/  IMAD.MOV.U32 R13, RZ, RZ, RZ ;  /* 0x000000ffff0d7224 */ /* 0x001fce00078e00ff */
[----:B------:R-:W-:-:S07]  /*7920*/  LEPC R20, `(.L_x_2194) ;  /* 0x000000001014794e */ /* 0x000fce0000000000 */
[----:B-1----:R-:W-:Y:S05]  /*7930*/  CALL.ABS.NOINC R14 ;  /* 0x000000000e007343 */ /* 0x002fea0003c00000 */
.L_x_2194:
[----:B------:R-:W-:Y:S05]  /*7940*/  BSYNC B6 ;  /* 0x0000000000067941 */ /* 0x000fea0003800000 */
.L_x_2193:
[----:B------:R-:W2:Y:S01]  /*7950*/  LDL R21, [R1+0x28] ;  /* 0x0000280001157983 */ /* 0x000ea20000100800 */
[----:B------:R-:W-:-:S03]  /*7960*/  ULDC.U8 UR4, c[0x0][0x410] ;  /* 0x0001040000047ab9 */ /* 0x000fc60000000000 */
[----:B------:R-:W3:Y:S01]  /*7970*/  LDL R20, [R1+0x3c] ;  /* 0x00003c0001147983 */ /* 0x000ee20000100800 */
[----:B------:R-:W-:Y:S01]  /*7980*/  ISETP.NE.AND P0, PT, RZ, UR4, PT ;  /* 0x00000004ff007c0c */ /* 0x000fe2000bf05270 */
[----:B------:R-:W-:Y:S01]  /*7990*/  BSSY B0, `(.L_x_2195) ;  /* 0x000042b000007945 */ /* 0x000fe20003800000 */
[----:B--2---:R-:W-:Y:S02]  /*79a0*/  IMAD.IADD R10, R157, 0x1, R21 ;  /* 0x000000019d0a7824 */ /* 0x004fe400078e0215 */
[----:B---3--:R-:W-:-:S09]  /*79b0*/  IMAD.IADD R37, R18, 0x1, R20 ;  /* 0x0000000112257824 */ /* 0x008fd200078e0214 */
[----:B------:R-:W-:Y:S05]  /*79c0*/  @!P0 BRA `(.L_x_2196) ;  /* 0x0000001c00388947 */ /* 0x000fea0003800000 */
        /* <DEDUP_REMOVED lines=16> */
[----:B------:R-:W-:Y:S01]  /*7ad0*/  IMAD R4, R0, UR4, RZ ;  /* 0x0000000400047c24 */ /* 0x000fe2000f8e02ff */
[----:B------:R-:W-:Y:S01]  /*7ae0*/  IADD3 R5, P1, R8, UR8, RZ ;  /* 0x0000000808057c10 */ /* 0x000fe2000ff3e0ff */
[----:B------:R-:W-:-:S04]  /*7af0*/  IMAD.WIDE.U32 R6, R11, UR4, R6 ;  /* 0x000000040b067c25 */ /* 0x000fc8000f8e0006 */
[----:B------:R-:W-:Y:S02]  /*7b00*/  IMAD R0, R0, UR6, RZ ;  /* 0x0000000600007c24 */ /* 0x000fe4000f8e02ff */
        /* <DEDUP_REMOVED lines=11> */
[----:B------:R0:W4:Y:S02]  /*7bc0*/  SHFL.IDX PT, R14, R5, RZ, 0x1e1f ;  /* 0x001e1fff050e7589 */ /* 0x00012400000e0000 */
.L_x_2437:
[----:B0-----:R-:W5:Y:S04]  /*7bd0*/  LDL R5, [R1+0x2c] ;  /* 0x00002c0001057983 */ /* 0x001f680000100800 */
[----:B------:R-:W2:Y:S01]  /*7be0*/  LDL R6, [R1+0x5c] ;  /* 0x00005c0001067983 */ /* 0x000ea20000100800 */
[----:B------:R-:W-:Y:S01]  /*7bf0*/  BSSY B1, `(.L_x_2198) ;  /* 0x000002f000017945 */ /* 0x000fe20003800000 */
[----:B------:R-:W-:Y:S02]  /*7c00*/  CS2R R28, SRZ ;  /* 0x00000000001c7805 */ /* 0x000fe4000001ff00 */
[----:B------:R-:W-:Y:S02]  /*7c10*/  CS2R R12, SRZ ;  /* 0x00000000000c7805 */ /* 0x000fe4000001ff00 */
[----:B------:R-:W-:-:S02]  /*7c20*/  CS2R R8, SRZ ;  /* 0x0000000000087805 */ /* 0x000fc4000001ff00 */
[----:B------:R-:W-:Y:S02]  /*7c30*/  CS2R R26, SRZ ;  /* 0x00000000001a7805 */ /* 0x000fe4000001ff00 */
[----:B------:R-:W-:Y:S01]  /*7c40*/  CS2R R20, SRZ ;  /* 0x0000000000147805 */ /* 0x000fe2000001ff00 */
[----:B-----5:R-:W-:Y:S01]  /*7c50*/  IMAD R24, R5, R24, RZ ;  /* 0x0000001805187224 */ /* 0x020fe200078e02ff */
[----:B--2---:R-:W-:-:S04]  /*7c60*/  LEA.HI R5, R6, R6, RZ, 0x1 ;  /* 0x0000000606057211 */ /* 0x004fc800078f08ff */
[----:B------:R-:W-:Y:S02]  /*7c70*/  ISETP.GE.AND P0, PT, R10, R24, PT ;  /* 0x000000180a00720c */ /* 0x000fe40003f06270 */
[----:B------:R-:W-:Y:S02]  /*7c80*/  CS2R R10, SRZ ;  /* 0x00000000000a7805 */ /* 0x000fe4000001ff00 */
[----:B------:R-:W-:-:S04]  /*7c90*/  LOP3.LUT R5, R5, 0xfffffffe, RZ, 0xc0, !PT ;  /* 0xfffffffe05057812 */ /* 0x000fc800078ec0ff */
[----:B------:R-:W-:-:S04]  /*7ca0*/  IADD3 R5, R6, -R5, RZ ;  /* 0x8000000506057210 */ /* 0x000fc80007ffe0ff */
        /* <DEDUP_REMOVED lines=11> */
[----:B------:R-:W-:Y:S02]  /*7d60*/  @!P1 IADD3 R32, P3, R154, R3, RZ ;  /* 0x000000039a209210 */ /* 0x000fe40007f7e0ff */
[----:B--2---:R-:W-:Y:S02]  /*7d70*/  ISETP.GE.AND P2, PT, R30, UR4, PT ;  /* 0x000000041e007c0c */ /* 0x004fe4000bf46270 */
[----:B------:R-:W-:Y:S02]  /*7d80*/  SHF.R.S32.HI R7, RZ, 0x1f, R30 ;  /* 0x0000001fff077819 */ /* 0x000fe4000001141e */
[----:B---3--:R-:W-:Y:S02]  /*7d90*/  ISETP.GE.AND P0, PT, R15, UR4, PT ;  /* 0x000000040f007c0c */ /* 0x008fe4000bf06270 */
[----:B------:R-:W-:-:S07]  /*7da0*/  SHF.R.S32.HI R9, RZ, 0x1f, R15 ;  /* 0x0000001fff097819 */ /* 0x000fce000001140f */
[CC--:B------:R-:W-:Y:S02]  /*7db0*/  @!P2 IADD3 R34, P6, R30.reuse, R3.reuse, RZ ;  /* 0x000000031e22a210 */ /* 0x0c0fe40007fde0ff */
[-C--:B----4-:R-:W-:Y:S02]  /*7dc0*/  @!P2 IADD3 R38, P5, R30, R14.reuse, RZ ;  /* 0x0000000e1e26a210 */ /* 0x090fe40007fbe0ff */
[C---:B------:R-:W-:Y:S01]  /*7dd0*/  @!P0 IADD3 R6, P4, R15.reuse, R3, RZ ;  /* 0x000000030f068210 */ /* 0x040fe20007f9e0ff */
[--C-:B-1----:R-:W-:Y:S01]  /*7de0*/  @!P2 IMAD.X R35, R0, 0x1, R7.reuse, P6 ;  /* 0x000000010023a824 */ /* 0x102fe200030e0607 */
[-C--:B------:R-:W-:Y:S01]  /*7df0*/  @!P1 IADD3 R30, P6, R154, R14.reuse, RZ ;  /* 0x0000000e9a1e9210 */ /* 0x080fe20007fde0ff */
[----:B------:R-:W-:Y:S01]  /*7e00*/  @!P2 IMAD.X R39, R4, 0x1, R7, P5 ;  /* 0x000000010427a824 */ /* 0x000fe200028e0607 */
[----:B------:R-:W-:Y:S01]  /*7e10*/  @!P0 IADD3 R14, P5, R15, R14, RZ ;  /* 0x0000000e0f0e8210 */ /* 0x000fe20007fbe0ff */
[--C-:B------:R-:W-:Y:S01]  /*7e20*/  @!P0 IMAD.X R7, R0, 0x1, R9.reuse, P4 ;  /* 0x0000000100078824 */ /* 0x100fe200020e0609 */
[----:B------:R-:W-:Y:S01]  /*7e30*/  @!P1 SHF.R.S32.HI R3, RZ, 0x1f, R154 ;  /* 0x0000001fff039819 */ /* 0x000fe2000001149a */
[----:B------:R0:W5:Y:S02]  /*7e40*/  @!P2 LD.E.64 R20, desc[UR42][R34.64] ;  /* 0x0000002a2214a980 */ /* 0x000164000c101b00 */
[----:B------:R-:W-:Y:S01]  /*7e50*/  @!P0 IMAD.X R15, R4, 0x1, R9, P5 ;  /* 0x00000001040f8824 */ /* 0x000fe200028e0609 */
[----:B------:R-:W-:Y:S01]  /*7e60*/  CS2R R8, SRZ ;  /* 0x0000000000087805 */ /* 0x000fe2000001ff00 */
[--C-:B------:R-:W-:Y:S01]  /*7e70*/  @!P1 IMAD.X R33, R0, 0x1, R3.reuse, P3 ;  /* 0x0000000100219824 */ /* 0x100fe200018e0603 */
[----:B------:R0:W5:Y:S01]  /*7e80*/  @!P2 LD.E.64 R12, desc[UR42][R38.64] ;  /* 0x0000002a260ca980 */ /* 0x000162000c101b00 */
[----:B------:R-:W-:-:S03]  /*7e90*/  @!P1 IMAD.X R31, R4, 0x1, R3, P6 ;  /* 0x00000001041f9824 */ /* 0x000fc600030e0603 */
[----:B------:R0:W5:Y:S04]  /*7ea0*/  @!P1 LD.E.64 R26, desc[UR42][R32.64] ;  /* 0x0000002a201a9980 */ /* 0x000168000c101b00 */
[----:B------:R0:W5:Y:S04]  /*7eb0*/  @!P1 LD.E.64 R28, desc[UR42][R30.64] ;  /* 0x0000002a1e1c9980 */ /* 0x000168000c101b00 */
[----:B------:R0:W5:Y:S04]  /*7ec0*/  @!P0 LD.E.64 R10, desc[UR42][R6.64] ;  /* 0x0000002a060a8980 */ /* 0x000168000c101b00 */
[----:B------:R0:W5:Y:S02]  /*7ed0*/  @!P0 LD.E.64 R8, desc[UR42][R14.64] ;  /* 0x0000002a0e088980 */ /* 0x000164000c101b00 */
.L_x_2199:
[----:B------:R-:W-:Y:S05]  /*7ee0*/  BSYNC B1 ;  /* 0x0000000000017941 */ /* 0x000fea0003800000 */
.L_x_2198:
[----:B------:R-:W2:Y:S01]  /*7ef0*/  SYNCS.PHASECHK.TRANS64.TRYWAIT P0, [R18+URZ+0x19c00], R5 ;  /* 0x019c0005120075a7 */ /* 0x000ea2000800017f */
[----:B------:R-:W-:Y:S01]  /*7f00*/  IMAD R25, R25, -0xc0, R24 ;  /* 0xffffff4019197824 */ /* 0x000fe200078e0218 */
[----:B------:R-:W-:Y:S04]  /*7f10*/  BSSY B1, `(.L_x_2200) ;  /* 0x0000004000017945 */ /* 0x000fe80003800000 */
[----:B-1----:R-:W-:-:S04]  /*7f20*/  VIMNMX R0, R25, 0xc0, PT ;  /* 0x000000c019007848 */ /* 0x002fc80003fe0100 */
[----:B------:R-:W-:Y:S01]  /*7f30*/  ISETP.GE.AND P1, PT, R157, R0, PT ;  /* 0x000000009d00720c */ /* 0x000fe20003f26270 */
[----:B--2---:R-:W-:-:S12]  /*7f40*/  @!P0 BRA `(.L_x_2201) ;  /* 0x0000018000a08947 */ /* 0x004fd80003800000 */
.L_x_2438:
[----:B------:R-:W-:Y:S05]  /*7f50*/  BSYNC B1 ;  /* 0x0000000000017941 */ /* 0x000fea0003800000 */
.L_x_2200:
[----:B------:R-:W-:Y:S05]  /*7f60*/  @P1 BRA `(.L_x_2202) ;  /* 0x0000003c00341947 */ /* 0x000fea0003800000 */
[----:B---3--:R-:W2:Y:S01]  /*7f70*/  LDL R4, [R1+0x18] ;  /* 0x0000180001047983 */ /* 0x008ea20000100800 */
[----:B------:R-:W3:Y:S03]  /*7f80*/  LDC R3, c[0x0][0x3f4] ;  /* 0x0000fd00ff037b82 */ /* 0x000ee60000000800 */
[----:B------:R-:W4:Y:S01]  /*7f90*/  LDL R0, [R1+0x1c] ;  /* 0x00001c0001007983 */ /* 0x000f220000100800 */
[----:B------:R-:W-:Y:S01]  /*7fa0*/  BSSY B1, `(.L_x_2203) ;  /* 0x000007b000017945 */ /* 0x000fe20003800000 */
[-C--:B---3--:R-:W-:Y:S02]  /*7fb0*/  ISETP.GE.AND P0, PT, R154, R3.reuse, PT ;  /* 0x000000039a00720c */ /* 0x088fe40003f06270 */
[-C--:B--2---:R-:W-:Y:S02]  /*7fc0*/  ISETP.GE.AND P1, PT, R4, R3.reuse, PT ;  /* 0x000000030400720c */ /* 0x084fe40003f26270 */
[----:B----4-:R-:W-:-:S09]  /*7fd0*/  ISETP.GE.AND P2, PT, R0, R3, PT ;  /* 0x000000030000720c */ /* 0x010fd20003f46270 */
[----:B------:R-:W-:Y:S05]  /*7fe0*/  @P0 BRA `(.L_x_2204) ;  /* 0x0000000400d80947 */ /* 0x000fea0003800000 */
[----:B01----:R-:W0:Y:S01]  /*7ff0*/  LDS.128 R4, [R37+0xf000] ;  /* 0x00f0000025047984 */ /* 0x003e220000000c00 */
        /* <DEDUP_REMOVED lines=9> */
[----:B------:R-:W-:Y:S02]  /*8090*/  SHF.R.U32.HI R15, RZ, 0x8, R28 ;  /* 0x00000008ff0f7819 */ /* 0x000fe4000001161c */
[----:B------:R-:W-:Y:S02]  /*80a0*/  LOP3.LUT R24, R29, 0xff, RZ, 0xc0, !PT ;  /* 0x000000ff1d187812 */ /* 0x000fe400078ec0ff */
[----:B------:R-:W-:-:S02]  /*80b0*/  LOP3.LUT R31, R31, 0xff, RZ, 0xc0, !PT ;  /* 0x000000ff1f1f7812 */ /* 0x000fc400078ec0ff */
[----:B------:R-:W-:Y:S02]  /*80c0*/  SHF.R.U32.HI R30, RZ, 0x10, R29 ;  /* 0x00000010ff1e7819 */ /* 0x000fe4000001161d */
[----:B------:R-:W-:Y:S02]  /*80d0*/  PRMT R3, R3, 0x7604, R0 ;  /* 0x0000760403037816 */ /* 0x000fe40000000000 */
[----:B------:R-:W-:Y:S01]  /*80e0*/  LOP3.LUT R25, R15, 0xff, RZ, 0xc0, !PT ;  /* 0x000000ff0f197812 */ /* 0x000fe200078ec0ff */
[----:B------:R-:W-:Y:S01]  /*80f0*/  IMAD.U32 R15, R32, 0x10000, RZ ;  /* 0x00010000200f7824 */ /* 0x000fe200078e00ff */
[----:B------:R-:W-:Y:S01]  /*8100*/  PRMT R24, R31, 0x7604, R24 ;  /* 0x000076041f187816 */ /* 0x000fe20000000018 */
        /* <DEDUP_REMOVED lines=100> */
.L_x_2204:
[----:B------:R-:W-:Y:S05]  /*8750*/  BSYNC B1 ;  /* 0x0000000000017941 */ /* 0x000fea0003800000 */
.L_x_2203:
[----:B------:R-:W-:Y:S04]  /*8760*/  BSSY B1, `(.L_x_2205) ;  /* 0x000007c000017945 */ /* 0x000fe80003800000 */
[----:B------:R-:W-:Y:S05]  /*8770*/  @P1 BRA `(.L_x_2206) ;  /* 0x0000000400e81947 */ /* 0x000fea0003800000 */
[----:B012---:R-:W0:Y:S01]  /*8780*/  LDS.128 R4, [R37+0x10800] ;  /* 0x0108000025047984 */ /* 0x007e220000000c00 */
        /* <DEDUP_REMOVED lines=121> */
.L_x_2206:
[----:B------:R-:W-:Y:S05]  /*8f20*/  BSYNC B1 ;  /* 0x0000000000017941 */ /* 0x000fea0003800000 */
.L_x_2205:
[----:B------:R-:W-:Y:S05]  /*8f30*/  @P2 BRA `(.L_x_2202) ;  /* 0x0000002c00402947 */ /* 0x000fea0003800000 */
[----:B0123--:R-:W0:Y:S01]  /*8f40*/  LDS.128 R4, [R37+0x12000] ;  /* 0x0120000025047984 */ /* 0x00fe220000000c00 */
        /* <DEDUP_REMOVED lines=118> */
.L_x_2196:
[----:B------:R-:W0:Y:S01]  /*96b0*/  LDC R24, c[0x0][0x448] ;  /* 0x00011200ff187b82 */ /* 0x000e220000000800 */
[----:B------:R-:W-:Y:S01]  /*96c0*/  IMAD.MOV.U32 R9, RZ, RZ, R10 ;  /* 0x000000ffff097224 */ /* 0x000fe200078e000a */
[----:B------:R-:W-:Y:S01]  /*96d0*/  MOV R5, R31 ;  /* 0x0000001f00057202 */ /* 0x000fe20000000f00 */
[----:B------:R-:W-:Y:S01]  /*96e0*/  IMAD.MOV.U32 R6, RZ, RZ, R28 ;  /* 0x000000ffff067224 */ /* 0x000fe200078e001c */
[----:B------:R-:W-:Y:S01]  /*96f0*/  ULDC.64 UR4, c[0x0][0x3f8] ;  /* 0x0000fe0000047ab9 */ /* 0x000fe20000000a00 */
[----:B------:R-:W-:Y:S01]  /*9700*/  IMAD.MOV.U32 R7, RZ, RZ, R33 ;  /* 0x000000ffff077224 */ /* 0x000fe200078e0021 */
[----:B------:R-:W-:Y:S01]  /*9710*/  ULDC.64 UR6, c[0x0][0x408] ;  /* 0x0001020000067ab9 */ /* 0x000fe20000000a00 */
[----:B------:R-:W-:Y:S01]  /*9720*/  IMAD.MOV.U32 R4, RZ, RZ, R26 ;  /* 0x000000ffff047224 */ /* 0x000fe200078e001a */
[----:B------:R-:W-:Y:S01]  /*9730*/  ULDC.64 UR8, c[0x0][0x400] ;  /* 0x0001000000087ab9 */ /* 0x000fe20000000a00 */
        /* <DEDUP_REMOVED lines=23> */
.L_x_2444:
[----:B------:R-:W5:Y:S04]  /*98b0*/  LDL R4, [R1+0x2c] ;  /* 0x00002c0001047983 */ /* 0x000f680000100800 */
        /* <DEDUP_REMOVED lines=11> */
[----:B------:R-:W-:Y:S02]  /*9970*/  LOP3.LUT R8, R4, 0xfffffffe, RZ, 0xc0, !PT ;  /* 0xfffffffe04087812 */ /* 0x000fe400078ec0ff */
[----:B------:R-:W-:-:S03]  /*9980*/  CS2R R4, SRZ ;  /* 0x0000000000047805 */ /* 0x000fc6000001ff00 */
[----:B------:R-:W-:Y:S01]  /*9990*/  IMAD.IADD R41, R9, 0x1, -R8 ;  /* 0x0000000109297824 */ /* 0x000fe200078e0a08 */
[----:B------:R-:W-:-:S04]  /*99a0*/  CS2R R8, SRZ ;  /* 0x0000000000087805 */ /* 0x000fc8000001ff00 */
[----:B------:R-:W-:Y:S01]  /*99b0*/  SHF.L.U32 R41, R41, 0x1f, RZ ;  /* 0x0000001f29297819 */ /* 0x000fe200000006ff */
[----:B------:R-:W-:Y:S06]  /*99c0*/  @P0 BRA `(.L_x_2209) ;  /* 0x0000000000700947 */ /* 0x000fec0003800000 */
[----:B------:R-:W2:Y:S01]  /*99d0*/  LDL R26, [R1+0xc] ;  /* 0x00000c00011a7983 */ /* 0x000ea20000100800 */
        /* <DEDUP_REMOVED lines=12> */
[----:B------:R-:W-:-:S05]  /*9aa0*/  @!P4 IADD3 R38, P0, R16, R3, RZ ;  /* 0x000000031026c210 */ /* 0x000fca0007f1e0ff */
[----:B-1----:R-:W-:-:S05]  /*9ab0*/  @!P4 IMAD.X R39, R0, 0x1, R5, P0 ;  /* 0x000000010027c824 */ /* 0x002fca00000e0605 */
[----:B------:R0:W5:Y:S01]  /*9ac0*/  @!P4 LD.E.128 R28, desc[UR42][R38.64] ;  /* 0x0000002a261cc980 */ /* 0x000162000c101d00 */
[----:B--2---:R-:W-:Y:S01]  /*9ad0*/  @!P5 IMAD.SHL.U32 R4, R26, 0x10, RZ ;  /* 0x000000101a04d824 */ /* 0x004fe200078e00ff */
[----:B----4-:R-:W-:-:S04]  /*9ae0*/  @!P4 IADD3 R26, P1, R16, R21, RZ ;  /* 0x00000015101ac210 */ /* 0x010fc80007f3e0ff */
[----:B------:R-:W-:Y:S01]  /*9af0*/  @!P5 IADD3 R32, P2, R4, R3, RZ ;  /* 0x000000030420d210 */ /* 0x000fe20007f5e0ff */
[----:B---3--:R-:W-:Y:S01]  /*9b00*/  @!P4 IMAD.X R27, R20, 0x1, R5, P1 ;  /* 0x00000001141bc824 */ /* 0x008fe200008e0605 */
[----:B------:R-:W-:Y:S02]  /*9b10*/  @!P5 IADD3 R34, P3, R4, R21, RZ ;  /* 0x000000150422d210 */ /* 0x000fe40007f7e0ff */
[----:B------:R-:W-:Y:S02]  /*9b20*/  @!P5 SHF.R.S32.HI R3, RZ, 0x1f, R4 ;  /* 0x0000001fff03d819 */ /* 0x000fe40000011404 */
[----:B------:R-:W-:Y:S01]  /*9b30*/  CS2R R4, SRZ ;  /* 0x0000000000047805 */ /* 0x000fe2000001ff00 */
[----:B------:R0:W5:Y:S02]  /*9b40*/  @!P4 LD.E.128 R12, desc[UR42][R26.64] ;  /* 0x0000002a1a0cc980 */ /* 0x000164000c101d00 */
[--C-:B------:R-:W-:Y:S02]  /*9b50*/  @!P5 IMAD.X R33, R0, 0x1, R3.reuse, P2 ;  /* 0x000000010021d824 */ /* 0x100fe400010e0603 */
[----:B------:R-:W-:-:S03]  /*9b60*/  @!P5 IMAD.X R35, R20, 0x1, R3, P3 ;  /* 0x000000011423d824 */ /* 0x000fc600018e0603 */
[----:B------:R0:W5:Y:S04]  /*9b70*/  @!P5 LD.E.128 R8, desc[UR42][R32.64] ;  /* 0x0000002a2008d980 */ /* 0x000168000c101d00 */
[----:B------:R0:W5:Y:S02]  /*9b80*/  @!P5 LD.E.128 R4, desc[UR42][R34.64] ;  /* 0x0000002a2204d980 */ /* 0x000164000c101d00 */
.L_x_2209:
[----:B------:R-:W-:Y:S05]  /*9b90*/  BSYNC B1 ;  /* 0x0000000000017941 */ /* 0x000fea0003800000 */
.L_x_2208:
[----:B------:R-:W2:Y:S01]  /*9ba0*/  SYNCS.PHASECHK.TRANS64.TRYWAIT P0, [R18+URZ+0x19c00], R41 ;  /* 0x019c0029120075a7 */ /* 0x000ea2000800017f */
[----:B------:R-:W-:Y:S01]  /*9bb0*/  IMAD R25, R25, -0xc0, R24 ;  /* 0xffffff4019197824 */ /* 0x000fe200078e0218 */
[----:B------:R-:W-:Y:S04]  /*9bc0*/  BSSY B1, `(.L_x_2210) ;  /* 0x0000004000017945 */ /* 0x000fe80003800000 */
[----:B-1----:R-:W-:-:S04]  /*9bd0*/  VIMNMX R0, R25, 0xc0, PT ;  /* 0x000000c019007848 */ /* 0x002fc80003fe0100 */
[----:B------:R-:W-:Y:S01]  /*9be0*/  ISETP.GE.AND P1, PT, R157, R0, PT ;  /* 0x000000009d00720c */ /* 0x000fe20003f26270 */
[----:B--2---:R-:W-:-:S12]  /*9bf0*/  @!P0 BRA `(.L_x_2211) ;  /* 0x0000016400f88947 */ /* 0x004fd80003800000 */
.L_x_2445:
[----:B------:R-:W-:Y:S05]  /*9c00*/  BSYNC B1 ;  /* 0x0000000000017941 */ /* 0x000fea0003800000 */
.L_x_2210:
        /* <DEDUP_REMOVED lines=22> */
[----:B------:R-:W-:-:S02]  /*9d70*/  LOP3.LUT R40, R40, 0xff, RZ, 0xc0, !PT ;  /* 0x000000ff28287812 */ /* 0x000fc400078ec0ff */
[----:B------:R-:W-:Y:S02]  /*9d80*/  SHF.R.U32.HI R45, RZ, 0x8, R15 ;  /* 0x00000008ff2d7819 */ /* 0x000fe4000001160f */
[----:B------:R-:W-:Y:S02]  /*9d90*/  SHF.R.U32.HI R49, RZ, 0x10, R13 ;  /* 0x00000010ff317819 */ /* 0x000fe4000001160d */
[----:B------:R-:W-:Y:S02]  /*9da0*/  LOP3.LUT R44, R15, 0xff, RZ, 0xc0, !PT ;  /* 0x000000ff0f2c7812 */ /* 0x000fe400078ec0ff */
[----:B------:R-:W-:Y:S01]  /*9db0*/  LOP3.LUT R45, R45, 0xff, RZ, 0xc0, !PT ;  /* 0x000000ff2d2d7812 */ /* 0x000fe200078ec0ff */
[----:B0-----:R-:W-:Y:S01]  /*9dc0*/  VIADD R27, R21, 0xffffff80 ;  /* 0xffffff80151b7836 */ /* 0x001fe20000000000 */
[----:B------:R-:W-:Y:S01]  /*9dd0*/  LOP3.LUT R21, R20, 0xff, RZ, 0xc0, !PT ;  /* 0x000000ff14157812 */ /* 0x000fe200078ec0ff */
[----:B------:R-:W-:Y:S01]  /*9de0*/  IMAD.U32 R49, R49, 0x10000, RZ ;  /* 0x0001000031317824 */ /* 0x000fe200078e00ff */
[----:B------:R-:W-:-:S02]  /*9df0*/  LOP3.LUT R20, R30, 0xff, RZ, 0xc0, !PT ;  /* 0x000000ff1e147812 */ /* 0x000fc400078ec0ff */
[----:B------:R-:W-:Y:S02]  /*9e00*/  LEA.HI R32, R27, R27, RZ, 0x1 ;  /* 0x0000001b1b207211 */ /* 0x000fe400078f08ff */
[----:B------:R-:W-:Y:S02]  /*9e10*/  PRMT R39, R21, 0x7604, R0 ;  /* 0x0000760415277816 */ /* 0x000fe40000000000 */
[----:B------:R-:W-:Y:S02]  /*9e20*/  LOP3.LUT R32, R32, 0xfffffffe, RZ, 0xc0, !PT ;  /* 0xfffffffe20207812 */ /* 0x000fe400078ec0ff */
[----:B------:R-:W-:Y:S02]  /*9e30*/  SHF.R.U32.HI R21, RZ, 0x8, R12 ;  /* 0x00000008ff157819 */ /* 0x000fe4000001160c */
[----:B------:R-:W-:Y:S01]  /*9e40*/  SHF.R.U32.HI R42, RZ, 0x8, R14 ;  /* 0x00000008ff2a7819 */ /* 0x000fe2000001160e */
[----:B------:R-:W-:Y:S01]  /*9e50*/  IMAD.IADD R32, R27, 0x1, -R32 ;  /* 0x000000011b207824 */ /* 0x000fe200078e0a20 */
[----:B------:R-:W-:-:S02]  /*9e60*/  LOP3.LUT R27, R26, 0xff, RZ, 0xc0, !PT ;  /* 0x000000ff1a1b7812 */ /* 0x000fc400078ec0ff */
[----:B------:R-:W-:Y:S02]  /*9e70*/  LOP3.LUT R33, R21, 0xff, RZ, 0xc0, !PT ;  /* 0x000000ff15217812 */ /* 0x000fe400078ec0ff */
        /* <DEDUP_REMOVED lines=9> */
[----:B------:R-:W-:Y:S02]  /*9f10*/  PRMT R20, R25, 0x7604, R24 ;  /* 0x0000760419147816 */ /* 0x000fe40000000018 */
[----:B------:R-:W-:Y:S01]  /*9f20*/  IADD3 R0, R18, R21, R0 ;  /* 0x0000001512007210 */ /* 0x000fe20007ffe000 */
[----:B------:R-:W0:Y:S01]  /*9f30*/  LDS.128 R24, [R37+0xf000] ;  /* 0x00f0000025187984 */ /* 0x000e220000000c00 */
[----:B------:R-:W-:-:S02]  /*9f40*/  PRMT R47, R33, 0x7604, R32 ;  /* 0x00007604212f7816 */ /* 0x000fc40000000020 */
[----:B------:R-:W-:Y:S01]  /*9f50*/  LOP3.LUT R21, R13, 0xff, RZ, 0xc0, !PT ;  /* 0x000000ff0d157812 */ /* 0x000fe200078ec0ff */
[----:B------:R-:W2:Y:S01]  /*9f60*/  LDS.128 R32, [R0+0xf000] ;  /* 0x00f0000000207984 */ /* 0x000ea20000000c00 */
[----:B------:R-:W-:Y:S02]  /*9f70*/  PRMT R44, R45, 0x7604, R44 ;  /* 0x000076042d2c7816 */ /* 0x000fe4000000002c */
[----:B------:R-:W-:Y:S02]  /*9f80*/  PRMT R40, R40, 0x7604, R21 ;  /* 0x0000760428287816 */ /* 0x000fe40000000015 */
[----:B------:R-:W-:Y:S02]  /*9f90*/  SHF.R.U32.HI R21, RZ, 0x10, R29 ;  /* 0x00000010ff157819 */ /* 0x000fe4000001161d */
[----:B-1----:R-:W-:Y:S02]  /*9fa0*/  LOP3.LUT R41, R14, 0xff, RZ, 0xc0, !PT ;  /* 0x000000ff0e297812 */ /* 0x002fe400078ec0ff */
[----:B------:R-:W-:Y:S01]  /*9fb0*/  LOP3.LUT R42, R42, 0xff, RZ, 0xc0, !PT ;  /* 0x000000ff2a2a7812 */ /* 0x000fe200078ec0ff */
[----:B------:R-:W-:Y:S01]  /*9fc0*/  IMAD.U32 R21, R21, 0x10000, RZ ;  /* 0x0001000015157824 */ /* 0x000fe200078e00ff */
[----:B------:R-:W-:-:S02]  /*9fd0*/  SHF.R.U32.HI R45, RZ, 0x10, R31 ;  /* 0x00000010ff2d7819 */ /* 0x000fc4000001161f */
[----:B------:R-:W-:Y:S02]  /*9fe0*/  PRMT R51, R42, 0x7604, R41 ;  /* 0x000076042a337816 */ /* 0x000fe40000000029 */
[----:B------:R-:W-:Y:S01]  /*9ff0*/  LOP3.LUT R49, R40, 0xff0000, R49, 0xf8, !PT ;  /* 0x00ff000028317812 */ /* 0x000fe200078ef831 */
[----:B------:R-:W-:Y:S01]  /*a000*/  IMAD.U32 R45, R45, 0x10000, RZ ;  /* 0x000100002d2d7824 */ /* 0x000fe200078e00ff */
        /* <DEDUP_REMOVED lines=8> */
[----:B------:R-:W-:Y:S02]  /*a090*/  LOP3.LUT R39, R41, 0xff000000, R29, 0xf8, !PT ;  /* 0xff00000029277812 */ /* 0x000fe400078ef81d */
[----:B------:R-:W-:Y:S02]  /*a0a0*/  LOP3.LUT R47, R47, 0xff0000, R12, 0xf8, !PT ;  /* 0x00ff00002f2f7812 */ /* 0x000fe400078ef80c */
[----:B------:R-:W-:-:S02]  /*a0b0*/  LOP3.LUT R51, R51, 0xff0000, R14, 0xf8, !PT ;  /* 0x00ff000033337812 */ /* 0x000fc400078ef80e */
[-C--:B0-----:R-:W-:Y:S02]  /*a0c0*/  F2FP.F16.E4M3.UNPACK_B R28, R24.reuse ;  /* 0x00000018ff1c723e */ /* 0x081fe400020006ff */
[----:B------:R-:W-:Y:S02]  /*a0d0*/  F2FP.F16.E4M3.UNPACK_B R40, R24.H1 ;  /* 0x00000018ff28723e */ /* 0x000fe400030006ff */
[----:B------:R-:W-:Y:S02]  /*a0e0*/  F2FP.F16.E4M3.UNPACK_B R48, R49 ;  /* 0x00000031ff30723e */ /* 0x000fe400020006ff */
[----:B--2---:R-:W-:Y:S02]  /*a0f0*/  F2FP.F16.E4M3.UNPACK_B R24, R33 ;  /* 0x00000021ff18723e */ /* 0x004fe400020006ff */
[----:B------:R-:W-:Y:S01]  /*a100*/  LOP3.LUT R20, R43, 0xff000000, R30, 0xf8, !PT ;  /* 0xff0000002b147812 */ /* 0x000fe200078ef81e */
[--C-:B------:R-:W-:Y:S01]  /*a110*/  HADD2.F32 R50, -RZ, R48.reuse.H0_H0 ;  /* 0x20000030ff327230 */ /* 0x100fe20000004100 */
[----:B------:R-:W-:Y:S01]  /*a120*/  LOP3.LUT R41, R45, 0xff000000, R31, 0xf8, !PT ;  /* 0xff0000002d297812 */ /* 0x000fe200078ef81f */
[----:B------:R-:W-:Y:S01]  /*a130*/  HADD2.F32 R48, -RZ, R48.H1_H1 ;  /* 0x30000030ff307230 */ /* 0x000fe20000004100 */
[----:B------:R-:W-:-:S02]  /*a140*/  F2FP.F16.E4M3.UNPACK_B R43, R27 ;  /* 0x0000001bff2b723e */ /* 0x000fc400020006ff */
[----:B------:R-:W-:Y:S02]  /*a150*/  F2FP.F16.E4M3.UNPACK_B R46, R27.H1 ;  /* 0x0000001bff2e723e */ /* 0x000fe400030006ff */
[----:B------:R-:W-:Y:S02]  /*a160*/  LOP3.LUT R31, R47, 0xff000000, R12, 0xf8, !PT ;  /* 0xff0000002f1f7812 */ /* 0x000fe400078ef80c */
[----:B------:R-:W-:Y:S02]  /*a170*/  F2FP.F16.E4M3.UNPACK_B R27, R39 ;  /* 0x00000027ff1b723e */ /* 0x000fe400020006ff */
[----:B------:R-:W-:Y:S01]  /*a180*/  LOP3.LUT R12, R51, 0xff000000, R14, 0xf8, !PT ;  /* 0xff000000330c7812 */ /* 0x000fe200078ef80e */
[--C-:B------:R-:W-:Y:S01]  /*a190*/  HADD2.F32 R14, -RZ, R24.reuse.H0_H0 ;  /* 0x20000018ff0e7230 */ /* 0x100fe20000004100 */
[-C--:B------:R-:W-:Y:S01]  /*a1a0*/  F2FP.F16.E4M3.UNPACK_B R29, R25.reuse ;  /* 0x00000019ff1d723e */ /* 0x080fe200020006ff */
[----:B------:R-:W-:Y:S01]  /*a1b0*/  HADD2.F32 R30, -RZ, R27.H0_H0 ;  /* 0x2000001bff1e7230 */ /* 0x000fe20000004100 */
[----:B------:R-:W-:Y:S01]  /*a1c0*/  LOP3.LUT R53, R44, 0xff0000, R53, 0xf8, !PT ;  /* 0x00ff00002c357812 */ /* 0x000fe200078ef835 */
[----:B------:R-:W-:Y:S01]  /*a1d0*/  HADD2.F32 R24, -RZ, R24.H1_H1 ;  /* 0x30000018ff187230 */ /* 0x000fe20000004100 */
[----:B------:R-:W-:Y:S01]  /*a1e0*/  F2FP.F16.E4M3.UNPACK_B R38, R25.H1 ;  /* 0x00000019ff26723e */ /* 0x000fe200030006ff */
[--C-:B------:R-:W-:Y:S01]  /*a1f0*/  HADD2.F32 R25, -RZ, R29.reuse.H0_H0 ;  /* 0x2000001dff197230 */ /* 0x100fe20000004100 */
[----:B------:R-:W-:Y:S01]  /*a200*/  F2FP.F16.E4M3.UNPACK_B R44, R33.H1 ;  /* 0x00000021ff2c723e */ /* 0x000fe200030006ff */
[----:B------:R-:W-:Y:S01]  /*a210*/  HADD2.F32 R29, -RZ, R29.H1_H1 ;  /* 0x3000001dff1d7230 */ /* 0x000fe20000004100 */
[----:B------:R-:W-:Y:S01]  /*a220*/  F2FP.F16.E4M3.UNPACK_B R33, R32 ;  /* 0x00000020ff21723e */ /* 0x000fe200020006ff */
[----:B------:R-:W-:Y:S01]  /*a230*/  FMUL.FTZ R52, R24, R48 ;  /* 0x0000003018347220 */ /* 0x000fe20000410000 */
[----:B------:R-:W-:Y:S01]  /*a240*/  F2FP.F16.E4M3.UNPACK_B R42, R32.H1 ;  /* 0x00000020ff2a723e */ /* 0x000fe200030006ff */
[----:B------:R-:W-:Y:S01]  /*a250*/  FMUL.FTZ R32, R14, R50 ;  /* 0x000000320e207220 */ /* 0x000fe20000410000 */
[----:B------:R-:W-:-:S02]  /*a260*/  F2FP.F16.E4M3.UNPACK_B R45, R35 ;  /* 0x00000023ff2d723e */ /* 0x000fc400020006ff */
[----:B------:R-:W-:Y:S01]  /*a270*/  F2FP.F16.E4M3.UNPACK_B R47, R35.H1 ;  /* 0x00000023ff2f723e */ /* 0x000fe200030006ff */
[-C--:B------:R-:W-:Y:S01]  /*a280*/  FMUL.FTZ R35, R14, R30.reuse ;  /* 0x0000001e0e237220 */ /* 0x080fe20000410000 */
[----:B------:R-:W-:Y:S01]  /*a290*/  F2FP.F16.E4M3.UNPACK_B R49, R49.H1 ;  /* 0x00000031ff31723e */ /* 0x000fe200030006ff */
[C---:B------:R-:W-:Y:S01]  /*a2a0*/  FFMA.FTZ R14, R25.reuse, R30, -R32 ;  /* 0x0000001e190e7223 */ /* 0x040fe20000010820 */
[----:B------:R-:W-:Y:S01]  /*a2b0*/  F2FP.F16.E4M3.UNPACK_B R39, R39.H1 ;  /* 0x00000027ff27723e */ /* 0x000fe200030006ff */
[----:B------:R-:W-:Y:S02]  /*a2c0*/  HADD2.F32 R32, -RZ, R27.H1_H1 ;  /* 0x3000001bff207230 */ /* 0x000fe40000004100 */
[----:B------:R-:W-:Y:S01]  /*a2d0*/  FFMA.FTZ R25, R25, R50, R35 ;  /* 0x0000003219197223 */ /* 0x000fe20000010023 */
[----:B------:R-:W-:Y:S01]  /*a2e0*/  HADD2.F32 R50, -RZ, R49.H0_H0 ;  /* 0x20000031ff327230 */ /* 0x000fe20000004100 */
[----:B------:R-:W-:Y:S01]  /*a2f0*/  LOP3.LUT R53, R53, 0xff000000, R15, 0xf8, !PT ;  /* 0xff00000035357812 */ /* 0x000fe200078ef80f */
[----:B------:R-:W-:-:S02]  /*a300*/  HADD2.F32 R27, -RZ, R44.H0_H0 ;  /* 0x2000002cff1b7230 */ /* 0x000fc40000004100 */
[----:B------:R-:W-:Y:S01]  /*a310*/  FMUL.FTZ R51, R24, R32 ;  /* 0x0000002018337220 */ /* 0x000fe20000410000 */
[----:B------:R-:W-:Y:S01]  /*a320*/  HADD2.F32 R35, -RZ, R39.H0_H0 ;  /* 0x20000027ff237230 */ /* 0x000fe20000004100 */
[----:B------:R-:W-:Y:S01]  /*a330*/  F2FP.F16.E4M3.UNPACK_B R15, R34 ;  /* 0x00000022ff0f723e */ /* 0x000fe200020006ff */
[----:B------:R-:W-:Y:S02]  /*a340*/  HADD2.F32 R30, -RZ, R38.H0_H0 ;  /* 0x20000026ff1e7230 */ /* 0x000fe40000004100 */
[----:B------:R-:W-:Y:S01]  /*a350*/  FMUL.FTZ R55, R27, R50 ;  /* 0x000000321b377220 */ /* 0x000fe20000410000 */
[----:B------:R-:W-:Y:S01]  /*a360*/  FFMA.FTZ R24, R29, R48, R51 ;  /* 0x000000301d187223 */ /* 0x000fe20000010033 */
[----:B------:R-:W-:Y:S01]  /*a370*/  FMUL.FTZ R57, R27, R35 ;  /* 0x000000231b397220 */ /* 0x000fe20000410000 */
[----:B------:R-:W-:Y:S01]  /*a380*/  FFMA.FTZ R27, R29, R32, -R52 ;  /* 0x000000201d1b7223 */ /* 0x000fe20000010834 */
[----:B------:R-:W-:Y:S01]  /*a390*/  F2FP.F16.E4M3.UNPACK_B R52, R53 ;  /* 0x00000035ff34723e */ /* 0x000fe200020006ff */
[----:B------:R-:W-:Y:S01]  /*a3a0*/  HADD2.F32 R51, -RZ, R49.H1_H1 ;  /* 0x30000031ff337230 */ /* 0x000fe20000004100 */
[----:B------:R-:W-:Y:S01]  /*a3b0*/  F2FP.F16.E4M3.UNPACK_B R49, R41 ;  /* 0x00000029ff31723e */ /* 0x000fe200020006ff */
[----:B------:R-:W-:-:S02]  /*a3c0*/  HADD2.F32 R44, -RZ, R44.H1_H1 ;  /* 0x3000002cff2c7230 */ /* 0x000fc40000004100 */
[C---:B------:R-:W-:Y:S01]  /*a3d0*/  FFMA.FTZ R29, R30.reuse, R35, -R55 ;  /* 0x000000231e1d7223 */ /* 0x040fe20000010837 */
[----:B------:R-:W-:Y:S02]  /*a3e0*/  HADD2.F32 R48, -RZ, R39.H1_H1 ;  /* 0x30000027ff307230 */ /* 0x000fe40000004100 */
[----:B------:R-:W-:Y:S01]  /*a3f0*/  FFMA.FTZ R30, R30, R50, R57 ;  /* 0x000000321e1e7223 */ /* 0x000fe20000010039 */
[----:B------:R-:W-:Y:S02]  /*a400*/  HADD2.F32 R39, -RZ, R38.H1_H1 ;  /* 0x30000026ff277230 */ /* 0x000fe40000004100 */
[C---:B------:R-:W-:Y:S01]  /*a410*/  FMUL.FTZ R38, R44.reuse, R51 ;  /* 0x000000332c267220 */ /* 0x040fe20000410000 */
[----:B------:R-:W-:Y:S02]  /*a420*/  HADD2.F32 R54, -RZ, R52.H0_H0 ;  /* 0x20000034ff367230 */ /* 0x000fe40000004100 */
[----:B------:R-:W-:Y:S01]  /*a430*/  FMUL.FTZ R44, R44, R48 ;  /* 0x000000302c2c7220 */ /* 0x000fe20000410000 */
[----:B------:R-:W-:-:S02]  /*a440*/  HADD2.F32 R35, -RZ, R45.H0_H0 ;  /* 0x2000002dff237230 */ /* 0x000fc40000004100 */
[C---:B------:R-:W-:Y:S01]  /*a450*/  FFMA.FTZ R38, R39.reuse, R48, -R38 ;  /* 0x0000003027267223 */ /* 0x040fe20000010826 */
[----:B------:R-:W-:Y:S02]  /*a460*/  HADD2.F32 R50, -RZ, R49.H0_H0 ;  /* 0x20000031ff327230 */ /* 0x000fe40000004100 */
[----:B------:R-:W-:Y:S01]  /*a470*/  FFMA.FTZ R39, R39, R51, R44 ;  /* 0x0000003327277223 */ /* 0x000fe2000001002c */
[----:B------:R-:W-:Y:S02]  /*a480*/  HADD2.F32 R32, -RZ, R43.H0_H0 ;  /* 0x2000002bff207230 */ /* 0x000fe40000004100 */
[C---:B------:R-:W-:Y:S01]  /*a490*/  FMUL.FTZ R55, R35.reuse, R54 ;  /* 0x0000003623377220 */ /* 0x040fe20000410000 */
[----:B------:R-:W-:Y:S01]  /*a4a0*/  F2FP.F16.E4M3.UNPACK_B R51, R53.H1 ;  /* 0x00000035ff33723e */ /* 0x000fe200030006ff */
[-C--:B------:R-:W-:Y:S01]  /*a4b0*/  FMUL.FTZ R57, R35, R50.reuse ;  /* 0x0000003223397220 */ /* 0x080fe20000410000 */
[----:B------:R-:W-:Y:S01]  /*a4c0*/  F2FP.F16.E4M3.UNPACK_B R48, R41.H1 ;  /* 0x00000029ff30723e */ /* 0x000fe200030006ff */
[----:B------:R-:W-:Y:S01]  /*a4d0*/  FFMA.FTZ R35, R32, R50, -R55 ;  /* 0x0000003220237223 */ /* 0x000fe20000010837 */
[----:B------:R-:W-:-:S02]  /*a4e0*/  HADD2.F32 R52, -RZ, R52.H1_H1 ;  /* 0x30000034ff347230 */ /* 0x000fc40000004100 */
[----:B------:R-:W-:Y:S01]  /*a4f0*/  FFMA.FTZ R32, R32, R54, R57 ;  /* 0x0000003620207223 */ /* 0x000fe20000010039 */
[----:B------:R-:W-:Y:S01]  /*a500*/  HADD2.F32 R41, -RZ, R45.H1_H1 ;  /* 0x3000002dff297230 */ /* 0x000fe20000004100 */
[----:B------:R-:W-:Y:S01]  /*a510*/  F2FP.F16.E4M3.UNPACK_B R34, R34.H1 ;  /* 0x00000022ff22723e */ /* 0x000fe200030006ff */
[----:B------:R-:W-:Y:S01]  /*a520*/  HADD2.F32 R50, -RZ, R49.H1_H1 ;  /* 0x30000031ff327230 */ /* 0x000fe20000004100 */
[----:B------:R-:W-:Y:S01]  /*a530*/  F2FP.F16.E4M3.UNPACK_B R13, R26 ;  /* 0x0000001aff0d723e */ /* 0x000fe200020006ff */
[----:B------:R-:W-:Y:S02]  /*a540*/  HADD2.F32 R53, -RZ, R51.H0_H0 ;  /* 0x20000033ff357230 */ /* 0x000fe40000004100 */
[C---:B------:R-:W-:Y:S01]  /*a550*/  FMUL.FTZ R54, R41.reuse, R52 ;  /* 0x0000003429367220 */ /* 0x040fe20000410000 */
[----:B------:R-:W-:Y:S02]  /*a560*/  HADD2.F32 R44, -RZ, R47.H0_H0 ;  /* 0x2000002fff2c7230 */ /* 0x000fe40000004100 */
[----:B------:R-:W-:Y:S01]  /*a570*/  FMUL.FTZ R41, R41, R50 ;  /* 0x0000003229297220 */ /* 0x000fe20000410000 */
[----:B------:R-:W-:Y:S01]  /*a580*/  HADD2.F32 R49, -RZ, R48.H0_H0 ;  /* 0x20000030ff317230 */ /* 0x000fe20000004100 */
[----:B------:R-:W-:Y:S01]  /*a590*/  F2FP.F16.E4M3.UNPACK_B R26, R26.H1 ;  /* 0x0000001aff1a723e */ /* 0x000fe200030006ff */
        /* <DEDUP_REMOVED lines=18> */
[CC--:B------:R-:W-:Y:S01]  /*a6c0*/  FMUL.FTZ R59, R47.reuse, R55.reuse ;  /* 0x000000372f3b7220 */ /* 0x0c0fe20000410000 */
[----:B------:R-:W-:Y:S02]  /*a6d0*/  HADD2.F32 R50, -RZ, R51.H0_H0 ;  /* 0x20000033ff327230 */ /* 0x000fe40000004100 */
[----:B------:R-:W-:Y:S01]  /*a6e0*/  FMUL.FTZ R58, R47, R52 ;  /* 0x000000342f3a7220 */ /* 0x000fe20000410000 */
[----:B------:R-:W-:Y:S02]  /*a6f0*/  HADD2.F32 R49, -RZ, R40.H0_H0 ;  /* 0x20000028ff317230 */ /* 0x000fe40000004100 */
[C---:B------:R-:W-:Y:S01]  /*a700*/  FMUL.FTZ R56, R46.reuse, R54 ;  /* 0x000000362e387220 */ /* 0x040fe20000410000 */
        /* <DEDUP_REMOVED lines=8> */
[----:B------:R-:W-:Y:S01]  /*a790*/  F2FP.SATFINITE.E4M3.F32.PACK_AB_MERGE_C R45, R48, R45, RZ ;  /* 0x0000002d302d723e */ /* 0x000fe200048070ff */
[----:B------:R-:W-:Y:S01]  /*a7a0*/  HADD2.F32 R53, -RZ, R51.H1_H1 ;  /* 0x30000033ff357230 */ /* 0x000fe20000004100 */
[----:B------:R-:W-:Y:S01]  /*a7b0*/  F2FP.F16.E4M3.UNPACK_B R51, R21 ;  /* 0x00000015ff33723e */ /* 0x000fe200020006ff */
[----:B------:R-:W-:-:S02]  /*a7c0*/  HADD2.F32 R42, -RZ, R40.H1_H1 ;  /* 0x30000028ff2a7230 */ /* 0x000fc40000004100 */
[C---:B------:R-:W-:Y:S01]  /*a7d0*/  FMUL.FTZ R31, R50.reuse, R55 ;  /* 0x00000037321f7220 */ /* 0x040fe20000410000 */
[----:B------:R-:W-:Y:S02]  /*a7e0*/  HADD2.F32 R56, -RZ, R54.H0_H0 ;  /* 0x20000036ff387230 */ /* 0x000fe40000004100 */
[-C--:B------:R-:W-:Y:S01]  /*a7f0*/  FMUL.FTZ R50, R50, R53.reuse ;  /* 0x0000003532327220 */ /* 0x080fe20000410000 */
[----:B------:R-:W-:Y:S02]  /*a800*/  HADD2.F32 R21, -RZ, R33.H0_H0 ;  /* 0x20000021ff157230 */ /* 0x000fe40000004100 */
[C---:B------:R-:W-:Y:S01]  /*a810*/  FFMA.FTZ R40, R42.reuse, R53, -R31 ;  /* 0x000000352a287223 */ /* 0x040fe2000001081f */
[----:B------:R-:W-:Y:S02]  /*a820*/  HADD2.F32 R52, -RZ, R51.H0_H0 ;  /* 0x20000033ff347230 */ /* 0x000fe40000004100 */
[----:B------:R-:W-:Y:S01]  /*a830*/  FFMA.FTZ R42, R42, R55, R50 ;  /* 0x000000372a2a7223 */ /* 0x000fe20000010032 */
[----:B------:R-:W-:-:S02]  /*a840*/  HADD2.F32 R31, -RZ, R28.H0_H0 ;  /* 0x2000001cff1f7230 */ /* 0x000fc40000004100 */
[C---:B------:R-:W-:Y:S01]  /*a850*/  FMUL.FTZ R58, R21.reuse, R56 ;  /* 0x00000038153a7220 */ /* 0x040fe20000410000 */
[----:B------:R-:W-:Y:S02]  /*a860*/  HADD2.F32 R54, -RZ, R54.H1_H1 ;  /* 0x30000036ff367230 */ /* 0x000fe40000004100 */
[-C--:B------:R-:W-:Y:S01]  /*a870*/  FMUL.FTZ R60, R21, R52.reuse ;  /* 0x00000034153c7220 */ /* 0x080fe20000410000 */
[----:B------:R-:W-:Y:S02]  /*a880*/  HADD2.F32 R50, -RZ, R33.H1_H1 ;  /* 0x30000021ff327230 */ /* 0x000fe40000004100 */
[C---:B------:R-:W-:Y:S01]  /*a890*/  FFMA.FTZ R21, R31.reuse, R52, -R58 ;  /* 0x000000341f157223 */ /* 0x040fe2000001083a */
[----:B------:R-:W-:Y:S01]  /*a8a0*/  HADD2.F32 R51, -RZ, R51.H1_H1 ;  /* 0x30000033ff337230 */ /* 0x000fe20000004100 */
[----:B------:R-:W-:Y:S01]  /*a8b0*/  F2FP.F16.E4M3.UNPACK_B R52, R12.H1 ;  /* 0x0000000cff34723e */ /* 0x000fe200030006ff */
[----:B------:R-:W-:Y:S02]  /*a8c0*/  HADD2.F32 R33, -RZ, R28.H1_H1 ;  /* 0x3000001cff217230 */ /* 0x000fe40000004100 */
        /* <DEDUP_REMOVED lines=14> */
[----:B------:R-:W-:Y:S01]  /*a9b0*/  HADD2.F32 R55, -RZ, R52.H1_H1 ;  /* 0x30000034ff377230 */ /* 0x000fe20000004100 */
[----:B------:R-:W-:Y:S01]  /*a9c0*/  F2FP.F16.E4M3.UNPACK_B R12, R12 ;  /* 0x0000000cff0c723e */ /* 0x000fe200020006ff */
[----:B------:R-:W-:-:S02]  /*a9d0*/  HADD2.F32 R34, -RZ, R34.H1_H1 ;  /* 0x30000022ff227230 */ /* 0x000fc40000004100 */
[C---:B------:R-:W-:Y:S01]  /*a9e0*/  FFMA.FTZ R54, R31.reuse, R33, -R54 ;  /* 0x000000211f367223 */ /* 0x040fe20000010836 */
[----:B------:R-:W-:Y:S02]  /*a9f0*/  HADD2.F32 R26, -RZ, R26.H1_H1 ;  /* 0x3000001aff1a7230 */ /* 0x000fe40000004100 */
[----:B------:R-:W-:Y:S01]  /*aa00*/  FFMA.FTZ R53, R31, R53, R50 ;  /* 0x000000351f357223 */ /* 0x000fe20000010032 */
[--C-:B------:R-:W-:Y:S02]  /*aa10*/  HADD2.F32 R31, -RZ, R20.reuse.H0_H0 ;  /* 0x20000014ff1f7230 */ /* 0x100fe40000004100 */
[C---:B------:R-:W-:Y:S01]  /*aa20*/  FMUL.FTZ R33, R34.reuse, R55 ;  /* 0x0000003722217220 */ /* 0x040fe20000410000 */
[----:B------:R-:W-:Y:S01]  /*aa30*/  FMUL.FTZ R34, R34, R51 ;  /* 0x0000003322227220 */ /* 0x000fe20000410000 */
[----:B------:R-:W-:Y:S02]  /*aa40*/  F2FP.SATFINITE.E4M3.F32.PACK_AB_MERGE_C R42, R42, R49, RZ ;  /* 0x000000312a2a723e */ /* 0x000fe400048070ff */
[C---:B------:R-:W-:Y:S01]  /*aa50*/  FFMA.FTZ R59, R26.reuse, R51, -R33 ;  /* 0x000000331a3b7223 */ /* 0x040fe20000010821 */
[----:B------:R-:W-:Y:S01]  /*aa60*/  FFMA.FTZ R52, R26, R55, R34 ;  /* 0x000000371a347223 */ /* 0x000fe20000010022 */
[----:B------:R-:W-:Y:S01]  /*aa70*/  HADD2.F32 R26, -RZ, R20.H1_H1 ;  /* 0x30000014ff1a7230 */ /* 0x000fe20000004100 */
[----:B------:R-:W-:Y:S01]  /*aa80*/  F2FP.SATFINITE.E4M3.F32.PACK_AB_MERGE_C R24, R57, R28, R42 ;  /* 0x0000001c3918723e */ /* 0x000fe2000480702a */
[----:B------:R-:W-:Y:S01]  /*aa90*/  HADD2.F32 R20, -RZ, R15.H0_H0 ;  /* 0x2000000fff147230 */ /* 0x000fe20000004100 */
[----:B------:R-:W-:Y:S01]  /*aaa0*/  F2FP.SATFINITE.E4M3.F32.PACK_AB_MERGE_C R54, R59, R54, RZ ;  /* 0x000000363b36723e */ /* 0x000fe200048070ff */
[----:B------:R-:W-:-:S02]  /*aab0*/  HADD2.F32 R33, -RZ, R12.H0_H0 ;  /* 0x2000000cff217230 */ /* 0x000fc40000004100 */
[----:B------:R-:W-:Y:S02]  /*aac0*/  HADD2.F32 R34, -RZ, R12.H1_H1 ;  /* 0x3000000cff227230 */ /* 0x000fe40000004100 */
[----:B------:R-:W-:Y:S02]  /*aad0*/  HADD2.F32 R15, -RZ, R15.H1_H1 ;  /* 0x3000000fff0f7230 */ /* 0x000fe40000004100 */
[C---:B------:R-:W-:Y:S01]  /*aae0*/  FMUL.FTZ R51, R20.reuse, R33 ;  /* 0x0000002114337220 */ /* 0x040fe20000410000 */
[--C-:B------:R-:W-:Y:S02]  /*aaf0*/  HADD2.F32 R12, -RZ, R13.reuse.H0_H0 ;  /* 0x2000000dff0c7230 */ /* 0x100fe40000004100 */
        /* <DEDUP_REMOVED lines=18> */
[----:B------:R0:W-:Y:S04]  /*ac20*/  STS.128 [R37+0xf000], R12 ;  /* 0x00f0000c25007388 */ /* 0x0001e80000000c00 */
[----:B------:R0:W-:Y:S02]  /*ac30*/  STS.128 [R0+0xf000], R24 ;  /* 0x00f0001800007388 */ /* 0x0001e40000000c00 */
.L_x_2213:
[----:B------:R-:W-:Y:S05]  /*ac40*/  BSYNC B1 ;  /* 0x0000000000017941 */ /* 0x000fea0003800000 */
.L_x_2212:
[----:B------:R-:W-:Y:S05]  /*ac50*/  @P1 BRA `(.L_x_2202) ;  /* 0x0000000c00f81947 */ /* 0x000fea0003800000 */
[----:B0-----:R-:W2:Y:S04]  /*ac60*/  LDL R27, [R1+0xc] ;  /* 0x00000c00011b7983 */ /* 0x001ea80000100800 */
[----:B------:R-:W2:Y:S01]  /*ac70*/  LDL R51, [R1+0x90] ;  /* 0x0000900001337983 */ /* 0x000ea20000100800 */
[----:B-----5:R-:W-:Y:S02]  /*ac80*/  SHF.R.U32.HI R0, RZ, 0x8, R8 ;  /* 0x00000008ff007819 */ /* 0x020fe40000011608 */
[----:B------:R-:W-:Y:S02]  /*ac90*/  LOP3.LUT R13, R8, 0xff, RZ, 0xc0, !PT ;  /* 0x000000ff080d7812 */ /* 0x000fe400078ec0ff */
[----:B------:R-:W-:Y:S02]  /*aca0*/  LOP3.LUT R0, R0, 0xff, RZ, 0xc0, !PT ;  /* 0x000000ff00007812 */ /* 0x000fe400078ec0ff */
[----:B------:R-:W-:-:S02]  /*acb0*/  SHF.R.U32.HI R26, RZ, 0x8, R9 ;  /* 0x00000008ff1a7819 */ /* 0x000fc40000011609 */
[----:B---3--:R-:W-:Y:S02]  /*acc0*/  PRMT R20, R0, 0x7604, R13 ;  /* 0x0000760400147816 */ /* 0x008fe4000000000d */
[----:B------:R-:W-:Y:S02]  /*acd0*/  LOP3.LUT R15, R9, 0xff, RZ, 0xc0, !PT ;  /* 0x000000ff090f7812 */ /* 0x000fe400078ec0ff */
[----:B------:R-:W-:Y:S02]  /*ace0*/  SHF.R.U32.HI R14, RZ, 0x8, R11 ;  /* 0x00000008ff0e7819 */ /* 0x000fe4000001160b */
[----:B------:R-:W-:Y:S02]  /*acf0*/  LOP3.LUT R0, R26, 0xff, RZ, 0xc0, !PT ;  /* 0x000000ff1a007812 */ /* 0x000fe400078ec0ff */
[----:B----4-:R-:W-:Y:S02]  /*ad00*/  LOP3.LUT R21, R11, 0xff, RZ, 0xc0, !PT ;  /* 0x000000ff0b157812 */ /* 0x010fe400078ec0ff */
        /* <DEDUP_REMOVED lines=28> */
[----:B------:R-:W0:Y:S01]  /*aed0*/  LDS.128 R12, [R51+0xf000] ;  /* 0x00f00000330c7984 */ /* 0x000e220000000c00 */
[----:B------:R-:W-:Y:S02]  /*aee0*/  PRMT R39, R26, 0x7604, R27 ;  /* 0x000076041a277816 */ /* 0x000fe4000000001b */
[----:B------:R-:W-:-:S02]  /*aef0*/  SHF.R.S32.HI R0, RZ, 0x1, R0 ;  /* 0x00000001ff007819 */ /* 0x000fc40000011400 */
[----:B------:R-:W-:-:S03]  /*af00*/  LOP3.LUT R3, R63, 0x10, R3, 0xf8, !PT ;  /* 0x000000103f037812 */ /* 0x000fc600078ef803 */
[----:B------:R-:W-:Y:S01]  /*af10*/  IMAD R21, R0, 0x1800, R62 ;  /* 0x0000180000157824 */ /* 0x000fe200078e023e */
[----:B------:R-:W-:Y:S02]  /*af20*/  LOP3.LUT R0, R3, R61, RZ, 0x3c, !PT ;  /* 0x0000003d03007212 */ /* 0x000fe400078e3cff */
[----:B------:R-:W-:Y:S02]  /*af30*/  LOP3.LUT R3, R29, 0xff, RZ, 0xc0, !PT ;  /* 0x000000ff1d037812 */ /* 0x000fe400078ec0ff */
[----:B------:R-:W-:Y:S02]  /*af40*/  IADD3 R0, R18, R21, R0 ;  /* 0x0000001512007210 */ /* 0x000fe40007ffe000 */
[----:B------:R-:W-:Y:S02]  /*af50*/  SHF.R.U32.HI R21, RZ, 0x10, R9 ;  /* 0x00000010ff157819 */ /* 0x000fe40000011609 */
[----:B-1----:R-:W-:Y:S01]  /*af60*/  PRMT R41, R3, 0x7604, R34 ;  /* 0x0000760403297816 */ /* 0x002fe20000000022 */
[----:B------:R-:W1:Y:S01]  /*af70*/  LDS.128 R24, [R0+0xf000] ;  /* 0x00f0000000187984 */ /* 0x000e620000000c00 */
[----:B------:R-:W-:-:S02]  /*af80*/  SHF.R.U32.HI R3, RZ, 0x10, R8 ;  /* 0x00000010ff037819 */ /* 0x000fc40000011608 */
[----:B------:R-:W-:Y:S02]  /*af90*/  SHF.R.U32.HI R29, RZ, 0x10, R10 ;  /* 0x00000010ff1d7819 */ /* 0x000fe4000001160a */
[----:B------:R-:W-:Y:S02]  /*afa0*/  LOP3.LUT R21, R21, 0xff, RZ, 0xc0, !PT ;  /* 0x000000ff15157812 */ /* 0x000fe400078ec0ff */
[----:B------:R-:W-:Y:S02]  /*afb0*/  LOP3.LUT R3, R3, 0xff, RZ, 0xc0, !PT ;  /* 0x000000ff03037812 */ /* 0x000fe400078ec0ff */
[----:B------:R-:W-:Y:S02]  /*afc0*/  LOP3.LUT R29, R29, 0xff, RZ, 0xc0, !PT ;  /* 0x000000ff1d1d7812 */ /* 0x000fe400078ec0ff */
[----:B------:R-:W-:Y:S02]  /*afd0*/  PRMT R21, R21, 0x7054, R28 ;  /* 0x0000705415157816 */ /* 0x000fe4000000001c */
[----:B------:R-:W-:-:S02]  /*afe0*/  SHF.R.U32.HI R28, RZ, 0x10, R5 ;  /* 0x00000010ff1c7819 */ /* 0x000fc40000011605 */
[----:B------:R-:W-:Y:S02]  /*aff0*/  PRMT R3, R3, 0x7054, R20 ;  /* 0x0000705403037816 */ /* 0x000fe40000000014 */
[----:B------:R-:W-:Y:S02]  /*b000*/  PRMT R29, R29, 0x7054, R30 ;  /* 0x000070541d1d7816 */ /* 0x000fe4000000001e */
[----:B------:R-:W-:Y:S02]  /*b010*/  SHF.R.U32.HI R20, RZ, 0x10, R4 ;  /* 0x00000010ff147819 */ /* 0x000fe40000011604 */
[----:B------:R-:W-:Y:S02]  /*b020*/  SHF.R.U32.HI R30, RZ, 0x10, R6 ;  /* 0x00000010ff1e7819 */ /* 0x000fe40000011606 */
[----:B------:R-:W-:Y:S02]  /*b030*/  LOP3.LUT R28, R28, 0xff, RZ, 0xc0, !PT ;  /* 0x000000ff1c1c7812 */ /* 0x000fe400078ec0ff */
[----:B------:R-:W-:-:S02]  /*b040*/  LOP3.LUT R20, R20, 0xff, RZ, 0xc0, !PT ;  /* 0x000000ff14147812 */ /* 0x000fc400078ec0ff */
[----:B------:R-:W-:Y:S02]  /*b050*/  LOP3.LUT R30, R30, 0xff, RZ, 0xc0, !PT ;  /* 0x000000ff1e1e7812 */ /* 0x000fe400078ec0ff */
[----:B------:R-:W-:Y:S02]  /*b060*/  PRMT R37, R28, 0x7054, R37 ;  /* 0x000070541c257816 */ /* 0x000fe40000000025 */
[----:B------:R-:W-:Y:S02]  /*b070*/  PRMT R35, R20, 0x7054, R33 ;  /* 0x0000705414237816 */ /* 0x000fe40000000021 */
[----:B------:R-:W-:Y:S02]  /*b080*/  PRMT R39, R30, 0x7054, R39 ;  /* 0x000070541e277816 */ /* 0x000fe40000000027 */
[----:B------:R-:W-:Y:S02]  /*b090*/  LOP3.LUT R38, R37, 0xff000000, R5, 0xf8, !PT ;  /* 0xff00000025267812 */ /* 0x000fe400078ef805 */
[----:B------:R-:W-:-:S02]  /*b0a0*/  LOP3.LUT R8, R3, 0xff000000, R8, 0xf8, !PT ;  /* 0xff00000003087812 */ /* 0x000fc400078ef808 */
[----:B------:R-:W-:Y:S02]  /*b0b0*/  LOP3.LUT R34, R31, 0xff000000, R11, 0xf8, !PT ;  /* 0xff0000001f227812 */ /* 0x000fe400078ef80b */
[----:B------:R-:W-:Y:S02]  /*b0c0*/  LOP3.LUT R3, R29, 0xff000000, R10, 0xf8, !PT ;  /* 0xff0000001d037812 */ /* 0x000fe400078ef80a */
[----:B------:R-:W-:Y:S02]  /*b0d0*/  LOP3.LUT R11, R35, 0xff000000, R4, 0xf8, !PT ;  /* 0xff000000230b7812 */ /* 0x000fe400078ef804 */
[----:B------:R-:W-:Y:S02]  /*b0e0*/  LOP3.LUT R33, R21, 0xff000000, R9, 0xf8, !PT ;  /* 0xff00000015217812 */ /* 0x000fe400078ef809 */
[----:B------:R-:W-:Y:S02]  /*b0f0*/  LOP3.LUT R4, R39, 0xff000000, R6, 0xf8, !PT ;  /* 0xff00000027047812 */ /* 0x000fe400078ef806 */
[----:B0-----:R-:W-:-:S02]  /*b100*/  F2FP.F16.E4M3.UNPACK_B R10, R12 ;  /* 0x0000000cff0a723e */ /* 0x001fc400020006ff */
[----:B------:R-:W-:Y:S02]  /*b110*/  F2FP.F16.E4M3.UNPACK_B R28, R12.H1 ;  /* 0x0000000cff1c723e */ /* 0x000fe400030006ff */
[----:B------:R-:W-:Y:S02]  /*b120*/  F2FP.F16.E4M3.UNPACK_B R39, R38 ;  /* 0x00000026ff27723e */ /* 0x000fe400020006ff */
[----:B-1----:R-:W-:Y:S02]  /*b130*/  F2FP.F16.E4M3.UNPACK_B R12, R25 ;  /* 0x00000019ff0c723e */ /* 0x002fe400020006ff */
[-C--:B------:R-:W-:Y:S01]  /*b140*/  F2FP.F16.E4M3.UNPACK_B R20, R13.reuse ;  /* 0x0000000dff14723e */ /* 0x080fe200020006ff */
[--C-:B------:R-:W-:Y:S01]  /*b150*/  HADD2.F32 R40, -RZ, R39.reuse.H0_H0 ;  /* 0x20000027ff287230 */ /* 0x100fe20000004100 */
[----:B------:R-:W-:Y:S01]  /*b160*/  F2FP.F16.E4M3.UNPACK_B R29, R13.H1 ;  /* 0x0000000dff1d723e */ /* 0x000fe200030006ff */
[----:B------:R-:W-:Y:S01]  /*b170*/  HADD2.F32 R6, -RZ, R12.H0_H0 ;  /* 0x2000000cff067230 */ /* 0x000fe20000004100 */
[----:B------:R-:W-:Y:S01]  /*b180*/  F2FP.F16.E4M3.UNPACK_B R13, R33 ;  /* 0x00000021ff0d723e */ /* 0x000fe200020006ff */
[----:B------:R-:W-:Y:S01]  /*b190*/  HADD2.F32 R9, -RZ, R20.H0_H0 ;  /* 0x20000014ff097230 */ /* 0x000fe20000004100 */
[-C--:B------:R-:W-:Y:S01]  /*b1a0*/  F2FP.F16.E4M3.UNPACK_B R30, R15.reuse ;  /* 0x0000000fff1e723e */ /* 0x080fe200020006ff */
[----:B------:R-:W-:Y:S01]  /*b1b0*/  HADD2.F32 R39, -RZ, R39.H1_H1 ;  /* 0x30000027ff277230 */ /* 0x000fe20000004100 */
[----:B------:R-:W-:Y:S01]  /*b1c0*/  F2FP.F16.E4M3.UNPACK_B R35, R15.H1 ;  /* 0x0000000fff23723e */ /* 0x000fe200030006ff */
[--C-:B------:R-:W-:Y:S01]  /*b1d0*/  HADD2.F32 R15, -RZ, R13.reuse.H0_H0 ;  /* 0x2000000dff0f7230 */ /* 0x100fe20000004100 */
[-C--:B------:R-:W-:Y:S01]  /*b1e0*/  F2FP.F16.E4M3.UNPACK_B R21, R24.reuse ;  /* 0x00000018ff15723e */ /* 0x080fe200020006ff */
[----:B------:R-:W-:Y:S01]  /*b1f0*/  HADD2.F32 R12, -RZ, R12.H1_H1 ;  /* 0x3000000cff0c7230 */ /* 0x000fe20000004100 */
[----:B------:R-:W-:Y:S01]  /*b200*/  F2FP.F16.E4M3.UNPACK_B R31, R24.H1 ;  /* 0x00000018ff1f723e */ /* 0x000fe200030006ff */
[----:B------:R-:W-:Y:S01]  /*b210*/  FMUL.FTZ R24, R6, R40 ;  /* 0x0000002806187220 */ /* 0x000fe20000410000 */
[----:B------:R-:W-:Y:S01]  /*b220*/  PRMT R41, R32, 0x7054, R41 ;  /* 0x0000705420297816 */ /* 0x000fe20000000029 */
[----:B------:R-:W-:Y:S01]  /*b230*/  HADD2.F32 R20, -RZ, R20.H1_H1 ;  /* 0x30000014ff147230 */ /* 0x000fe20000004100 */
[----:B------:R-:W-:Y:S01]  /*b240*/  F2FP.F16.E4M3.UNPACK_B R32, R27 ;  /* 0x0000001bff20723e */ /* 0x000fe200020006ff */
[----:B------:R-:W-:Y:S01]  /*b250*/  FMUL.FTZ R43, R12, R39 ;  /* 0x000000270c2b7220 */ /* 0x000fe20000410000 */
[----:B------:R-:W-:Y:S01]  /*b260*/  F2FP.F16.E4M3.UNPACK_B R37, R27.H1 ;  /* 0x0000001bff25723e */ /* 0x000fe200030006ff */
[-C--:B------:R-:W-:Y:S01]  /*b270*/  FMUL.FTZ R27, R6, R15.reuse ;  /* 0x0000000f061b7220 */ /* 0x080fe20000410000 */
[C---:B------:R-:W-:Y:S01]  /*b280*/  FFMA.FTZ R6, R9.reuse, R15, -R24 ;  /* 0x0000000f09067223 */ /* 0x040fe20000010818 */
[----:B------:R-:W-:Y:S01]  /*b290*/  F2FP.F16.E4M3.UNPACK_B R25, R25.H1 ;  /* 0x00000019ff19723e */ /* 0x000fe200030006ff */
[----:B------:R-:W-:Y:S01]  /*b2a0*/  HADD2.F32 R15, -RZ, R13.H1_H1 ;  /* 0x3000000dff0f7230 */ /* 0x000fe20000004100 */
[----:B------:R-:W-:Y:S01]  /*b2b0*/  F2FP.F16.E4M3.UNPACK_B R38, R38.H1 ;  /* 0x00000026ff26723e */ /* 0x000fe200030006ff */
[----:B------:R-:W-:Y:S01]  /*b2c0*/  FFMA.FTZ R9, R9, R40, R27 ;  /* 0x0000002809097223 */ /* 0x000fe2000001001b */
[----:B------:R-:W-:Y:S01]  /*b2d0*/  F2FP.F16.E4M3.UNPACK_B R33, R33.H1 ;  /* 0x00000021ff21723e */ /* 0x000fe200030006ff */
[----:B------:R-:W-:-:S02]  /*b2e0*/  HADD2.F32 R13, -RZ, R25.H0_H0 ;  /* 0x20000019ff0d7230 */ /* 0x000fc40000004100 */
[----:B------:R-:W-:Y:S01]  /*b2f0*/  FMUL.FTZ R12, R12, R15 ;  /* 0x0000000f0c0c7220 */ /* 0x000fe20000410000 */
[--C-:B------:R-:W-:Y:S01]  /*b300*/  HADD2.F32 R40, -RZ, R38.reuse.H0_H0 ;  /* 0x20000026ff287230 */ /* 0x100fe20000004100 */
[----:B------:R-:W-:Y:S01]  /*b310*/  LOP3.LUT R41, R41, 0xff000000, R7, 0xf8, !PT ;  /* 0xff00000029297812 */ /* 0x000fe200078ef807 */
[----:B------:R-:W-:Y:S02]  /*b320*/  HADD2.F32 R27, -RZ, R33.H0_H0 ;  /* 0x20000021ff1b7230 */ /* 0x000fe40000004100 */
[----:B------:R-:W-:Y:S01]  /*b330*/  FFMA.FTZ R12, R20, R39, R12 ;  /* 0x00000027140c7223 */ /* 0x000fe2000001000c */
[----:B------:R-:W-:Y:S02]  /*b340*/  HADD2.F32 R24, -RZ, R29.H0_H0 ;  /* 0x2000001dff187230 */ /* 0x000fe40000004100 */
[----:B------:R-:W-:Y:S01]  /*b350*/  FMUL.FTZ R45, R13, R40 ;  /* 0x000000280d2d7220 */ /* 0x000fe20000410000 */
[----:B------:R-:W-:Y:S01]  /*b360*/  F2FP.F16.E4M3.UNPACK_B R42, R41 ;  /* 0x00000029ff2a723e */ /* 0x000fe200020006ff */
[----:B------:R-:W-:-:S02]  /*b370*/  HADD2.F32 R39, -RZ, R38.H1_H1 ;  /* 0x30000026ff277230 */ /* 0x000fc40000004100 */
[----:B------:R-:W-:Y:S01]  /*b380*/  FMUL.FTZ R47, R13, R27 ;  /* 0x0000001b0d2f7220 */ /* 0x000fe20000410000 */
[----:B------:R-:W-:Y:S01]  /*b390*/  F2FP.F16.E4M3.UNPACK_B R38, R34 ;  /* 0x00000022ff26723e */ /* 0x000fe200020006ff */
[----:B------:R-:W-:Y:S01]  /*b3a0*/  FFMA.FTZ R13, R20, R15, -R43 ;  /* 0x0000000f140d7223 */ /* 0x000fe2000001082b */
[C---:B------:R-:W-:Y:S01]  /*b3b0*/  FFMA.FTZ R15, R24.reuse, R27, -R45 ;  /* 0x0000001b180f7223 */ /* 0x040fe2000001082d */
[----:B------:R-:W-:Y:S01]  /*b3c0*/  FFMA.FTZ R20, R24, R40, R47 ;  /* 0x0000002818147223 */ /* 0x000fe2000001002f */
[----:B------:R-:W-:Y:S01]  /*b3d0*/  HADD2.F32 R44, -RZ, R42.H0_H0 ;  /* 0x2000002aff2c7230 */ /* 0x000fe20000004100 */
[-C--:B------:R-:W-:Y:S01]  /*b3e0*/  F2FP.F16.E4M3.UNPACK_B R7, R26.reuse ;  /* 0x0000001aff07723e */ /* 0x080fe200020006ff */
[----:B------:R-:W-:Y:S01]  /*b3f0*/  HADD2.F32 R27, -RZ, R32.H0_H0 ;  /* 0x20000020ff1b7230 */ /* 0x000fe20000004100 */
[----:B------:R-:W-:Y:S01]  /*b400*/  F2FP.F16.E4M3.UNPACK_B R26, R26.H1 ;  /* 0x0000001aff1a723e */ /* 0x000fe200030006ff */
[----:B------:R-:W-:Y:S01]  /*b410*/  HADD2.F32 R40, -RZ, R38.H0_H0 ;  /* 0x20000026ff287230 */ /* 0x000fe20000004100 */
[----:B------:R-:W-:Y:S01]  /*b420*/  F2FP.F16.E4M3.UNPACK_B R5, R14 ;  /* 0x0000000eff05723e */ /* 0x000fe200020006ff */
[----:B------:R-:W-:-:S02]  /*b430*/  HADD2.F32 R24, -RZ, R25.H1_H1 ;  /* 0x30000019ff187230 */ /* 0x000fc40000004100 */
[C---:B------:R-:W-:Y:S01]  /*b440*/  FMUL.FTZ R50, R27.reuse, R44 ;  /* 0x0000002c1b327220 */ /* 0x040fe20000410000 */
[----:B------:R-:W-:Y:S02]  /*b450*/  HADD2.F32 R33, -RZ, R33.H1_H1 ;  /* 0x30000021ff217230 */ /* 0x000fe40000004100 */
[----:B------:R-:W-:Y:S01]  /*b460*/  FMUL.FTZ R43, R27, R40 ;  /* 0x000000281b2b7220 */ /* 0x000fe20000410000 */
[----:B------:R-:W-:Y:S02]  /*b470*/  HADD2.F32 R25, -RZ, R30.H0_H0 ;  /* 0x2000001eff197230 */ /* 0x000fe40000004100 */
[C---:B------:R-:W-:Y:S01]  /*b480*/  FMUL.FTZ R46, R24.reuse, R39 ;  /* 0x00000027182e7220 */ /* 0x040fe20000410000 */
[----:B------:R-:W-:Y:S02]  /*b490*/  HADD2.F32 R29, -RZ, R29.H1_H1 ;  /* 0x3000001dff1d7230 */ /* 0x000fe40000004100 */
[----:B------:R-:W-:Y:S01]  /*b4a0*/  FMUL.FTZ R48, R24, R33 ;  /* 0x0000002118307220 */ /* 0x000fe20000410000 */
[----:B------:R-:W-:-:S02]  /*b4b0*/  HADD2.F32 R32, -RZ, R32.H1_H1 ;  /* 0x30000020ff207230 */ /* 0x000fc40000004100 */
[C---:B------:R-:W-:Y:S01]  /*b4c0*/  FFMA.FTZ R27, R25.reuse, R40, -R50 ;  /* 0x00000028191b7223 */ /* 0x040fe20000010832 */
[----:B------:R-:W-:Y:S01]  /*b4d0*/  FFMA.FTZ R25, R25, R44, R43 ;  /* 0x0000002c19197223 */ /* 0x000fe2000001002b */
[C---:B------:R-:W-:Y:S01]  /*b4e0*/  FFMA.FTZ R24, R29.reuse, R33, -R46 ;  /* 0x000000211d187223 */ /* 0x040fe2000001082e */
[----:B------:R-:W-:Y:S01]  /*b4f0*/  F2FP.F16.E4M3.UNPACK_B R44, R41.H1 ;  /* 0x00000029ff2c723e */ /* 0x000fe200030006ff */
[----:B------:R-:W-:Y:S01]  /*b500*/  FFMA.FTZ R29, R29, R39, R48 ;  /* 0x000000271d1d7223 */ /* 0x000fe20000010030 */
[----:B------:R-:W-:Y:S01]  /*b510*/  HADD2.F32 R39, -RZ, R38.H1_H1 ;  /* 0x30000026ff277230 */ /* 0x000fe20000004100 */
[----:B------:R-:W-:Y:S01]  /*b520*/  F2FP.F16.E4M3.UNPACK_B R38, R34.H1 ;  /* 0x00000022ff26723e */ /* 0x000fe200030006ff */
[----:B------:R-:W-:Y:S01]  /*b530*/  HADD2.F32 R41, -RZ, R42.H1_H1 ;  /* 0x3000002aff297230 */ /* 0x000fe20000004100 */
[----:B------:R-:W-:Y:S01]  /*b540*/  F2FP.F16.E4M3.UNPACK_B R14, R14.H1 ;  /* 0x0000000eff0e723e */ /* 0x000fe200030006ff */
[----:B------:R-:W-:Y:S02]  /*b550*/  HADD2.F32 R42, -RZ, R44.H0_H0 ;  /* 0x2000002cff2a7230 */ /* 0x000fe40000004100 */
[----:B------:R-:W-:Y:S01]  /*b560*/  FMUL.FTZ R46, R32, R39 ;  /* 0x00000027202e7220 */ /* 0x000fe20000410000 */
[----:B------:R-:W-:-:S02]  /*b570*/  HADD2.F32 R33, -RZ, R37.H0_H0 ;  /* 0x20000025ff217230 */ /* 0x000fc40000004100 */
[----:B------:R-:W-:Y:S01]  /*b580*/  FMUL.FTZ R43, R32, R41 ;  /* 0x00000029202b7220 */ /* 0x000fe20000410000 */
[----:B------:R-:W-:Y:S01]  /*b590*/  HADD2.F32 R30, -RZ, R30.H1_H1 ;  /* 0x3000001eff1e7230 */ /* 0x000fe20000004100 */
[----:B------:R-:W-:Y:S01]  /*b5a0*/  F2FP.SATFINITE.E4M3.F32.PACK_AB_MERGE_C R20, R29, R20, RZ ;  /* 0x000000141d14723e */ /* 0x000fe200048070ff */
[--C-:B------:R-:W-:Y:S02]  /*b5b0*/  HADD2.F32 R40, -RZ, R38.reuse.H0_H0 ;  /* 0x20000026ff287230 */ /* 0x100fe40000004100 */
[C---:B------:R-:W-:Y:S01]  /*b5c0*/  FMUL.FTZ R45, R33.reuse, R42 ;  /* 0x0000002a212d7220 */ /* 0x040fe20000410000 */
[----:B------:R-:W-:Y:S02]  /*b5d0*/  HADD2.F32 R34, -RZ, R35.H0_H0 ;  /* 0x20000023ff227230 */ /* 0x000fe40000004100 */
[C---:B------:R-:W-:Y:S01]  /*b5e0*/  FFMA.FTZ R32, R30.reuse, R39, -R43 ;  /* 0x000000271e207223 */ /* 0x040fe2000001082b */
[----:B------:R-:W-:Y:S01]  /*b5f0*/  FFMA.FTZ R30, R30, R41, R46 ;  /* 0x000000291e1e7223 */ /* 0x000fe2000001002e */
[----:B------:R-:W-:Y:S01]  /*b600*/  FMUL.FTZ R47, R33, R40 ;  /* 0x00000028212f7220 */ /* 0x000fe20000410000 */
[----:B------:R-:W-:-:S02]  /*b610*/  HADD2.F32 R41, -RZ, R38.H1_H1 ;  /* 0x30000026ff297230 */ /* 0x000fc40000004100 */
[C---:B------:R-:W-:Y:S01]  /*b620*/  FFMA.FTZ R33, R34.reuse, R40, -R45 ;  /* 0x0000002822217223 */ /* 0x040fe2000001082d */
[----:B------:R-:W-:Y:S01]  /*b630*/  F2FP.F16.E4M3.UNPACK_B R43, R11.H1 ;  /* 0x0000000bff2b723e */ /* 0x000fe200030006ff */
[----:B------:R-:W-:Y:S01]  /*b640*/  HADD2.F32 R45, -RZ, R44.H1_H1 ;  /* 0x3000002cff2d7230 */ /* 0x000fe20000004100 */
[----:B------:R-:W-:Y:S01]  /*b650*/  F2FP.F16.E4M3.UNPACK_B R40, R8.H1 ;  /* 0x00000008ff28723e */ /* 0x000fe200030006ff */
[----:B------:R-:W-:Y:S02]  /*b660*/  HADD2.F32 R38, -RZ, R37.H1_H1 ;  /* 0x30000025ff267230 */ /* 0x000fe40000004100 */
[----:B------:R-:W-:Y:S01]  /*b670*/  FFMA.FTZ R34, R34, R42, R47 ;  /* 0x0000002a22227223 */ /* 0x000fe2000001002f */
[----:B------:R-:W-:Y:S01]  /*b680*/  HADD2.F32 R35, -RZ, R35.H1_H1 ;  /* 0x30000023ff237230 */ /* 0x000fe20000004100 */
[----:B------:R-:W-:Y:S01]  /*b690*/  F2FP.SATFINITE.E4M3.F32.PACK_AB_MERGE_C R9, R12, R9, R20 ;  /* 0x000000090c09723e */ /* 0x000fe20004807014 */
[----:B------:R-:W-:Y:S02]  /*b6a0*/  HADD2.F32 R44, -RZ, R43.H0_H0 ;  /* 0x2000002bff2c7230 */ /* 0x000fe40000004100 */
[----:B------:R-:W-:Y:S01]  /*b6b0*/  FMUL.FTZ R48, R38, R45 ;  /* 0x0000002d26307220 */ /* 0x000fe20000410000 */
[----:B------:R-:W-:-:S02]  /*b6c0*/  HADD2.F32 R37, -RZ, R31.H0_H0 ;  /* 0x2000001fff257230 */ /* 0x000fc40000004100 */
[-C--:B------:R-:W-:Y:S01]  /*b6d0*/  FMUL.FTZ R50, R38, R41.reuse ;  /* 0x0000002926327220 */ /* 0x080fe20000410000 */
[----:B------:R-:W-:Y:S02]  /*b6e0*/  HADD2.F32 R42, -RZ, R40.H0_H0 ;  /* 0x20000028ff2a7230 */ /* 0x000fe40000004100 */
[----:B------:R-:W-:Y:S01]  /*b6f0*/  FFMA.FTZ R38, R35, R41, -R48 ;  /* 0x0000002923267223 */ /* 0x000fe20000010830 */
[----:B------:R-:W-:Y:S02]  /*b700*/  HADD2.F32 R39, -RZ, R28.H0_H0 ;  /* 0x2000001cff277230 */ /* 0x000fe40000004100 */
[C---:B------:R-:W-:Y:S01]  /*b710*/  FMUL.FTZ R46, R37.reuse, R44 ;  /* 0x0000002c252e7220 */ /* 0x040fe20000410000 */
[----:B------:R-:W-:Y:S02]  /*b720*/  HADD2.F32 R43, -RZ, R43.H1_H1 ;  /* 0x3000002bff2b7230 */ /* 0x000fe40000004100 */
[----:B------:R-:W-:Y:S01]  /*b730*/  FMUL.FTZ R47, R37, R42 ;  /* 0x0000002a252f7220 */ /* 0x000fe20000410000 */
[----:B------:R-:W-:-:S02]  /*b740*/  HADD2.F32 R31, -RZ, R31.H1_H1 ;  /* 0x3000001fff1f7230 */ /* 0x000fc40000004100 */
[----:B------:R-:W-:Y:S01]  /*b750*/  FFMA.FTZ R37, R39, R42, -R46 ;  /* 0x0000002a27257223 */ /* 0x000fe2000001082e */
[----:B------:R-:W-:Y:S02]  /*b760*/  HADD2.F32 R41, -RZ, R40.H1_H1 ;  /* 0x30000028ff297230 */ /* 0x000fe40000004100 */
[----:B------:R-:W-:Y:S01]  /*b770*/  FFMA.FTZ R35, R35, R45, R50 ;  /* 0x0000002d23237223 */ /* 0x000fe20000010032 */
        /* <DEDUP_REMOVED lines=10> */
[----:B------:R-:W-:Y:S02]  /*b820*/  HADD2.F32 R28, -RZ, R40.H0_H0 ;  /* 0x20000028ff1c7230 */ /* 0x000fe40000004100 */
        /* <DEDUP_REMOVED lines=9> */
[C---:B------:R-:W-:Y:S01]  /*b8c0*/  FMUL.FTZ R41, R21.reuse, R42 ;  /* 0x0000002a15297220 */ /* 0x040fe20000410000 */
[----:B------:R-:W-:Y:S01]  /*b8d0*/  FFMA.FTZ R44, R8, R31, R11 ;  /* 0x0000001f082c7223 */ /* 0x000fe2000001000b */
[-C--:B------:R-:W-:Y:S01]  /*b8e0*/  F2FP.F16.E4M3.UNPACK_B R8, R3.reuse.H1 ;  /* 0x00000003ff08723e */ /* 0x080fe200030006ff */
[-C--:B------:R-:W-:Y:S01]  /*b8f0*/  FMUL.FTZ R21, R21, R40.reuse ;  /* 0x0000002815157220 */ /* 0x080fe20000410000 */
[----:B------:R-:W-:Y:S01]  /*b900*/  FFMA.FTZ R40, R10, R40, -R41 ;  /* 0x000000280a287223 */ /* 0x000fe20000010829 */
[----:B------:R-:W-:Y:S01]  /*b910*/  HADD2.F32 R31, -RZ, R28.H0_H0 ;  /* 0x2000001cff1f7230 */ /* 0x000fe20000004100 */
[----:B------:R-:W-:Y:S01]  /*b920*/  F2FP.F16.E4M3.UNPACK_B R3, R3 ;  /* 0x00000003ff03723e */ /* 0x000fe200020006ff */
[----:B------:R-:W-:-:S02]  /*b930*/  HADD2.F32 R11, -RZ, R26.H0_H0 ;  /* 0x2000001aff0b7230 */ /* 0x000fc40000004100 */
[----:B------:R-:W-:Y:S01]  /*b940*/  FFMA.FTZ R45, R10, R42, R21 ;  /* 0x0000002a0a2d7223 */ /* 0x000fe20000010015 */
[--C-:B------:R-:W-:Y:S02]  /*b950*/  HADD2.F32 R10, -RZ, R8.reuse.H0_H0 ;  /* 0x20000008ff0a7230 */ /* 0x100fe40000004100 */
[----:B------:R-:W-:Y:S02]  /*b960*/  HADD2.F32 R21, -RZ, R8.H1_H1 ;  /* 0x30000008ff157230 */ /* 0x000fe40000004100 */
[C---:B------:R-:W-:Y:S01]  /*b970*/  FMUL.FTZ R47, R11.reuse, R31 ;  /* 0x0000001f0b2f7220 */ /* 0x040fe20000410000 */
[----:B------:R-:W-:Y:S02]  /*b980*/  HADD2.F32 R8, -RZ, R14.H0_H0 ;  /* 0x2000000eff087230 */ /* 0x000fe40000004100 */
[----:B------:R-:W-:Y:S01]  /*b990*/  FMUL.FTZ R11, R11, R10 ;  /* 0x0000000a0b0b7220 */ /* 0x000fe20000410000 */
[----:B------:R-:W-:Y:S02]  /*b9a0*/  HADD2.F32 R41, -RZ, R28.H1_H1 ;  /* 0x3000001cff297230 */ /* 0x000fe40000004100 */
[----:B------:R-:W-:-:S02]  /*b9b0*/  HADD2.F32 R26, -RZ, R26.H1_H1 ;  /* 0x3000001aff1a7230 */ /* 0x000fc40000004100 */
        /* <DEDUP_REMOVED lines=40> */
.L_x_2202:
[----:B------:R-:W-:Y:S05]  /*bc40*/  BSYNC B0 ;  /* 0x0000000000007941 */ /* 0x000fea0003800000 */
.L_x_2195:
        /* <DEDUP_REMOVED lines=8> */
.L_x_2192:
[----:B0-2---:R-:W-:-:S05]  /*bcd0*/  IMAD.U32 R0, RZ, RZ, UR36 ;  /* 0x00000024ff007e24 */ /* 0x005fca000f8e00ff */
[----:B------:R-:W-:-:S13]  /*bce0*/  ISETP.NE.AND P0, PT, R0, 0x3, PT ;  /* 0x000000030000780c */ /* 0x000fda0003f05270 */
[----:B------:R-:W-:Y:S05]  /*bcf0*/  @!P0 BRA `(.L_x_2214) ;  /* 0x0000000000048947 */ /* 0x000fea0003800000 */
[----:B------:R-:W-:Y:S01]  /*bd00*/  BPT.TRAP 0x1 ;  /* 0x000000040000795c */ /* 0x000fe20000300000 */
.L_x_2214:
[----:B------:R-:W-:Y:S01]  /*bd10*/  IMAD R0, R22, 0x8, R18 ;  /* 0x0000000816007824 */ /* 0x000fe200078e0212 */
[----:B---3-5:R-:W-:-:S04]  /*bd20*/  SHF.L.U32 R7, R152, 0x1f, RZ ;  /* 0x0000001f98077819 */ /* 0x028fc800000006ff */
[----:B------:R0:W2:Y:S01]  /*bd30*/  SYNCS.PHASECHK.TRANS64.TRYWAIT P1, [R0+URZ+0x19c30], R7 ;  /* 0x019c3007000075a7 */ /* 0x0000a2000802017f */
[----:B------:R-:W-:Y:S05]  /*bd40*/  @!P0 BRA `(.L_x_2215) ;  /* 0x0000000000048947 */ /* 0x000fea0003800000 */
[----:B------:R-:W-:Y:S01]  /*bd50*/  BPT.TRAP 0x1 ;  /* 0x000000040000795c */ /* 0x000fe20000300000 */
.L_x_2215:
[----:B-1----:R-:W-:Y:S01]  /*bd60*/  VIADD R3, R18, 0x13800 ;  /* 0x0001380012037836 */ /* 0x002fe20000000000 */
[----:B------:R-:W-:Y:S01]  /*bd70*/  LOP3.LUT R4, R36, 0x10000, RZ, 0xfc, !PT ;  /* 0x0001000024047812 */ /* 0x000fe200078efcff */
[----:B------:R-:W-:-:S03]  /*bd80*/  IMAD.MOV.U32 R5, RZ, RZ, -0x3ffffff0 ;  /* 0xc0000010ff057424 */ /* 0x000fc600078e00ff */
[----:B------:R-:W-:-:S04]  /*bd90*/  SHF.R.U32.HI R3, RZ, 0x4, R3 ;  /* 0x00000004ff037819 */ /* 0x000fc80000011603 */
[----:B------:R-:W-:-:S04]  /*bda0*/  LOP3.LUT R3, R3, 0x3fff, RZ, 0xc0, !PT ;  /* 0x00003fff03037812 */ /* 0x000fc800078ec0ff */
[----:B----4-:R-:W-:Y:S01]  /*bdb0*/  LOP3.LUT R21, R3, 0x10000, RZ, 0xfc, !PT ;  /* 0x0001000003157812 */ /* 0x010fe200078efcff */
[----:B--2---:R-:W-:Y:S06]  /*bdc0*/  @P1 BRA `(.L_x_2216) ;  /* 0x0000000000081947 */ /* 0x004fec0003800000 */
[----:B------:R-:W1:Y:S02]  /*bdd0*/  SYNCS.PHASECHK.TRANS64.TRYWAIT P1, [R0+URZ+0x19c30], R7 ;  /* 0x019c3007000075a7 */ /* 0x000e64000802017f */
[----:B-1----:R-:W-:Y:S05]  /*bde0*/  @!P1 BRA `(.L_x_2217) ;  /* 0x0000014400909947 */ /* 0x002fea0003800000 */
.L_x_2216:
[----:B------:R-:W-:Y:S01]  /*bdf0*/  IMAD R6, R22, 0x300, R21 ;  /* 0x0000030016067824 */ /* 0x000fe200078e0215 */
[----:B------:R-:W-:Y:S05]  /*be00*/  WARPSYNC.ALL ;  /* 0x0000000000007948 */ /* 0x000fea0003800000 */
[----:B01----:R-:W-:Y:S01]  /*be10*/  IMAD.MOV.U32 R7, RZ, RZ, -0x3ffffff0 ;  /* 0xc0000010ff077424 */ /* 0x003fe200078e00ff */
[C---:B------:R-:W-:Y:S01]  /*be20*/  R2UR UR4, R4.reuse ;  /* 0x00000000040472ca */ /* 0x040fe200000e0000 */
[----:B------:R-:W-:Y:S01]  /*be30*/  WARPGROUP.ARRIVE ;  /* 0x00000000000079c5 */ /* 0x000fe20000000000 */
[----:B------:R-:W-:Y:S01]  /*be40*/  R2UR UR5, R5 ;  /* 0x00000000050572ca */ /* 0x000fe200000e0000 */
[----:B------:R-:W-:Y:S01]  /*be50*/  VIADD R10, R4, 0x180 ;  /* 0x00000180040a7836 */ /* 0x000fe20000000000 */
[C---:B------:R-:W-:Y:S01]  /*be60*/  R2UR UR6, R6.reuse ;  /* 0x00000000060672ca */ /* 0x040fe200000e0000 */
[C---:B------:R-:W-:Y:S01]  /*be70*/  VIADD R8, R6.reuse, 0x100 ;  /* 0x0000010006087836 */ /* 0x040fe20000000000 */
[----:B------:R-:W-:Y:S01]  /*be80*/  R2UR UR7, R7 ;  /* 0x00000000070772ca */ /* 0x000fe200000e0000 */
[----:B------:R-:W-:Y:S01]  /*be90*/  IMAD.MOV.U32 R9, RZ, RZ, -0x3ffffff0 ;  /* 0xc0000010ff097424 */ /* 0x000fe200078e00ff */
[----:B------:R-:W-:Y:S01]  /*bea0*/  MOV R11, 0xc0000010 ;  /* 0xc0000010000b7802 */ /* 0x000fe20000000f00 */
[----:B------:R-:W-:-:S02]  /*beb0*/  VIADD R6, R6, 0x200 ;  /* 0x0000020006067836 */ /* 0x000fc40000000000 */
[----:B------:R-:W-:Y:S02]  /*bec0*/  IMAD.MOV.U32 R7, RZ, RZ, -0x3ffffff0 ;  /* 0xc0000010ff077424 */ /* 0x000fe400078e00ff */
[----:B------:R0:W-:Y:S06]  /*bed0*/  STL.64 [R1], R10 ;  /* 0x0000000a01007387 */ /* 0x0001ec0000100a00 */
[----:B------:R-:W-:Y:S01]  /*bee0*/  QGMMA.64x128x32.F32.E4M3.E4M3 R24, gdesc[UR4], RZ, !UPT, gsb0 ;  /* 0x01e00000041879f3 */ /* 0x000fe2000c0008ff */
[----:B------:R-:W-:Y:S02]  /*bef0*/  R2UR UR4, R10 ;  /* 0x000000000a0472ca */ /* 0x000fe400000e0000 */
[----:B------:R-:W-:-:S02]  /*bf00*/  R2UR UR5, R11 ;  /* 0x000000000b0572ca */ /* 0x000fc400000e0000 */
[----:B------:R-:W-:Y:S01]  /*bf10*/  R2UR UR6, R8 ;  /* 0x00000000080672ca */ /* 0x000fe200000e0000 */
[----:B------:R-:W-:Y:S01]  /*bf20*/  VIADD R8, R4, 0x300 ;  /* 0x0000030004087836 */ /* 0x000fe20000000000 */
[----:B------:R-:W-:Y:S01]  /*bf30*/  R2UR UR7, R9 ;  /* 0x00000000090772ca */ /* 0x000fe200000e0000 */
[----:B------:R-:W-:Y:S01]  /*bf40*/  IMAD.MOV.U32 R9, RZ, RZ, -0x3ffffff0 ;  /* 0xc0000010ff097424 */ /* 0x000fe200078e00ff */
[----:B------:R-:W-:Y:S02]  /*bf50*/  WARPGROUP.DEPBAR.LE gsb0, 0x0 ;  /* 0x00008000000079c5 */ /* 0x000fe40000010000 */
[----:B------:R-:W-:-:S09]  /*bf60*/  WARPGROUP.ARRIVE ;  /* 0x00000000000079c5 */ /* 0x000fd20000000000 */
        /* <DEDUP_REMOVED lines=11> */
.L_x_2218:
[----:B------:R-:W2:Y:S01]  /*c020*/  LDL.LU R97, [R1+0x48] ;  /* 0x0000480001617983 */ /* 0x000ea20000300800 */
[----:B------:R-:W0:Y:S01]  /*c030*/  LDC R96, c[0x0][0x448] ;  /* 0x00011200ff607b82 */ /* 0x000e220000000800 */
[C---:B------:R-:W-:Y:S01]  /*c040*/  FMUL.FTZ R14, R2.reuse, R36 ;  /* 0x00000024020e7220 */ /* 0x040fe20000410000 */
[C---:B------:R-:W-:Y:S01]  /*c050*/  FMUL.FTZ R13, R2.reuse, R33 ;  /* 0x00000021020d7220 */ /* 0x040fe20000410000 */
[----:B------:R-:W3:Y:S01]  /*c060*/  LDL R95, [R1+0x40] ;  /* 0x00004000015f7983 */ /* 0x000ee20000100800 */
[C---:B------:R-:W-:Y:S01]  /*c070*/  FMUL.FTZ R92, R2.reuse, R34 ;  /* 0x00000022025c7220 */ /* 0x040fe20000410000 */
[C---:B------:R-:W-:Y:S01]  /*c080*/  FMUL.FTZ R12, R2.reuse, R32 ;  /* 0x00000020020c7220 */ /* 0x040fe20000410000 */
[C---:B------:R-:W-:Y:S01]  /*c090*/  FMUL.FTZ R3, R2.reuse, R24 ;  /* 0x0000001802037220 */ /* 0x040fe20000410000 */
[----:B------:R-:W3:Y:S01]  /*c0a0*/  LDL R100, [R1+0x28] ;  /* 0x0000280001647983 */ /* 0x000ee20000100800 */
[C---:B------:R-:W-:Y:S01]  /*c0b0*/  FMUL.FTZ R24, R2.reuse, R40 ;  /* 0x0000002802187220 */ /* 0x040fe20000410000 */
[C---:B------:R-:W-:Y:S01]  /*c0c0*/  FMUL.FTZ R91, R2.reuse, R35 ;  /* 0x00000023025b7220 */ /* 0x040fe20000410000 */
[C---:B------:R-:W-:Y:S01]  /*c0d0*/  FMUL.FTZ R10, R2.reuse, R26 ;  /* 0x0000001a020a7220 */ /* 0x040fe20000410000 */
[----:B------:R-:W4:Y:S01]  /*c0e0*/  LDL R36, [R1+0x30] ;  /* 0x0000300001247983 */ /* 0x000f220000100800 */
[C---:B------:R-:W-:Y:S01]  /*c0f0*/  FMUL.FTZ R20, R2.reuse, R27 ;  /* 0x0000001b02147220 */ /* 0x040fe20000410000 */
[C---:B------:R-:W-:Y:S01]  /*c100*/  FMUL.FTZ R90, R2.reuse, R30 ;  /* 0x0000001e025a7220 */ /* 0x040fe20000410000 */
[C---:B------:R-:W-:Y:S01]  /*c110*/  FMUL.FTZ R89, R2.reuse, R31 ;  /* 0x0000001f02597220 */ /* 0x040fe20000410000 */
[----:B------:R-:W5:Y:S01]  /*c120*/  LDL R98, [R1+0x2c] ;  /* 0x00002c0001627983 */ /* 0x000f620000100800 */
        /* <DEDUP_REMOVED lines=8> */
[----:B0-----:R-:W-:Y:S01]  /*c1b0*/  ISETP.NE.AND P4, PT, R96, 0x1, PT ;  /* 0x000000016000780c */ /* 0x001fe20003f85270 */
[----:B------:R-:W-:Y:S01]  /*c1c0*/  IMAD.MOV.U32 R35, RZ, RZ, -0x80 ;  /* 0xffffff80ff237424 */ /* 0x000fe200078e00ff */
[----:B------:R-:W5:Y:S01]  /*c1d0*/  LDL R96, [R1+0x34] ;  /* 0x0000340001607983 */ /* 0x000f620000100800 */
        /* <DEDUP_REMOVED lines=10> */
[----:B------:R-:W0:Y:S01]  /*c280*/  @P4 LDC R33, c[0x0][0x44c] ;  /* 0x00011300ff214b82 */ /* 0x000e220000000800 */
[C---:B------:R-:W-:Y:S01]  /*c290*/  FMUL.FTZ R99, R2.reuse, R70 ;  /* 0x0000004602637220 */ /* 0x040fe20000410000 */
[C---:B------:R-:W-:Y:S01]  /*c2a0*/  FMUL.FTZ R103, R2.reuse, R74 ;  /* 0x0000004a02677220 */ /* 0x040fe20000410000 */
[C---:B------:R-:W-:Y:S01]  /*c2b0*/  FMUL.FTZ R105, R2.reuse, R78 ;  /* 0x0000004e02697220 */ /* 0x040fe20000410000 */
[C---:B------:R-:W-:Y:S01]  /*c2c0*/  FMUL.FTZ R111, R2.reuse, R82 ;  /* 0x00000052026f7220 */ /* 0x040fe20000410000 */
[----:B------:R-:W-:Y:S01]  /*c2d0*/  FMUL.FTZ R86, R2, R86 ;  /* 0x0000005602567220 */ /* 0x000fe20000410000 */
[----:B------:R-:W1:Y:S01]  /*c2e0*/  MUFU.TANH R90, R90 ;  /* 0x0000005a005a7308 */ /* 0x000e620000002400 */
[----:B------:R-:W-:Y:S01]  /*c2f0*/  ULDC UR4, c[0x0][0x988] ;  /* 0x0002620000047ab9 */ /* 0x000fe20000000800 */
[----:B------:R-:W1:Y:S01]  /*c300*/  @P4 LDC R34, c[0x0][0x450] ;  /* 0x00011400ff224b82 */ /* 0x000e620000000800 */
[----:B------:R-:W-:Y:S01]  /*c310*/  VIADD R0, R0, 0x19c40 ;  /* 0x00019c4000007836 */ /* 0x000fe20000000000 */
[----:B------:R-:W-:Y:S01]  /*c320*/  ULDC UR38, c[0x0][0x988] ;  /* 0x0002620000267ab9 */ /* 0x000fe20000000800 */
[----:B------:R-:W-:-:S03]  /*c330*/  ULDC UR39, c[0x0][0x988] ;  /* 0x0002620000277ab9 */ /* 0x000fc60000000800 */
[----:B------:R-:W5:Y:S08]  /*c340*/  MUFU.TANH R89, R89 ;  /* 0x0000005900597308 */ /* 0x000f700000002400 */
[----:B------:R-:W5:Y:S08]  /*c350*/  MUFU.TANH R92, R92 ;  /* 0x0000005c005c7308 */ /* 0x000f700000002400 */
[----:B------:R-:W5:Y:S08]  /*c360*/  MUFU.TANH R91, R91 ;  /* 0x0000005b005b7308 */ /* 0x000f700000002400 */
[----:B------:R-:W5:Y:S08]  /*c370*/  MUFU.TANH R93, R93 ;  /* 0x0000005d005d7308 */ /* 0x000f700000002400 */
[----:B------:R-:W5:Y:S08]  /*c380*/  MUFU.TANH R38, R38 ;  /* 0x0000002600267308 */ /* 0x000f700000002400 */
[----:B------:R-:W5:Y:S01]  /*c390*/  MUFU.TANH R94, R94 ;  /* 0x0000005e005e7308 */ /* 0x000f620000002400 */
[----:B------:R-:W-:-:S07]  /*c3a0*/  FMUL.FTZ R29, R2, R49 ;  /* 0x00000031021d7220 */ /* 0x000fce0000410000 */
[----:B------:R-:W5:Y:S01]  /*c3b0*/  MUFU.TANH R42, R42 ;  /* 0x0000002a002a7308 */ /* 0x000f620000002400 */
[C---:B------:R-:W-:Y:S01]  /*c3c0*/  FMUL.FTZ R28, R2.reuse, R48 ;  /* 0x00000030021c7220 */ /* 0x040fe20000410000 */
[----:B------:R-:W-:-:S06]  /*c3d0*/  FMUL.FTZ R48, R2, R51 ;  /* 0x0000003302307220 */ /* 0x000fcc0000410000 */
[----:B------:R-:W5:Y:S01]  /*c3e0*/  MUFU.TANH R46, R46 ;  /* 0x0000002e002e7308 */ /* 0x000f620000002400 */
[C---:B------:R-:W-:Y:S01]  /*c3f0*/  FMUL.FTZ R31, R2.reuse, R53 ;  /* 0x00000035021f7220 */ /* 0x040fe20000410000 */
[----:B------:R-:W-:-:S06]  /*c400*/  FMUL.FTZ R30, R2, R52 ;  /* 0x00000034021e7220 */ /* 0x000fcc0000410000 */
[----:B------:R-:W5:Y:S01]  /*c410*/  MUFU.TANH R44, R44 ;  /* 0x0000002c002c7308 */ /* 0x000f620000002400 */
[C---:B------:R-:W-:Y:S01]  /*c420*/  FMUL.FTZ R52, R2.reuse, R54 ;  /* 0x0000003602347220 */ /* 0x040fe20000410000 */
[----:B------:R-:W-:-:S06]  /*c430*/  FMUL.FTZ R54, R2, R55 ;  /* 0x0000003702367220 */ /* 0x000fcc0000410000 */
[----:B------:R-:W5:Y:S08]  /*c440*/  MUFU.TANH R50, R50 ;  /* 0x0000003200327308 */ /* 0x000f700000002400 */
[----:B------:R-:W5:Y:S08]  /*c450*/  MUFU.TANH R48, R48 ;  /* 0x0000003000307308 */ /* 0x000f700000002400 */
[----:B------:R-:W5:Y:S08]  /*c460*/  MUFU.TANH R52, R52 ;  /* 0x0000003400347308 */ /* 0x000f700000002400 */
[----:B------:R-:W5:Y:S08]  /*c470*/  MUFU.TANH R54, R54 ;  /* 0x0000003600367308 */ /* 0x000f700000002400 */
        /* <DEDUP_REMOVED lines=8> */
[----:B---3--:R-:W-:Y:S01]  /*c500*/  IMAD.IADD R32, R95, 0x1, R100 ;  /* 0x000000015f207824 */ /* 0x008fe200078e0264 */
[----:B--2---:R-:W-:-:S06]  /*c510*/  LOP3.LUT R97, R97, 0xfffffffd, RZ, 0xc0, !PT ;  /* 0xfffffffd61617812 */ /* 0x004fcc00078ec0ff */
[----:B------:R-:W-:Y:S01]  /*c520*/  MUFU.TANH R6, R6 ;  /* 0x0000000600067308 */ /* 0x000fe20000002400 */
[----:B0-----:R-:W-:-:S05]  /*c530*/  @P4 IMAD.HI.U32 R33, R32, R33, RZ ;  /* 0x0000002120214227 */ /* 0x001fca00078e00ff */
[----:B-1----:R-:W-:Y:S02]  /*c540*/  @P4 SHF.R.U32.HI R32, RZ, R34, R33 ;  /* 0x00000022ff204219 */ /* 0x002fe40000011621 */
[----:B------:R-:W-:Y:S03]  /*c550*/  MUFU.TANH R7, R7 ;  /* 0x0000000700077308 */ /* 0x000fe60000002400 */
[----:B------:R-:W0:Y:S01]  /*c560*/  SHFL.IDX PT, R40, R32, 0x1, 0x1c1f ;  /* 0x003c1f0020287f89 */ /* 0x000e2200000e0000 */
[----:B------:R-:W-:-:S04]  /*c570*/  IMAD R34, R88, R35, 0x80 ;  /* 0x0000008058227424 */ /* 0x000fc800078e0223 */
[----:B------:R-:W-:Y:S01]  /*c580*/  MUFU.TANH R11, R11 ;  /* 0x0000000b000b7308 */ /* 0x000fe20000002400 */
[C-C-:B----4-:R-:W-:Y:S02]  /*c590*/  IADD3 R35, -R36.reuse, 0x1, R34.reuse ;  /* 0x0000000124237810 */ /* 0x150fe40007ffe122 */
[----:B-----5:R-:W-:Y:S02]  /*c5a0*/  IADD3 R34, -R36, R96, R34 ;  /* 0x0000006024227210 */ /* 0x020fe40007ffe122 */
[----:B------:R-:W-:-:S03]  /*c5b0*/  IADD3 R35, -R98, R35, R96 ;  /* 0x0000002362237210 */ /* 0x000fc60007ffe160 */
[----:B------:R-:W-:Y:S08]  /*c5c0*/  MUFU.TANH R15, R15 ;  /* 0x0000000f000f7308 */ /* 0x000ff00000002400 */
[----:B------:R-:W-:Y:S01]  /*c5d0*/  MUFU.TANH R24, R24 ;  /* 0x0000001800187308 */ /* 0x000fe20000002400 */
[----:B0-----:R-:W-:-:S04]  /*c5e0*/  VIADDMNMX R40, R40, R35, R34, PT ;  /* 0x0000002328287246 */ /* 0x001fc80003800122 */
[----:B------:R-:W-:-:S03]  /*c5f0*/  ISETP.GT.AND P1, PT, R40, RZ, PT ;  /* 0x000000ff2800720c */ /* 0x000fc60003f24270 */
[----:B------:R-:W-:Y:S01]  /*c600*/  MUFU.TANH R25, R25 ;  /* 0x0000001900197308 */ /* 0x000fe20000002400 */
[C---:B------:R-:W-:Y:S02]  /*c610*/  ISETP.GT.AND P2, PT, R40.reuse, 0x1, PT ;  /* 0x000000012800780c */ /* 0x040fe40003f44270 */
[----:B------:R-:W-:Y:S02]  /*c620*/  ISETP.GT.AND P3, PT, R40, 0x8, PT ;  /* 0x000000082800780c */ /* 0x000fe40003f64270 */
[----:B------:R-:W-:Y:S02]  /*c630*/  FSEL R37, R10, -INF , P1 ;  /* 0xff8000000a257808 */ /* 0x000fe40000800000 */
[----:B------:R-:W-:Y:S01]  /*c640*/  FSEL R36, R20, -INF , P2 ;  /* 0xff80000014247808 */ /* 0x000fe20001000000 */
[----:B------:R-:W-:Y:S01]  /*c650*/  MUFU.TANH R26, R26 ;  /* 0x0000001a001a7308 */ /* 0x000fe20000002400 */
[----:B------:R-:W-:Y:S02]  /*c660*/  ISETP.GT.AND P1, PT, R40, 0x9, PT ;  /* 0x000000092800780c */ /* 0x000fe40003f24270 */
[----:B------:R-:W-:-:S02]  /*c670*/  FSEL R41, R90, -INF , P3 ;  /* 0xff8000005a297808 */ /* 0x000fc40001800000 */
[----:B------:R-:W-:Y:S02]  /*c680*/  FMNMX.FTZ R20, R37, R36, !PT ;  /* 0x0000002425147209 */ /* 0x000fe40007810000 */
[C---:B------:R-:W-:Y:S01]  /*c690*/  ISETP.GT.AND P2, PT, R40.reuse, 0x10, PT ;  /* 0x000000102800780c */ /* 0x040fe20003f44270 */
[----:B------:R-:W-:Y:S01]  /*c6a0*/  MUFU.TANH R27, R27 ;  /* 0x0000001b001b7308 */ /* 0x000fe20000002400 */
[----:B------:R-:W-:Y:S02]  /*c6b0*/  FSEL R39, R89, -INF , P1 ;  /* 0xff80000059277808 */ /* 0x000fe40000800000 */
[----:B------:R-:W-:Y:S02]  /*c6c0*/  FMNMX.FTZ R20, R41, R20, !PT ;  /* 0x0000001429147209 */ /* 0x000fe40007810000 */
[----:B------:R-:W-:Y:S02]  /*c6d0*/  ISETP.GT.AND P1, PT, R40, 0x11, PT ;  /* 0x000000112800780c */ /* 0x000fe40003f24270 */
[----:B------:R-:W-:-:S02]  /*c6e0*/  FSEL R45, R92, -INF , P2 ;  /* 0xff8000005c2d7808 */ /* 0x000fc40001000000 */
[----:B------:R-:W-:Y:S02]  /*c6f0*/  FMNMX.FTZ R20, R39, R20, !PT ;  /* 0x0000001427147209 */ /* 0x000fe40007810000 */
[C---:B------:R-:W-:Y:S02]  /*c700*/  ISETP.GT.AND P2, PT, R40.reuse, 0x18, PT ;  /* 0x000000182800780c */ /* 0x040fe40003f44270 */
[----:B------:R-:W-:Y:S02]  /*c710*/  FSEL R43, R91, -INF , P1 ;  /* 0xff8000005b2b7808 */ /* 0x000fe40000800000 */
[----:B------:R-:W-:Y:S02]  /*c720*/  FMNMX.FTZ R20, R45, R20, !PT ;  /* 0x000000142d147209 */ /* 0x000fe40007810000 */
[----:B------:R-:W-:Y:S02]  /*c730*/  ISETP.GT.AND P1, PT, R40, 0x19, PT ;  /* 0x000000192800780c */ /* 0x000fe40003f24270 */
[----:B------:R-:W-:-:S02]  /*c740*/  FSEL R49, R93, -INF , P2 ;  /* 0xff8000005d317808 */ /* 0x000fc40001000000 */
[----:B------:R-:W-:Y:S02]  /*c750*/  FMNMX.FTZ R20, R43, R20, !PT ;  /* 0x000000142b147209 */ /* 0x000fe40007810000 */
[----:B------:R-:W-:Y:S02]  /*c760*/  ISETP.GT.AND P2, PT, R40, 0x20, PT ;  /* 0x000000202800780c */ /* 0x000fe40003f44270 */
[----:B------:R-:W-:Y:S02]  /*c770*/  FSEL R47, R38, -INF , P1 ;  /* 0xff800000262f7808 */ /* 0x000fe40000800000 */
[----:B------:R-:W-:Y:S02]  /*c780*/  FMNMX.FTZ R20, R49, R20, !PT ;  /* 0x0000001431147209 */ /* 0x000fe40007810000 */
[----:B------:R-:W-:Y:S02]  /*c790*/  ISETP.GT.AND P1, PT, R40, 0x21, PT ;  /* 0x000000212800780c */ /* 0x000fe40003f24270 */
[----:B------:R-:W-:-:S02]  /*c7a0*/  FSEL R53, R94, -INF , P2 ;  /* 0xff8000005e357808 */ /* 0x000fc40001000000 */
[----:B------:R-:W-:Y:S01]  /*c7b0*/  FMNMX.FTZ R20, R47, R20, !PT ;  /* 0x000000142f147209 */ /* 0x000fe20007810000 */
[----:B------:R-:W-:Y:S01]  /*c7c0*/  FMUL.FTZ R33, R2, R56 ;  /* 0x0000003802217220 */ /* 0x000fe20000410000 */
[----:B------:R-:W-:Y:S02]  /*c7d0*/  ISETP.GT.AND P2, PT, R40, 0x28, PT ;  /* 0x000000282800780c */ /* 0x000fe40003f44270 */
[----:B------:R-:W-:Y:S02]  /*c7e0*/  FSEL R51, R42, -INF , P1 ;  /* 0xff8000002a337808 */ /* 0x000fe40000800000 */
[----:B------:R-:W-:Y:S01]  /*c7f0*/  FMNMX.FTZ R38, R53, R20, !PT ;  /* 0x0000001435267209 */ /* 0x000fe20007810000 */
[C---:B------:R-:W-:Y:S01]  /*c800*/  FMUL.FTZ R56, R2.reuse, R58 ;  /* 0x0000003a02387220 */ /* 0x040fe20000410000 */
[----:B------:R-:W-:Y:S01]  /*c810*/  FMUL.FTZ R58, R2, R59 ;  /* 0x0000003b023a7220 */ /* 0x000fe20000410000 */
[----:B------:R-:W-:Y:S02]  /*c820*/  ISETP.GT.AND P1, PT, R40, 0x29, PT ;  /* 0x000000292800780c */ /* 0x000fe40003f24270 */
[----:B------:R-:W-:-:S02]  /*c830*/  FSEL R59, R46, -INF , P2 ;  /* 0xff8000002e3b7808 */ /* 0x000fc40001000000 */
[----:B------:R-:W-:Y:S02]  /*c840*/  FMNMX.FTZ R38, R51, R38, !PT ;  /* 0x0000002633267209 */ /* 0x000fe40007810000 */
[----:B------:R-:W-:Y:S02]  /*c850*/  ISETP.GT.AND P2, PT, R40, 0x30, PT ;  /* 0x000000302800780c */ /* 0x000fe40003f44270 */
[----:B------:R-:W-:Y:S02]  /*c860*/  FSEL R55, R44, -INF , P1 ;  /* 0xff8000002c377808 */ /* 0x000fe40000800000 */
[----:B------:R-:W-:Y:S01]  /*c870*/  FMNMX.FTZ R38, R59, R38, !PT ;  /* 0x000000263b267209 */ /* 0x000fe20007810000 */
[----:B------:R-:W0:Y:S01]  /*c880*/  MUFU.TANH R56, R56 ;  /* 0x0000003800387308 */ /* 0x000e220000002400 */
[----:B------:R-:W-:Y:S01]  /*c890*/  FMUL.FTZ R95, R2, R67 ;  /* 0x00000043025f7220 */ /* 0x000fe20000410000 */
[----:B------:R-:W-:Y:S02]  /*c8a0*/  ISETP.GT.AND P1, PT, R40, 0x31, PT ;  /* 0x000000312800780c */ /* 0x000fe40003f24270 */
[----:B------:R-:W-:-:S02]  /*c8b0*/  FSEL R67, R50, -INF , P2 ;  /* 0xff80000032437808 */ /* 0x000fc40001000000 */
[----:B------:R-:W-:Y:S01]  /*c8c0*/  FMNMX.FTZ R38, R55, R38, !PT ;  /* 0x0000002637267209 */ /* 0x000fe20007810000 */
[----:B------:R-:W-:Y:S01]  /*c8d0*/  FMUL.FTZ R10, R2, R63 ;  /* 0x0000003f020a7220 */ /* 0x000fe20000410000 */
[----:B------:R-:W-:Y:S01]  /*c8e0*/  @P4 LOP3.LUT R97, R97, 0x2, RZ, 0xfc, !PT ;  /* 0x0000000261614812 */ /* 0x000fe200078efcff */
[----:B------:R-:W1:Y:S01]  /*c8f0*/  MUFU.TANH R58, R58 ;  /* 0x0000003a003a7308 */ /* 0x000e620000002400 */
[----:B------:R-:W-:Y:S02]  /*c900*/  ISETP.GT.AND P2, PT, R40, 0x38, PT ;  /* 0x000000382800780c */ /* 0x000fe40003f44270 */
[----:B------:R-:W-:Y:S02]  /*c910*/  FSEL R63, R48, -INF , P1 ;  /* 0xff800000303f7808 */ /* 0x000fe40000800000 */
[----:B------:R-:W-:Y:S01]  /*c920*/  FMNMX.FTZ R38, R67, R38, !PT ;  /* 0x0000002643267209 */ /* 0x000fe20007810000 */
[----:B------:R2:W-:Y:S01]  /*c930*/  STL [R1+0x48], R97 ;  /* 0x0000486101007387 */ /* 0x0005e20000100800 */
[----:B------:R-:W-:-:S02]  /*c940*/  ISETP.GT.AND P1, PT, R40, 0x39, PT ;  /* 0x000000392800780c */ /* 0x000fc40003f24270 */
[----:B------:R-:W-:Y:S01]  /*c950*/  FSEL R75, R52, -INF , P2 ;  /* 0xff800000344b7808 */ /* 0x000fe20001000000 */
[----:B------:R-:W3:Y:S01]  /*c960*/  MUFU.TANH R10, R10 ;  /* 0x0000000a000a7308 */ /* 0x000ee20000002400 */
[----:B------:R-:W-:Y:S01]  /*c970*/  FMNMX.FTZ R38, R63, R38, !PT ;  /* 0x000000263f267209 */ /* 0x000fe20007810000 */
[----:B------:R-:W-:Y:S01]  /*c980*/  FMUL.FTZ R20, R2, R71 ;  /* 0x0000004702147220 */ /* 0x000fe20000410000 */
[----:B------:R-:W-:-:S05]  /*c990*/  ISETP.GT.AND P2, PT, R40, 0x40, PT ;  /* 0x000000402800780c */ /* 0x000fca0003f44270 */
[----:B------:R-:W-:Y:S01]  /*c9a0*/  MUFU.TANH R105, R105 ;  /* 0x0000006900697308 */ /* 0x000fe20000002400 */
[----:B--2---:R-:W-:Y:S01]  /*c9b0*/  FMUL.FTZ R97, R2, R66 ;  /* 0x0000004202617220 */ /* 0x004fe20000410000 */
[----:B------:R-:W-:-:S06]  /*c9c0*/  FSEL R71, R54, -INF , P1 ;  /* 0xff80000036477808 */ /* 0x000fcc0000800000 */
[----:B------:R-:W-:Y:S01]  /*c9d0*/  MUFU.TANH R111, R111 ;  /* 0x0000006f006f7308 */ /* 0x000fe20000002400 */
[----:B------:R-:W-:-:S07]  /*c9e0*/  FMNMX.FTZ R38, R75, R38, !PT ;  /* 0x000000264b267209 */ /* 0x000fce0007810000 */
[----:B------:R-:W-:Y:S01]  /*c9f0*/  MUFU.TANH R86, R86 ;  /* 0x0000005600567308 */ /* 0x000fe20000002400 */
[----:B------:R-:W-:Y:S01]  /*ca00*/  ISETP.GT.AND P1, PT, R40, 0x41, PT ;  /* 0x000000412800780c */ /* 0x000fe20003f24270 */
[----:B------:R-:W-:Y:S01]  /*ca10*/  FMUL.FTZ R46, R2, R65 ;  /* 0x00000041022e7220 */ /* 0x000fe20000410000 */
[----:B0-----:R-:W-:Y:S01]  /*ca20*/  FSEL R91, R56, -INF , P2 ;  /* 0xff800000385b7808 */ /* 0x001fe20001000000 */
[----:B------:R-:W2:Y:S01]  /*ca30*/  LDL R102, [R1+0x8] ;  /* 0x0000080001667983 */ /* 0x000ea20000100800 */
[----:B------:R-:W-:-:S03]  /*ca40*/  FMNMX.FTZ R38, R71, R38, !PT ;  /* 0x0000002647267209 */ /* 0x000fc60007810000 */
[----:B------:R-:W0:Y:S01]  /*ca50*/  MUFU.TANH R97, R97 ;  /* 0x0000006100617308 */ /* 0x000e220000002400 */
[----:B------:R-:W-:Y:S02]  /*ca60*/  ISETP.GT.AND P2, PT, R40, 0x48, PT ;  /* 0x000000482800780c */ /* 0x000fe40003f44270 */
[----:B-1----:R-:W-:Y:S02]  /*ca70*/  FSEL R89, R58, -INF , P1 ;  /* 0xff8000003a597808 */ /* 0x002fe40000800000 */
[----:B------:R-:W-:-:S03]  /*ca80*/  FMNMX.FTZ R42, R91, R38, !PT ;  /* 0x000000265b2a7209 */ /* 0x000fc60007810000 */
[----:B------:R-:W1:Y:S01]  /*ca90*/  MUFU.TANH R95, R95 ;  /* 0x0000005f005f7308 */ /* 0x000e620000002400 */
[----:B------:R-:W-:Y:S01]  /*caa0*/  FMUL.FTZ R38, R2, R79 ;  /* 0x0000004f02267220 */ /* 0x000fe20000410000 */
[----:B------:R-:W-:Y:S02]  /*cab0*/  ISETP.GT.AND P1, PT, R40, 0x49, PT ;  /* 0x000000492800780c */ /* 0x000fe40003f24270 */
[----:B------:R-:W-:Y:S02]  /*cac0*/  FSEL R79, R62, -INF , P2 ;  /* 0xff8000003e4f7808 */ /* 0x000fe40001000000 */
[----:B------:R-:W-:Y:S02]  /*cad0*/  FMNMX.FTZ R42, R89, R42, !PT ;  /* 0x0000002a592a7209 */ /* 0x000fe40007810000 */
[----:B------:R-:W4:Y:S01]  /*cae0*/  MUFU.TANH R20, R20 ;  /* 0x0000001400147308 */ /* 0x000f220000002400 */
[----:B------:R-:W-:Y:S02]  /*caf0*/  ISETP.GT.AND P2, PT, R40, 0x50, PT ;  /* 0x000000502800780c */ /* 0x000fe40003f44270 */
[----:B---3--:R-:W-:-:S02]  /*cb00*/  FSEL R93, R10, -INF , P1 ;  /* 0xff8000000a5d7808 */ /* 0x008fc40000800000 */
[----:B------:R-:W-:Y:S02]  /*cb10*/  FMNMX.FTZ R42, R79, R42, !PT ;  /* 0x0000002a4f2a7209 */ /* 0x000fe40007810000 */
[C---:B------:R-:W-:Y:S02]  /*cb20*/  ISETP.GT.AND P1, PT, R40.reuse, 0x51, PT ;  /* 0x000000512800780c */ /* 0x040fe40003f24270 */
[----:B0-----:R-:W-:Y:S02]  /*cb30*/  FSEL R97, R97, -INF , P2 ;  /* 0xff80000061617808 */ /* 0x001fe40001000000 */
[----:B------:R-:W-:Y:S02]  /*cb40*/  FMNMX.FTZ R42, R93, R42, !PT ;  /* 0x0000002a5d2a7209 */ /* 0x000fe40007810000 */
[----:B------:R-:W-:Y:S02]  /*cb50*/  ISETP.GT.AND P2, PT, R40, 0x58, PT ;  /* 0x000000582800780c */ /* 0x000fe40003f44270 */
[----:B-1----:R-:W-:-:S02]  /*cb60*/  FSEL R95, R95, -INF , P1 ;  /* 0xff8000005f5f7808 */ /* 0x002fc40000800000 */
[----:B------:R-:W-:Y:S02]  /*cb70*/  FMNMX.FTZ R42, R97, R42, !PT ;  /* 0x0000002a612a7209 */ /* 0x000fe40007810000 */
[----:B------:R-:W-:Y:S02]  /*cb80*/  ISETP.GT.AND P1, PT, R40, 0x59, PT ;  /* 0x000000592800780c */ /* 0x000fe40003f24270 */
[----:B------:R-:W-:Y:S02]  /*cb90*/  FSEL R99, R99, -INF , P2 ;  /* 0xff80000063637808 */ /* 0x000fe40001000000 */
[----:B------:R-:W-:Y:S01]  /*cba0*/  FMNMX.FTZ R42, R95, R42, !PT ;  /* 0x0000002a5f2a7209 */ /* 0x000fe20007810000 */
[----:B------:R-:W0:Y:S01]  /*cbb0*/  MUFU.TANH R38, R38 ;  /* 0x0000002600267308 */ /* 0x000e220000002400 */
[----:B------:R-:W-:Y:S01]  /*cbc0*/  FMUL.FTZ R10, R2, R83 ;  /* 0x00000053020a7220 */ /* 0x000fe20000410000 */
[----:B------:R-:W-:Y:S02]  /*cbd0*/  ISETP.GT.AND P2, PT, R40, 0x60, PT ;  /* 0x000000602800780c */ /* 0x000fe40003f44270 */
[----:B----4-:R-:W-:-:S02]  /*cbe0*/  FSEL R83, R20, -INF , P1 ;  /* 0xff80000014537808 */ /* 0x010fc40000800000 */
[----:B------:R-:W-:Y:S02]  /*cbf0*/  FMNMX.FTZ R42, R99, R42, !PT ;  /* 0x0000002a632a7209 */ /* 0x000fe40007810000 */
[C---:B------:R-:W-:Y:S02]  /*cc00*/  ISETP.GT.AND P1, PT, R40.reuse, 0x61, PT ;  /* 0x000000612800780c */ /* 0x040fe40003f24270 */
[----:B------:R-:W-:Y:S02]  /*cc10*/  FSEL R103, R103, -INF , P2 ;  /* 0xff80000067677808 */ /* 0x000fe40001000000 */
[----:B------:R-:W-:Y:S01]  /*cc20*/  FMNMX.FTZ R42, R83, R42, !PT ;  /* 0x0000002a532a7209 */ /* 0x000fe20007810000 */
[----:B------:R1:W3:Y:S01]  /*cc30*/  MUFU.TANH R44, R10 ;  /* 0x0000000a002c7308 */ /* 0x0002e20000002400 */
[----:B------:R-:W-:Y:S02]  /*cc40*/  ISETP.GT.AND P2, PT, R40, 0x68, PT ;  /* 0x000000682800780c */ /* 0x000fe40003f44270 */
[----:B------:R-:W-:-:S02]  /*cc50*/  FSEL R101, R101, -INF , P1 ;  /* 0xff80000065657808 */ /* 0x000fc40000800000 */
[----:B------:R-:W-:Y:S01]  /*cc60*/  FMNMX.FTZ R42, R103, R42, !PT ;  /* 0x0000002a672a7209 */ /* 0x000fe20007810000 */
[----:B-1----:R-:W-:Y:S01]  /*cc70*/  FMUL.FTZ R10, R2, R87 ;  /* 0x00000057020a7220 */ /* 0x002fe20000410000 */
[C---:B------:R-:W-:Y:S02]  /*cc80*/  ISETP.GT.AND P1, PT, R40.reuse, 0x69, PT ;  /* 0x000000692800780c */ /* 0x040fe40003f24270 */
[----:B------:R-:W-:Y:S02]  /*cc90*/  FSEL R105, R105, -INF , P2 ;  /* 0xff80000069697808 */ /* 0x000fe40001000000 */
[----:B------:R-:W-:Y:S01]  /*cca0*/  FMNMX.FTZ R42, R101, R42, !PT ;  /* 0x0000002a652a7209 */ /* 0x000fe20007810000 */
[----:B------:R-:W1:Y:S01]  /*ccb0*/  MUFU.TANH R10, R10 ;  /* 0x0000000a000a7308 */ /* 0x000e620000002400 */
[----:B------:R-:W-:Y:S02]  /*ccc0*/  ISETP.GT.AND P2, PT, R40, 0x70, PT ;  /* 0x000000702800780c */ /* 0x000fe40003f44270 */
[----:B0-----:R-:W-:-:S02]  /*ccd0*/  FSEL R87, R38, -INF , P1 ;  /* 0xff80000026577808 */ /* 0x001fc40000800000 */
[----:B------:R-:W-:Y:S02]  /*cce0*/  FMNMX.FTZ R42, R105, R42, !PT ;  /* 0x0000002a692a7209 */ /* 0x000fe40007810000 */
[----:B------:R-:W-:Y:S02]  /*ccf0*/  ISETP.GT.AND P1, PT, R40, 0x71, PT ;  /* 0x000000712800780c */ /* 0x000fe40003f24270 */
[----:B------:R-:W-:Y:S02]  /*cd00*/  FSEL R111, R111, -INF , P2 ;  /* 0xff8000006f6f7808 */ /* 0x000fe40001000000 */
[----:B------:R-:W-:Y:S01]  /*cd10*/  FMNMX.FTZ R42, R87, R42, !PT ;  /* 0x0000002a572a7209 */ /* 0x000fe20007810000 */
[----:B------:R-:W-:Y:S01]  /*cd20*/  FMUL.FTZ R38, R2, R57 ;  /* 0x0000003902267220 */ /* 0x000fe20000410000 */
[----:B------:R-:W-:Y:S02]  /*cd30*/  ISETP.GT.AND P2, PT, R40, 0x78, PT ;  /* 0x000000782800780c */ /* 0x000fe40003f44270 */
[----:B---3--:R-:W-:-:S02]  /*cd40*/  FSEL R57, R44, -INF , P1 ;  /* 0xff8000002c397808 */ /* 0x008fc40000800000 */
[----:B------:R-:W-:Y:S02]  /*cd50*/  FMNMX.FTZ R42, R111, R42, !PT ;  /* 0x0000002a6f2a7209 */ /* 0x000fe40007810000 */
[----:B------:R-:W-:Y:S02]  /*cd60*/  ISETP.GT.AND P1, PT, R40, 0x79, PT ;  /* 0x000000792800780c */ /* 0x000fe40003f24270 */
[----:B------:R-:W-:Y:S02]  /*cd70*/  FSEL R109, R86, -INF , P2 ;  /* 0xff800000566d7808 */ /* 0x000fe40001000000 */
[----:B------:R-:W-:Y:S02]  /*cd80*/  FMNMX.FTZ R42, R57, R42, !PT ;  /* 0x0000002a392a7209 */ /* 0x000fe40007810000 */
[----:B-1----:R-:W-:Y:S02]  /*cd90*/  FSEL R107, R10, -INF , P1 ;  /* 0xff8000000a6b7808 */ /* 0x002fe40000800000 */
[----:B------:R-:W-:-:S04]  /*cda0*/  FMNMX.FTZ R10, R109, R42, !PT ;  /* 0x0000002a6d0a7209 */ /* 0x000fc80007810000 */
[----:B------:R-:W-:Y:S01]  /*cdb0*/  FMNMX.FTZ R10, R107, R10, !PT ;  /* 0x0000000a6b0a7209 */ /* 0x000fe20007810000 */
[----:B------:R-:W-:-:S04]  /*cdc0*/  FMUL.FTZ R42, R2, R61 ;  /* 0x0000003d022a7220 */ /* 0x000fc80000410000 */
[----:B------:R-:W0:Y:S04]  /*cdd0*/  SHFL.BFLY PT, R61, R10, 0x2, 0x1f ;  /* 0x0c401f000a3d7f89 */ /* 0x000e2800000e0000 */
[----:B------:R-:W1:Y:S01]  /*cde0*/  SHFL.IDX PT, R66, R32, RZ, 0x1c1f ;  /* 0x001c1fff20427589 */ /* 0x000e6200000e0000 */
[----:B0-----:R-:W-:-:S05]  /*cdf0*/  FMNMX.FTZ R20, R10, R61, !PT ;  /* 0x0000003d0a147209 */ /* 0x001fca0007810000 */
[----:B------:R-:W0:Y:S01]  /*ce00*/  SHFL.BFLY PT, R65, R20, 0x1, 0x1f ;  /* 0x0c201f0014417f89 */ /* 0x000e2200000e0000 */
[----:B-1----:R-:W-:Y:S01]  /*ce10*/  VIADDMNMX R34, R66, R35, R34, PT ;  /* 0x0000002342227246 */ /* 0x002fe20003800122 */
[----:B------:R-:W-:-:S03]  /*ce20*/  FMUL.FTZ R48, R2, R68 ;  /* 0x0000004402307220 */ /* 0x000fc60000410000 */
[C---:B------:R-:W-:Y:S02]  /*ce30*/  ISETP.GT.AND P2, PT, R34.reuse, 0x1, PT ;  /* 0x000000012200780c */ /* 0x040fe40003f44270 */
[----:B------:R-:W-:Y:S02]  /*ce40*/  ISETP.GT.AND P3, PT, R34, 0x8, PT ;  /* 0x000000082200780c */ /* 0x000fe40003f64270 */
[----:B0-----:R-:W-:Y:S01]  /*ce50*/  FMNMX.FTZ R10, R20, R65, !PT ;  /* 0x00000041140a7209 */ /* 0x001fe20007810000 */
[----:B------:R-:W-:-:S03]  /*ce60*/  IMAD.U32 R20, RZ, RZ, UR4 ;  /* 0x00000004ff147e24 */ /* 0x000fc6000f8e00ff */
[C---:B------:R-:W-:Y:S01]  /*ce70*/  FSETP.NEU.FTZ.AND P1, PT, R10.reuse, -INF , PT ;  /* 0xff8000000a00780b */ /* 0x040fe20003f3d000 */
[----:B------:R-:W-:-:S05]  /*ce80*/  FFMA.FTZ R62, R10, R20, -8 ;  /* 0xc10000000a3e7423 */ /* 0x000fca0000010014 */
[----:B------:R-:W-:Y:S02]  /*ce90*/  FSEL R62, R62, RZ, P1 ;  /* 0x000000ff3e3e7208 */ /* 0x000fe40000800000 */
[----:B------:R-:W-:Y:S02]  /*cea0*/  ISETP.GT.AND P1, PT, R34, RZ, PT ;  /* 0x000000ff2200720c */ /* 0x000fe40003f24270 */
[----:B------:R-:W-:Y:S01]  /*ceb0*/  FSEL R6, R6, -INF , P2 ;  /* 0xff80000006067808 */ /* 0x000fe20001000000 */
[----:B------:R-:W-:-:S01]  /*cec0*/  FFMA.FTZ R68, R37, R20, -R62 ;  /* 0x0000001425447223 */ /* 0x000fc2000001083e */
[----:B------:R-:W-:Y:S02]  /*ced0*/  FSEL R37, R3, -INF , P1 ;  /* 0xff80000003257808 */ /* 0x000fe40000800000 */
[----:B------:R-:W-:Y:S02]  /*cee0*/  ISETP.GT.AND P1, PT, R34, 0x9, PT ;  /* 0x000000092200780c */ /* 0x000fe40003f24270 */
[----:B------:R-:W-:-:S02]  /*cef0*/  FSEL R7, R7, -INF , P3 ;  /* 0xff80000007077808 */ /* 0x000fc40001800000 */
[----:B------:R-:W-:Y:S01]  /*cf00*/  FMNMX.FTZ R66, R37, R6, !PT ;  /* 0x0000000625427209 */ /* 0x000fe20007810000 */
[----:B------:R0:W-:Y:S01]  /*cf10*/  MUFU.EX2 R32, R68 ;  /* 0x0000004400207308 */ /* 0x0001e20000000800 */
[----:B------:R-:W-:-:S01]  /*cf20*/  FFMA.FTZ R41, R41, R20, -R62 ;  /* 0x0000001429297223 */ /* 0x000fc2000001083e */
[C---:B------:R-:W-:Y:S02]  /*cf30*/  ISETP.GT.AND P2, PT, R34.reuse, 0x10, PT ;  /* 0x000000102200780c */ /* 0x040fe40003f44270 */
[----:B------:R-:W-:Y:S01]  /*cf40*/  FMNMX.FTZ R66, R7, R66, !PT ;  /* 0x0000004207427209 */ /* 0x000fe20007810000 */
[----:B0-----:R-:W-:Y:S01]  /*cf50*/  FFMA.FTZ R68, R39, R20, -R62 ;  /* 0x0000001427447223 */ /* 0x001fe2000001083e */
[----:B------:R-:W-:Y:S02]  /*cf60*/  FSEL R39, R11, -INF , P1 ;  /* 0xff8000000b277808 */ /* 0x000fe40000800000 */
[----:B------:R0:W-:Y:S01]  /*cf70*/  MUFU.EX2 R3, R41 ;  /* 0x0000002900037308 */ /* 0x0001e20000000800 */
[----:B------:R-:W-:-:S02]  /*cf80*/  ISETP.GT.AND P1, PT, R34, 0x11, PT ;  /* 0x000000112200780c */ /* 0x000fc40003f24270 */
[----:B------:R-:W-:Y:S02]  /*cf90*/  FMNMX.FTZ R66, R39, R66, !PT ;  /* 0x0000004227427209 */ /* 0x000fe40007810000 */
[----:B------:R-:W-:Y:S02]  /*cfa0*/  FSEL R13, R13, -INF , P1 ;  /* 0xff8000000d0d7808 */ /* 0x000fe40000800000 */
[----:B0-----:R-:W-:Y:S02]  /*cfb0*/  FSEL R41, R12, -INF , P2 ;  /* 0xff8000000c297808 */ /* 0x001fe40001000000 */
[----:B------:R-:W-:Y:S02]  /*cfc0*/  ISETP.GT.AND P2, PT, R34, 0x18, PT ;  /* 0x000000182200780c */ /* 0x000fe40003f44270 */
[----:B------:R-:W-:Y:S01]  /*cfd0*/  FMNMX.FTZ R66, R41, R66, !PT ;  /* 0x0000004229427209 */ /* 0x000fe20007810000 */
[----:B------:R-:W-:-:S01]  /*cfe0*/  FFMA.FTZ R12, R45, R20, -R62 ;  /* 0x000000142d0c7223 */ /* 0x000fc2000001083e */
[----:B------:R-:W-:-:S02]  /*cff0*/  ISETP.GT.AND P1, PT, R34, 0x19, PT ;  /* 0x000000192200780c */ /* 0x000fc40003f24270 */
[----:B------:R-:W-:Y:S02]  /*d000*/  FSEL R45, R14, -INF , P2 ;  /* 0xff8000000e2d7808 */ /* 0x000fe40001000000 */
[----:B------:R-:W-:Y:S02]  /*d010*/  FMNMX.FTZ R66, R13, R66, !PT ;  /* 0x000000420d427209 */ /* 0x000fe40007810000 */
[----:B------:R-:W-:Y:S02]  /*d020*/  ISETP.GT.AND P2, PT, R34, 0x20, PT ;  /* 0x000000202200780c */ /* 0x000fe40003f44270 */
[----:B------:R-:W-:Y:S02]  /*d030*/  FSEL R15, R15, -INF , P1 ;  /* 0xff8000000f0f7808 */ /* 0x000fe40000800000 */
[----:B------:R-:W-:Y:S01]  /*d040*/  FMNMX.FTZ R66, R45, R66, !PT ;  /* 0x000000422d427209 */ /* 0x000fe20007810000 */
[----:B------:R-:W0:Y:S01]  /*d050*/  MUFU.TANH R28, R28 ;  /* 0x0000001c001c7308 */ /* 0x000e220000002400 */
[----:B------:R-:W-:Y:S01]  /*d060*/  FMUL.FTZ R50, R2, R69 ;  /* 0x0000004502327220 */ /* 0x000fe20000410000 */
[----:B------:R-:W-:-:S02]  /*d070*/  ISETP.GT.AND P1, PT, R34, 0x21, PT ;  /* 0x000000212200780c */ /* 0x000fc40003f24270 */
[----:B------:R-:W-:Y:S02]  /*d080*/  FSEL R69, R24, -INF , P2 ;  /* 0xff80000018457808 */ /* 0x000fe40001000000 */
[----:B------:R-:W-:Y:S02]  /*d090*/  FMNMX.FTZ R66, R15, R66, !PT ;  /* 0x000000420f427209 */ /* 0x000fe40007810000 */
[----:B------:R-:W1:Y:S01]  /*d0a0*/  MUFU.TANH R29, R29 ;  /* 0x0000001d001d7308 */ /* 0x000e620000002400 */
[C---:B------:R-:W-:Y:S02]  /*d0b0*/  ISETP.GT.AND P2, PT, R34.reuse, 0x28, PT ;  /* 0x000000282200780c */ /* 0x040fe40003f44270 */
[----:B------:R-:W-:Y:S02]  /*d0c0*/  FSEL R25, R25, -INF , P1 ;  /* 0xff80000019197808 */ /* 0x000fe40000800000 */
[----:B------:R-:W-:Y:S01]  /*d0d0*/  FMNMX.FTZ R66, R69, R66, !PT ;  /* 0x0000004245427209 */ /* 0x000fe20007810000 */
[----:B------:R-:W-:Y:S01]  /*d0e0*/  FFMA.FTZ R14, R49, R20, -R62 ;  /* 0x00000014310e7223 */ /* 0x000fe2000001083e */
[----:B------:R-:W-:Y:S01]  /*d0f0*/  ISETP.GT.AND P1, PT, R34, 0x29, PT ;  /* 0x000000292200780c */ /* 0x000fe20003f24270 */
[----:B------:R-:W3:Y:S01]  /*d100*/  MUFU.TANH R30, R30 ;  /* 0x0000001e001e7308 */ /* 0x000ee20000002400 */
[----:B------:R-:W-:-:S02]  /*d110*/  FSEL R49, R26, -INF , P2 ;  /* 0xff8000001a317808 */ /* 0x000fc40001000000 */
[----:B------:R-:W-:Y:S02]  /*d120*/  FMNMX.FTZ R66, R25, R66, !PT ;  /* 0x0000004219427209 */ /* 0x000fe40007810000 */
[----:B------:R-:W-:Y:S02]  /*d130*/  ISETP.GT.AND P2, PT, R34, 0x30, PT ;  /* 0x000000302200780c */ /* 0x000fe40003f44270 */
[----:B------:R-:W-:Y:S01]  /*d140*/  FSEL R27, R27, -INF , P1 ;  /* 0xff8000001b1b7808 */ /* 0x000fe20000800000 */
[----:B------:R-:W4:Y:S01]  /*d150*/  MUFU.TANH R31, R31 ;  /* 0x0000001f001f7308 */ /* 0x000f220000002400 */
[----:B------:R-:W-:Y:S01]  /*d160*/  FMNMX.FTZ R66, R49, R66, !PT ;  /* 0x0000004231427209 */ /* 0x000fe20007810000 */
[----:B------:R-:W-:Y:S01]  /*d170*/  FMUL.FTZ R54, R2, R73 ;  /* 0x0000004902367220 */ /* 0x000fe20000410000 */
[----:B------:R-:W-:Y:S01]  /*d180*/  ISETP.GT.AND P1, PT, R34, 0x31, PT ;  /* 0x000000312200780c */ /* 0x000fe20003f24270 */
[----:B------:R-:W-:Y:S01]  /*d190*/  FMUL.FTZ R40, R2, R60 ;  /* 0x0000003c02287220 */ /* 0x000fe20000410000 */
[----:B0-----:R-:W-:-:S02]  /*d1a0*/  FSEL R73, R28, -INF , P2 ;  /* 0xff8000001c497808 */ /* 0x001fc40001000000 */
[----:B------:R-:W-:Y:S01]  /*d1b0*/  FMNMX.FTZ R66, R27, R66, !PT ;  /* 0x000000421b427209 */ /* 0x000fe20007810000 */
[----:B------:R-:W0:Y:S01]  /*d1c0*/  MUFU.TANH R33, R33 ;  /* 0x0000002100217308 */ /* 0x000e220000002400 */
[----:B------:R-:W-:Y:S02]  /*d1d0*/  ISETP.GT.AND P2, PT, R34, 0x38, PT ;  /* 0x000000382200780c */ /* 0x000fe40003f44270 */
[----:B-1----:R-:W-:Y:S02]  /*d1e0*/  FSEL R29, R29, -INF , P1 ;  /* 0xff8000001d1d7808 */ /* 0x002fe40000800000 */
[----:B------:R-:W-:-:S03]  /*d1f0*/  FMNMX.FTZ R66, R73, R66, !PT ;  /* 0x0000004249427209 */ /* 0x000fc60007810000 */
[----:B------:R-:W1:Y:S01]  /*d200*/  MUFU.TANH R38, R38 ;  /* 0x0000002600267308 */ /* 0x000e620000002400 */
[----:B------:R-:W-:-:S01]  /*d210*/  FFMA.FTZ R24, R53, R20, -R62 ;  /* 0x0000001435187223 */ /* 0x000fc2000001083e */
[----:B------:R-:W-:Y:S01]  /*d220*/  ISETP.GT.AND P1, PT, R34, 0x39, PT ;  /* 0x000000392200780c */ /* 0x000fe20003f24270 */
[----:B------:R-:W-:Y:S01]  /*d230*/  FMUL.FTZ R44, R2, R64 ;  /* 0x00000040022c7220 */ /* 0x000fe20000410000 */
[----:B---3--:R-:W-:Y:S02]  /*d240*/  FSEL R53, R30, -INF , P2 ;  /* 0xff8000001e357808 */ /* 0x008fe40001000000 */
[----:B------:R-:W-:Y:S02]  /*d250*/  FMNMX.FTZ R66, R29, R66, !PT ;  /* 0x000000421d427209 */ /* 0x000fe40007810000 */
[----:B------:R-:W3:Y:S01]  /*d260*/  MUFU.TANH R40, R40 ;  /* 0x0000002800287308 */ /* 0x000ee20000002400 */
[----:B------:R-:W-:Y:S02]  /*d270*/  ISETP.GT.AND P2, PT, R34, 0x40, PT ;  /* 0x000000402200780c */ /* 0x000fe40003f44270 */
[----:B----4-:R-:W-:-:S02]  /*d280*/  FSEL R31, R31, -INF , P1 ;  /* 0xff8000001f1f7808 */ /* 0x010fc40000800000 */
[----:B------:R-:W-:-:S03]  /*d290*/  FMNMX.FTZ R66, R53, R66, !PT ;  /* 0x0000004235427209 */ /* 0x000fc60007810000 */
[----:B------:R-:W4:Y:S01]  /*d2a0*/  MUFU.TANH R42, R42 ;  /* 0x0000002a002a7308 */ /* 0x000f220000002400 */
[----:B------:R-:W-:Y:S02]  /*d2b0*/  ISETP.GT.AND P1, PT, R34, 0x41, PT ;  /* 0x000000412200780c */ /* 0x000fe40003f24270 */
[----:B0-----:R-:W-:Y:S02]  /*d2c0*/  FSEL R33, R33, -INF , P2 ;  /* 0xff80000021217808 */ /* 0x001fe40001000000 */
[----:B------:R-:W-:-:S03]  /*d2d0*/  FMNMX.FTZ R66, R31, R66, !PT ;  /* 0x000000421f427209 */ /* 0x000fc60007810000 */
[----:B------:R-:W0:Y:S01]  /*d2e0*/  MUFU.TANH R44, R44 ;  /* 0x0000002c002c7308 */ /* 0x000e220000002400 */
[----:B------:R-:W-:-:S01]  /*d2f0*/  FFMA.FTZ R26, R59, R20, -R62 ;  /* 0x000000143b1a7223 */ /* 0x000fc2000001083e */
[----:B------:R-:W-:Y:S02]  /*d300*/  ISETP.GT.AND P2, PT, R34, 0x48, PT ;  /* 0x000000482200780c */ /* 0x000fe40003f44270 */
[----:B-1----:R-:W-:Y:S02]  /*d310*/  FSEL R59, R38, -INF , P1 ;  /* 0xff800000263b7808 */ /* 0x002fe40000800000 */
[----:B------:R-:W-:Y:S02]  /*d320*/  FMNMX.FTZ R66, R33, R66, !PT ;  /* 0x0000004221427209 */ /* 0x000fe40007810000 */
[----:B------:R-:W1:Y:S01]  /*d330*/  MUFU.TANH R46, R46 ;  /* 0x0000002e002e7308 */ /* 0x000e620000002400 */
[----:B------:R-:W-:Y:S01]  /*d340*/  FMUL.FTZ R58, R2, R77 ;  /* 0x0000004d023a7220 */ /* 0x000fe20000410000 */
[----:B------:R-:W-:Y:S01]  /*d350*/  ISETP.GT.AND P1, PT, R34, 0x49, PT ;  /* 0x000000492200780c */ /* 0x000fe20003f24270 */
[----:B------:R-:W-:Y:S01]  /*d360*/  FMUL.FTZ R52, R2, R72 ;  /* 0x0000004802347220 */ /* 0x000fe20000410000 */
[----:B---3--:R-:W-:-:S02]  /*d370*/  FSEL R77, R40, -INF , P2 ;  /* 0xff800000284d7808 */ /* 0x008fc40001000000 */
[----:B------:R-:W-:Y:S02]  /*d380*/  FMNMX.FTZ R66, R59, R66, !PT ;  /* 0x000000423b427209 */ /* 0x000fe40007810000 */
[----:B------:R-:W3:Y:S01]  /*d390*/  MUFU.TANH R48, R48 ;  /* 0x0000003000307308 */ /* 0x000ee20000002400 */
[----:B------:R-:W-:Y:S01]  /*d3a0*/  FMUL.FTZ R61, R2, R81 ;  /* 0x00000051023d7220 */ /* 0x000fe20000410000 */
[----:B------:R-:W-:Y:S01]  /*d3b0*/  FFMA.FTZ R81, R55, R20, -R62 ;  /* 0x0000001437517223 */ /* 0x000fe2000001083e */
[----:B------:R-:W-:Y:S02]  /*d3c0*/  ISETP.GT.AND P2, PT, R34, 0x50, PT ;  /* 0x000000502200780c */ /* 0x000fe40003f44270 */
[----:B----4-:R-:W-:Y:S02]  /*d3d0*/  FSEL R55, R42, -INF , P1 ;  /* 0xff8000002a377808 */ /* 0x010fe40000800000 */
[----:B------:R-:W-:Y:S01]  /*d3e0*/  FMNMX.FTZ R66, R77, R66, !PT ;  /* 0x000000424d427209 */ /* 0x000fe20007810000 */
[----:B------:R-:W4:Y:S01]  /*d3f0*/  MUFU.TANH R50, R50 ;  /* 0x0000003200327308 */ /* 0x000f220000002400 */
[----:B------:R-:W-:Y:S01]  /*d400*/  FMUL.FTZ R65, R2, R85 ;  /* 0x0000005502417220 */ /* 0x000fe20000410000 */
[----:B------:R-:W-:Y:S01]  /*d410*/  ISETP.GT.AND P1, PT, R34, 0x51, PT ;  /* 0x000000512200780c */ /* 0x000fe20003f24270 */
[----:B------:R-:W-:Y:S01]  /*d420*/  FMUL.FTZ R56, R2, R76 ;  /* 0x0000004c02387220 */ /* 0x000fe20000410000 */
[----:B0-----:R-:W-:-:S02]  /*d430*/  FSEL R85, R44, -INF , P2 ;  /* 0xff8000002c557808 */ /* 0x001fc40001000000 */
[----:B------:R-:W-:Y:S02]  /*d440*/  FMNMX.FTZ R66, R55, R66, !PT ;  /* 0x0000004237427209 */ /* 0x000fe40007810000 */
[----:B------:R-:W0:Y:S01]  /*d450*/  MUFU.TANH R52, R52 ;  /* 0x0000003400347308 */ /* 0x000e220000002400 */
[----:B------:R-:W-:-:S01]  /*d460*/  FFMA.FTZ R28, R67, R20, -R62 ;  /* 0x00000014431c7223 */ /* 0x000fc2000001083e */
[----:B------:R-:W-:Y:S02]  /*d470*/  ISETP.GT.AND P2, PT, R34, 0x58, PT ;  /* 0x000000582200780c */ /* 0x000fe40003f44270 */
[----:B-1----:R-:W-:Y:S02]  /*d480*/  FSEL R67, R46, -INF , P1 ;  /* 0xff8000002e437808 */ /* 0x002fe40000800000 */
[----:B------:R-:W-:Y:S02]  /*d490*/  FMNMX.FTZ R66, R85, R66, !PT ;  /* 0x0000004255427209 */ /* 0x000fe40007810000 */
[----:B------:R-:W1:Y:S01]  /*d4a0*/  MUFU.TANH R54, R54 ;  /* 0x0000003600367308 */ /* 0x000e620000002400 */
[----:B------:R-:W-:Y:S01]  /*d4b0*/  ISETP.GT.AND P1, PT, R34, 0x59, PT ;  /* 0x000000592200780c */ /* 0x000fe20003f24270 */
[----:B------:R-:W-:Y:S01]  /*d4c0*/  FMUL.FTZ R60, R2, R80 ;  /* 0x00000050023c7220 */ /* 0x000fe20000410000 */
[----:B---3--:R-:W-:-:S02]  /*d4d0*/  FSEL R113, R48, -INF , P2 ;  /* 0xff80000030717808 */ /* 0x008fc40001000000 */
[----:B------:R-:W-:-:S03]  /*d4e0*/  FMNMX.FTZ R66, R67, R66, !PT ;  /* 0x0000004243427209 */ /* 0x000fc60007810000 */
[----:B------:R-:W3:Y:S01]  /*d4f0*/  MUFU.TANH R56, R56 ;  /* 0x0000003800387308 */ /* 0x000ee20000002400 */
[----:B------:R-:W-:Y:S02]  /*d500*/  ISETP.GT.AND P2, PT, R34, 0x60, PT ;  /* 0x000000602200780c */ /* 0x000fe40003f44270 */
[----:B----4-:R-:W-:Y:S02]  /*d510*/  FSEL R115, R50, -INF , P1 ;  /* 0xff80000032737808 */ /* 0x010fe40000800000 */
[----:B------:R-:W-:-:S03]  /*d520*/  FMNMX.FTZ R66, R113, R66, !PT ;  /* 0x0000004271427209 */ /* 0x000fc60007810000 */
[----:B------:R-:W4:Y:S01]  /*d530*/  MUFU.TANH R58, R58 ;  /* 0x0000003a003a7308 */ /* 0x000f220000002400 */
[----:B------:R-:W-:Y:S01]  /*d540*/  ISETP.GT.AND P1, PT, R34, 0x61, PT ;  /* 0x000000612200780c */ /* 0x000fe20003f24270 */
[----:B------:R-:W-:Y:S01]  /*d550*/  FMUL.FTZ R64, R2, R84 ;  /* 0x0000005402407220 */ /* 0x000fe20000410000 */
        /* <DEDUP_REMOVED lines=8> */
[----:B------:R-:W-:Y:S02]  /*d5e0*/  ISETP.GT.AND P1, PT, R34, 0x69, PT ;  /* 0x000000692200780c */ /* 0x000fe40003f24270 */
[----:B---3--:R-:W-:-:S02]  /*d5f0*/  FSEL R119, R56, -INF , P2 ;  /* 0xff80000038777808 */ /* 0x008fc40001000000 */
[----:B------:R-:W-:-:S03]  /*d600*/  FMNMX.FTZ R66, R75, R66, !PT ;  /* 0x000000424b427209 */ /* 0x000fc60007810000 */
[----:B------:R-:W3:Y:S01]  /*d610*/  MUFU.TANH R64, R64 ;  /* 0x0000004000407308 */ /* 0x000ee20000002400 */
[----:B------:R-:W-:Y:S02]  /*d620*/  ISETP.GT.AND P2, PT, R34, 0x70, PT ;  /* 0x000000702200780c */ /* 0x000fe40003f44270 */
[----:B----4-:R-:W-:Y:S02]  /*d630*/  FSEL R121, R58, -INF , P1 ;  /* 0xff8000003a797808 */ /* 0x010fe40000800000 */
[----:B------:R-:W-:-:S03]  /*d640*/  FMNMX.FTZ R66, R119, R66, !PT ;  /* 0x0000004277427209 */ /* 0x000fc60007810000 */
[----:B------:R-:W4:Y:S01]  /*d650*/  MUFU.TANH R65, R65 ;  /* 0x0000004100417308 */ /* 0x000f220000002400 */
[----:B------:R-:W-:Y:S02]  /*d660*/  ISETP.GT.AND P1, PT, R34, 0x71, PT ;  /* 0x000000712200780c */ /* 0x000fe40003f24270 */
[----:B0-----:R-:W-:Y:S02]  /*d670*/  FSEL R123, R60, -INF , P2 ;  /* 0xff8000003c7b7808 */ /* 0x001fe40001000000 */
[----:B------:R-:W-:Y:S01]  /*d680*/  FMNMX.FTZ R66, R121, R66, !PT ;  /* 0x0000004279427209 */ /* 0x000fe20007810000 */
[----:B------:R-:W-:Y:S01]  /*d690*/  FFMA.FTZ R38, R91, R20, -R62 ;  /* 0x000000145b267223 */ /* 0x000fe2000001083e */
[----:B------:R-:W-:Y:S02]  /*d6a0*/  ISETP.GT.AND P2, PT, R34, 0x78, PT ;  /* 0x000000782200780c */ /* 0x000fe40003f44270 */
[----:B-1----:R-:W-:Y:S02]  /*d6b0*/  FSEL R91, R61, -INF , P1 ;  /* 0xff8000003d5b7808 */ /* 0x002fe40000800000 */
[----:B------:R-:W-:-:S02]  /*d6c0*/  FMNMX.FTZ R66, R123, R66, !PT ;  /* 0x000000427b427209 */ /* 0x000fc40007810000 */
[----:B------:R-:W-:Y:S02]  /*d6d0*/  ISETP.GT.AND P1, PT, R34, 0x79, PT ;  /* 0x000000792200780c */ /* 0x000fe40003f24270 */
[----:B---3--:R-:W-:Y:S02]  /*d6e0*/  FSEL R125, R64, -INF , P2 ;  /* 0xff800000407d7808 */ /* 0x008fe40001000000 */
[----:B------:R-:W-:Y:S02]  /*d6f0*/  FMNMX.FTZ R66, R91, R66, !PT ;  /* 0x000000425b427209 */ /* 0x000fe40007810000 */
[----:B----4-:R-:W-:Y:S02]  /*d700*/  FSEL R127, R65, -INF , P1 ;  /* 0xff800000417f7808 */ /* 0x010fe40000800000 */
[----:B------:R-:W-:-:S04]  /*d710*/  FMNMX.FTZ R66, R125, R66, !PT ;  /* 0x000000427d427209 */ /* 0x000fc80007810000 */
[----:B------:R-:W-:-:S05]  /*d720*/  FMNMX.FTZ R66, R127, R66, !PT ;  /* 0x000000427f427209 */ /* 0x000fca0007810000 */
[----:B------:R-:W0:Y:S02]  /*d730*/  SHFL.BFLY PT, R11, R66, 0x2, 0x1f ;  /* 0x0c401f00420b7f89 */ /* 0x000e2400000e0000 */
[----:B0-----:R-:W-:-:S05]  /*d740*/  FMNMX.FTZ R50, R66, R11, !PT ;  /* 0x0000000b42327209 */ /* 0x001fca0007810000 */
[----:B------:R-:W0:Y:S01]  /*d750*/  SHFL.BFLY PT, R11, R50, 0x1, 0x1f ;  /* 0x0c201f00320b7f89 */ /* 0x000e2200000e0000 */
[----:B------:R-:W-:-:S04]  /*d760*/  FFMA.FTZ R36, R36, R20, -R62 ;  /* 0x0000001424247223 */ /* 0x000fc8000001083e */
[----:B------:R-:W1:Y:S01]  /*d770*/  MUFU.EX2 R35, R36 ;  /* 0x0000002400237308 */ /* 0x000e620000000800 */
[----:B0-----:R-:W-:-:S04]  /*d780*/  FMNMX.FTZ R11, R50, R11, !PT ;  /* 0x0000000b320b7209 */ /* 0x001fc80007810000 */
[C---:B------:R-:W-:Y:S01]  /*d790*/  FSETP.NEU.FTZ.AND P1, PT, R11.reuse, -INF , PT ;  /* 0xff8000000b00780b */ /* 0x040fe20003f3d000 */
[----:B------:R-:W-:-:S05]  /*d7a0*/  FFMA.FTZ R52, R11, R20, -8 ;  /* 0xc10000000b347423 */ /* 0x000fca0000010014 */
[----:B------:R-:W-:-:S05]  /*d7b0*/  FSEL R52, R52, RZ, P1 ;  /* 0x000000ff34347208 */ /* 0x000fca0000800000 */
[-CC-:B------:R-:W-:Y:S01]  /*d7c0*/  FFMA.FTZ R148, R37, R20.reuse, -R52.reuse ;  /* 0x0000001425947223 */ /* 0x180fe20000010834 */
[----:B------:R-:W-:-:S01]  /*d7d0*/  FFMA.FTZ R37, R6, R20, -R52 ;  /* 0x0000001406257223 */ /* 0x000fc20000010834 */
[-CC-:B------:R-:W-:Y:S01]  /*d7e0*/  FFMA.FTZ R6, R7, R20.reuse, -R52.reuse ;  /* 0x0000001407067223 */ /* 0x180fe20000010834 */
[----:B------:R-:W-:-:S03]  /*d7f0*/  FFMA.FTZ R39, R39, R20, -R52 ;  /* 0x0000001427277223 */ /* 0x000fc60000010834 */
[----:B------:R-:W-:Y:S01]  /*d800*/  MUFU.EX2 R148, R148 ;  /* 0x0000009400947308 */ /* 0x000fe20000000800 */
[----:B------:R-:W-:-:S07]  /*d810*/  FFMA.FTZ R150, R41, R20, -R52 ;  /* 0x0000001429967223 */ /* 0x000fce0000010834 */
[----:B------:R-:W0:Y:S01]  /*d820*/  MUFU.EX2 R37, R37 ;  /* 0x0000002500257308 */ /* 0x000e220000000800 */
[----:B------:R-:W-:-:S01]  /*d830*/  FFMA.FTZ R43, R43, R20, -R62 ;  /* 0x000000142b2b7223 */ /* 0x000fc2000001083e */
[----:B------:R-:W-:-:S06]  /*d840*/  FFMA.FTZ R7, R13, R20, -R52 ;  /* 0x000000140d077223 */ /* 0x000fcc0000010834 */
[----:B------:R-:W3:Y:S08]  /*d850*/  MUFU.EX2 R6, R6 ;  /* 0x0000000600067308 */ /* 0x000ef00000000800 */
[----:B------:R-:W4:Y:S01]  /*d860*/  MUFU.EX2 R36, R68 ;  /* 0x0000004400247308 */ /* 0x000f220000000800 */
[----:B------:R-:W-:-:S01]  /*d870*/  FFMA.FTZ R41, R45, R20, -R52 ;  /* 0x000000142d297223 */ /* 0x000fc20000010834 */
[----:B-1----:R-:W-:-:S06]  /*d880*/  FADD.FTZ R60, R32, R35 ;  /* 0x00000023203c7221 */ /* 0x002fcc0000010000 */
[----:B------:R-:W1:Y:S01]  /*d890*/  MUFU.EX2 R39, R39 ;  /* 0x0000002700277308 */ /* 0x000e620000000800 */
[----:B------:R-:W-:-:S01]  /*d8a0*/  FFMA.FTZ R47, R47, R20, -R62 ;  /* 0x000000142f2f7223 */ /* 0x000fc2000001083e */
[----:B------:R-:W-:-:S06]  /*d8b0*/  FFMA.FTZ R54, R15, R20, -R52 ;  /* 0x000000140f367223 */ /* 0x000fcc0000010834 */
[----:B------:R-:W5:Y:S01]  /*d8c0*/  MUFU.EX2 R12, R12 ;  /* 0x0000000c000c7308 */ /* 0x000f620000000800 */
[----:B------:R-:W-:-:S01]  /*d8d0*/  FFMA.FTZ R45, R49, R20, -R52 ;  /* 0x00000014312d7223 */ /* 0x000fc20000010834 */
[-CC-:B------:R-:W-:Y:S01]  /*d8e0*/  FFMA.FTZ R15, R29, R20.reuse, -R52.reuse ;  /* 0x000000141d0f7223 */ /* 0x180fe20000010834 */
[----:B------:R-:W-:-:S05]  /*d8f0*/  FFMA.FTZ R29, R53, R20, -R52 ;  /* 0x00000014351d7223 */ /* 0x000fca0000010834 */
[----:B------:R-:W2:Y:S01]  /*d900*/  MUFU.EX2 R150, R150 ;  /* 0x0000009600967308 */ /* 0x000ea20000000800 */
[----:B0-----:R-:W-:-:S01]  /*d910*/  FADD.FTZ R49, R148, R37 ;  /* 0x0000002594317221 */ /* 0x001fc20000010000 */
[----:B------:R-:W-:-:S06]  /*d920*/  FADD.FTZ R53, R3, R60 ;  /* 0x0000003c03357221 */ /* 0x000fcc0000010000 */
[----:B------:R-:W0:Y:S01]  /*d930*/  MUFU.EX2 R43, R43 ;  /* 0x0000002b002b7308 */ /* 0x000e220000000800 */
[----:B---3--:R-:W-:-:S01]  /*d940*/  FADD.FTZ R60, R6, R49 ;  /* 0x00000031063c7221 */ /* 0x008fc20000010000 */
[----:B------:R-:W-:-:S06]  /*d950*/  FFMA.FTZ R144, R69, R20, -R52 ;  /* 0x0000001445907223 */ /* 0x000fcc0000010834 */
[----:B------:R-:W3:Y:S01]  /*d960*/  MUFU.EX2 R7, R7 ;  /* 0x0000000700077308 */ /* 0x000ee20000000800 */
[----:B----4-:R-:W-:-:S01]  /*d970*/  FADD.FTZ R53, R36, R53 ;  /* 0x0000003524357221 */ /* 0x010fc20000010000 */
[----:B------:R-:W-:-:S06]  /*d980*/  FFMA.FTZ R51, R51, R20, -R62 ;  /* 0x0000001433337223 */ /* 0x000fcc000001083e */
[----:B------:R-:W4:Y:S01]  /*d990*/  MUFU.EX2 R14, R14 ;  /* 0x0000000e000e7308 */ /* 0x000f220000000800 */
[----:B------:R-:W-:-:S01]  /*d9a0*/  FFMA.FTZ R34, R79, R20, -R62 ;  /* 0x000000144f227223 */ /* 0x000fc2000001083e */
[-CC-:B------:R-:W-:Y:S01]  /*d9b0*/  FFMA.FTZ R61, R89, R20.reuse, -R62.reuse ;  /* 0x00000014593d7223 */ /* 0x180fe2000001083e */
[----:B------:R-:W-:-:S05]  /*d9c0*/  FFMA.FTZ R79, R93, R20, -R62 ;  /* 0x000000145d4f7223 */ /* 0x000fca000001083e */
[----:B------:R-:W4:Y:S01]  /*d9d0*/  MUFU.EX2 R41, R41 ;  /* 0x0000002900297308 */ /* 0x000f220000000800 */
[----:B------:R-:W-:-:S01]  /*d9e0*/  FFMA.FTZ R63, R63, R20, -R62 ;  /* 0x000000143f3f7223 */ /* 0x000fc2000001083e */
[-CC-:B------:R-:W-:Y:S01]  /*d9f0*/  FFMA.FTZ R71, R71, R20.reuse, -R62.reuse ;  /* 0x0000001447477223 */ /* 0x180fe2000001083e */
[----:B------:R-:W-:-:S01]  /*da00*/  FFMA.FTZ R40, R97, R20, -R62 ;  /* 0x0000001461287223 */ /* 0x000fc2000001083e */
[----:B------:R-:W-:-:S04]  /*da10*/  FFMA.FTZ R65, R95, R20, -R62 ;  /* 0x000000145f417223 */ /* 0x000fc8000001083e */
[----:B------:R-:W4:Y:S01]  /*da20*/  MUFU.EX2 R47, R47 ;  /* 0x0000002f002f7308 */ /* 0x000f220000000800 */
[----:B------:R-:W-:-:S01]  /*da30*/  FFMA.FTZ R42, R99, R20, -R62 ;  /* 0x00000014632a7223 */ /* 0x000fc2000001083e */
[-CC-:B------:R-:W-:Y:S01]  /*da40*/  FFMA.FTZ R83, R83, R20.reuse, -R62.reuse ;  /* 0x0000001453537223 */ /* 0x180fe2000001083e */
[----:B------:R-:W-:-:S01]  /*da50*/  FFMA.FTZ R44, R103, R20, -R62 ;  /* 0x00000014672c7223 */ /* 0x000fc2000001083e */
[-CC-:B------:R-:W-:Y:S01]  /*da60*/  FFMA.FTZ R89, R101, R20.reuse, -R62.reuse ;  /* 0x0000001465597223 */ /* 0x180fe2000001083e */
[----:B------:R-:W-:-:S01]  /*da70*/  FFMA.FTZ R46, R105, R20, -R62 ;  /* 0x00000014692e7223 */ /* 0x000fc2000001083e */
[-CC-:B------:R-:W-:Y:S01]  /*da80*/  FFMA.FTZ R87, R87, R20.reuse, -R62.reuse ;  /* 0x0000001457577223 */ /* 0x180fe2000001083e */
[----:B------:R-:W-:-:S01]  /*da90*/  FFMA.FTZ R48, R111, R20, -R62 ;  /* 0x000000146f307223 */ /* 0x000fc2000001083e */
[----:B------:R-:W4:Y:S01]  /*daa0*/  MUFU.EX2 R54, R54 ;  /* 0x0000003600367308 */ /* 0x000f220000000800 */
[----:B------:R-:W-:-:S01]  /*dab0*/  FFMA.FTZ R57, R57, R20, -R62 ;  /* 0x0000001439397223 */ /* 0x000fc2000001083e */
[-CC-:B------:R-:W-:Y:S01]  /*dac0*/  FFMA.FTZ R50, R109, R20.reuse, -R62.reuse ;  /* 0x000000146d327223 */ /* 0x180fe2000001083e */
[----:B------:R-:W-:-:S01]  /*dad0*/  FFMA.FTZ R93, R107, R20, -R62 ;  /* 0x000000146b5d7223 */ /* 0x000fc2000001083e */
[----:B-1----:R-:W-:Y:S01]  /*dae0*/  FADD.FTZ R49, R39, R60 ;  /* 0x0000003c27317221 */ /* 0x002fe20000010000 */
[----:B------:R-:W-:-:S01]  /*daf0*/  FFMA.FTZ R13, R25, R20, -R52 ;  /* 0x00000014190d7223 */ /* 0x000fc20000010834 */
[----:B-----5:R-:W-:-:S02]  /*db00*/  FADD.FTZ R62, R12, R53 ;  /* 0x000000350c3e7221 */ /* 0x020fc40000010000 */
[----:B------:R-:W1:Y:S01]  /*db10*/  MUFU.EX2 R24, R24 ;  /* 0x0000001800187308 */ /* 0x000e620000000800 */
[----:B--2---:R-:W-:-:S01]  /*db20*/  FADD.FTZ R60, R150, R49 ;  /* 0x00000031963c7221 */ /* 0x004fc20000010000 */
[----:B0-----:R-:W-:-:S06]  /*db30*/  FADD.FTZ R49, R43, R62 ;  /* 0x0000003e2b317221 */ /* 0x001fcc0000010000 */
[----:B------:R-:W0:Y:S01]  /*db40*/  MUFU.EX2 R144, R144 ;  /* 0x0000009000907308 */ /* 0x000e220000000800 */
[----:B---3--:R-:W-:-:S01]  /*db50*/  FADD.FTZ R60, R7, R60 ;  /* 0x0000003c073c7221 */ /* 0x008fc20000010000 */
[----:B------:R-:W-:Y:S01]  /*db60*/  FFMA.FTZ R56, R27, R20, -R52 ;  /* 0x000000141b387223 */ /* 0x000fe20000010834 */
[----:B----4-:R-:W-:-:S05]  /*db70*/  FADD.FTZ R62, R14, R49 ;  /* 0x000000310e3e7221 */ /* 0x010fca0000010000 */
[----:B------:R-:W2:Y:S01]  /*db80*/  MUFU.EX2 R51, R51 ;  /* 0x0000003300337308 */ /* 0x000ea20000000800 */
[----:B------:R-:W-:-:S01]  /*db90*/  FADD.FTZ R49, R41, R60 ;  /* 0x0000003c29317221 */ /* 0x000fc20000010000 */
[----:B------:R-:W-:-:S06]  /*dba0*/  FFMA.FTZ R146, R73, R20, -R52 ;  /* 0x0000001449927223 */ /* 0x000fcc0000010834 */
[----:B------:R-:W3:Y:S01]  /*dbb0*/  MUFU.EX2 R13, R13 ;  /* 0x0000000d000d7308 */ /* 0x000ee20000000800 */
[----:B------:R-:W-:-:S07]  /*dbc0*/  FADD.FTZ R53, R47, R62 ;  /* 0x0000003e2f357221 */ /* 0x000fce0000010000 */
[----:B------:R-:W4:Y:S01]  /*dbd0*/  MUFU.EX2 R26, R26 ;  /* 0x0000001a001a7308 */ /* 0x000f220000000800 */
[----:B------:R-:W-:-:S01]  /*dbe0*/  FADD.FTZ R49, R54, R49 ;  /* 0x0000003136317221 */ /* 0x000fc20000010000 */
[----:B-1----:R-:W-:-:S06]  /*dbf0*/  FADD.FTZ R64, R24, R53 ;  /* 0x0000003518407221 */ /* 0x002fcc0000010000 */
[----:B------:R-:W1:Y:S08]  /*dc00*/  MUFU.EX2 R45, R45 ;  /* 0x0000002d002d7308 */ /* 0x000e700000000800 */
[----:B------:R-:W5:Y:S01]  /*dc10*/  MUFU.EX2 R81, R81 ;  /* 0x0000005100517308 */ /* 0x000f620000000800 */
[----:B0-----:R-:W-:-:S01]  /*dc20*/  FADD.FTZ R62, R144, R49 ;  /* 0x00000031903e7221 */ /* 0x001fc20000010000 */
[----:B------:R-:W-:-:S06]  /*dc30*/  F2FP.SATFINITE.E4M3.F32.PACK_AB_MERGE_C R149, R36, R3, RZ ;  /* 0x000000032495723e */ /* 0x000fcc00048070ff */
[----:B------:R-:W0:Y:S01]  /*dc40*/  MUFU.EX2 R56, R56 ;  /* 0x0000003800387308 */ /* 0x000e220000000800 */
[----:B--2---:R-:W-:-:S07]  /*dc50*/  FADD.FTZ R3, R51, R64 ;  /* 0x0000004033037221 */ /* 0x004fce0000010000 */
[----:B------:R-:W2:Y:S01]  /*dc60*/  MUFU.EX2 R28, R28 ;  /* 0x0000001c001c7308 */ /* 0x000ea20000000800 */
[----:B------:R-:W-:Y:S01]  /*dc70*/  F2FP.SATFINITE.E4M3.F32.PACK_AB_MERGE_C R151, R47, R14, RZ ;  /* 0x0000000e2f97723e */ /* 0x000fe200048070ff */
[----:B---3--:R-:W-:-:S06]  /*dc80*/  FADD.FTZ R62, R13, R62 ;  /* 0x0000003e0d3e7221 */ /* 0x008fcc0000010000 */
[----:B------:R-:W3:Y:S01]  /*dc90*/  MUFU.EX2 R146, R146 ;  /* 0x0000009200927308 */ /* 0x000ee20000000800 */
[----:B------:R-:W-:-:S01]  /*dca0*/  FFMA.FTZ R58, R31, R20, -R52 ;  /* 0x000000141f3a7223 */ /* 0x000fc20000010834 */
[----:B----4-:R-:W-:-:S06]  /*dcb0*/  FADD.FTZ R14, R26, R3 ;  /* 0x000000031a0e7221 */ /* 0x010fcc0000010000 */
[----:B------:R-:W4:Y:S01]  /*dcc0*/  MUFU.EX2 R63, R63 ;  /* 0x0000003f003f7308 */ /* 0x000f220000000800 */
[----:B------:R-:W-:Y:S01]  /*dcd0*/  F2FP.SATFINITE.E4M3.F32.PACK_AB_MERGE_C R36, R39, R6, RZ ;  /* 0x000000062724723e */ /* 0x000fe200048070ff */
[----:B-1----:R-:W-:-:S06]  /*dce0*/  FADD.FTZ R3, R45, R62 ;  /* 0x0000003e2d037221 */ /* 0x002fcc0000010000 */
[----:B------:R-:W1:Y:S01]  /*dcf0*/  MUFU.EX2 R15, R15 ;  /* 0x0000000f000f7308 */ /* 0x000e620000000800 */
[----:B------:R-:W-:-:S01]  /*dd00*/  FFMA.FTZ R140, R33, R20, -R52 ;  /* 0x00000014218c7223 */ /* 0x000fc20000010834 */
[----:B-----5:R-:W-:-:S06]  /*dd10*/  FADD.FTZ R39, R81, R14 ;  /* 0x0000000e51277221 */ /* 0x020fcc0000010000 */
[----:B------:R-:W5:Y:S01]  /*dd20*/  MUFU.EX2 R30, R30 ;  /* 0x0000001e001e7308 */ /* 0x000f620000000800 */
[----:B0-----:R-:W-:-:S01]  /*dd30*/  FADD.FTZ R3, R56, R3 ;  /* 0x0000000338037221 */ /* 0x001fc20000010000 */
[----:B------:R-:W-:-:S06]  /*dd40*/  FFMA.FTZ R25, R59, R20, -R52 ;  /* 0x000000143b197223 */ /* 0x000fcc0000010834 */
[----:B------:R-:W-:Y:S01]  /*dd50*/  MUFU.EX2 R71, R71 ;  /* 0x0000004700477308 */ /* 0x000fe20000000800 */
[----:B--2---:R-:W-:-:S07]  /*dd60*/  FADD.FTZ R14, R28, R39 ;  /* 0x000000271c0e7221 */ /* 0x004fce0000010000 */
[----:B------:R-:W0:Y:S01]  /*dd70*/  MUFU.EX2 R29, R29 ;  /* 0x0000001d001d7308 */ /* 0x000e220000000800 */
[----:B---3--:R-:W-:-:S01]  /*dd80*/  FADD.FTZ R6, R146, R3 ;  /* 0x0000000392067221 */ /* 0x008fc20000010000 */
[----:B------:R-:W-:-:S06]  /*dd90*/  FFMA.FTZ R27, R77, R20, -R52 ;  /* 0x000000144d1b7223 */ /* 0x000fcc0000010834 */
[----:B------:R-:W2:Y:S01]  /*dda0*/  MUFU.EX2 R58, R58 ;  /* 0x0000003a003a7308 */ /* 0x000ea20000000800 */
[----:B----4-:R-:W-:-:S07]  /*ddb0*/  FADD.FTZ R3, R63, R14 ;  /* 0x0000000e3f037221 */ /* 0x010fce0000010000 */
[----:B------:R-:W3:Y:S01]  /*ddc0*/  MUFU.EX2 R38, R38 ;  /* 0x0000002600267308 */ /* 0x000ee20000000800 */
[----:B------:R-:W-:Y:S01]  /*ddd0*/  F2FP.SATFINITE.E4M3.F32.PACK_AB_MERGE_C R151, R43, R12, R151 ;  /* 0x0000000c2b97723e */ /* 0x000fe20004807097 */
[----:B-1----:R-:W-:-:S06]  /*dde0*/  FADD.FTZ R6, R15, R6 ;  /* 0x000000060f067221 */ /* 0x002fcc0000010000 */
[----:B------:R-:W1:Y:S01]  /*ddf0*/  MUFU.EX2 R140, R140 ;  /* 0x0000008c008c7308 */ /* 0x000e620000000800 */
[----:B-----5:R-:W-:-:S07]  /*de00*/  FADD.FTZ R12, R30, R3 ;  /* 0x000000031e0c7221 */ /* 0x020fce0000010000 */
[----:B------:R-:W4:Y:S01]  /*de10*/  MUFU.EX2 R61, R61 ;  /* 0x0000003d003d7308 */ /* 0x000f220000000800 */
[----:B------:R-:W-:-:S01]  /*de20*/  FFMA.FTZ R55, R55, R20, -R52 ;  /* 0x0000001437377223 */ /* 0x000fc20000010834 */
[----:B0-----:R-:W-:Y:S01]  /*de30*/  FADD.FTZ R3, R29, R6 ;  /* 0x000000061d037221 */ /* 0x001fe20000010000 */
[----:B------:R-:W-:-:S05]  /*de40*/  F2FP.SATFINITE.E4M3.F32.PACK_AB_MERGE_C R147, R71, R30, RZ ;  /* 0x0000001e4793723e */ /* 0x000fca00048070ff */
[----:B------:R-:W0:Y:S01]  /*de50*/  MUFU.EX2 R25, R25 ;  /* 0x0000001900197308 */ /* 0x000e220000000800 */
[----:B------:R-:W-:-:S01]  /*de60*/  FFMA.FTZ R142, R85, R20, -R52 ;  /* 0x00000014558e7223 */ /* 0x000fc20000010834 */
[----:B------:R-:W-:-:S06]  /*de70*/  FADD.FTZ R71, R71, R12 ;  /* 0x0000000c47477221 */ /* 0x000fcc0000010000 */
[----:B------:R-:W5:Y:S01]  /*de80*/  MUFU.EX2 R34, R34 ;  /* 0x0000002200227308 */ /* 0x000f620000000800 */
[----:B------:R-:W-:Y:S01]  /*de90*/  PRMT R31, R102, 0x654, R0 ;  /* 0x00000654661f7816 */ /* 0x000fe20000000000 */
[----:B--2---:R-:W-:-:S06]  /*dea0*/  FADD.FTZ R3, R58, R3 ;  /* 0x000000033a037221 */ /* 0x004fcc0000010000 */
[----:B------:R-:W-:Y:S01]  /*deb0*/  MUFU.EX2 R79, R79 ;  /* 0x0000004f004f7308 */ /* 0x000fe20000000800 */
[----:B---3--:R-:W-:-:S01]  /*dec0*/  FADD.FTZ R14, R38, R71 ;  /* 0x00000047260e7221 */ /* 0x008fc20000010000 */
[----:B------:R2:W-:Y:S06]  /*ded0*/  SYNCS.ARRIVE.TRANS64.RED.A1T0 RZ, [R31+URZ], RZ ;  /* 0x000000ff1fff79a7 */ /* 0x0005ec000810043f */
[----:B------:R-:W3:Y:S01]  /*dee0*/  MUFU.EX2 R27, R27 ;  /* 0x0000001b001b7308 */ /* 0x000ee20000000800 */
[----:B-1----:R-:W-:-:S01]  /*def0*/  FADD.FTZ R12, R140, R3 ;  /* 0x000000038c0c7221 */ /* 0x002fc20000010000 */
[----:B--2---:R-:W-:-:S06]  /*df00*/  FFMA.FTZ R31, R67, R20, -R52 ;  /* 0x00000014431f7223 */ /* 0x004fcc0000010834 */
[----:B------:R-:W1:Y:S01]  /*df10*/  MUFU.EX2 R0, R55 ;  /* 0x0000003700007308 */ /* 0x000e620000000800 */
[----:B----4-:R-:W-:-:S07]  /*df20*/  FADD.FTZ R3, R61, R14 ;  /* 0x0000000e3d037221 */ /* 0x010fce0000010000 */
[----:B------:R-:W2:Y:S01]  /*df30*/  MUFU.EX2 R40, R40 ;  /* 0x0000002800287308 */ /* 0x000ea20000000800 */
[----:B0-----:R-:W-:-:S01]  /*df40*/  FADD.FTZ R12, R25, R12 ;  /* 0x0000000c190c7221 */ /* 0x001fc20000010000 */
[----:B------:R-:W-:-:S06]  /*df50*/  FFMA.FTZ R33, R113, R20, -R52 ;  /* 0x0000001471217223 */ /* 0x000fcc0000010834 */
[----:B------:R-:W0:Y:S01]  /*df60*/  MUFU.EX2 R142, R142 ;  /* 0x0000008e008e7308 */ /* 0x000e220000000800 */
[----:B-----5:R-:W-:-:S07]  /*df70*/  FADD.FTZ R14, R34, R3 ;  /* 0x00000003220e7221 */ /* 0x020fce0000010000 */
[----:B------:R-:W4:Y:S01]  /*df80*/  MUFU.EX2 R65, R65 ;  /* 0x0000004100417308 */ /* 0x000f220000000800 */
[----:B---3--:R-:W-:-:S01]  /*df90*/  FADD.FTZ R3, R27, R12 ;  /* 0x0000000c1b037221 */ /* 0x008fc20000010000 */
[C---:B------:R-:W-:Y:S01]  /*dfa0*/  F2FP.SATFINITE.E4M3.F32.PACK_AB_MERGE_C R141, R79.reuse, R34, RZ ;  /* 0x000000224f8d723e */ /* 0x040fe200048070ff */
[----:B------:R-:W-:-:S05]  /*dfb0*/  FADD.FTZ R79, R79, R14 ;  /* 0x0000000e4f4f7221 */ /* 0x000fca0000010000 */
[----:B------:R-:W3:Y:S01]  /*dfc0*/  MUFU.EX2 R42, R42 ;  /* 0x0000002a002a7308 */ /* 0x000ee20000000800 */
[----:B------:R-:W-:-:S01]  /*dfd0*/  FFMA.FTZ R115, R115, R20, -R52 ;  /* 0x0000001473737223 */ /* 0x000fc20000010834 */
[----:B-1----:R-:W-:-:S06]  /*dfe0*/  FADD.FTZ R3, R0, R3 ;  /* 0x0000000300037221 */ /* 0x002fcc0000010000 */
[----:B------:R-:W-:Y:S01]  /*dff0*/  MUFU.EX2 R83, R83 ;  /* 0x0000005300537308 */ /* 0x000fe20000000800 */
[----:B------:R-:W-:-:S01]  /*e000*/  FFMA.FTZ R117, R117, R20, -R52 ;  /* 0x0000001475757223 */ /* 0x000fc20000010834 */
[----:B--2---:R-:W-:-:S06]  /*e010*/  FADD.FTZ R12, R40, R79 ;  /* 0x0000004f280c7221 */ /* 0x004fcc0000010000 */
[----:B------:R-:W1:Y:S01]  /*e020*/  MUFU.EX2 R31, R31 ;  /* 0x0000001f001f7308 */ /* 0x000e620000000800 */
[----:B------:R-:W-:Y:S01]  /*e030*/  F2FP.SATFINITE.E4M3.F32.PACK_AB_MERGE_C R45, R56, R45, RZ ;  /* 0x0000002d382d723e */ /* 0x000fe200048070ff */
[----:B------:R-:W-:Y:S01]  /*e040*/  FFMA.FTZ R75, R75, R20, -R52 ;  /* 0x000000144b4b7223 */ /* 0x000fe20000010834 */
[----:B------:R-:W-:-:S05]  /*e050*/  F2FP.SATFINITE.E4M3.F32.PACK_AB_MERGE_C R27, R0, R27, RZ ;  /* 0x0000001b001b723e */ /* 0x000fca00048070ff */
[----:B------:R-:W2:Y:S01]  /*e060*/  MUFU.EX2 R33, R33 ;  /* 0x0000002100217308 */ /* 0x000ea20000000800 */
[----:B0-----:R-:W-:-:S01]  /*e070*/  FADD.FTZ R0, R142, R3 ;  /* 0x000000038e007221 */ /* 0x001fc20000010000 */
[----:B----4-:R-:W-:-:S06]  /*e080*/  FADD.FTZ R3, R65, R12 ;  /* 0x0000000c41037221 */ /* 0x010fcc0000010000 */
[----:B------:R-:W0:Y:S01]  /*e090*/  MUFU.EX2 R44, R44 ;  /* 0x0000002c002c7308 */ /* 0x000e220000000800 */
[----:B------:R-:W-:Y:S01]  /*e0a0*/  F2FP.SATFINITE.E4M3.F32.PACK_AB_MERGE_C R144, R13, R144, R45 ;  /* 0x000000900d90723e */ /* 0x000fe2000480702d */
[----:B------:R-:W-:Y:S01]  /*e0b0*/  FFMA.FTZ R119, R119, R20, -R52 ;  /* 0x0000001477777223 */ /* 0x000fe20000010834 */
[----:B------:R-:W4:Y:S05]  /*e0c0*/  @P4 LDC R13, c[0x0][0x44c] ;  /* 0x00011300ff0d4b82 */ /* 0x000f2a0000000800 */
[----:B------:R-:W5:Y:S01]  /*e0d0*/  MUFU.EX2 R60, R115 ;  /* 0x00000073003c7308 */ /* 0x000f620000000800 */
[----:B---3--:R-:W-:-:S01]  /*e0e0*/  FADD.FTZ R12, R42, R3 ;  /* 0x000000032a0c7221 */ /* 0x008fc20000010000 */
[----:B------:R-:W-:-:S06]  /*e0f0*/  FFMA.FTZ R121, R121, R20, -R52 ;  /* 0x0000001479797223 */ /* 0x000fcc0000010834 */
[----:B------:R-:W3:Y:S01]  /*e100*/  MUFU.EX2 R89, R89 ;  /* 0x0000005900597308 */ /* 0x000ee20000000800 */
[----:B-1----:R-:W-:-:S01]  /*e110*/  FADD.FTZ R0, R31, R0 ;  /* 0x000000001f007221 */ /* 0x002fc20000010000 */
[C---:B------:R-:W-:Y:S01]  /*e120*/  F2FP.SATFINITE.E4M3.F32.PACK_AB_MERGE_C R143, R83.reuse, R42, RZ ;  /* 0x0000002a538f723e */ /* 0x040fe200048070ff */
[----:B------:R-:W1:Y:S05]  /*e130*/  @P4 LDC R14, c[0x0][0x450] ;  /* 0x00011400ff0e4b82 */ /* 0x000e6a0000000800 */
[----:B------:R-:W-:Y:S01]  /*e140*/  MUFU.EX2 R46, R46 ;  /* 0x0000002e002e7308 */ /* 0x000fe20000000800 */
[----:B------:R-:W-:-:S07]  /*e150*/  FADD.FTZ R83, R83, R12 ;  /* 0x0000000c53537221 */ /* 0x000fce0000010000 */
[----:B------:R-:W-:Y:S08]  /*e160*/  MUFU.EX2 R87, R87 ;  /* 0x0000005700577308 */ /* 0x000ff00000000800 */
[----:B------:R-:W4:Y:S01]  /*e170*/  MUFU.EX2 R117, R117 ;  /* 0x0000007500757308 */ /* 0x000f220000000800 */
[----:B------:R-:W-:Y:S01]  /*e180*/  F2FP.SATFINITE.E4M3.F32.PACK_AB_MERGE_C R41, R54, R41, RZ ;  /* 0x000000293629723e */ /* 0x000fe200048070ff */
[----:B--2---:R-:W-:-:S06]  /*e190*/  FADD.FTZ R3, R33, R0 ;  /* 0x0000000021037221 */ /* 0x004fcc0000010000 */
[----:B------:R-:W2:Y:S01]  /*e1a0*/  MUFU.EX2 R136, R75 ;  /* 0x0000004b00887308 */ /* 0x000ea20000000800 */
[----:B0-----:R-:W-:-:S01]  /*e1b0*/  FADD.FTZ R12, R44, R83 ;  /* 0x000000532c0c7221 */ /* 0x001fc20000010000 */
[----:B-----5:R-:W-:-:S06]  /*e1c0*/  F2FP.SATFINITE.E4M3.F32.PACK_AB_MERGE_C R33, R60, R33, RZ ;  /* 0x000000213c21723e */ /* 0x020fcc00048070ff */
[----:B------:R-:W-:Y:S01]  /*e1d0*/  MUFU.EX2 R119, R119 ;  /* 0x0000007700777308 */ /* 0x000fe20000000800 */
[----:B------:R-:W-:Y:S01]  /*e1e0*/  F2FP.SATFINITE.E4M3.F32.PACK_AB_MERGE_C R150, R7, R150, R41 ;  /* 0x000000960796723e */ /* 0x000fe20004807029 */
[----:B------:R-:W-:-:S06]  /*e1f0*/  FADD.FTZ R60, R60, R3 ;  /* 0x000000033c3c7221 */ /* 0x000fcc0000010000 */
[----:B------:R-:W0:Y:S01]  /*e200*/  MUFU.EX2 R6, R121 ;  /* 0x0000007900067308 */ /* 0x000e220000000800 */
[----:B---3--:R-:W-:-:S07]  /*e210*/  FADD.FTZ R7, R89, R12 ;  /* 0x0000000c59077221 */ /* 0x008fce0000010000 */
[----:B------:R-:W3:Y:S01]  /*e220*/  MUFU.EX2 R48, R48 ;  /* 0x0000003000307308 */ /* 0x000ee20000000800 */
[----:B----4-:R-:W-:-:S01]  /*e230*/  FADD.FTZ R3, R117, R60 ;  /* 0x0000003c75037221 */ /* 0x010fc20000010000 */
[----:B------:R-:W-:Y:S01]  /*e240*/  F2FP.SATFINITE.E4M3.F32.PACK_AB_MERGE_C R137, R87, R46, RZ ;  /* 0x0000002e5789723e */ /* 0x000fe200048070ff */
[----:B------:R-:W-:-:S05]  /*e250*/  FADD.FTZ R46, R46, R7 ;  /* 0x000000072e2e7221 */ /* 0x000fca0000010000 */
[----:B------:R-:W4:Y:S01]  /*e260*/  MUFU.EX2 R57, R57 ;  /* 0x0000003900397308 */ /* 0x000f220000000800 */
[----:B--2---:R-:W-:-:S01]  /*e270*/  FADD.FTZ R12, R136, R3 ;  /* 0x00000003880c7221 */ /* 0x004fc20000010000 */
[----:B------:R-:W-:Y:S01]  /*e280*/  FADD.FTZ R87, R87, R46 ;  /* 0x0000002e57577221 */ /* 0x000fe20000010000 */
[----:B0-----:R-:W-:Y:S01]  /*e290*/  F2FP.SATFINITE.E4M3.F32.PACK_AB_MERGE_C R3, R6, R119, RZ ;  /* 0x000000770603723e */ /* 0x001fe200048070ff */
[----:B------:R-:W-:-:S04]  /*e2a0*/  @P4 IMAD.HI.U32 R7, R100, R13, RZ ;  /* 0x0000000d64074227 */ /* 0x000fc800078e00ff */
[----:B------:R-:W-:-:S01]  /*e2b0*/  FADD.FTZ R119, R119, R12 ;  /* 0x0000000c77777221 */ /* 0x000fc20000010000 */
[----:B---3--:R-:W-:Y:S01]  /*e2c0*/  FADD.FTZ R12, R48, R87 ;  /* 0x00000057300c7221 */ /* 0x008fe20000010000 */
[----:B------:R-:W-:Y:S01]  /*e2d0*/  IMAD.MOV.U32 R13, RZ, RZ, R100 ;  /* 0x000000ffff0d7224 */ /* 0x000fe200078e0064 */
[----:B-1----:R-:W-:Y:S02]  /*e2e0*/  @P4 SHF.R.U32.HI R13, RZ, R14, R7 ;  /* 0x0000000eff0d4219 */ /* 0x002fe40000011607 */
[----:B----4-:R-:W-:-:S02]  /*e2f0*/  FADD.FTZ R7, R57, R12 ;  /* 0x0000000c39077221 */ /* 0x010fc40000010000 */
[----:B------:R-:W2:Y:S01]  /*e300*/  LDL R12, [R1+0x38] ;  /* 0x00003800010c7983 */ /* 0x000ea20000100800 */
[----:B------:R-:W-:-:S01]  /*e310*/  FFMA.FTZ R123, R123, R20, -R52 ;  /* 0x000000147b7b7223 */ /* 0x000fc20000010834 */
[----:B------:R-:W-:Y:S08]  /*e320*/  MUFU.EX2 R50, R50 ;  /* 0x0000003200327308 */ /* 0x000ff00000000800 */
[----:B------:R-:W0:Y:S08]  /*e330*/  MUFU.EX2 R123, R123 ;  /* 0x0000007b007b7308 */ /* 0x000e300000000800 */
[----:B------:R-:W1:Y:S01]  /*e340*/  MUFU.EX2 R93, R93 ;  /* 0x0000005d005d7308 */ /* 0x000e620000000800 */
[----:B------:R-:W-:-:S01]  /*e350*/  FADD.FTZ R6, R6, R119 ;  /* 0x0000007706067221 */ /* 0x000fc20000010000 */
[----:B------:R-:W-:Y:S01]  /*e360*/  F2FP.SATFINITE.E4M3.F32.PACK_AB_MERGE_C R136, R136, R117, R3 ;  /* 0x000000758888723e */ /* 0x000fe20004807003 */
[----:B------:R-:W-:-:S01]  /*e370*/  FFMA.FTZ R91, R91, R20, -R52 ;  /* 0x000000145b5b7223 */ /* 0x000fc20000010834 */
[----:B------:R-:W-:Y:S01]  /*e380*/  FFMA.FTZ R125, R125, R20, -R52 ;  /* 0x000000147d7d7223 */ /* 0x000fe20000010834 */
[----:B0-----:R-:W-:-:S01]  /*e390*/  FADD.FTZ R3, R123, R6 ;  /* 0x000000067b037221 */ /* 0x001fc20000010000 */
[----:B------:R-:W-:Y:S01]  /*e3a0*/  IADD3 R6, R13, R96, -R98 ;  /* 0x000000600d067210 */ /* 0x000fe20007ffe862 */
[----:B------:R-:W-:-:S01]  /*e3b0*/  FFMA.FTZ R52, R127, R20, -R52 ;  /* 0x000000147f347223 */ /* 0x000fc20000010834 */
[----:B-1----:R-:W-:Y:S01]  /*e3c0*/  F2FP.SATFINITE.E4M3.F32.PACK_AB_MERGE_C R139, R93, R50, RZ ;  /* 0x000000325d8b723e */ /* 0x002fe200048070ff */
[----:B------:R-:W-:-:S01]  /*e3d0*/  FADD.FTZ R50, R50, R7 ;  /* 0x0000000732327221 */ /* 0x000fc20000010000 */
[----:B------:R-:W-:Y:S01]  /*e3e0*/  SHF.R.S32.HI R7, RZ, 0x1f, R6 ;  /* 0x0000001fff077819 */ /* 0x000fe20000011406 */
[----:B------:R-:W-:Y:S03]  /*e3f0*/  MUFU.EX2 R125, R125 ;  /* 0x0000007d007d7308 */ /* 0x000fe60000000800 */
[----:B------:R-:W-:-:S04]  /*e400*/  LEA.HI R7, R7, R6, RZ, 0x7 ;  /* 0x0000000607077211 */ /* 0x000fc800078f38ff */
[----:B------:R-:W-:Y:S01]  /*e410*/  SHF.R.S32.HI R7, RZ, 0x7, R7 ;  /* 0x00000007ff077819 */ /* 0x000fe20000011407 */
[----:B------:R-:W0:Y:S01]  /*e420*/  MUFU.EX2 R52, R52 ;  /* 0x0000003400347308 */ /* 0x000e220000000800 */
[----:B------:R-:W-:-:S07]  /*e430*/  F2FP.SATFINITE.E4M3.F32.PACK_AB_MERGE_C R29, R58, R29, RZ ;  /* 0x0000001d3a1d723e */ /* 0x000fce00048070ff */
[----:B------:R-:W1:Y:S01]  /*e440*/  MUFU.EX2 R0, R91 ;  /* 0x0000005b00007308 */ /* 0x000e620000000800 */
[----:B------:R-:W-:Y:S01]  /*e450*/  F2FP.SATFINITE.E4M3.F32.PACK_AB_MERGE_C R146, R15, R146, R29 ;  /* 0x000000920f92723e */ /* 0x000fe2000480701d */
[----:B------:R-:W-:Y:S01]  /*e460*/  VIADD R15, R88, 0xfffffffe ;  /* 0xfffffffe580f7836 */ /* 0x000fe20000000000 */
[----:B0-----:R-:W-:Y:S01]  /*e470*/  F2FP.SATFINITE.E4M3.F32.PACK_AB_MERGE_C R138, R52, R125, RZ ;  /* 0x0000007d348a723e */ /* 0x001fe200048070ff */
[----:B------:R-:W-:Y:S01]  /*e480*/  BSSY B0, `(.L_x_2219) ;  /* 0x0000343000007945 */ /* 0x000fe20003800000 */
[----:B------:R-:W-:Y:S02]  /*e490*/  F2FP.SATFINITE.E4M3.F32.PACK_AB_MERGE_C R145, R81, R26, RZ ;  /* 0x0000001a5191723e */ /* 0x000fe400048070ff */
[C---:B-1----:R-:W-:Y:S01]  /*e4a0*/  F2FP.SATFINITE.E4M3.F32.PACK_AB_MERGE_C R138, R0.reuse, R123, R138 ;  /* 0x0000007b008a723e */ /* 0x042fe2000480708a */
[----:B------:R-:W-:-:S01]  /*e4b0*/  FADD.FTZ R0, R0, R3 ;  /* 0x0000000300007221 */ /* 0x000fc20000010000 */
[----:B------:R-:W-:-:S03]  /*e4c0*/  F2FP.SATFINITE.E4M3.F32.PACK_AB_MERGE_C R137, R89, R44, R137 ;  /* 0x0000002c5989723e */ /* 0x000fc60004807089 */
[----:B------:R-:W-:Y:S01]  /*e4d0*/  FADD.FTZ R3, R125, R0 ;  /* 0x000000007d037221 */ /* 0x000fe20000010000 */
[----:B------:R-:W-:-:S01]  /*e4e0*/  FADD.FTZ R0, R93, R50 ;  /* 0x000000325d007221 */ /* 0x000fc20000010000 */
[----:B------:R-:W-:Y:S02]  /*e4f0*/  F2FP.SATFINITE.E4M3.F32.PACK_AB_MERGE_C R149, R35, R32, R149 ;  /* 0x000000202395723e */ /* 0x000fe40004807095 */
[----:B------:R-:W-:Y:S02]  /*e500*/  CS2R R88, SRZ ;  /* 0x0000000000587805 */ /* 0x000fe4000001ff00 */
[----:B------:R-:W-:Y:S01]  /*e510*/  F2FP.SATFINITE.E4M3.F32.PACK_AB_MERGE_C R148, R37, R148, R36 ;  /* 0x000000942594723e */ /* 0x000fe20004807024 */
[----:B------:R-:W-:-:S01]  /*e520*/  FADD.FTZ R3, R52, R3 ;  /* 0x0000000334037221 */ /* 0x000fc20000010000 */
[----:B------:R-:W-:Y:S02]  /*e530*/  F2FP.SATFINITE.E4M3.F32.PACK_AB_MERGE_C R145, R51, R24, R145 ;  /* 0x000000183391723e */ /* 0x000fe40004807091 */
[----:B------:R-:W-:-:S02]  /*e540*/  CS2R R90, SRZ ;  /* 0x00000000005a7805 */ /* 0x000fc4000001ff00 */
[----:B------:R-:W-:Y:S02]  /*e550*/  F2FP.SATFINITE.E4M3.F32.PACK_AB_MERGE_C R147, R63, R28, R147 ;  /* 0x0000001c3f93723e */ /* 0x000fe40004807093 */
[----:B------:R-:W-:Y:S02]  /*e560*/  CS2R R92, SRZ ;  /* 0x00000000005c7805 */ /* 0x000fe4000001ff00 */
[----:B------:R-:W-:Y:S02]  /*e570*/  F2FP.SATFINITE.E4M3.F32.PACK_AB_MERGE_C R140, R25, R140, R27 ;  /* 0x0000008c198c723e */ /* 0x000fe4000480701b */
[----:B------:R-:W-:Y:S02]  /*e580*/  CS2R R94, SRZ ;  /* 0x00000000005e7805 */ /* 0x000fe4000001ff00 */
        /* <DEDUP_REMOVED lines=24> */
[----:B--2---:R-:W-:-:S05]  /*e710*/  VIMNMX R12, R12, R7, !PT ;  /* 0x000000070c0c7248 */ /* 0x004fca0007fe0100 */
[----:B------:R0:W-:Y:S01]  /*e720*/  STL [R1+0x24], R12 ;  /* 0x0000240c01007387 */ /* 0x0001e20000100800 */
[----:B------:R-:W-:-:S13]  /*e730*/  ISETP.GE.AND P1, PT, R15, R12, PT ;  /* 0x0000000c0f00720c */ /* 0x000fda0003f26270 */
[----:B0-----:R-:W-:Y:S05]  /*e740*/  @!P1 BRA `(.L_x_2220) ;  /* 0x0000003000589947 */ /* 0x001fea0003800000 */
[----:B------:R-:W-:Y:S01]  /*e750*/  BSSY B1, `(.L_x_2220) ;  /* 0x0000315000017945 */ /* 0x000fe20003800000 */
[----:B------:R-:W-:Y:S01]  /*e760*/  IMAD.MOV.U32 R12, RZ, RZ, R10 ;  /* 0x000000ffff0c7224 */ /* 0x000fe200078e000a */
[----:B------:R-:W-:Y:S01]  /*e770*/  MOV R13, R11 ;  /* 0x0000000b000d7202 */ /* 0x000fe20000000f00 */
[----:B------:R-:W-:Y:S01]  /*e780*/  IMAD.MOV.U32 R7, RZ, RZ, R152 ;  /* 0x000000ffff077224 */ /* 0x000fe200078e0098 */
[----:B------:R-:W-:Y:S01]  /*e790*/  CS2R R134, SRZ ;  /* 0x0000000000867805 */ /* 0x000fe2000001ff00 */
[----:B------:R-:W-:Y:S01]  /*e7a0*/  IMAD.MOV.U32 R6, RZ, RZ, R22 ;  /* 0x000000ffff067224 */ /* 0x000fe200078e0016 */
        /* <DEDUP_REMOVED lines=22> */
[----:B------:R-:W-:-:S07]  /*e910*/  CS2R R88, SRZ ;  /* 0x0000000000587805 */ /* 0x000fce000001ff00 */
.L_x_2233:
[----:B------:R-:W-:-:S04]  /*e920*/  ISETP.NE.AND P1, PT, R6, 0x1, PT ;  /* 0x000000010600780c */ /* 0x000fc80003f25270 */
[----:B------:R-:W-:-:S04]  /*e930*/  SEL R152, RZ, 0x1, P1 ;  /* 0x00000001ff987807 */ /* 0x000fc80000800000 */
[----:B------:R-:W-:Y:S01]  /*e940*/  LOP3.LUT R152, R7, R152, RZ, 0x3c, !PT ;  /* 0x0000009807987212 */ /* 0x000fe200078e3cff */
[----:B------:R-:W-:Y:S06]  /*e950*/  @!P0 BRA `(.L_x_2221) ;  /* 0x0000000000048947 */ /* 0x000fec0003800000 */
[----:B------:R-:W-:Y:S01]  /*e960*/  BPT.TRAP 0x1 ;  /* 0x000000040000795c */ /* 0x000fe20000300000 */
.L_x_2221:
[----:B------:R-:W-:Y:S01]  /*e970*/  VIADD R22, R6, 0x1 ;  /* 0x0000000106167836 */ /* 0x000fe20000000000 */
[----:B------:R-:W-:-:S04]  /*e980*/  SHF.L.U32 R11, R152, 0x1f, RZ ;  /* 0x0000001f980b7819 */ /* 0x000fc800000006ff */
[----:B------:R-:W-:-:S04]  /*e990*/  ISETP.NE.AND P1, PT, R22, 0x2, PT ;  /* 0x000000021600780c */ /* 0x000fc80003f25270 */
[----:B------:R-:W-:-:S05]  /*e9a0*/  SEL R22, R22, RZ, P1 ;  /* 0x000000ff16167207 */ /* 0x000fca0000800000 */
[----:B------:R-:W-:-:S04]  /*e9b0*/  IMAD R20, R22, 0x8, R18 ;  /* 0x0000000816147824 */ /* 0x000fc800078e0212 */
[----:B------:R0:W1:Y:S01]  /*e9c0*/  SYNCS.PHASECHK.TRANS64.TRYWAIT P1, [R20+URZ+0x19c30], R11 ;  /* 0x019c300b140075a7 */ /* 0x000062000802017f */
[----:B------:R-:W-:Y:S05]  /*e9d0*/  @!P0 BRA `(.L_x_2222) ;  /* 0x0000000000048947 */ /* 0x000fea0003800000 */
[----:B------:R-:W-:Y:S01]  /*e9e0*/  BPT.TRAP 0x1 ;  /* 0x000000040000795c */ /* 0x000fe20000300000 */
.L_x_2222:
[----:B------:R-:W-:Y:S01]  /*e9f0*/  BSSY B2, `(.L_x_2223) ;  /* 0x0000006000027945 */ /* 0x000fe20003800000 */
[----:B------:R-:W-:Y:S02]  /*ea00*/  IMAD R24, R22, 0x300, R21 ;  /* 0x0000030016187824 */ /* 0x000fe400078e0215 */
[----:B------:R-:W-:Y:S01]  /*ea10*/  IMAD.MOV.U32 R25, RZ, RZ, -0x3ffffff0 ;  /* 0xc0000010ff197424 */ /* 0x000fe200078e00ff */
[----:B-1----:R-:W-:Y:S06]  /*ea20*/  @P1 BRA `(.L_x_2224) ;  /* 0x0000000000081947 */ /* 0x002fec0003800000 */
[----:B------:R-:W1:Y:S02]  /*ea30*/  SYNCS.PHASECHK.TRANS64.TRYWAIT P1, [R20+URZ+0x19c30], R11 ;  /* 0x019c300b140075a7 */ /* 0x000e64000802017f */
[----:B-1----:R-:W-:Y:S05]  /*ea40*/  @!P1 BRA `(.L_x_2225) ;  /* 0x00000118008c9947 */ /* 0x002fea0003800000 */
.L_x_2224:
[----:B------:R-:W-:Y:S05]  /*ea50*/  BSYNC B2 ;  /* 0x0000000000027941 */ /* 0x000fea0003800000 */
.L_x_2223:
[C---:B------:R-:W-:Y:S01]  /*ea60*/  VIADD R10, R24.reuse, 0x100 ;  /* 0x00000100180a7836 */ /* 0x040fe20000000000 */
[C---:B------:R-:W-:Y:S01]  /*ea70*/  R2UR UR6, R24.reuse ;  /* 0x00000000180672ca */ /* 0x040fe200000e0000 */
[----:B01----:R-:W-:Y:S01]  /*ea80*/  IMAD.MOV.U32 R11, RZ, RZ, -0x3ffffff0 ;  /* 0xc0000010ff0b7424 */ /* 0x003fe200078e00ff */
[----:B------:R-:W-:Y:S01]  /*ea90*/  R2UR UR7, R25 ;  /* 0x00000000190772ca */ /* 0x000fe200000e0000 */
[----:B------:R-:W-:Y:S01]  /*eaa0*/  VIADD R24, R24, 0x200 ;  /* 0x0000020018187836 */ /* 0x000fe20000000000 */
[----:B------:R-:W-:Y:S02]  /*eab0*/  R2UR UR10, R10 ;  /* 0x000000000a0a72ca */ /* 0x000fe400000e0000 */
[----:B------:R-:W-:Y:S02]  /*eac0*/  R2UR UR11, R11 ;  /* 0x000000000b0b72ca */ /* 0x000fe400000e0000 */
[----:B------:R-:W2:Y:S01]  /*ead0*/  LDL.64 R10, [R1] ;  /* 0x00000000010a7983 */ /* 0x000ea20000100a00 */
        /* <DEDUP_REMOVED lines=20> */
.L_x_2226:
[----:B------:R-:W-:Y:S01]  /*ec20*/  SHF.L.U32 R7, R7, 0x1f, RZ ;  /* 0x0000001f07077819 */ /* 0x000fe200000006ff */
[----:B------:R-:W-:-:S04]  /*ec30*/  IMAD R14, R6, 0x8, R18 ;  /* 0x00000008060e7824 */ /* 0x000fc800078e0212 */
[----:B------:R0:W1:Y:S01]  /*ec40*/  SYNCS.PHASECHK.TRANS64.TRYWAIT P1, [R14+URZ+0x19c50], R7 ;  /* 0x019c50070e0075a7 */ /* 0x000062000802017f */
[----:B------:R-:W-:Y:S05]  /*ec50*/  @!P0 BRA `(.L_x_2227) ;  /* 0x0000000000048947 */ /* 0x000fea0003800000 */
[----:B------:R-:W-:Y:S01]  /*ec60*/  BPT.TRAP 0x1 ;  /* 0x000000040000795c */ /* 0x000fe20000300000 */
.L_x_2227:
[----:B------:R-:W-:Y:S04]  /*ec70*/  BSSY B2, `(.L_x_2228) ;  /* 0x0000004000027945 */ /* 0x000fe80003800000 */
[----:B-1----:R-:W-:Y:S05]  /*ec80*/  @P1 BRA `(.L_x_2229) ;  /* 0x0000000000081947 */ /* 0x002fea0003800000 */
[----:B------:R-:W1:Y:S02]  /*ec90*/  SYNCS.PHASECHK.TRANS64.TRYWAIT P1, [R14+URZ+0x19c50], R7 ;  /* 0x019c50070e0075a7 */ /* 0x000e64000802017f */
[----:B-1----:R-:W-:Y:S05]  /*eca0*/  @!P1 BRA `(.L_x_2230) ;  /* 0x0000011800089947 */ /* 0x002fea0003800000 */
.L_x_2229:
[----:B------:R-:W-:Y:S05]  /*ecb0*/  BSYNC B2 ;  /* 0x0000000000027941 */ /* 0x000fea0003800000 */
.L_x_2228:
[----:B01----:R-:W-:Y:S01]  /*ecc0*/  VIADD R7, R18, 0x3000 ;  /* 0x0000300012077836 */ /* 0x003fe20000000000 */
[----:B------:R-:W-:Y:S01]  /*ecd0*/  WARPGROUP.ARRIVE ;  /* 0x00000000000079c5 */ /* 0x000fe20000000000 */
[----:B------:R-:W-:-:S03]  /*ece0*/  IMAD.MOV.U32 R11, RZ, RZ, 0x40000040 ;  /* 0x40000040ff0b7424 */ /* 0x000fc600078e00ff */
[----:B------:R-:W-:-:S04]  /*ecf0*/  SHF.R.U32.HI R7, RZ, 0x4, R7 ;  /* 0x00000004ff077819 */ /* 0x000fc80000011607 */
[----:B------:R-:W-:-:S04]  /*ed00*/  LOP3.LUT R7, R7, 0x3fff, RZ, 0xc0, !PT ;  /* 0x00003fff07077812 */ /* 0x000fc800078ec0ff */
[----:B------:R-:W-:-:S05]  /*ed10*/  LOP3.LUT R7, R7, 0x10000, RZ, 0xfc, !PT ;  /* 0x0001000007077812 */ /* 0x000fca00078efcff */
[----:B------:R-:W-:Y:S02]  /*ed20*/  IMAD R6, R6, 0x300, R7 ;  /* 0x0000030006067824 */ /* 0x000fe400078e0207 */
[----:B------:R-:W-:-:S03]  /*ed30*/  IMAD.MOV.U32 R7, RZ, RZ, 0x40000040 ;  /* 0x40000040ff077424 */ /* 0x000fc600078e00ff */
[C---:B------:R-:W-:Y:S02]  /*ed40*/  R2UR UR6, R6.reuse ;  /* 0x00000000060672ca */ /* 0x040fe400000e0000 */
[----:B------:R-:W-:Y:S01]  /*ed50*/  R2UR UR7, R7 ;  /* 0x00000000070772ca */ /* 0x000fe200000e0000 */
[----:B------:R-:W-:Y:S01]  /*ed60*/  IMAD.MOV.U32 R7, RZ, RZ, 0x40000040 ;  /* 0x40000040ff077424 */ /* 0x000fe200078e00ff */
[----:B------:R-:W-:-:S11]  /*ed70*/  IADD3 R10, R6, 0x2, RZ ;  /* 0x00000002060a7810 */ /* 0x000fd60007ffe0ff */
        /* <DEDUP_REMOVED lines=22> */
.L_x_2231:
[----:B------:R-:W2:Y:S01]  /*eee0*/  LDL R11, [R1+0x28] ;  /* 0x00002800010b7983 */ /* 0x000ea20000100800 */
[----:B------:R-:W0:Y:S03]  /*eef0*/  LDC R7, c[0x0][0x448] ;  /* 0x00011200ff077b82 */ /* 0x000e260000000800 */
[----:B------:R-:W2:Y:S04]  /*ef00*/  LDL R6, [R1+0x40] ;  /* 0x0000400001067983 */ /* 0x000ea80000100800 */
[----:B------:R-:W3:Y:S04]  /*ef10*/  LDL R139, [R1+0x30] ;  /* 0x00003000018b7983 */ /* 0x000ee80000100800 */
[----:B------:R-:W3:Y:S04]  /*ef20*/  LDL R138, [R1+0x34] ;  /* 0x00003400018a7983 */ /* 0x000ee80000100800 */
[----:B------:R-:W4:Y:S04]  /*ef30*/  LDL R137, [R1+0x2c] ;  /* 0x00002c0001897983 */ /* 0x000f280000100800 */
[----:B------:R-:W5:Y:S01]  /*ef40*/  LDL R136, [R1+0x8] ;  /* 0x0000080001887983 */ /* 0x000f620000100800 */
[----:B0-----:R-:W-:-:S13]  /*ef50*/  ISETP.NE.AND P1, PT, R7, 0x1, PT ;  /* 0x000000010700780c */ /* 0x001fda0003f25270 */
[----:B------:R-:W0:Y:S08]  /*ef60*/  @P1 LDC R10, c[0x0][0x44c] ;  /* 0x00011300ff0a1b82 */ /* 0x000e300000000800 */
[----:B------:R-:W1:Y:S01]  /*ef70*/  @P1 LDC R7, c[0x0][0x450] ;  /* 0x00011400ff071b82 */ /* 0x000e620000000800 */
[----:B------:R-:W-:Y:S01]  /*ef80*/  FMUL.FTZ R80, R2, R80 ;  /* 0x0000005002507220 */ /* 0x000fe20000410000 */
[----:B------:R-:W-:-:S02]  /*ef90*/  VIADD R20, R20, 0x19c40 ;  /* 0x00019c4014147836 */ /* 0x000fc40000000000 */
[----:B------:R-:W-:Y:S01]  /*efa0*/  FMUL.FTZ R85, R2, R85 ;  /* 0x0000005502557220 */ /* 0x000fe20000410000 */
[----:B--2---:R-:W-:Y:S02]  /*efb0*/  IMAD.IADD R6, R6, 0x1, R11 ;  /* 0x0000000106067824 */ /* 0x004fe400078e020b */
[----:B------:R-:W-:Y:S02]  /*efc0*/  FMUL.FTZ R11, R2, R26 ;  /* 0x0000001a020b7220 */ /* 0x000fe40000410000 */
[----:B0-----:R-:W-:-:S04]  /*efd0*/  @P1 IMAD.HI.U32 R10, R6, R10, RZ ;  /* 0x0000000a060a1227 */ /* 0x001fc800078e00ff */
        /* <DEDUP_REMOVED lines=24> */
[----:B------:R-:W0:Y:S01]  /*f160*/  SHFL.IDX PT, R74, R6, RZ, 0x1c1f ;  /* 0x001c1fff064a7589 */ /* 0x000e2200000e0000 */
[C---:B------:R-:W-:Y:S01]  /*f170*/  FMUL.FTZ R64, R2.reuse, R68 ;  /* 0x0000004402407220 */ /* 0x040fe20000410000 */
[C---:B------:R-:W-:Y:S01]  /*f180*/  FMUL.FTZ R68, R2.reuse, R72 ;  /* 0x0000004802447220 */ /* 0x040fe20000410000 */
[----:B------:R-:W-:-:S02]  /*f190*/  FMUL.FTZ R72, R2, R77 ;  /* 0x0000004d02487220 */ /* 0x000fc40000410000 */
[----:B------:R1:W2:Y:S01]  /*f1a0*/  SHFL.IDX PT, R77, R6, 0x1, 0x1c1f ;  /* 0x003c1f00064d7f89 */ /* 0x0002a200000e0000 */
[C---:B------:R-:W-:Y:S01]  /*f1b0*/  FMUL.FTZ R10, R2.reuse, R25 ;  /* 0x00000019020a7220 */ /* 0x040fe20000410000 */
[----:B-1----:R1:W-:Y:S01]  /*f1c0*/  MUFU.TANH R6, R80 ;  /* 0x0000005000067308 */ /* 0x0023e20000002400 */
[----:B------:R-:W-:Y:S01]  /*f1d0*/  FMUL.FTZ R25, R2, R29 ;  /* 0x0000001d02197220 */ /* 0x000fe20000410000 */
[----:B-1----:R-:W-:-:S04]  /*f1e0*/  IMAD.MOV.U32 R80, RZ, RZ, -0x80 ;  /* 0xffffff80ff507424 */ /* 0x002fc800078e00ff */
[----:B------:R-:W-:Y:S02]  /*f1f0*/  IMAD R80, R15, R80, 0x1 ;  /* 0x000000010f507424 */ /* 0x000fe400078e0250 */
[C---:B------:R-:W-:Y:S01]  /*f200*/  FMUL.FTZ R29, R2.reuse, R33 ;  /* 0x00000021021d7220 */ /* 0x040fe20000410000 */
[----:B------:R-:W-:Y:S01]  /*f210*/  FMUL.FTZ R33, R2, R37 ;  /* 0x0000002502217220 */ /* 0x000fe20000410000 */
[----:B------:R-:W1:Y:S01]  /*f220*/  MUFU.TANH R24, R24 ;  /* 0x0000001800187308 */ /* 0x000e620000002400 */
[----:B---3--:R-:W-:Y:S01]  /*f230*/  IADD3 R80, R138, R80, -R139 ;  /* 0x000000508a507210 */ /* 0x008fe20007ffe88b */
[----:B------:R-:W-:Y:S01]  /*f240*/  FMUL.FTZ R37, R2, R41 ;  /* 0x0000002902257220 */ /* 0x000fe20000410000 */
[----:B-----5:R-:W-:Y:S01]  /*f250*/  PRMT R20, R136, 0x654, R20 ;  /* 0x0000065488147816 */ /* 0x020fe20000000014 */
[----:B------:R-:W-:Y:S02]  /*f260*/  FMUL.FTZ R41, R2, R45 ;  /* 0x0000002d02297220 */ /* 0x000fe40000410000 */
[----:B----4-:R-:W-:-:S02]  /*f270*/  IMAD.IADD R80, R80, 0x1, -R137 ;  /* 0x0000000150507824 */ /* 0x010fc400078e0a89 */
[----:B------:R-:W3:Y:S01]  /*f280*/  MUFU.TANH R7, R7 ;  /* 0x0000000700077308 */ /* 0x000ee20000002400 */
[C---:B------:R-:W-:Y:S01]  /*f290*/  FMUL.FTZ R45, R2.reuse, R49 ;  /* 0x00000031022d7220 */ /* 0x040fe20000410000 */
[----:B------:R-:W-:Y:S01]  /*f2a0*/  FMUL.FTZ R49, R2, R53 ;  /* 0x0000003502317220 */ /* 0x000fe20000410000 */
[----:B0-----:R-:W-:Y:S01]  /*f2b0*/  IMAD.IADD R74, R80, 0x1, R74 ;  /* 0x00000001504a7824 */ /* 0x001fe200078e024a */
[----:B------:R0:W-:Y:S04]  /*f2c0*/  SYNCS.ARRIVE.TRANS64.RED.A1T0 RZ, [R20+URZ], RZ ;  /* 0x000000ff14ff79a7 */ /* 0x0001e8000810043f */
[----:B------:R-:W4:Y:S01]  /*f2d0*/  MUFU.TANH R10, R10 ;  /* 0x0000000a000a7308 */ /* 0x000f220000002400 */
[----:B------:R-:W-:-:S07]  /*f2e0*/  FMUL.FTZ R53, R2, R57 ;  /* 0x0000003902357220 */ /* 0x000fce0000410000 */
[----:B------:R-:W5:Y:S01]  /*f2f0*/  MUFU.TANH R33, R33 ;  /* 0x0000002100217308 */ /* 0x000f620000002400 */
[C---:B0-----:R-:W-:Y:S01]  /*f300*/  FMUL.FTZ R20, R2.reuse, R27 ;  /* 0x0000001b02147220 */ /* 0x041fe20000410000 */
[C---:B------:R-:W-:Y:S01]  /*f310*/  FMUL.FTZ R27, R2.reuse, R31 ;  /* 0x0000001f021b7220 */ /* 0x040fe20000410000 */
[----:B------:R-:W-:-:S05]  /*f320*/  FMUL.FTZ R31, R2, R35 ;  /* 0x00000023021f7220 */ /* 0x000fca0000410000 */
[----:B------:R-:W0:Y:S01]  /*f330*/  MUFU.TANH R25, R25 ;  /* 0x0000001900197308 */ /* 0x000e220000002400 */
[----:B------:R-:W-:Y:S01]  /*f340*/  FMUL.FTZ R35, R2, R39 ;  /* 0x0000002702237220 */ /* 0x000fe20000410000 */
[----:B------:R-:W-:-:S06]  /*f350*/  ISETP.GT.AND P4, PT, R74, 0x8, PT ;  /* 0x000000084a00780c */ /* 0x000fcc0003f84270 */
[----:B------:R-:W2:Y:S01]  /*f360*/  MUFU.TANH R28, R28 ;  /* 0x0000001c001c7308 */ /* 0x000ea20000002400 */
[----:B------:R-:W-:-:S07]  /*f370*/  FMUL.FTZ R39, R2, R43 ;  /* 0x0000002b02277220 */ /* 0x000fce0000410000 */
[----:B------:R-:W2:Y:S01]  /*f380*/  MUFU.TANH R29, R29 ;  /* 0x0000001d001d7308 */ /* 0x000ea20000002400 */
[----:B------:R-:W-:-:S07]  /*f390*/  FMUL.FTZ R43, R2, R47 ;  /* 0x0000002f022b7220 */ /* 0x000fce0000410000 */
[----:B------:R-:W2:Y:S01]  /*f3a0*/  MUFU.TANH R32, R32 ;  /* 0x0000002000207308 */ /* 0x000ea20000002400 */
[C---:B------:R-:W-:Y:S01]  /*f3b0*/  FMUL.FTZ R47, R2.reuse, R51 ;  /* 0x00000033022f7220 */ /* 0x040fe20000410000 */
[----:B------:R-:W-:-:S06]  /*f3c0*/  FMUL.FTZ R57, R2, R61 ;  /* 0x0000003d02397220 */ /* 0x000fcc0000410000 */
[----:B------:R-:W2:Y:S01]  /*f3d0*/  MUFU.TANH R44, R44 ;  /* 0x0000002c002c7308 */ /* 0x000ea20000002400 */
[----:B------:R-:W-:Y:S01]  /*f3e0*/  ISETP.GT.AND P2, PT, R74, RZ, PT ;  /* 0x000000ff4a00720c */ /* 0x000fe20003f44270 */
[----:B------:R-:W-:Y:S01]  /*f3f0*/  FMUL.FTZ R51, R2, R55 ;  /* 0x0000003702337220 */ /* 0x000fe20000410000 */
[----:B------:R-:W-:Y:S01]  /*f400*/  ISETP.GT.AND P3, PT, R74, 0x1, PT ;  /* 0x000000014a00780c */ /* 0x000fe20003f64270 */
[----:B------:R-:W-:-:S04]  /*f410*/  FMUL.FTZ R61, R2, R65 ;  /* 0x00000041023d7220 */ /* 0x000fc80000410000 */
[----:B------:R-:W2:Y:S01]  /*f420*/  MUFU.TANH R36, R36 ;  /* 0x0000002400247308 */ /* 0x000ea20000002400 */
[----:B-1----:R-:W-:Y:S01]  /*f430*/  FSEL R24, R24, -INF , P4 ;  /* 0xff80000018187808 */ /* 0x002fe20002000000 */
[----:B------:R-:W-:Y:S01]  /*f440*/  FMUL.FTZ R55, R2, R59 ;  /* 0x0000003b02377220 */ /* 0x000fe20000410000 */
[----:B------:R-:W-:-:S05]  /*f450*/  ISETP.GT.AND P4, PT, R74, 0x19, PT ;  /* 0x000000194a00780c */ /* 0x000fca0003f84270 */
[----:B------:R-:W1:Y:S01]  /*f460*/  MUFU.TANH R37, R37 ;  /* 0x0000002500257308 */ /* 0x000e620000002400 */
[----:B------:R-:W-:-:S07]  /*f470*/  FMUL.FTZ R59, R2, R63 ;  /* 0x0000003f023b7220 */ /* 0x000fce0000410000 */
[----:B------:R-:W1:Y:S01]  /*f480*/  MUFU.TANH R40, R40 ;  /* 0x0000002800287308 */ /* 0x000e620000002400 */
[----:B------:R-:W-:-:S07]  /*f490*/  FMUL.FTZ R63, R2, R67 ;  /* 0x00000043023f7220 */ /* 0x000fce0000410000 */
[----:B------:R-:W1:Y:S01]  /*f4a0*/  MUFU.TANH R41, R41 ;  /* 0x0000002900297308 */ /* 0x000e620000002400 */
[----:B---3--:R-:W-:Y:S01]  /*f4b0*/  FSEL R7, R7, -INF , P2 ;  /* 0xff80000007077808 */ /* 0x008fe20001000000 */
[----:B------:R-:W-:Y:S01]  /*f4c0*/  FMUL.FTZ R65, R2, R69 ;  /* 0x0000004502417220 */ /* 0x000fe20000410000 */
[----:B----4-:R-:W-:-:S05]  /*f4d0*/  FSEL R10, R10, -INF , P3 ;  /* 0xff8000000a0a7808 */ /* 0x010fca0001800000 */
[----:B------:R-:W3:Y:S01]  /*f4e0*/  MUFU.TANH R53, R53 ;  /* 0x0000003500357308 */ /* 0x000ee20000002400 */
[----:B------:R-:W-:Y:S01]  /*f4f0*/  FMUL.FTZ R67, R2, R71 ;  /* 0x0000004702437220 */ /* 0x000fe20000410000 */
[----:B------:R-:W-:Y:S01]  /*f500*/  ISETP.GT.AND P5, PT, R74, 0x9, PT ;  /* 0x000000094a00780c */ /* 0x000fe20003fa4270 */
[----:B------:R-:W-:Y:S01]  /*f510*/  FMUL.FTZ R69, R2, R73 ;  /* 0x0000004902457220 */ /* 0x000fe20000410000 */
[----:B------:R-:W-:-:S04]  /*f520*/  ISETP.GT.AND P1, PT, R74, 0x10, PT ;  /* 0x000000104a00780c */ /* 0x000fc80003f24270 */
[----:B------:R-:W4:Y:S01]  /*f530*/  MUFU.TANH R45, R45 ;  /* 0x0000002d002d7308 */ /* 0x000f220000002400 */
[----:B------:R-:W-:Y:S01]  /*f540*/  ISETP.GT.AND P2, PT, R74, 0x11, PT ;  /* 0x000000114a00780c */ /* 0x000fe20003f44270 */
[----:B------:R-:W-:Y:S01]  /*f550*/  FMUL.FTZ R71, R2, R76 ;  /* 0x0000004c02477220 */ /* 0x000fe20000410000 */
[----:B------:R-:W-:-:S05]  /*f560*/  ISETP.GT.AND P3, PT, R74, 0x18, PT ;  /* 0x000000184a00780c */ /* 0x000fca0003f64270 */
[----:B------:R-:W4:Y:S01]  /*f570*/  MUFU.TANH R48, R48 ;  /* 0x0000003000307308 */ /* 0x000f220000002400 */
[----:B-----5:R-:W-:Y:S02]  /*f580*/  FSEL R33, R33, -INF , P4 ;  /* 0xff80000021217808 */ /* 0x020fe40002000000 */
[----:B------:R-:W-:-:S05]  /*f590*/  ISETP.GT.AND P4, PT, R74, 0x30, PT ;  /* 0x000000304a00780c */ /* 0x000fca0003f84270 */
[----:B------:R-:W5:Y:S01]  /*f5a0*/  MUFU.TANH R49, R49 ;  /* 0x0000003100317308 */ /* 0x000f620000002400 */
[----:B0-----:R-:W-:-:S07]  /*f5b0*/  FSEL R25, R25, -INF , P5 ;  /* 0xff80000019197808 */ /* 0x001fce0002800000 */
[----:B------:R-:W0:Y:S01]  /*f5c0*/  MUFU.TANH R52, R52 ;  /* 0x0000003400347308 */ /* 0x000e220000002400 */
[----:B--2---:R-:W-:Y:S02]  /*f5d0*/  FSEL R28, R28, -INF , P1 ;  /* 0xff8000001c1c7808 */ /* 0x004fe40000800000 */
[----:B------:R-:W-:-:S05]  /*f5e0*/  FSEL R29, R29, -INF , P2 ;  /* 0xff8000001d1d7808 */ /* 0x000fca0001000000 */
[----:B------:R-:W2:Y:S01]  /*f5f0*/  MUFU.TANH R64, R64 ;  /* 0x0000004000407308 */ /* 0x000ea20000002400 */
[----:B------:R-:W-:Y:S02]  /*f600*/  FSEL R32, R32, -INF , P3 ;  /* 0xff80000020207808 */ /* 0x000fe40001800000 */
[C---:B------:R-:W-:Y:S02]  /*f610*/  ISETP.GT.AND P5, PT, R74.reuse, 0x20, PT ;  /* 0x000000204a00780c */ /* 0x040fe40003fa4270 */
[----:B------:R-:W-:-:S03]  /*f620*/  ISETP.GT.AND P1, PT, R74, 0x21, PT ;  /* 0x000000214a00780c */ /* 0x000fc60003f24270 */
[----:B------:R-:W2:Y:S01]  /*f630*/  MUFU.TANH R56, R56 ;  /* 0x0000003800387308 */ /* 0x000ea20000002400 */
[C---:B------:R-:W-:Y:S02]  /*f640*/  ISETP.GT.AND P2, PT, R74.reuse, 0x28, PT ;  /* 0x000000284a00780c */ /* 0x040fe40003f44270 */
[----:B------:R-:W-:-:S05]  /*f650*/  ISETP.GT.AND P3, PT, R74, 0x29, PT ;  /* 0x000000294a00780c */ /* 0x000fca0003f64270 */
[----:B------:R-:W2:Y:S01]  /*f660*/  MUFU.TANH R57, R57 ;  /* 0x0000003900397308 */ /* 0x000ea20000002400 */
[----:B------:R-:W-:Y:S02]  /*f670*/  FSEL R44, R44, -INF , P4 ;  /* 0xff8000002c2c7808 */ /* 0x000fe40002000000 */
[----:B------:R-:W-:-:S05]  /*f680*/  ISETP.GT.AND P4, PT, R74, 0x41, PT ;  /* 0x000000414a00780c */ /* 0x000fca0003f84270 */
[----:B------:R-:W2:Y:S01]  /*f690*/  MUFU.TANH R60, R60 ;  /* 0x0000003c003c7308 */ /* 0x000ea20000002400 */
[----:B------:R-:W-:-:S07]  /*f6a0*/  FSEL R36, R36, -INF , P5 ;  /* 0xff80000024247808 */ /* 0x000fce0002800000 */
[----:B------:R-:W2:Y:S01]  /*f6b0*/  MUFU.TANH R61, R61 ;  /* 0x0000003d003d7308 */ /* 0x000ea20000002400 */
[----:B-1----:R-:W-:Y:S02]  /*f6c0*/  FSEL R37, R37, -INF , P1 ;  /* 0xff80000025257808 */ /* 0x002fe40000800000 */
[----:B------:R-:W-:-:S05]  /*f6d0*/  FSEL R40, R40, -INF , P2 ;  /* 0xff80000028287808 */ /* 0x000fca0001000000 */
[----:B------:R-:W1:Y:S01]  /*f6e0*/  MUFU.TANH R72, R72 ;  /* 0x0000004800487308 */ /* 0x000e620000002400 */
[----:B------:R-:W-:Y:S02]  /*f6f0*/  FSEL R41, R41, -INF , P3 ;  /* 0xff80000029297808 */ /* 0x000fe40001800000 */
[C---:B------:R-:W-:Y:S02]  /*f700*/  ISETP.GT.AND P5, PT, R74.reuse, 0x31, PT ;  /* 0x000000314a00780c */ /* 0x040fe40003fa4270 */
[----:B------:R-:W-:-:S03]  /*f710*/  ISETP.GT.AND P1, PT, R74, 0x38, PT ;  /* 0x000000384a00780c */ /* 0x000fc60003f24270 */
[----:B------:R-:W1:Y:S01]  /*f720*/  MUFU.TANH R65, R65 ;  /* 0x0000004100417308 */ /* 0x000e620000002400 */
[C---:B------:R-:W-:Y:S02]  /*f730*/  ISETP.GT.AND P2, PT, R74.reuse, 0x39, PT ;  /* 0x000000394a00780c */ /* 0x040fe40003f44270 */
[----:B------:R-:W-:-:S05]  /*f740*/  ISETP.GT.AND P3, PT, R74, 0x40, PT ;  /* 0x000000404a00780c */ /* 0x000fca0003f64270 */
[----:B------:R-:W1:Y:S01]  /*f750*/  MUFU.TANH R68, R68 ;  /* 0x0000004400447308 */ /* 0x000e620000002400 */
[----:B---3--:R-:W-:Y:S02]  /*f760*/  FSEL R53, R53, -INF , P4 ;  /* 0xff80000035357808 */ /* 0x008fe40002000000 */
[----:B------:R-:W-:-:S05]  /*f770*/  ISETP.GT.AND P4, PT, R74, 0x58, PT ;  /* 0x000000584a00780c */ /* 0x000fca0003f84270 */
[----:B------:R-:W3:Y:S01]  /*f780*/  MUFU.TANH R69, R69 ;  /* 0x0000004500457308 */ /* 0x000ee20000002400 */
[----:B----4-:R-:W-:-:S07]  /*f790*/  FSEL R45, R45, -INF , P5 ;  /* 0xff8000002d2d7808 */ /* 0x010fce0002800000 */
[----:B------:R-:W4:Y:S01]  /*f7a0*/  MUFU.TANH R71, R71 ;  /* 0x0000004700477308 */ /* 0x000f220000002400 */
[----:B------:R-:W-:Y:S02]  /*f7b0*/  FSEL R48, R48, -INF , P1 ;  /* 0xff80000030307808 */ /* 0x000fe40000800000 */
[----:B-----5:R-:W-:-:S05]  /*f7c0*/  FSEL R49, R49, -INF , P2 ;  /* 0xff80000031317808 */ /* 0x020fca0001000000 */
[----:B------:R-:W5:Y:S01]  /*f7d0*/  MUFU.TANH R11, R11 ;  /* 0x0000000b000b7308 */ /* 0x000f620000002400 */
[----:B0-----:R-:W-:Y:S02]  /*f7e0*/  FSEL R52, R52, -INF , P3 ;  /* 0xff80000034347808 */ /* 0x001fe40001800000 */
[C---:B------:R-:W-:Y:S02]  /*f7f0*/  ISETP.GT.AND P5, PT, R74.reuse, 0x48, PT ;  /* 0x000000484a00780c */ /* 0x040fe40003fa4270 */
[C---:B------:R-:W-:Y:S02]  /*f800*/  ISETP.GT.AND P1, PT, R74.reuse, 0x49, PT ;  /* 0x000000494a00780c */ /* 0x040fe40003f24270 */
[C---:B------:R-:W-:Y:S02]  /*f810*/  ISETP.GT.AND P2, PT, R74.reuse, 0x50, PT ;  /* 0x000000504a00780c */ /* 0x040fe40003f44270 */
[----:B------:R-:W-:Y:S01]  /*f820*/  ISETP.GT.AND P3, PT, R74, 0x51, PT ;  /* 0x000000514a00780c */ /* 0x000fe20003f64270 */
[----:B------:R-:W-:Y:S01]  /*f830*/  IMAD.IADD R77, R80, 0x1, R77 ;  /* 0x00000001504d7824 */ /* 0x000fe200078e024d */
[----:B--2---:R-:W-:-:S02]  /*f840*/  FSEL R64, R64, -INF , P4 ;  /* 0xff80000040407808 */ /* 0x004fc40002000000 */
[----:B------:R-:W-:Y:S02]  /*f850*/  ISETP.GT.AND P4, PT, R74, 0x69, PT ;  /* 0x000000694a00780c */ /* 0x000fe40003f84270 */
[----:B------:R-:W-:Y:S02]  /*f860*/  FSEL R56, R56, -INF , P5 ;  /* 0xff80000038387808 */ /* 0x000fe40002800000 */
[----:B------:R-:W-:Y:S02]  /*f870*/  FSEL R57, R57, -INF , P1 ;  /* 0xff80000039397808 */ /* 0x000fe40000800000 */
[----:B------:R-:W-:Y:S02]  /*f880*/  FSEL R60, R60, -INF , P2 ;  /* 0xff8000003c3c7808 */ /* 0x000fe40001000000 */
[----:B------:R-:W-:Y:S02]  /*f890*/  FSEL R61, R61, -INF , P3 ;  /* 0xff8000003d3d7808 */ /* 0x000fe40001800000 */
[----:B------:R-:W-:-:S02]  /*f8a0*/  ISETP.GT.AND P5, PT, R74, 0x59, PT ;  /* 0x000000594a00780c */ /* 0x000fc40003fa4270 */
[C---:B------:R-:W-:Y:S02]  /*f8b0*/  ISETP.GT.AND P1, PT, R74.reuse, 0x60, PT ;  /* 0x000000604a00780c */ /* 0x040fe40003f24270 */
[C---:B------:R-:W-:Y:S02]  /*f8c0*/  ISETP.GT.AND P2, PT, R74.reuse, 0x61, PT ;  /* 0x000000614a00780c */ /* 0x040fe40003f44270 */
[----:B------:R-:W-:Y:S02]  /*f8d0*/  ISETP.GT.AND P3, PT, R74, 0x68, PT ;  /* 0x000000684a00780c */ /* 0x000fe40003f64270 */
[----:B-1----:R-:W-:Y:S02]  /*f8e0*/  FSEL R72, R72, -INF , P4 ;  /* 0xff80000048487808 */ /* 0x002fe40002000000 */
[----:B------:R-:W-:Y:S02]  /*f8f0*/  ISETP.GT.AND P4, PT, R77, RZ, PT ;  /* 0x000000ff4d00720c */ /* 0x000fe40003f84270 */
[----:B------:R-:W-:-:S02]  /*f900*/  FSEL R65, R65, -INF , P5 ;  /* 0xff80000041417808 */ /* 0x000fc40002800000 */
[----:B------:R-:W-:Y:S02]  /*f910*/  FSEL R68, R68, -INF , P1 ;  /* 0xff80000044447808 */ /* 0x000fe40000800000 */
[----:B---3--:R-:W-:Y:S02]  /*f920*/  FSEL R69, R69, -INF , P2 ;  /* 0xff80000045457808 */ /* 0x008fe40001000000 */
[----:B----4-:R-:W-:Y:S02]  /*f930*/  FSEL R71, R71, -INF , P3 ;  /* 0xff80000047477808 */ /* 0x010fe40001800000 */
[C---:B------:R-:W-:Y:S02]  /*f940*/  ISETP.GT.AND P5, PT, R74.reuse, 0x70, PT ;  /* 0x000000704a00780c */ /* 0x040fe40003fa4270 */
[C---:B------:R-:W-:Y:S02]  /*f950*/  ISETP.GT.AND P1, PT, R74.reuse, 0x71, PT ;  /* 0x000000714a00780c */ /* 0x040fe40003f24270 */
[----:B------:R-:W-:-:S02]  /*f960*/  ISETP.GT.AND P2, PT, R74, 0x78, PT ;  /* 0x000000784a00780c */ /* 0x000fc40003f44270 */
[----:B------:R-:W-:Y:S02]  /*f970*/  ISETP.GT.AND P3, PT, R74, 0x79, PT ;  /* 0x000000794a00780c */ /* 0x000fe40003f64270 */
[----:B-----5:R-:W-:Y:S02]  /*f980*/  FSEL R74, R11, -INF , P4 ;  /* 0xff8000000b4a7808 */ /* 0x020fe40002000000 */
        /* <DEDUP_REMOVED lines=26> */
[----:B------:R-:W0:Y:S03]  /*fb30*/  MUFU.TANH R73, R73 ;  /* 0x0000004900497308 */ /* 0x000e260000002400 */
[----:B------:R-:W-:Y:S01]  /*fb40*/  FMNMX.FTZ R11, R68, R11, !PT ;  /* 0x0000000b440b7209 */ /* 0x000fe20007810000 */
[----:B------:R-:W-:-:S03]  /*fb50*/  FMUL.FTZ R80, R2, R75 ;  /* 0x0000004b02507220 */ /* 0x000fc60000410000 */
[----:B------:R-:W-:Y:S01]  /*fb60*/  FMNMX.FTZ R11, R69, R11, !PT ;  /* 0x0000000b450b7209 */ /* 0x000fe20007810000 */
[----:B------:R-:W1:Y:S03]  /*fb70*/  MUFU.TANH R76, R76 ;  /* 0x0000004c004c7308 */ /* 0x000e660000002400 */
[----:B------:R-:W-:-:S05]  /*fb80*/  FMNMX.FTZ R11, R71, R11, !PT ;  /* 0x0000000b470b7209 */ /* 0x000fca0007810000 */
[----:B------:R-:W2:Y:S01]  /*fb90*/  MUFU.TANH R75, R85 ;  /* 0x00000055004b7308 */ /* 0x000ea20000002400 */
[----:B------:R-:W-:Y:S02]  /*fba0*/  FSEL R6, R6, -INF , P5 ;  /* 0xff80000006067808 */ /* 0x000fe40002800000 */
[----:B------:R-:W-:Y:S02]  /*fbb0*/  FMNMX.FTZ R11, R72, R11, !PT ;  /* 0x0000000b480b7209 */ /* 0x000fe40007810000 */
[----:B0-----:R-:W-:Y:S02]  /*fbc0*/  FSEL R73, R73, -INF , P1 ;  /* 0xff80000049497808 */ /* 0x001fe40000800000 */
[----:B------:R-:W-:Y:S01]  /*fbd0*/  FMNMX.FTZ R11, R6, R11, !PT ;  /* 0x0000000b060b7209 */ /* 0x000fe20007810000 */
[----:B------:R-:W0:Y:S01]  /*fbe0*/  MUFU.TANH R20, R20 ;  /* 0x0000001400147308 */ /* 0x000e220000002400 */
[----:B-1----:R-:W-:Y:S02]  /*fbf0*/  FSEL R76, R76, -INF , P2 ;  /* 0xff8000004c4c7808 */ /* 0x002fe40001000000 */
[----:B------:R-:W-:-:S04]  /*fc00*/  FMNMX.FTZ R11, R73, R11, !PT ;  /* 0x0000000b490b7209 */ /* 0x000fc80007810000 */
[----:B------:R-:W-:Y:S02]  /*fc10*/  FMNMX.FTZ R11, R76, R11, !PT ;  /* 0x0000000b4c0b7209 */ /* 0x000fe40007810000 */
[----:B--2---:R-:W-:Y:S02]  /*fc20*/  FSEL R75, R75, -INF , P3 ;  /* 0xff8000004b4b7808 */ /* 0x004fe40001800000 */
[----:B------:R-:W-:Y:S02]  /*fc30*/  ISETP.GT.AND P5, PT, R77, 0x1, PT ;  /* 0x000000014d00780c */ /* 0x000fe40003fa4270 */
[----:B------:R-:W-:Y:S02]  /*fc40*/  FMNMX.FTZ R11, R75, R11, !PT ;  /* 0x0000000b4b0b7209 */ /* 0x000fe40007810000 */
[----:B0-----:R-:W-:-:S03]  /*fc50*/  FSEL R81, R20, -INF , P5 ;  /* 0xff80000014517808 */ /* 0x001fc60002800000 */
[----:B------:R-:W0:Y:S01]  /*fc60*/  SHFL.BFLY PT, R20, R11, 0x2, 0x1f ;  /* 0x0c401f000b147f89 */ /* 0x000e2200000e0000 */
[----:B------:R-:W1:Y:S08]  /*fc70*/  MUFU.TANH R26, R26 ;  /* 0x0000001a001a7308 */ /* 0x000e700000002400 */
[----:B------:R-:W2:Y:S01]  /*fc80*/  MUFU.TANH R27, R27 ;  /* 0x0000001b001b7308 */ /* 0x000ea20000002400 */
[----:B0-----:R-:W-:-:S05]  /*fc90*/  FMNMX.FTZ R11, R11, R20, !PT ;  /* 0x000000140b0b7209 */ /* 0x001fca0007810000 */
[----:B------:R-:W0:Y:S02]  /*fca0*/  SHFL.BFLY PT, R20, R11, 0x1, 0x1f ;  /* 0x0c201f000b147f89 */ /* 0x000e2400000e0000 */
[----:B------:R-:W3:Y:S08]  /*fcb0*/  MUFU.TANH R30, R30 ;  /* 0x0000001e001e7308 */ /* 0x000ef00000002400 */
[----:B------:R-:W4:Y:S08]  /*fcc0*/  MUFU.TANH R31, R31 ;  /* 0x0000001f001f7308 */ /* 0x000f300000002400 */
[----:B------:R-:W5:Y:S08]  /*fcd0*/  MUFU.TANH R34, R34 ;  /* 0x0000002200227308 */ /* 0x000f700000002400 */
[----:B------:R-:W5:Y:S08]  /*fce0*/  MUFU.TANH R35, R35 ;  /* 0x0000002300237308 */ /* 0x000f700000002400 */
[----:B------:R-:W5:Y:S08]  /*fcf0*/  MUFU.TANH R38, R38 ;  /* 0x0000002600267308 */ /* 0x000f700000002400 */
[----:B------:R-:W5:Y:S08]  /*fd00*/  MUFU.TANH R39, R39 ;  /* 0x0000002700277308 */ /* 0x000f700000002400 */
[----:B------:R-:W5:Y:S01]  /*fd10*/  MUFU.TANH R42, R42 ;  /* 0x0000002a002a7308 */ /* 0x000f620000002400 */
[----:B------:R-:W-:-:S02]  /*fd20*/  ISETP.GT.AND P1, PT, R77, 0x8, PT ;  /* 0x000000084d00780c */ /* 0x000fc40003f24270 */
[C---:B------:R-:W-:Y:S02]  /*fd30*/  ISETP.GT.AND P2, PT, R77.reuse, 0x9, PT ;  /* 0x000000094d00780c */ /* 0x040fe40003f44270 */
[----:B------:R-:W-:-:S03]  /*fd40*/  ISETP.GT.AND P3, PT, R77, 0x10, PT ;  /* 0x000000104d00780c */ /* 0x000fc60003f64270 */
[----:B------:R-:W5:Y:S01]  /*fd50*/  MUFU.TANH R43, R43 ;  /* 0x0000002b002b7308 */ /* 0x000f620000002400 */
[----:B------:R-:W-:Y:S02]  /*fd60*/  ISETP.GT.AND P4, PT, R77, 0x11, PT ;  /* 0x000000114d00780c */ /* 0x000fe40003f84270 */
[----:B0-----:R-:W-:-:S05]  /*fd70*/  FMNMX.FTZ R11, R11, R20, !PT ;  /* 0x000000140b0b7209 */ /* 0x001fca0007810000 */
[----:B------:R-:W0:Y:S01]  /*fd80*/  MUFU.TANH R46, R46 ;  /* 0x0000002e002e7308 */ /* 0x000e220000002400 */
[----:B-1----:R-:W-:-:S07]  /*fd90*/  FSEL R26, R26, -INF , P1 ;  /* 0xff8000001a1a7808 */ /* 0x002fce0000800000 */
[----:B------:R-:W1:Y:S01]  /*fda0*/  MUFU.TANH R47, R47 ;  /* 0x0000002f002f7308 */ /* 0x000e620000002400 */
[----:B--2---:R-:W-:-:S07]  /*fdb0*/  FSEL R27, R27, -INF , P2 ;  /* 0xff8000001b1b7808 */ /* 0x004fce0001000000 */
[----:B------:R-:W2:Y:S01]  /*fdc0*/  MUFU.TANH R50, R50 ;  /* 0x0000003200327308 */ /* 0x000ea20000002400 */
[----:B---3--:R-:W-:-:S07]  /*fdd0*/  FSEL R30, R30, -INF , P3 ;  /* 0xff8000001e1e7808 */ /* 0x008fce0001800000 */
[----:B------:R-:W3:Y:S01]  /*fde0*/  MUFU.TANH R51, R51 ;  /* 0x0000003300337308 */ /* 0x000ee20000002400 */
[----:B----4-:R-:W-:Y:S02]  /*fdf0*/  FSEL R31, R31, -INF , P4 ;  /* 0xff8000001f1f7808 */ /* 0x010fe40002000000 */
[C---:B------:R-:W-:Y:S02]  /*fe00*/  ISETP.GT.AND P5, PT, R77.reuse, 0x18, PT ;  /* 0x000000184d00780c */ /* 0x040fe40003fa4270 */
[----:B------:R-:W-:-:S03]  /*fe10*/  ISETP.GT.AND P1, PT, R77, 0x19, PT ;  /* 0x000000194d00780c */ /* 0x000fc60003f24270 */
[----:B------:R-:W4:Y:S01]  /*fe20*/  MUFU.TANH R54, R54 ;  /* 0x0000003600367308 */ /* 0x000f220000002400 */
[C---:B------:R-:W-:Y:S02]  /*fe30*/  ISETP.GT.AND P2, PT, R77.reuse, 0x20, PT ;  /* 0x000000204d00780c */ /* 0x040fe40003f44270 */
[C---:B------:R-:W-:Y:S02]  /*fe40*/  ISETP.GT.AND P3, PT, R77.reuse, 0x21, PT ;  /* 0x000000214d00780c */ /* 0x040fe40003f64270 */
[----:B------:R-:W-:-:S03]  /*fe50*/  ISETP.GT.AND P4, PT, R77, 0x28, PT ;  /* 0x000000284d00780c */ /* 0x000fc60003f84270 */
[----:B------:R-:W4:Y:S01]  /*fe60*/  MUFU.TANH R55, R55 ;  /* 0x0000003700377308 */ /* 0x000f220000002400 */
[----:B------:R-:W-:-:S07]  /*fe70*/  FSETP.NEU.FTZ.AND P6, PT, R11, -INF , PT ;  /* 0xff8000000b00780b */ /* 0x000fce0003fdd000 */
[----:B------:R-:W4:Y:S01]  /*fe80*/  MUFU.TANH R58, R58 ;  /* 0x0000003a003a7308 */ /* 0x000f220000002400 */
[----:B-----5:R-:W-:-:S07]  /*fe90*/  FSEL R34, R34, -INF , P5 ;  /* 0xff80000022227808 */ /* 0x020fce0002800000 */
[----:B------:R-:W5:Y:S01]  /*fea0*/  MUFU.TANH R59, R59 ;  /* 0x0000003b003b7308 */ /* 0x000f620000002400 */
[----:B------:R-:W-:-:S07]  /*feb0*/  FSEL R35, R35, -INF , P1 ;  /* 0xff80000023237808 */ /* 0x000fce0000800000 */
[----:B------:R-:W5:Y:S01]  /*fec0*/  MUFU.TANH R62, R62 ;  /* 0x0000003e003e7308 */ /* 0x000f620000002400 */
[----:B------:R-:W-:Y:S02]  /*fed0*/  FSEL R38, R38, -INF , P2 ;  /* 0xff80000026267808 */ /* 0x000fe40001000000 */
[----:B------:R-:W-:Y:S02]  /*fee0*/  FSEL R39, R39, -INF , P3 ;  /* 0xff80000027277808 */ /* 0x000fe40001800000 */
[----:B------:R-:W-:-:S03]  /*fef0*/  FSEL R42, R42, -INF , P4 ;  /* 0xff8000002a2a7808 */ /* 0x000fc60002000000 */
[----:B------:R-:W5:Y:S01]  /*ff00*/  MUFU.TANH R63, R63 ;  /* 0x0000003f003f7308 */ /* 0x000f620000002400 */
[----:B------:R-:W-:Y:S02]  /*ff10*/  FSEL R20, R11, RZ, P6 ;  /* 0x000000ff0b147208 */ /* 0x000fe40003000000 */
[C---:B------:R-:W-:Y:S02]  /*ff20*/  ISETP.GT.AND P5, PT, R77.reuse, 0x29, PT ;  /* 0x000000294d00780c */ /* 0x040fe40003fa4270 */
[----:B------:R-:W-:-:S03]  /*ff30*/  ISETP.GT.AND P1, PT, R77, 0x30, PT ;  /* 0x000000304d00780c */ /* 0x000fc60003f24270 */
[----:B------:R-:W5:Y:S01]  /*ff40*/  MUFU.TANH R66, R66 ;  /* 0x0000004200427308 */ /* 0x000f620000002400 */
[C---:B------:R-:W-:Y:S02]  /*ff50*/  ISETP.GT.AND P2, PT, R77.reuse, 0x31, PT ;  /* 0x000000314d00780c */ /* 0x040fe40003f44270 */
[C---:B------:R-:W-:Y:S02]  /*ff60*/  ISETP.GT.AND P3, PT, R77.reuse, 0x38, PT ;  /* 0x000000384d00780c */ /* 0x040fe40003f64270 */
[----:B------:R-:W-:-:S03]  /*ff70*/  ISETP.GT.AND P4, PT, R77, 0x39, PT ;  /* 0x000000394d00780c */ /* 0x000fc60003f84270 */
[----:B------:R-:W5:Y:S01]  /*ff80*/  MUFU.TANH R67, R67 ;  /* 0x0000004300437308 */ /* 0x000f620000002400 */
[----:B------:R-:W-:-:S07]  /*ff90*/  FSEL R43, R43, -INF , P5 ;  /* 0xff8000002b2b7808 */ /* 0x000fce0002800000 */
[----:B------:R-:W5:Y:S01]  /*ffa0*/  MUFU.TANH R70, R70 ;  /* 0x0000004600467308 */ /* 0x000f620000002400 */
[----:B0-----:R-:W-:-:S07]  /*ffb0*/  FSEL R46, R46, -INF , P1 ;  /* 0xff8000002e2e7808 */ /* 0x001fce0000800000 */
[----:B------:R-:W0:Y:S01]  /*ffc0*/  MUFU.TANH R80, R80 ;  /* 0x0000005000507308 */ /* 0x000e220000002400 */
[----:B-1----:R-:W-:Y:S01]  /*ffd0*/  FSEL R47, R47, -INF , P2 ;  /* 0xff8000002f2f7808 */ /* 0x002fe20001000000 */
[----:B------:R-:W-:-:S01]  /*ffe0*/  FADD.FTZ R13, -R20, R13 ;  /* 0x0000000d140d7221 */ /* 0x000fc20000010100 */
[----:B--2---:R-:W-:Y:S01]  /*fff0*/  FSEL R50, R50, -INF , P3 ;  /* 0xff80000032327808 */ /* 0x004fe20001800000 */
[----:B------:R-:W-:Y:S01]  /*10000*/  IMAD.U32 R20, RZ, RZ, UR39 ;  /* 0x00000027ff147e24 */ /* 0x000fe2000f8e00ff */
[----:B---3--:R-:W-:Y:S02]  /*10010*/  FSEL R51, R51, -INF , P4 ;  /* 0xff80000033337808 */ /* 0x008fe40002000000 */
[C---:B------:R-:W-:Y:S02]  /*10020*/  ISETP.GT.AND P5, PT, R77.reuse, 0x40, PT ;  /* 0x000000404d00780c */ /* 0x040fe40003fa4270 */
[C---:B------:R-:W-:Y:S02]  /*10030*/  ISETP.GT.AND P1, PT, R77.reuse, 0x41, PT ;  /* 0x000000414d00780c */ /* 0x040fe40003f24270 */
[----:B------:R-:W-:-:S02]  /*10040*/  ISETP.GT.AND P2, PT, R77, 0x48, PT ;  /* 0x000000484d00780c */ /* 0x000fc40003f44270 */
[C---:B------:R-:W-:Y:S02]  /*10050*/  ISETP.GT.AND P3, PT, R77.reuse, 0x49, PT ;  /* 0x000000494d00780c */ /* 0x040fe40003f64270 */
[----:B------:R-:W-:Y:S01]  /*10060*/  ISETP.GT.AND P4, PT, R77, 0x50, PT ;  /* 0x000000504d00780c */ /* 0x000fe20003f84270 */
[----:B------:R-:W-:Y:S01]  /*10070*/  FFMA.FTZ R85, R11, R20, -8 ;  /* 0xc10000000b557423 */ /* 0x000fe20000010014 */
[----:B----4-:R-:W-:Y:S02]  /*10080*/  FSEL R54, R54, -INF , P5 ;  /* 0xff80000036367808 */ /* 0x010fe40002800000 */
[----:B------:R-:W-:Y:S02]  /*10090*/  FSEL R55, R55, -INF , P1 ;  /* 0xff80000037377808 */ /* 0x000fe40000800000 */
[----:B------:R-:W-:Y:S02]  /*100a0*/  FSEL R58, R58, -INF , P2 ;  /* 0xff8000003a3a7808 */ /* 0x000fe40001000000 */
[----:B-----5:R-:W-:-:S02]  /*100b0*/  FSEL R59, R59, -INF , P3 ;  /* 0xff8000003b3b7808 */ /* 0x020fc40001800000 */
[----:B------:R-:W-:Y:S02]  /*100c0*/  FSEL R62, R62, -INF , P4 ;  /* 0xff8000003e3e7808 */ /* 0x000fe40002000000 */
[C---:B------:R-:W-:Y:S02]  /*100d0*/  ISETP.GT.AND P5, PT, R77.reuse, 0x51, PT ;  /* 0x000000514d00780c */ /* 0x040fe40003fa4270 */
[C---:B------:R-:W-:Y:S02]  /*100e0*/  ISETP.GT.AND P1, PT, R77.reuse, 0x58, PT ;  /* 0x000000584d00780c */ /* 0x040fe40003f24270 */
[C---:B------:R-:W-:Y:S02]  /*100f0*/  ISETP.GT.AND P2, PT, R77.reuse, 0x59, PT ;  /* 0x000000594d00780c */ /* 0x040fe40003f44270 */
[C---:B------:R-:W-:Y:S02]  /*10100*/  ISETP.GT.AND P3, PT, R77.reuse, 0x60, PT ;  /* 0x000000604d00780c */ /* 0x040fe40003f64270 */
[----:B------:R-:W-:Y:S01]  /*10110*/  ISETP.GT.AND P4, PT, R77, 0x61, PT ;  /* 0x000000614d00780c */ /* 0x000fe20003f84270 */
[----:B------:R-:W-:Y:S01]  /*10120*/  FMUL.FTZ R78, R2, R78 ;  /* 0x0000004e024e7220 */ /* 0x000fe20000410000 */
[----:B------:R-:W-:-:S02]  /*10130*/  FSEL R63, R63, -INF , P5 ;  /* 0xff8000003f3f7808 */ /* 0x000fc40002800000 */
[----:B------:R-:W-:Y:S02]  /*10140*/  FSEL R66, R66, -INF , P1 ;  /* 0xff80000042427808 */ /* 0x000fe40000800000 */
[----:B------:R-:W-:Y:S02]  /*10150*/  FSEL R67, R67, -INF , P2 ;  /* 0xff80000043437808 */ /* 0x000fe40001000000 */
[----:B------:R-:W-:Y:S02]  /*10160*/  FSEL R70, R70, -INF , P3 ;  /* 0xff80000046467808 */ /* 0x000fe40001800000 */
[----:B0-----:R-:W-:Y:S02]  /*10170*/  FSEL R80, R80, -INF , P4 ;  /* 0xff80000050507808 */ /* 0x001fe40002000000 */
[----:B------:R-:W-:Y:S02]  /*10180*/  FSEL R85, R85, RZ, P6 ;  /* 0x000000ff55557208 */ /* 0x000fe40003000000 */
[----:B------:R-:W-:-:S02]  /*10190*/  ISETP.GT.AND P1, PT, R77, 0x69, PT ;  /* 0x000000694d00780c */ /* 0x000fc40003f24270 */
[C---:B------:R-:W-:Y:S02]  /*101a0*/  ISETP.GT.AND P2, PT, R77.reuse, 0x70, PT ;  /* 0x000000704d00780c */ /* 0x040fe40003f44270 */
[C---:B------:R-:W-:Y:S02]  /*101b0*/  ISETP.GT.AND P3, PT, R77.reuse, 0x71, PT ;  /* 0x000000714d00780c */ /* 0x040fe40003f64270 */
[C---:B------:R-:W-:Y:S02]  /*101c0*/  ISETP.GT.AND P4, PT, R77.reuse, 0x78, PT ;  /* 0x000000784d00780c */ /* 0x040fe40003f84270 */
[C---:B------:R-:W-:Y:S02]  /*101d0*/  ISETP.GT.AND P5, PT, R77.reuse, 0x79, PT ;  /* 0x000000794d00780c */ /* 0x040fe40003fa4270 */
[----:B------:R-:W-:Y:S02]  /*101e0*/  ISETP.GT.AND P6, PT, R77, 0x68, PT ;  /* 0x000000684d00780c */ /* 0x000fe40003fc4270 */
[----:B------:R0:W1:Y:S02]  /*101f0*/  MUFU.TANH R77, R78 ;  /* 0x0000004e004d7308 */ /* 0x0000640000002400 */
[----:B0-----:R-:W-:-:S04]  /*10200*/  FMNMX.FTZ R78, R74, R12, !PT ;  /* 0x0000000c4a4e7209 */ /* 0x001fc80007810000 */
        /* <DEDUP_REMOVED lines=21> */
[----:B------:R0:W2:Y:S03]  /*10360*/  MUFU.TANH R78, R79 ;  /* 0x0000004f004e7308 */ /* 0x0000a60000002400 */
[----:B------:R-:W-:Y:S01]  /*10370*/  FMNMX.FTZ R84, R63, R84, !PT ;  /* 0x000000543f547209 */ /* 0x000fe20007810000 */
[----:B0-----:R-:W-:-:S03]  /*10380*/  FMUL.FTZ R79, R2, R82 ;  /* 0x00000052024f7220 */ /* 0x001fc60000410000 */
[----:B------:R-:W-:Y:S01]  /*10390*/  FMNMX.FTZ R84, R66, R84, !PT ;  /* 0x0000005442547209 */ /* 0x000fe20007810000 */
[C---:B------:R-:W-:Y:S01]  /*103a0*/  FMUL.FTZ R82, R2.reuse, R83 ;  /* 0x0000005302527220 */ /* 0x040fe20000410000 */
[----:B------:R-:W-:Y:S02]  /*103b0*/  FMUL.FTZ R83, R2, R86 ;  /* 0x0000005602537220 */ /* 0x000fe40000410000 */
[----:B------:R-:W-:Y:S01]  /*103c0*/  FMNMX.FTZ R84, R67, R84, !PT ;  /* 0x0000005443547209 */ /* 0x000fe20007810000 */
[----:B------:R-:W0:Y:S03]  /*103d0*/  MUFU.TANH R79, R79 ;  /* 0x0000004f004f7308 */ /* 0x000e260000002400 */
[----:B------:R-:W-:Y:S01]  /*103e0*/  FMNMX.FTZ R84, R70, R84, !PT ;  /* 0x0000005446547209 */ /* 0x000fe20007810000 */
[----:B------:R-:W-:-:S04]  /*103f0*/  FFMA.FTZ R7, R7, R20, -R85 ;  /* 0x0000001407077223 */ /* 0x000fc80000010855 */
[----:B------:R-:W3:Y:S01]  /*10400*/  MUFU.TANH R82, R82 ;  /* 0x0000005200527308 */ /* 0x000ee20000002400 */
        /* <DEDUP_REMOVED lines=31> */
[----:B------:R-:W4:Y:S01]  /*10600*/  MUFU.TANH R83, R83 ;  /* 0x0000005300537308 */ /* 0x000f220000002400 */
[----:B------:R-:W-:Y:S01]  /*10610*/  FMUL.FTZ R87, R2, R87 ;  /* 0x0000005702577220 */ /* 0x000fe20000410000 */
[----:B-1----:R-:W-:-:S02]  /*10620*/  FSEL R77, R77, -INF , P6 ;  /* 0xff8000004d4d7808 */ /* 0x002fc40003000000 */
[----:B------:R-:W-:Y:S02]  /*10630*/  FMNMX.FTZ R85, R80, R84, !PT ;  /* 0x0000005450557209 */ /* 0x000fe40007810000 */
[----:B--2---:R-:W-:Y:S02]  /*10640*/  FSEL R78, R78, -INF , P1 ;  /* 0xff8000004e4e7808 */ /* 0x004fe40000800000 */
[----:B------:R-:W1:Y:S01]  /*10650*/  MUFU.TANH R84, R87 ;  /* 0x0000005700547308 */ /* 0x000e620000002400 */
[----:B------:R-:W-:Y:S02]  /*10660*/  FMNMX.FTZ R85, R77, R85, !PT ;  /* 0x000000554d557209 */ /* 0x000fe40007810000 */
[----:B0-----:R-:W-:Y:S02]  /*10670*/  FSEL R79, R79, -INF , P2 ;  /* 0xff8000004f4f7808 */ /* 0x001fe40001000000 */
[----:B------:R-:W-:Y:S02]  /*10680*/  FMNMX.FTZ R85, R78, R85, !PT ;  /* 0x000000554e557209 */ /* 0x000fe40007810000 */
[----:B---3--:R-:W-:-:S02]  /*10690*/  FSEL R82, R82, -INF , P3 ;  /* 0xff80000052527808 */ /* 0x008fc40001800000 */
[----:B------:R-:W-:Y:S02]  /*106a0*/  FMNMX.FTZ R85, R79, R85, !PT ;  /* 0x000000554f557209 */ /* 0x000fe40007810000 */
[----:B----4-:R-:W-:Y:S02]  /*106b0*/  FSEL R83, R83, -INF , P4 ;  /* 0xff80000053537808 */ /* 0x010fe40002000000 */
[----:B------:R-:W-:Y:S02]  /*106c0*/  FMNMX.FTZ R85, R82, R85, !PT ;  /* 0x0000005552557209 */ /* 0x000fe40007810000 */
[----:B-1----:R-:W-:Y:S02]  /*106d0*/  FSEL R84, R84, -INF , P5 ;  /* 0xff80000054547808 */ /* 0x002fe40002800000 */
[----:B------:R-:W-:-:S04]  /*106e0*/  FMNMX.FTZ R85, R83, R85, !PT ;  /* 0x0000005553557209 */ /* 0x000fc80007810000 */
[----:B------:R-:W-:-:S05]  /*106f0*/  FMNMX.FTZ R85, R84, R85, !PT ;  /* 0x0000005554557209 */ /* 0x000fca0007810000 */
[----:B------:R-:W0:Y:S01]  /*10700*/  SHFL.BFLY PT, R86, R85, 0x2, 0x1f ;  /* 0x0c401f0055567f89 */ /* 0x000e2200000e0000 */
[----:B------:R1:W-:Y:S01]  /*10710*/  MUFU.EX2 R87, R10 ;  /* 0x0000000a00577308 */ /* 0x0003e20000000800 */
[----:B0-----:R-:W-:-:S05]  /*10720*/  FMNMX.FTZ R86, R85, R86, !PT ;  /* 0x0000005655567209 */ /* 0x001fca0007810000 */
[----:B-1----:R-:W0:Y:S01]  /*10730*/  SHFL.BFLY PT, R10, R86, 0x1, 0x1f ;  /* 0x0c201f00560a7f89 */ /* 0x002e2200000e0000 */
[----:B------:R-:W-:Y:S01]  /*10740*/  FMUL.FTZ R13, R13, R20 ;  /* 0x000000140d0d7220 */ /* 0x000fe20000410000 */
[----:B0-----:R-:W-:-:S04]  /*10750*/  FMNMX.FTZ R10, R86, R10, !PT ;  /* 0x0000000a560a7209 */ /* 0x001fc80007810000 */
[----:B------:R-:W-:-:S04]  /*10760*/  FSETP.NEU.FTZ.AND P1, PT, R10, -INF , PT ;  /* 0xff8000000a00780b */ /* 0x000fc80003f3d000 */
[----:B------:R-:W-:-:S05]  /*10770*/  FSEL R85, R10, RZ, P1 ;  /* 0x000000ff0a557208 */ /* 0x000fca0000800000 */
[----:B------:R-:W-:Y:S01]  /*10780*/  FADD.FTZ R12, -R85, R12 ;  /* 0x0000000c550c7221 */ /* 0x000fe20000010100 */
[----:B------:R-:W-:-:S05]  /*10790*/  FFMA.FTZ R85, R10, R20, -8 ;  /* 0xc10000000a557423 */ /* 0x000fca0000010014 */
[----:B------:R-:W-:Y:S01]  /*107a0*/  FSEL R85, R85, RZ, P1 ;  /* 0x000000ff55557208 */ /* 0x000fe20000800000 */
[----:B------:R-:W-:-:S04]  /*107b0*/  FMUL.FTZ R12, R12, R20 ;  /* 0x000000140c0c7220 */ /* 0x000fc80000410000 */
[-CC-:B------:R-:W-:Y:S01]  /*107c0*/  FFMA.FTZ R74, R74, R20.reuse, -R85.reuse ;  /* 0x000000144a4a7223 */ /* 0x180fe20000010855 */
[----:B------:R-:W-:-:S01]  /*107d0*/  FFMA.FTZ R81, R81, R20, -R85 ;  /* 0x0000001451517223 */ /* 0x000fc20000010855 */
[----:B------:R-:W-:Y:S01]  /*107e0*/  MUFU.EX2 R7, R7 ;  /* 0x0000000700077308 */ /* 0x000fe20000000800 */
[----:B------:R-:W-:-:S07]  /*107f0*/  FFMA.FTZ R26, R26, R20, -R85 ;  /* 0x000000141a1a7223 */ /* 0x000fce0000010855 */
[----:B------:R-:W0:Y:S01]  /*10800*/  MUFU.EX2 R13, R13 ;  /* 0x0000000d000d7308 */ /* 0x000e220000000800 */
[----:B------:R-:W-:-:S07]  /*10810*/  FFMA.FTZ R27, R27, R20, -R85 ;  /* 0x000000141b1b7223 */ /* 0x000fce0000010855 */
[----:B------:R-:W-:Y:S08]  /*10820*/  MUFU.EX2 R74, R74 ;  /* 0x0000004a004a7308 */ /* 0x000ff00000000800 */
[----:B------:R-:W1:Y:S01]  /*10830*/  MUFU.EX2 R12, R12 ;  /* 0x0000000c000c7308 */ /* 0x000e620000000800 */
[----:B------:R-:W-:-:S07]  /*10840*/  FFMA.FTZ R30, R30, R20, -R85 ;  /* 0x000000141e1e7223 */ /* 0x000fce0000010855 */
[----:B------:R-:W2:Y:S01]  /*10850*/  MUFU.EX2 R81, R81 ;  /* 0x0000005100517308 */ /* 0x000ea20000000800 */
[----:B------:R-:W-:-:S07]  /*10860*/  FFMA.FTZ R31, R31, R20, -R85 ;  /* 0x000000141f1f7223 */ /* 0x000fce0000010855 */
[----:B------:R-:W3:Y:S08]  /*10870*/  MUFU.EX2 R24, R24 ;  /* 0x0000001800187308 */ /* 0x000ef00000000800 */
[----:B------:R-:W4:Y:S01]  /*10880*/  MUFU.EX2 R26, R26 ;  /* 0x0000001a001a7308 */ /* 0x000f220000000800 */
[----:B0-----:R-:W-:-:S01]  /*10890*/  FFMA.FTZ R3, R13, R3, R7 ;  /* 0x000000030d037223 */ /* 0x001fc20000010007 */
[----:B-1----:R-:W-:-:S06]  /*108a0*/  FFMA.FTZ R0, R12, R0, R74 ;  /* 0x000000000c007223 */ /* 0x002fcc000001004a */
[----:B------:R-:W0:Y:S01]  /*108b0*/  MUFU.EX2 R25, R25 ;  /* 0x0000001900197308 */ /* 0x000e220000000800 */
[----:B------:R-:W-:-:S07]  /*108c0*/  FFMA.FTZ R34, R34, R20, -R85 ;  /* 0x0000001422227223 */ /* 0x000fce0000010855 */
[----:B------:R-:W1:Y:S01]  /*108d0*/  MUFU.EX2 R27, R27 ;  /* 0x0000001b001b7308 */ /* 0x000e620000000800 */
[----:B------:R-:W-:-:S01]  /*108e0*/  FFMA.FTZ R35, R35, R20, -R85 ;  /* 0x0000001423237223 */ /* 0x000fc20000010855 */
[-CC-:B------:R-:W-:Y:S01]  /*108f0*/  FFMA.FTZ R38, R38, R20.reuse, -R85.reuse ;  /* 0x0000001426267223 */ /* 0x180fe20000010855 */
[----:B------:R-:W-:-:S05]  /*10900*/  FFMA.FTZ R39, R39, R20, -R85 ;  /* 0x0000001427277223 */ /* 0x000fca0000010855 */
[----:B------:R-:W5:Y:S01]  /*10910*/  MUFU.EX2 R28, R28 ;  /* 0x0000001c001c7308 */ /* 0x000f620000000800 */
[----:B------:R-:W-:-:S01]  /*10920*/  FFMA.FTZ R42, R42, R20, -R85 ;  /* 0x000000142a2a7223 */ /* 0x000fc20000010855 */
[-CC-:B------:R-:W-:Y:S01]  /*10930*/  FFMA.FTZ R43, R43, R20.reuse, -R85.reuse ;  /* 0x000000142b2b7223 */ /* 0x180fe20000010855 */
[----:B------:R-:W-:-:S01]  /*10940*/  FFMA.FTZ R46, R46, R20, -R85 ;  /* 0x000000142e2e7223 */ /* 0x000fc20000010855 */
[----:B------:R-:W-:-:S04]  /*10950*/  FFMA.FTZ R47, R47, R20, -R85 ;  /* 0x000000142f2f7223 */ /* 0x000fc80000010855 */
[----:B------:R-:W5:Y:S01]  /*10960*/  MUFU.EX2 R30, R30 ;  /* 0x0000001e001e7308 */ /* 0x000f620000000800 */
[----:B------:R-:W-:-:S01]  /*10970*/  FFMA.FTZ R50, R50, R20, -R85 ;  /* 0x0000001432327223 */ /* 0x000fc20000010855 */
[-CC-:B------:R-:W-:Y:S01]  /*10980*/  FFMA.FTZ R51, R51, R20.reuse, -R85.reuse ;  /* 0x0000001433337223 */ /* 0x180fe20000010855 */
[----:B------:R-:W-:-:S01]  /*10990*/  FFMA.FTZ R54, R54, R20, -R85 ;  /* 0x0000001436367223 */ /* 0x000fc20000010855 */
[-CC-:B------:R-:W-:Y:S01]  /*109a0*/  FFMA.FTZ R55, R55, R20.reuse, -R85.reuse ;  /* 0x0000001437377223 */ /* 0x180fe20000010855 */
[----:B------:R-:W-:-:S01]  /*109b0*/  FFMA.FTZ R58, R58, R20, -R85 ;  /* 0x000000143a3a7223 */ /* 0x000fc20000010855 */
[-CC-:B------:R-:W-:Y:S01]  /*109c0*/  FFMA.FTZ R59, R59, R20.reuse, -R85.reuse ;  /* 0x000000143b3b7223 */ /* 0x180fe20000010855 */
[----:B------:R-:W-:-:S01]  /*109d0*/  FFMA.FTZ R62, R62, R20, -R85 ;  /* 0x000000143e3e7223 */ /* 0x000fc20000010855 */
        /* <DEDUP_REMOVED lines=13> */
[----:B------:R-:W-:-:S01]  /*10ab0*/  FADD.FTZ R3, R87, R3 ;  /* 0x0000000357037221 */ /* 0x000fc20000010000 */
[----:B--2---:R-:W-:-:S03]  /*10ac0*/  FADD.FTZ R85, R81, R0 ;  /* 0x0000000051557221 */ /* 0x004fc60000010000 */
[----:B---3--:R-:W-:Y:S01]  /*10ad0*/  FADD.FTZ R0, R24, R3 ;  /* 0x0000000318007221 */ /* 0x008fe20000010000 */
[----:B----4-:R-:W-:-:S02]  /*10ae0*/  FADD.FTZ R3, R26, R85 ;  /* 0x000000551a037221 */ /* 0x010fc40000010000 */
[----:B------:R-:W2:Y:S01]  /*10af0*/  MUFU.EX2 R32, R32 ;  /* 0x0000002000207308 */ /* 0x000ea20000000800 */
[----:B0-----:R-:W-:-:S01]  /*10b00*/  FADD.FTZ R0, R25, R0 ;  /* 0x0000000019007221 */ /* 0x001fc20000010000 */
[----:B-1----:R-:W-:-:S06]  /*10b10*/  FADD.FTZ R3, R27, R3 ;  /* 0x000000031b037221 */ /* 0x002fcc0000010000 */
[----:B------:R-:W0:Y:S01]  /*10b20*/  MUFU.EX2 R34, R34 ;  /* 0x0000002200227308 */ /* 0x000e220000000800 */
[----:B-----5:R-:W-:-:S01]  /*10b30*/  FADD.FTZ R0, R28, R0 ;  /* 0x000000001c007221 */ /* 0x020fc20000010000 */
[----:B------:R-:W-:-:S06]  /*10b40*/  FADD.FTZ R3, R30, R3 ;  /* 0x000000031e037221 */ /* 0x000fcc0000010000 */
[----:B------:R-:W1:Y:S08]  /*10b50*/  MUFU.EX2 R33, R33 ;  /* 0x0000002100217308 */ /* 0x000e700000000800 */
[----:B------:R-:W3:Y:S01]  /*10b60*/  MUFU.EX2 R35, R35 ;  /* 0x0000002300237308 */ /* 0x000ee20000000800 */
[----:B------:R-:W-:-:S01]  /*10b70*/  FADD.FTZ R0, R29, R0 ;  /* 0x000000001d007221 */ /* 0x000fc20000010000 */
[----:B------:R-:W-:-:S06]  /*10b80*/  FADD.FTZ R3, R31, R3 ;  /* 0x000000031f037221 */ /* 0x000fcc0000010000 */
[----:B------:R-:W4:Y:S08]  /*10b90*/  MUFU.EX2 R36, R36 ;  /* 0x0000002400247308 */ /* 0x000f300000000800 */
[----:B------:R-:W5:Y:S01]  /*10ba0*/  MUFU.EX2 R38, R38 ;  /* 0x0000002600267308 */ /* 0x000f620000000800 */
[----:B--2---:R-:W-:-:S01]  /*10bb0*/  FADD.FTZ R0, R32, R0 ;  /* 0x0000000020007221 */ /* 0x004fc20000010000 */
[----:B0-----:R-:W-:-:S06]  /*10bc0*/  FADD.FTZ R3, R34, R3 ;  /* 0x0000000322037221 */ /* 0x001fcc0000010000 */
[----:B------:R-:W0:Y:S08]  /*10bd0*/  MUFU.EX2 R37, R37 ;  /* 0x0000002500257308 */ /* 0x000e300000000800 */
[----:B------:R-:W2:Y:S01]  /*10be0*/  MUFU.EX2 R39, R39 ;  /* 0x0000002700277308 */ /* 0x000ea20000000800 */
[----:B-1----:R-:W-:-:S01]  /*10bf0*/  FADD.FTZ R0, R33, R0 ;  /* 0x0000000021007221 */ /* 0x002fc20000010000 */
[----:B---3--:R-:W-:-:S06]  /*10c00*/  FADD.FTZ R3, R35, R3 ;  /* 0x0000000323037221 */ /* 0x008fcc0000010000 */
[----:B------:R-:W1:Y:S08]  /*10c10*/  MUFU.EX2 R40, R40 ;  /* 0x0000002800287308 */ /* 0x000e700000000800 */
[----:B------:R-:W3:Y:S01]  /*10c20*/  MUFU.EX2 R42, R42 ;  /* 0x0000002a002a7308 */ /* 0x000ee20000000800 */
[----:B----4-:R-:W-:-:S01]  /*10c30*/  FADD.FTZ R0, R36, R0 ;  /* 0x0000000024007221 */ /* 0x010fc20000010000 */
[----:B-----5:R-:W-:-:S06]  /*10c40*/  FADD.FTZ R3, R38, R3 ;  /* 0x0000000326037221 */ /* 0x020fcc0000010000 */
[----:B------:R-:W4:Y:S08]  /*10c50*/  MUFU.EX2 R41, R41 ;  /* 0x0000002900297308 */ /* 0x000f300000000800 */
[----:B------:R-:W5:Y:S01]  /*10c60*/  MUFU.EX2 R43, R43 ;  /* 0x0000002b002b7308 */ /* 0x000f620000000800 */
[----:B0-----:R-:W-:-:S01]  /*10c70*/  FADD.FTZ R0, R37, R0 ;  /* 0x0000000025007221 */ /* 0x001fc20000010000 */
[----:B--2---:R-:W-:-:S06]  /*10c80*/  FADD.FTZ R3, R39, R3 ;  /* 0x0000000327037221 */ /* 0x004fcc0000010000 */
        /* <DEDUP_REMOVED lines=79> */
[----:B-----5:R-:W-:-:S03]  /*11180*/  FADD.FTZ R3, R82, R3 ;  /* 0x0000000352037221 */ /* 0x020fc60000010000 */
[----:B0-----:R-:W-:Y:S01]  /*11190*/  FADD.FTZ R0, R76, R0 ;  /* 0x000000004c007221 */ /* 0x001fe20000010000 */
[----:B--2---:R-:W-:-:S03]  /*111a0*/  FADD.FTZ R85, R83, R3 ;  /* 0x0000000353557221 */ /* 0x004fc60000010000 */
[----:B-1----:R-:W-:Y:S01]  /*111b0*/  FADD.FTZ R3, R75, R0 ;  /* 0x000000004b037221 */ /* 0x002fe20000010000 */
[----:B---3--:R-:W-:-:S01]  /*111c0*/  FADD.FTZ R0, R84, R85 ;  /* 0x0000005554007221 */ /* 0x008fc20000010000 */
[----:B------:R-:W-:Y:S06]  /*111d0*/  @!P0 BRA `(.L_x_2232) ;  /* 0x0000000000048947 */ /* 0x000fec0003800000 */
[----:B------:R-:W-:Y:S01]  /*111e0*/  BPT.TRAP 0x1 ;  /* 0x000000040000795c */ /* 0x000fe20000300000 */
.L_x_2232:
[----:B------:R-:W2:Y:S01]  /*111f0*/  LDL R85, [R1+0x24] ;  /* 0x0000240001557983 */ /* 0x000ea20000100800 */
[----:B------:R-:W-:Y:S02]  /*11200*/  IADD3 R14, R14, 0x19c60, RZ ;  /* 0x00019c600e0e7810 */ /* 0x000fe40007ffe0ff */
        /* <DEDUP_REMOVED lines=101> */
[----:B------:R-:W-:Y:S01]  /*11860*/  IMAD.MOV.U32 R139, RZ, RZ, R83 ;  /* 0x000000ffff8b7224 */ /* 0x000fe200078e0053 */
[C---:B--2---:R-:W-:Y:S01]  /*11870*/  ISETP.GT.AND P1, PT, R15.reuse, R85, PT ;  /* 0x000000550f00720c */ /* 0x044fe20003f24270 */
[----:B------:R-:W-:-:S12]  /*11880*/  VIADD R15, R15, 0xffffffff ;  /* 0xffffffff0f0f7836 */ /* 0x000fd80000000000 */
[----:B0-----:R-:W-:Y:S05]  /*11890*/  @P1 BRA `(.L_x_2233) ;  /* 0xffffffd000201947 */ /* 0x001fea000383ffff */
[----:B------:R-:W-:Y:S05]  /*118a0*/  BSYNC B1 ;  /* 0x0000000000017941 */ /* 0x000fea0003800000 */
.L_x_2220:
[----:B------:R-:W-:Y:S05]  /*118b0*/  BSYNC B0 ;  /* 0x0000000000007941 */ /* 0x000fea0003800000 */
.L_x_2219:
        /* <DEDUP_REMOVED lines=8> */
.L_x_2248:
[----:B------:R-:W-:-:S04]  /*11940*/  IADD3 R20, R6, 0x1, RZ ;  /* 0x0000000106147810 */ /* 0x000fc80007ffe0ff */
[----:B------:R-:W-:-:S04]  /*11950*/  ISETP.NE.AND P1, PT, R20, 0x2, PT ;  /* 0x000000021400780c */ /* 0x000fc80003f25270 */
[----:B------:R-:W-:Y:S02]  /*11960*/  SEL R20, R20, RZ, P1 ;  /* 0x000000ff14147207 */ /* 0x000fe40000800000 */
[----:B------:R-:W-:-:S03]  /*11970*/  SEL R152, RZ, 0x1, P1 ;  /* 0x00000001ff987807 */ /* 0x000fc60000800000 */
[----:B------:R-:W-:Y:S01]  /*11980*/  IMAD.MOV.U32 R22, RZ, RZ, R20 ;  /* 0x000000ffff167224 */ /* 0x000fe200078e0014 */
[----:B------:R-:W-:Y:S01]  /*11990*/  LOP3.LUT R152, R7, R152, RZ, 0x3c, !PT ;  /* 0x0000009807987212 */ /* 0x000fe200078e3cff */
[----:B------:R-:W-:Y:S06]  /*119a0*/  @!P0 BRA `(.L_x_2236) ;  /* 0x0000000000048947 */ /* 0x000fec0003800000 */
[----:B------:R-:W-:Y:S01]  /*119b0*/  BPT.TRAP 0x1 ;  /* 0x000000040000795c */ /* 0x000fe20000300000 */
.L_x_2236:
[----:B------:R-:W-:Y:S01]  /*119c0*/  IMAD R10, R22, 0x8, R18 ;  /* 0x00000008160a7824 */ /* 0x000fe200078e0212 */
[----:B------:R-:W-:-:S04]  /*119d0*/  SHF.L.U32 R11, R152, 0x1f, RZ ;  /* 0x0000001f980b7819 */ /* 0x000fc800000006ff */
[----:B------:R0:W1:Y:S01]  /*119e0*/  SYNCS.PHASECHK.TRANS64.TRYWAIT P1, [R10+URZ+0x19c30], R11 ;  /* 0x019c300b0a0075a7 */ /* 0x000062000802017f */
[----:B------:R-:W-:Y:S05]  /*119f0*/  @!P0 BRA `(.L_x_2237) ;  /* 0x0000000000048947 */ /* 0x000fea0003800000 */
[----:B------:R-:W-:Y:S01]  /*11a00*/  BPT.TRAP 0x1 ;  /* 0x000000040000795c */ /* 0x000fe20000300000 */
.L_x_2237:
[----:B------:R-:W-:Y:S01]  /*11a10*/  BSSY B1, `(.L_x_2238) ;  /* 0x0000006000017945 */ /* 0x000fe20003800000 */
[----:B------:R-:W-:Y:S02]  /*11a20*/  IMAD R24, R22, 0x300, R21 ;  /* 0x0000030016187824 */ /* 0x000fe400078e0215 */
[----:B------:R-:W-:Y:S01]  /*11a30*/  IMAD.MOV.U32 R25, RZ, RZ, -0x3ffffff0 ;  /* 0xc0000010ff197424 */ /* 0x000fe200078e00ff */
[----:B-1----:R-:W-:Y:S06]  /*11a40*/  @P1 BRA `(.L_x_2239) ;  /* 0x0000000000081947 */ /* 0x002fec0003800000 */
[----:B------:R-:W1:Y:S02]  /*11a50*/  SYNCS.PHASECHK.TRANS64.TRYWAIT P1, [R10+URZ+0x19c30], R11 ;  /* 0x019c300b0a0075a7 */ /* 0x000e64000802017f */
[----:B-1----:R-:W-:Y:S05]  /*11a60*/  @!P1 BRA `(.L_x_2240) ;  /* 0x000000e800ac9947 */ /* 0x002fea0003800000 */
.L_x_2239:
[----:B------:R-:W-:Y:S05]  /*11a70*/  BSYNC B1 ;  /* 0x0000000000017941 */ /* 0x000fea0003800000 */
.L_x_2238:
[C---:B01----:R-:W-:Y:S01]  /*11a80*/  VIADD R10, R24.reuse, 0x100 ;  /* 0x00000100180a7836 */ /* 0x043fe20000000000 */
[C---:B------:R-:W-:Y:S01]  /*11a90*/  R2UR UR6, R24.reuse ;  /* 0x00000000180672ca */ /* 0x040fe200000e0000 */
[----:B------:R-:W-:Y:S01]  /*11aa0*/  IMAD.MOV.U32 R11, RZ, RZ, -0x3ffffff0 ;  /* 0xc0000010ff0b7424 */ /* 0x000fe200078e00ff */
        /* <DEDUP_REMOVED lines=25> */
.L_x_2241:
[----:B------:R-:W-:Y:S01]  /*11c40*/  SHF.L.U32 R7, R7, 0x1f, RZ ;  /* 0x0000001f07077819 */ /* 0x000fe200000006ff */
[----:B------:R-:W-:-:S04]  /*11c50*/  IMAD R12, R6, 0x8, R18 ;  /* 0x00000008060c7824 */ /* 0x000fc800078e0212 */
[----:B------:R0:W1:Y:S01]  /*11c60*/  SYNCS.PHASECHK.TRANS64.TRYWAIT P1, [R12+URZ+0x19c50], R7 ;  /* 0x019c50070c0075a7 */ /* 0x000062000802017f */
[----:B------:R-:W-:Y:S05]  /*11c70*/  @!P0 BRA `(.L_x_2242) ;  /* 0x0000000000048947 */ /* 0x000fea0003800000 */
[----:B------:R-:W-:Y:S01]  /*11c80*/  BPT.TRAP 0x1 ;  /* 0x000000040000795c */ /* 0x000fe20000300000 */
.L_x_2242:
[----:B------:R-:W-:Y:S04]  /*11c90*/  BSSY B1, `(.L_x_2243) ;  /* 0x0000004000017945 */ /* 0x000fe80003800000 */
[----:B-1----:R-:W-:Y:S05]  /*11ca0*/  @P1 BRA `(.L_x_2244) ;  /* 0x0000000000081947 */ /* 0x002fea0003800000 */
[----:B------:R-:W1:Y:S02]  /*11cb0*/  SYNCS.PHASECHK.TRANS64.TRYWAIT P1, [R12+URZ+0x19c50], R7 ;  /* 0x019c50070c0075a7 */ /* 0x000e64000802017f */
[----:B-1----:R-:W-:Y:S05]  /*11cc0*/  @!P1 BRA `(.L_x_2245) ;  /* 0x000000e800289947 */ /* 0x002fea0003800000 */
.L_x_2244:
[----:B------:R-:W-:Y:S05]  /*11cd0*/  BSYNC B1 ;  /* 0x0000000000017941 */ /* 0x000fea0003800000 */
.L_x_2243:
        /* <DEDUP_REMOVED lines=13> */
[----:B------:R-:W-:Y:S02]  /*11db0*/  R2UR UR6, R10 ;  /* 0x000000000a0672ca */ /* 0x000fe400000e0000 */
[----:B------:R-:W-:Y:S01]  /*11dc0*/  R2UR UR7, R11 ;  /* 0x000000000b0772ca */ /* 0x000fe200000e0000 */
[----:B------:R-:W-:Y:S01]  /*11dd0*/  IMAD.MOV.U32 R11, RZ, RZ, 0x40000040 ;  /* 0x40000040ff0b7424 */ /* 0x000fe200078e00ff */
[C---:B------:R-:W-:Y:S01]  /*11de0*/  IADD3 R10, R6.reuse, 0x4, RZ ;  /* 0x00000004060a7810 */ /* 0x040fe20007ffe0ff */
        /* <DEDUP_REMOVED lines=17> */
.L_x_2246:
[----:B------:R-:W2:Y:S01]  /*11f00*/  LDL R136, [R1+0x8] ;  /* 0x0000080001887983 */ /* 0x000ea20000100800 */
[C---:B------:R-:W-:Y:S01]  /*11f10*/  FMUL.FTZ R6, R2.reuse, R24 ;  /* 0x0000001802067220 */ /* 0x040fe20000410000 */
[C---:B------:R-:W-:Y:S01]  /*11f20*/  FMUL.FTZ R7, R2.reuse, R25 ;  /* 0x0000001902077220 */ /* 0x040fe20000410000 */
[C---:B------:R-:W-:Y:S01]  /*11f30*/  FMUL.FTZ R24, R2.reuse, R26 ;  /* 0x0000001a02187220 */ /* 0x040fe20000410000 */
[----:B------:R-:W-:Y:S01]  /*11f40*/  FMUL.FTZ R26, R2, R28 ;  /* 0x0000001c021a7220 */ /* 0x000fe20000410000 */
[----:B------:R-:W-:Y:S02]  /*11f50*/  IMAD R10, R20, 0x8, R18 ;  /* 0x00000008140a7824 */ /* 0x000fe400078e0212 */
[C---:B------:R-:W-:Y:S01]  /*11f60*/  FMUL.FTZ R25, R2.reuse, R27 ;  /* 0x0000001b02197220 */ /* 0x040fe20000410000 */
[----:B------:R-:W0:Y:S01]  /*11f70*/  MUFU.TANH R6, R6 ;  /* 0x0000000600067308 */ /* 0x000e220000002400 */
[----:B------:R-:W-:Y:S01]  /*11f80*/  FMUL.FTZ R27, R2, R29 ;  /* 0x0000001d021b7220 */ /* 0x000fe20000410000 */
[----:B------:R-:W-:-:S02]  /*11f90*/  VIADD R10, R10, 0x19c40 ;  /* 0x00019c400a0a7836 */ /* 0x000fc40000000000 */
        /* <DEDUP_REMOVED lines=199> */
[-C--:B------:R-:W-:Y:S02]  /*12c10*/  FMUL.FTZ R14, R14, R20.reuse ;  /* 0x000000140e0e7220 */ /* 0x080fe40000410000 */
[-C--:B------:R-:W-:Y:S01]  /*12c20*/  FMUL.FTZ R86, R86, R20.reuse ;  /* 0x0000001456567220 */ /* 0x080fe20000410000 */
        /* <DEDUP_REMOVED lines=32> */
[-C--:B------:R-:W-:Y:S01]  /*12e30*/  FFMA.FTZ R81, R10, R20.reuse, -8 ;  /* 0xc10000000a517423 */ /* 0x080fe20000010014 */
[----:B------:R-:W-:Y:S03]  /*12e40*/  MUFU.EX2 R14, R14 ;  /* 0x0000000e000e7308 */ /* 0x000fe60000000800 */
        /* <DEDUP_REMOVED lines=163> */
.L_x_2247:
        /* <DEDUP_REMOVED lines=16> */
[----:B------:R-:W-:Y:S02]  /*13980*/  PRMT R12, R136, 0x654, R12 ;  /* 0x00000654880c7816 */ /* 0x000fe4000000000c */
[----:B------:R-:W-:Y:S02]  /*13990*/  F2FP.SATFINITE.E4M3.F32.PACK_AB_MERGE_C R13, R13, R80, RZ ;  /* 0x000000500d0d723e */ /* 0x000fe400048070ff */
[----:B------:R-:W-:Y:S01]  /*139a0*/  F2FP.SATFINITE.E4M3.F32.PACK_AB_MERGE_C R28, R25, R24, R28 ;  /* 0x00000018191c723e */ /* 0x000fe2000480701c */
[----:B------:R0:W-:Y:S01]  /*139b0*/  SYNCS.ARRIVE.TRANS64.RED.A1T0 RZ, [R12+URZ], RZ ;  /* 0x000000ff0cff79a7 */ /* 0x0001e2000810043f */
        /* <DEDUP_REMOVED lines=11> */
[----:B------:R-:W-:Y:S02]  /*13a70*/  F2FP.SATFINITE.E4M3.F32.PACK_AB_MERGE_C R81, R81, R84, RZ ;  /* 0x000000545151723e */ /* 0x000fe400048070ff */
[----:B------:R-:W-:-:S02]  /*13a80*/  F2FP.SATFINITE.E4M3.F32.PACK_AB_MERGE_C R26, R7, R6, R26 ;  /* 0x00000006071a723e */ /* 0x000fc4000480701a */
        /* <DEDUP_REMOVED lines=72> */
.L_x_2235:
[----:B------:R-:W-:Y:S05]  /*13f10*/  BSYNC B0 ;  /* 0x0000000000007941 */ /* 0x000fea0003800000 */
.L_x_2234:
[----:B------:R-:W-:Y:S06]  /*13f20*/  BAR.ARV 0x8, 0x200 ;  /* 0x0208000000007b1d */ /* 0x000fec0000002000 */
[----:B------:R-:W-:Y:S05]  /*13f30*/  @!P0 BRA `(.L_x_2249) ;  /* 0x0000000000048947 */ /* 0x000fea0003800000 */
[----:B------:R-:W-:Y:S01]  /*13f40*/  BPT.TRAP 0x1 ;  /* 0x000000040000795c */ /* 0x000fe20000300000 */
.L_x_2249:
[----:B------:R-:W-:Y:S01]  /*13f50*/  IMAD R12, R22, 0x8, R18 ;  /* 0x00000008160c7824 */ /* 0x000fe200078e0212 */
[----:B------:R-:W-:-:S04]  /*13f60*/  SHF.L.U32 R5, R152, 0x1f, RZ ;  /* 0x0000001f98057819 */ /* 0x000fc800000006ff */
[----:B------:R0:W1:Y:S01]  /*13f70*/  SYNCS.PHASECHK.TRANS64.TRYWAIT P1, [R12+URZ+0x19c50], R5 ;  /* 0x019c50050c0075a7 */ /* 0x000062000802017f */
[----:B------:R-:W-:Y:S05]  /*13f80*/  @!P0 BRA `(.L_x_2250) ;  /* 0x0000000000048947 */ /* 0x000fea0003800000 */
[----:B------:R-:W-:Y:S01]  /*13f90*/  BPT.TRAP 0x1 ;  /* 0x000000040000795c */ /* 0x000fe20000300000 */
.L_x_2250:
[----:B------:R-:W-:Y:S04]  /*13fa0*/  BSSY B0, `(.L_x_2251) ;  /* 0x0000004000007945 */ /* 0x000fe80003800000 */
[----:B-1----:R-:W-:Y:S05]  /*13fb0*/  @P1 BRA `(.L_x_2252) ;  /* 0x0000000000081947 */ /* 0x002fea0003800000 */
[----:B------:R-:W1:Y:S02]  /*13fc0*/  SYNCS.PHASECHK.TRANS64.TRYWAIT P1, [R12+URZ+0x19c50], R5 ;  /* 0x019c50050c0075a7 */ /* 0x000e64000802017f */
[----:B-1----:R-:W-:Y:S05]  /*13fd0*/  @!P1 BRA `(.L_x_2253) ;  /* 0x000000c400789947 */ /* 0x002fea0003800000 */
.L_x_2252:
[----:B------:R-:W-:Y:S05]  /*13fe0*/  BSYNC B0 ;  /* 0x0000000000007941 */ /* 0x000fea0003800000 */
.L_x_2251:
        /* <DEDUP_REMOVED lines=37> */
[----:B------:R-:W-:Y:S02]  /*14240*/  IMAD.MOV.U32 R7, RZ, RZ, 0x40000040 ;  /* 0x40000040ff077424 */ /* 0x000fe400078e00ff */
[----:B------:R-:W-:Y:S02]  /*14250*/  VIADD R4, R4, 0x6 ;  /* 0x0000000604047836 */ /* 0x000fe40000000000 */
[----:B-1----:R-:W-:-:S01]  /*14260*/  FADD.FTZ R2, R2, R3 ;  /* 0x0000000302027221 */ /* 0x002fc20000010000 */
[----:B------:R-:W-:-:S07]  /*14270*/  IMAD.MOV.U32 R3, RZ, RZ, RZ ;  /* 0x000000ffff037224 */ /* 0x000fce00078e00ff */
[----:B------:R-:W-:Y:S01]  /*14280*/  QGMMA.64x96x32.F32.E4M3.E4M3 R88, R144, gdesc[UR4], R88, gsb0 ;  /* 0x0160000490587df3 */ /* 0x000fe20008000858 */
[----:B------:R-:W-:Y:S01]  /*14290*/  R2UR UR6, R6 ;  /* 0x00000000060672ca */ /* 0x000fe200000e0000 */
[----:B---3--:R-:W-:Y:S01]  /*142a0*/  FADD.FTZ R9, R9, R0 ;  /* 0x0000000009097221 */ /* 0x008fe20000010000 */
[----:B------:R-:W-:Y:S01]  /*142b0*/  R2UR UR7, R7 ;  /* 0x00000000070772ca */ /* 0x000fe200000e0000 */
[----:B------:R-:W-:Y:S01]  /*142c0*/  IMAD.MOV.U32 R0, RZ, RZ, -0x800000 ;  /* 0xff800000ff007424 */ /* 0x000fe200078e00ff */
[----:B------:R-:W-:Y:S01]  /*142d0*/  MOV R7, RZ ;  /* 0x000000ff00077202 */ /* 0x000fe20000000f00 */
[----:B------:R-:W-:Y:S02]  /*142e0*/  WARPGROUP.DEPBAR.LE gsb0, 0x0 ;  /* 0x00008000000079c5 */ /* 0x000fe40000010000 */
[----:B------:R-:W-:-:S08]  /*142f0*/  WARPGROUP.ARRIVE ;  /* 0x00000000000079c5 */ /* 0x000fd00000000000 */
[----:B------:R-:W-:Y:S01]  /*14300*/  QGMMA.64x96x32.F32.E4M3.E4M3 R88, R140, gdesc[UR4], R88, gsb0 ;  /* 0x016000048c587df3 */ /* 0x000fe20008000858 */
[----:B------:R-:W-:Y:S02]  /*14310*/  R2UR UR6, R4 ;  /* 0x00000000040672ca */ /* 0x000fe400000e0000 */
[----:B------:R-:W-:Y:S01]  /*14320*/  R2UR UR7, R5 ;  /* 0x00000000050772ca */ /* 0x000fe200000e0000 */
[----:B------:R-:W0:Y:S04]  /*14330*/  SHFL.BFLY PT, R4, R9, 0x1, 0x1f ;  /* 0x0c201f0009047f89 */ /* 0x000e2800000e0000 */
[----:B------:R-:W1:Y:S01]  /*14340*/  SHFL.BFLY PT, R5, R2, 0x1, 0x1f ;  /* 0x0c201f0002057f89 */ /* 0x000e6200000e0000 */
[----:B0-----:R-:W-:-:S01]  /*14350*/  FADD.FTZ R14, R9, R4 ;  /* 0x00000004090e7221 */ /* 0x001fc20000010000 */
[----:B-1----:R-:W-:-:S03]  /*14360*/  FADD.FTZ R13, R2, R5 ;  /* 0x00000005020d7221 */ /* 0x002fc60000010000 */
[----:B------:R-:W-:Y:S01]  /*14370*/  FMUL.FTZ R6, R14, 0.00390625 ;  /* 0x3b8000000e067820 */ /* 0x000fe20000410000 */
[----:B------:R-:W-:Y:S02]  /*14380*/  IMAD.MOV.U32 R2, RZ, RZ, -0x800000 ;  /* 0xff800000ff027424 */ /* 0x000fe400078e00ff */
[C---:B------:R-:W-:Y:S01]  /*14390*/  FMUL.FTZ R15, R13.reuse, 0.00390625 ;  /* 0x3b8000000d0f7820 */ /* 0x040fe20000410000 */
[----:B------:R-:W-:Y:S02]  /*143a0*/  FSETP.NE.FTZ.AND P1, PT, R13, RZ, PT ;  /* 0x000000ff0d00720b */ /* 0x000fe40003f35000 */
[----:B------:R-:W-:Y:S02]  /*143b0*/  FSETP.NE.FTZ.AND P3, PT, R6, RZ, PT ;  /* 0x000000ff0600720b */ /* 0x000fe40003f75000 */
[----:B------:R-:W-:-:S09]  /*143c0*/  FSETP.NE.FTZ.AND P2, PT, R15, RZ, PT ;  /* 0x000000ff0f00720b */ /* 0x000fd20003f55000 */
[----:B------:R-:W-:Y:S01]  /*143d0*/  @P1 MUFU.RCP R3, R13 ;  /* 0x0000000d00031308 */ /* 0x000fe20000001000 */
[----:B------:R-:W-:-:S03]  /*143e0*/  FSETP.NE.FTZ.AND P1, PT, R14, RZ, PT ;  /* 0x000000ff0e00720b */ /* 0x000fc60003f35000 */
[C---:B------:R-:W-:Y:S01]  /*143f0*/  @P2 FMUL.FTZ R4, R20.reuse, 0.69314718246459960938 ;  /* 0x3f31721814042820 */ /* 0x040fe20000410000 */
[----:B------:R-:W-:-:S03]  /*14400*/  @P3 FMUL.FTZ R20, R20, 0.69314718246459960938 ;  /* 0x3f31721814143820 */ /* 0x000fc60000410000 */
[----:B------:R-:W0:Y:S08]  /*14410*/  @P2 MUFU.LG2 R5, R15 ;  /* 0x0000000f00052308 */ /* 0x000e300000000c00 */
[----:B------:R-:W1:Y:S08]  /*14420*/  @P3 MUFU.LG2 R6, R6 ;  /* 0x0000000600063308 */ /* 0x000e700000000c00 */
[----:B------:R-:W3:Y:S01]  /*14430*/  @P1 MUFU.RCP R7, R14 ;  /* 0x0000000e00071308 */ /* 0x000ee20000001000 */
[----:B0-----:R-:W-:-:S04]  /*14440*/  @P2 FMUL.FTZ R5, R5, 0.69314718246459960938 ;  /* 0x3f31721805052820 */ /* 0x001fc80000410000 */
[----:B------:R-:W-:Y:S01]  /*14450*/  @P2 FFMA.FTZ R0, R4, R11, R5 ;  /* 0x0000000b04002223 */ /* 0x000fe20000010005 */
[----:B-1----:R-:W-:-:S04]  /*14460*/  @P3 FMUL.FTZ R9, R6, 0.69314718246459960938 ;  /* 0x3f31721806093820 */ /* 0x002fc80000410000 */
[----:B------:R-:W-:Y:S01]  /*14470*/  @P3 FFMA.FTZ R2, R20, R10, R9 ;  /* 0x0000000a14023223 */ /* 0x000fe20000010009 */
[----:B------:R-:W-:Y:S02]  /*14480*/  WARPGROUP.DEPBAR.LE gsb0, 0x0 ;  /* 0x00008000000079c5 */ /* 0x000fe40000010000 */
[----:B------:R-:W-:-:S06]  /*14490*/  WARPGROUP.ARRIVE ;  /* 0x00000000000079c5 */ /* 0x000fcc0000000000 */
[----:B------:R-:W-:Y:S01]  /*144a0*/  QGMMA.64x96x32.F32.E4M3.E4M3 R88, R136, gdesc[UR4], R88, gsb0 ;  /* 0x0160000488587df3 */ /* 0x000fe20008000858 */
[-C--:B--2---:R-:W-:Y:S01]  /*144b0*/  FMUL.FTZ R5, R3, R8.reuse ;  /* 0x0000000803057220 */ /* 0x084fe20000410000 */
[----:B---3--:R-:W-:Y:S01]  /*144c0*/  FMUL.FTZ R4, R7, R8 ;  /* 0x0000000807047220 */ /* 0x008fe20000410000 */
[----:B------:R-:W-:Y:S02]  /*144d0*/  WARPGROUP.DEPBAR.LE gsb0, 0x0 ;  /* 0x00008000000079c5 */ /* 0x000fe40000010000 */
[----:B------:R-:W-:Y:S05]  /*144e0*/  @!P0 BRA `(.L_x_2254) ;  /* 0x0000000000048947 */ /* 0x000fea0003800000 */
[----:B------:R-:W-:Y:S01]  /*144f0*/  BPT.TRAP 0x1 ;  /* 0x000000040000795c */ /* 0x000fe20000300000 */
.L_x_2254:
        /* <DEDUP_REMOVED lines=58> */
[----:B------:R-:W-:Y:S01]  /*148a0*/  FMUL.FTZ R3, R100, R5 ;  /* 0x0000000564037220 */ /* 0x000fe20000410000 */
[----:B------:R-:W-:-:S04]  /*148b0*/  SEL R5, RZ, 0x1, P1 ;  /* 0x00000001ff057807 */ /* 0x000fc80000800000 */
[----:B------:R-:W-:-:S07]  /*148c0*/  LOP3.LUT R152, R152, R5, RZ, 0x3c, !PT ;  /* 0x0000000598987212 */ /* 0x000fce00078e3cff */
.L_x_2185:
[----:B------:R-:W2:Y:S01]  /*148d0*/  LDL R88, [R1+0x50] ;  /* 0x0000500001587983 */ /* 0x000ea20000100800 */
[----:B------:R-:W1:Y:S01]  /*148e0*/  S2UR UR4, SR_CgaCtaId ;  /* 0x00000000000479c3 */ /* 0x000e620000008800 */
[----:B------:R-:W-:Y:S01]  /*148f0*/  MOV R18, 0x400 ;  /* 0x0000040000127802 */ /* 0x000fe20000000f00 */
[----:B------:R-:W-:Y:S01]  /*14900*/  BSSY B0, `(.L_x_2255) ;  /* 0x0000333000007945 */ /* 0x000fe20003800000 */
[----:B-1----:R-:W-:-:S05]  /*14910*/  IMAD.U32 R4, RZ, RZ, UR4 ;  /* 0x00000004ff047e24 */ /* 0x002fca000f8e00ff */
[----:B------:R1:W-:Y:S01]  /*14920*/  STL [R1+0x8], R4 ;  /* 0x0000080401007387 */ /* 0x0003e20000100800 */
[----:B------:R-:W-:Y:S01]  /*14930*/  LEA R18, R4, R18, 0x18 ;  /* 0x0000001204127211 */ /* 0x000fe200078ec0ff */
[----:B------:R-:W-:Y:S06]  /*14940*/  BAR.SYNC.DEFER_BLOCKING 0x5, 0x200 ;  /* 0x0148000000007b1d */ /* 0x000fec0000010000 */
[----:B-----5:R1:W0:Y:S02]  /*14950*/  LDS.128 R24, [R18+0x19cd0] ;  /* 0x019cd00012187984 */ /* 0x0202240000000c00 */
[----:B------:R-:W-:Y:S06]  /*14960*/  BAR.ARV 0x4, 0x200 ;  /* 0x0108000000007b1d */ /* 0x000fec0000002000 */
[----:B--2---:R-:W-:-:S13]  /*14970*/  ISETP.NE.AND P1, PT, R88, RZ, PT ;  /* 0x000000ff5800720c */ /* 0x004fda0003f25270 */
[----:B------:R-:W2:Y:S02]  /*14980*/  @!P1 LDC R88, c[0x0][0xad4] ;  /* 0x0002b500ff589b82 */ /* 0x000ea40000000800 */
[----:B--2---:R1:W-:Y:S01]  /*14990*/  @!P1 STL [R1+0x50], R88 ;  /* 0x0000505801009387 */ /* 0x0043e20000100800 */
[----:B0-----:R-:W-:Y:S05]  /*149a0*/  @P0 BRA `(.L_x_2256) ;  /* 0x0000002400e00947 */ /* 0x001fea0003800000 */
[----:B------:R-:W2:Y:S01]  /*149b0*/  LDL.LU R5, [R1+0x44] ;  /* 0x0000440001057983 */ /* 0x000ea20000300800 */
[----:B------:R-:W-:Y:S01]  /*149c0*/  ULDC.64 UR4, c[0x4][0x38] ;  /* 0x01000e0000047ab9 */ /* 0x000fe20000000a00 */
[----:B------:R-:W-:Y:S02]  /*149d0*/  ULDC.64 UR6, c[0x0][0xc08] ;  /* 0x0003020000067ab9 */ /* 0x000fe40000000a00 */
[----:B-1----:R-:W4:Y:S01]  /*149e0*/  LDL.LU R4, [R1+0x60] ;  /* 0x0000600001047983 */ /* 0x002f220000300800 */
[----:B------:R-:W0:Y:S01]  /*149f0*/  S2R R9, SR_TID.X ;  /* 0x0000000000097919 */ /* 0x000e220000002100 */
[----:B------:R-:W-:Y:S01]  /*14a00*/  BAR.SYNC.DEFER_BLOCKING 0x1, 0x180 ;  /* 0x0046000000007b1d */ /* 0x000fe20000010000 */
[----:B--2---:R-:W-:Y:S02]  /*14a10*/  IMAD.MOV.U32 R10, RZ, RZ, R5 ;  /* 0x000000ffff0a7224 */ /* 0x004fe400078e0005 */
[----:B----4-:R-:W-:Y:S02]  /*14a20*/  IMAD.MOV.U32 R11, RZ, RZ, R4 ;  /* 0x000000ffff0b7224 */ /* 0x010fe400078e0004 */
[----:B0-----:R-:W-:-:S05]  /*14a30*/  IMAD.SHL.U32 R4, R9, 0x4, RZ ;  /* 0x0000000409047824 */ /* 0x001fca00078e00ff */
[----:B------:R-:W-:-:S04]  /*14a40*/  LOP3.LUT R4, R4, 0xc, RZ, 0xc0, !PT ;  /* 0x0000000c04047812 */ /* 0x000fc800078ec0ff */
[----:B------:R-:W-:-:S05]  /*14a50*/  IADD3 R4, P0, R4, UR4, RZ ;  /* 0x0000000404047c10 */ /* 0x000fca000ff1e0ff */
[----:B------:R-:W-:Y:S01]  /*14a60*/  IMAD.X R5, RZ, RZ, UR5, P0 ;  /* 0x00000005ff057e24 */ /* 0x000fe200080e06ff */
[----:B------:R-:W-:-:S04]  /*14a70*/  ULDC.64 UR4, c[0x0][0xc00] ;  /* 0x0003000000047ab9 */ /* 0x000fc80000000a00 */
[----:B------:R0:W2:Y:S01]  /*14a80*/  LDG.E.CONSTANT R28, desc[UR42][R4.64] ;  /* 0x0000002a041c7981 */ /* 0x0000a2000c1e9900 */
[----:B------:R-:W-:-:S03]  /*14a90*/  LOP3.LUT P0, R9, R9, 0x3, RZ, 0xc0, !PT ;  /* 0x0000000309097812 */ /* 0x000fc6000780c0ff */
[----:B------:R-:W4:Y:S01]  /*14aa0*/  LDL R4, [R1+0x9c] ;  /* 0x00009c0001047983 */ /* 0x000f220000100800 */
[----:B------:R-:W-:Y:S01]  /*14ab0*/  ISETP.EQ.OR P0, PT, R9, 0x3, !P0 ;  /* 0x000000030900780c */ /* 0x000fe20004702670 */
[----:B------:R-:W-:Y:S02]  /*14ac0*/  IMAD.MOV.U32 R96, RZ, RZ, R10 ;  /* 0x000000ffff607224 */ /* 0x000fe400078e000a */
[----:B------:R-:W-:Y:S01]  /*14ad0*/  IMAD.MOV.U32 R93, RZ, RZ, R11 ;  /* 0x000000ffff5d7224 */ /* 0x000fe200078e000b */
[----:B------:R-:W-:Y:S02]  /*14ae0*/  SEL R61, R94, R95, P0 ;  /* 0x0000005f5e3d7207 */ /* 0x000fe40000000000 */
[----:B------:R-:W-:Y:S02]  /*14af0*/  SEL R95, R95, R94, P0 ;  /* 0x0000005e5f5f7207 */ /* 0x000fe40000000000 */
[----:B------:R-:W2:Y:S01]  /*14b00*/  LDL.LU R94, [R1+0x54] ;  /* 0x00005400015e7983 */ /* 0x000ea20000300800 */
[----:B------:R-:W-:-:S02]  /*14b10*/  SEL R41, R3, R32, P0 ;  /* 0x0000002003297207 */ /* 0x000fc40000000000 */
[----:B------:R-:W-:Y:S01]  /*14b20*/  SEL R32, R32, R3, P0 ;  /* 0x0000000320207207 */ /* 0x000fe20000000000 */
[----:B------:R-:W2:Y:S01]  /*14b30*/  LDL.LU R87, [R1+0x58] ;  /* 0x0000580001577983 */ /* 0x000ea20000300800 */
[----:B---3--:R-:W-:Y:S02]  /*14b40*/  SEL R39, R31, R6, P0 ;  /* 0x000000061f277207 */ /* 0x008fe40000000000 */
[----:B------:R-:W-:Y:S01]  /*14b50*/  SEL R31, R6, R31, P0 ;  /* 0x0000001f061f7207 */ /* 0x000fe20000000000 */
[----:B------:R-:W1:Y:S01]  /*14b60*/  S2R R3, SR_SWINHI ;  /* 0x0000000000037919 */ /* 0x000e620000002f00 */
[----:B------:R-:W-:Y:S02]  /*14b70*/  SEL R33, R29, R8, P0 ;  /* 0x000000081d217207 */ /* 0x000fe40000000000 */
[----:B------:R-:W-:Y:S01]  /*14b80*/  SEL R29, R8, R29, P0 ;  /* 0x0000001d081d7207 */ /* 0x000fe20000000000 */
[----:B------:R-:W3:Y:S01]  /*14b90*/  LDL R92, [R1+0x40] ;  /* 0x00004000015c7983 */ /* 0x000ee20000100800 */
[----:B------:R-:W-:-:S02]  /*14ba0*/  SEL R37, R7, R30, P0 ;  /* 0x0000001e07257207 */ /* 0x000fc40000000000 */
[----:B------:R-:W-:Y:S01]  /*14bb0*/  SEL R30, R30, R7, P0 ;  /* 0x000000071e1e7207 */ /* 0x000fe20000000000 */
[----:B------:R-:W3:Y:S01]  /*14bc0*/  LDL R89, [R1+0x68] ;  /* 0x0000680001597983 */ /* 0x000ee20000100800 */
[----:B------:R-:W-:Y:S02]  /*14bd0*/  SEL R49, R116, R117, P0 ;  /* 0x0000007574317207 */ /* 0x000fe40000000000 */
[----:B------:R-:W-:Y:S02]  /*14be0*/  SEL R43, R104, R105, P0 ;  /* 0x00000069682b7207 */ /* 0x000fe40000000000 */
[----:B------:R-:W-:Y:S02]  /*14bf0*/  SEL R59, R90, R91, P0 ;  /* 0x0000005b5a3b7207 */ /* 0x000fe40000000000 */
[----:B------:R-:W-:Y:S02]  /*14c00*/  SEL R63, R98, R99, P0 ;  /* 0x00000063623f7207 */ /* 0x000fe40000000000 */
[----:B------:R-:W-:-:S02]  /*14c10*/  SEL R51, R120, R121, P0 ;  /* 0x0000007978337207 */ /* 0x000fc40000000000 */
[----:B------:R-:W-:Y:S02]  /*14c20*/  SEL R90, R91, R90, P0 ;  /* 0x0000005a5b5a7207 */ /* 0x000fe40000000000 */
[----:B------:R-:W-:Y:S01]  /*14c30*/  SEL R98, R99, R98, P0 ;  /* 0x0000006263627207 */ /* 0x000fe20000000000 */
[----:B------:R-:W3:Y:S01]  /*14c40*/  LDL R91, [R1+0x28] ;  /* 0x00002800015b7983 */ /* 0x000ee20000100800 */
[----:B------:R-:W-:Y:S02]  /*14c50*/  SEL R65, R102, R103, P0 ;  /* 0x0000006766417207 */ /* 0x000fe40000000000 */
[----:B------:R-:W-:Y:S02]  /*14c60*/  SEL R67, R106, R107, P0 ;  /* 0x0000006b6a437207 */ /* 0x000fe40000000000 */
[----:B------:R-:W-:Y:S02]  /*14c70*/  SEL R69, R110, R111, P0 ;  /* 0x0000006f6e457207 */ /* 0x000fe40000000000 */
[----:B------:R-:W-:-:S02]  /*14c80*/  SEL R71, R114, R115, P0 ;  /* 0x0000007372477207 */ /* 0x000fc40000000000 */
[----:B------:R-:W-:Y:S02]  /*14c90*/  SEL R73, R118, R119, P0 ;  /* 0x0000007776497207 */ /* 0x000fe40000000000 */
[----:B------:R-:W-:Y:S02]  /*14ca0*/  MOV R20, R18 ;  /* 0x0000001200147202 */ /* 0x000fe40000000f00 */
[----:B-1----:R-:W-:Y:S02]  /*14cb0*/  MOV R21, R3 ;  /* 0x0000000300157202 */ /* 0x002fe40000000f00 */
        /* <DEDUP_REMOVED lines=26> */
[----:B----4-:R-:W-:-:S03]  /*14e60*/  IMAD.WIDE R12, R4, 0x2, R20 ;  /* 0x00000002040c7825 */ /* 0x010fc600078e0214 */
        /* <DEDUP_REMOVED lines=9> */
[----:B------:R-:W-:-:S04]  /*14f00*/  SHF.R.U64 R3, R4, 0x3, RZ ;  /* 0x0000000304037819 */ /* 0x000fc800000012ff */
[----:B------:R-:W-:Y:S02]  /*14f10*/  LOP3.LUT R14, R3, R6, RZ, 0x3c, !PT ;  /* 0x00000006030e7212 */ /* 0x000fe400078e3cff */
[----:B------:R-:W-:Y:S02]  /*14f20*/  LOP3.LUT R6, R83, 0x180, RZ, 0xc0, !PT ;  /* 0x0000018053067812 */ /* 0x000fe400078ec0ff */
[----:B------:R-:W-:Y:S02]  /*14f30*/  LOP3.LUT R3, R8, 0x180, RZ, 0xc0, !PT ;  /* 0x0000018008037812 */ /* 0x000fe400078ec0ff */
[----:B------:R-:W-:Y:S02]  /*14f40*/  SHF.R.U64 R6, R6, 0x3, RZ ;  /* 0x0000000306067819 */ /* 0x000fe400000012ff */
[----:B------:R-:W-:Y:S01]  /*14f50*/  LOP3.LUT R4, R35, 0x180, RZ, 0xc0, !PT ;  /* 0x0000018023047812 */ /* 0x000fe200078ec0ff */
[----:B------:R-:W-:Y:S01]  /*14f60*/  IMAD.X R7, RZ, RZ, R13, P2 ;  /* 0x000000ffff077224 */ /* 0x000fe200010e060d */
[----:B------:R-:W-:-:S02]  /*14f70*/  LOP3.LUT R24, R85, 0x180, RZ, 0xc0, !PT ;  /* 0x0000018055187812 */ /* 0x000fc400078ec0ff */
[----:B------:R-:W-:Y:S02]  /*14f80*/  SHF.R.U64 R3, R3, 0x3, RZ ;  /* 0x0000000303037819 */ /* 0x000fe400000012ff */
[----:B------:R-:W-:Y:S02]  /*14f90*/  LOP3.LUT R6, R6, R83, RZ, 0x3c, !PT ;  /* 0x0000005306067212 */ /* 0x000fe400078e3cff */
[----:B------:R-:W-:Y:S02]  /*14fa0*/  SHF.R.U64 R4, R4, 0x3, RZ ;  /* 0x0000000304047819 */ /* 0x000fe400000012ff */
[----:B------:R-:W-:Y:S02]  /*14fb0*/  SHF.R.U64 R24, R24, 0x3, RZ ;  /* 0x0000000318187819 */ /* 0x000fe400000012ff */
[----:B------:R-:W-:Y:S02]  /*14fc0*/  LOP3.LUT R10, R3, R8, RZ, 0x3c, !PT ;  /* 0x00000008030a7212 */ /* 0x000fe400078e3cff */
[----:B------:R-:W-:Y:S01]  /*14fd0*/  MOV R84, R6 ;  /* 0x0000000600547202 */ /* 0x000fe20000000f00 */
[--C-:B------:R-:W-:Y:S01]  /*14fe0*/  IMAD.X R11, RZ, RZ, R13.reuse, P4 ;  /* 0x000000ffff0b7224 */ /* 0x100fe200020e060d */
[----:B------:R-:W-:Y:S01]  /*14ff0*/  LOP3.LUT R8, R4, R35, RZ, 0x3c, !PT ;  /* 0x0000002304087212 */ /* 0x000fe200078e3cff */
[----:B--2---:R0:W-:Y:S01]  /*15000*/  SHFL.IDX PT, R7, R49, R28, 0x1c1f ;  /* 0x001c1f1c31077589 */ /* 0x0041e200000e0000 */
[--C-:B------:R-:W-:Y:S01]  /*15010*/  IMAD.X R9, RZ, RZ, R13.reuse, P3 ;  /* 0x000000ffff097224 */ /* 0x100fe200018e060d */
[----:B------:R-:W-:Y:S01]  /*15020*/  LOP3.LUT R4, R24, R85, RZ, 0x3c, !PT ;  /* 0x0000005518047212 */ /* 0x000fe200078e3cff */
[----:B------:R-:W-:Y:S01]  /*15030*/  IMAD.X R5, RZ, RZ, R13, P1 ;  /* 0x000000ffff057224 */ /* 0x000fe200008e060d */
[-C--:B------:R-:W-:Y:S01]  /*15040*/  IADD3.X R15, RZ, R13.reuse, RZ, P5, !PT ;  /* 0x0000000dff0f7210 */ /* 0x080fe20002ffe4ff */
[----:B------:R-:W-:Y:S01]  /*15050*/  SHFL.IDX PT, R58, R43, R28, 0x1c1f ;  /* 0x001c1f1c2b3a7589 */ /* 0x000fe200000e0000 */
[----:B------:R-:W-:-:S02]  /*15060*/  MOV R3, R12 ;  /* 0x0000000c00037202 */ /* 0x000fc40000000f00 */
        /* <DEDUP_REMOVED lines=9> */
[----:B------:R-:W0:Y:S04]  /*15100*/  SHFL.IDX PT, R42, R29, R49, 0x1c1f ;  /* 0x001c1f311d2a7589 */ /* 0x000e2800000e0000 */
[----:B------:R-:W-:Y:S04]  /*15110*/  SHFL.IDX PT, R50, R39, R28, 0x1c1f ;  /* 0x001c1f1c27327589 */ /* 0x000fe800000e0000 */
[----:B------:R1:W-:Y:S04]  /*15120*/  SHFL.IDX PT, R10, R41, R28, 0x1c1f ;  /* 0x001c1f1c290a7589 */ /* 0x0003e800000e0000 */
        /* <DEDUP_REMOVED lines=19> */
[----:B------:R-:W2:Y:S04]  /*15260*/  SHFL.IDX PT, R90, R90, R49, 0x1c1f ;  /* 0x001c1f315a5a7589 */ /* 0x000ea800000e0000 */
[----:B------:R-:W4:Y:S04]  /*15270*/  SHFL.IDX PT, R36, R95, R49, 0x1c1f ;  /* 0x001c1f315f247589 */ /* 0x000f2800000e0000 */
[----:B------:R-:W3:Y:S04]  /*15280*/  SHFL.IDX PT, R98, R98, R49, 0x1c1f ;  /* 0x001c1f3162627589 */ /* 0x000ee800000e0000 */
[----:B------:R-:W-:Y:S04]  /*15290*/  SHFL.IDX PT, R75, R120, R49, 0x1c1f ;  /* 0x001c1f31784b7589 */ /* 0x000fe800000e0000 */
[----:B------:R-:W-:Y:S04]  /*152a0*/  SHFL.IDX PT, R83, R128, R49, 0x1c1f ;  /* 0x001c1f3180537589 */ /* 0x000fe800000e0000 */
[----:B------:R-:W3:Y:S04]  /*152b0*/  SHFL.IDX PT, R28, R103, R49, 0x1c1f ;  /* 0x001c1f31671c7589 */ /* 0x000ee800000e0000 */
[----:B------:R-:W3:Y:S04]  /*152c0*/  SHFL.IDX PT, R30, R111, R49, 0x1c1f ;  /* 0x001c1f316f1e7589 */ /* 0x000ee800000e0000 */
[----:B------:R-:W3:Y:S04]  /*152d0*/  SHFL.IDX PT, R114, R114, R49, 0x1c1f ;  /* 0x001c1f3172727589 */ /* 0x000ee800000e0000 */
[----:B------:R-:W3:Y:S04]  /*152e0*/  SHFL.IDX PT, R134, R134, R49, 0x1c1f ;  /* 0x001c1f3186867589 */ /* 0x000ee800000e0000 */
[----:B------:R-:W3:Y:S04]  /*152f0*/  SHFL.IDX PT, R57, R104, R49, 0x1c1f ;  /* 0x001c1f3168397589 */ /* 0x000ee800000e0000 */
[----:B------:R-:W-:Y:S04]  /*15300*/  SHFL.IDX PT, R77, R112, R49, 0x1c1f ;  /* 0x001c1f31704d7589 */ /* 0x000fe800000e0000 */
[----:B------:R-:W3:Y:S04]  /*15310*/  SHFL.IDX PT, R106, R106, R49, 0x1c1f ;  /* 0x001c1f316a6a7589 */ /* 0x000ee800000e0000 */
[----:B------:R-:W3:Y:S04]  /*15320*/  SHFL.IDX PT, R118, R118, R49, 0x1c1f ;  /* 0x001c1f3176767589 */ /* 0x000ee800000e0000 */
[----:B------:R-:W3:Y:S04]  /*15330*/  SHFL.IDX PT, R79, R122, R49, 0x1c1f ;  /* 0x001c1f317a4f7589 */ /* 0x000ee800000e0000 */
[----:B------:R-:W3:Y:S04]  /*15340*/  SHFL.IDX PT, R14, R117, R49, 0x1c1f ;  /* 0x001c1f31750e7589 */ /* 0x000ee800000e0000 */
[----:B------:R-:W3:Y:S04]  /*15350*/  SHFL.IDX PT, R124, R124, R49, 0x1c1f ;  /* 0x001c1f317c7c7589 */ /* 0x000ee800000e0000 */
[----:B------:R-:W3:Y:S04]  /*15360*/  SHFL.IDX PT, R11, R132, R49, 0x1c1f ;  /* 0x001c1f31840b7589 */ /* 0x000ee800000e0000 */
[----:B------:R-:W3:Y:S04]  /*15370*/  SHFL.IDX PT, R13, R130, R49, 0x1c1f ;  /* 0x001c1f31820d7589 */ /* 0x000ee800000e0000 */
[----:B------:R-:W3:Y:S04]  /*15380*/  SHFL.IDX PT, R34, R109, R49, 0x1c1f ;  /* 0x001c1f316d227589 */ /* 0x000ee800000e0000 */
[----:B------:R4:W3:Y:S01]  /*15390*/  SHFL.IDX PT, R15, R126, R49, 0x1c1f ;  /* 0x001c1f317e0f7589 */ /* 0x0008e200000e0000 */
[----:B0-----:R-:W-:-:S02]  /*153a0*/  SEL R40, R33, R42, P0 ;  /* 0x0000002a21287207 */ /* 0x001fc40000000000 */
[----:B-1----:R-:W-:Y:S02]  /*153b0*/  SEL R41, R12, R43, P0 ;  /* 0x0000002b0c297207 */ /* 0x002fe40000000000 */
[----:B------:R-:W-:Y:S02]  /*153c0*/  SEL R42, R42, R33, P0 ;  /* 0x000000212a2a7207 */ /* 0x000fe40000000000 */
[----:B------:R-:W-:Y:S02]  /*153d0*/  SEL R43, R43, R12, P0 ;  /* 0x0000000c2b2b7207 */ /* 0x000fe40000000000 */
[----:B--2---:R-:W-:Y:S02]  /*153e0*/  SEL R44, R59, R90, P0 ;  /* 0x0000005a3b2c7207 */ /* 0x004fe40000000000 */
[----:B------:R-:W-:Y:S02]  /*153f0*/  SEL R46, R90, R59, P0 ;  /* 0x0000003b5a2e7207 */ /* 0x000fe40000000000 */
[----:B----4-:R-:W-:-:S02]  /*15400*/  SEL R45, R61, R36, P0 ;  /* 0x000000243d2d7207 */ /* 0x010fc40000000000 */
[----:B------:R-:W-:Y:S02]  /*15410*/  SEL R47, R36, R61, P0 ;  /* 0x0000003d242f7207 */ /* 0x000fe40000000000 */
[----:B------:R-:W-:Y:S02]  /*15420*/  SEL R48, R50, R31, P0 ;  /* 0x0000001f32307207 */ /* 0x000fe40000000000 */
[----:B------:R-:W-:Y:S02]  /*15430*/  SEL R49, R10, R51, P0 ;  /* 0x000000330a317207 */ /* 0x000fe40000000000 */
[----:B---3--:R-:W-:Y:S02]  /*15440*/  SEL R52, R63, R98, P0 ;  /* 0x000000623f347207 */ /* 0x008fe40000000000 */
        /* <DEDUP_REMOVED lines=45> */
[----:B------:R-:W-:Y:S01]  /*15720*/  STSM.16.M88.4 [R3], R4 ;  /* 0x0000000403007844 */ /* 0x000fe20000000200 */
[----:B------:R-:W-:Y:S02]  /*15730*/  F2FP.BF16.F32.PACK_AB R12, R57, R56 ;  /* 0x00000038390c723e */ /* 0x000fe400000010ff */
[----:B------:R-:W-:Y:S01]  /*15740*/  F2FP.BF16.F32.PACK_AB R13, R61, R60 ;  /* 0x0000003c3d0d723e */ /* 0x000fe200000010ff */
[----:B------:R0:W-:Y:S01]  /*15750*/  STSM.16.M88.4 [R35], R8 ;  /* 0x0000000823007844 */ /* 0x0001e20000000200 */
        /* <DEDUP_REMOVED lines=56> */
[----:B------:R-:W-:Y:S02]  /*15ae0*/  IMAD.IADD R29, R92, 0x1, R91 ;  /* 0x000000015c1d7824 */ /* 0x000fe400078e025b */
        /* <DEDUP_REMOVED lines=28> */
.L_x_2257:
        /* <DEDUP_REMOVED lines=41> */
[----:B------:R-:W-:Y:S02]  /*15f40*/  IMAD.IADD R3, R3, 0x1, R41 ;  /* 0x0000000103037824 */ /* 0x000fe400078e0229 */
[----:B------:R-:W-:-:S04]  /*15f50*/  IMAD.WIDE.U32 R2, R23, UR4, R2 ;  /* 0x0000000417027c25 */ /* 0x000fc8000f8e0002 */
[----:B------:R-:W-:Y:S01]  /*15f60*/  IMAD R3, R23, UR5, R3 ;  /* 0x0000000517037c24 */ /* 0x000fe2000f8e0203 */
[----:B------:R-:W-:Y:S02]  /*15f70*/  ULDC.64 UR4, c[0x0][0xaf0] ;  /* 0x0002bc0000047ab9 */ /* 0x000fe40000000a00 */
[----:B------:R-:W-:-:S04]  /*15f80*/  IMAD.WIDE.U32 R2, R84, UR4, R2 ;  /* 0x0000000454027c25 */ /* 0x000fc8000f8e0002 */
[C---:B------:R-:W-:Y:S01]  /*15f90*/  IMAD.IADD R44, R88.reuse, 0x1, R91 ;  /* 0x00000001582c7824 */ /* 0x040fe200078e025b */
[----:B------:R-:W-:Y:S01]  /*15fa0*/  BSSY B1, `(.L_x_2259) ;  /* 0x0000058000017945 */ /* 0x000fe20003800000 */
[----:B--2---:R-:W-:-:S04]  /*15fb0*/  IMAD R5, R88, 0x20, R87 ;  /* 0x0000002058057824 */ /* 0x004fc800078e0257 */
[----:B------:R-:W-:-:S03]  /*15fc0*/  IMAD.WIDE R20, R5, 0x2, R20 ;  /* 0x0000000205147825 */ /* 0x000fc600078e0214 */
[----:B------:R-:W-:-:S04]  /*15fd0*/  IADD3 R5, P5, R20, 0x7800, RZ ;  /* 0x0000780014057810 */ /* 0x000fc80007fbe0ff */
[----:B------:R-:W-:Y:S02]  /*15fe0*/  LOP3.LUT R0, R5, 0x180, RZ, 0xc0, !PT ;  /* 0x0000018005007812 */ /* 0x000fe400078ec0ff */
[----:B------:R-:W-:Y:S02]  /*15ff0*/  LOP3.LUT R7, R20, 0x180, RZ, 0xc0, !PT ;  /* 0x0000018014077812 */ /* 0x000fe400078ec0ff */
[----:B------:R-:W-:Y:S02]  /*16000*/  SHF.R.U64 R0, R0, 0x3, RZ ;  /* 0x0000000300007819 */ /* 0x000fe400000012ff */
[C---:B------:R-:W-:Y:S02]  /*16010*/  IADD3 R9, P0, R20.reuse, 0x1800, RZ ;  /* 0x0000180014097810 */ /* 0x040fe40007f1e0ff */
[C---:B------:R-:W-:Y:S02]  /*16020*/  IADD3 R13, P1, R20.reuse, 0x3000, RZ ;  /* 0x00003000140d7810 */ /* 0x040fe40007f3e0ff */
[----:B------:R-:W-:-:S02]  /*16030*/  IADD3 R29, P2, R20, 0x4800, RZ ;  /* 0x00004800141d7810 */ /* 0x000fc40007f5e0ff */
[----:B------:R-:W-:Y:S02]  /*16040*/  IADD3 R33, P3, R20, 0x6000, RZ ;  /* 0x0000600014217810 */ /* 0x000fe40007f7e0ff */
[----:B------:R-:W-:Y:S02]  /*16050*/  SHF.R.U64 R7, R7, 0x3, RZ ;  /* 0x0000000307077819 */ /* 0x000fe400000012ff */
[----:B------:R-:W-:Y:S01]  /*16060*/  LOP3.LUT R36, R0, R5, RZ, 0x3c, !PT ;  /* 0x0000000500247212 */ /* 0x000fe200078e3cff */
[----:B------:R-:W-:Y:S01]  /*16070*/  IMAD R0, R40, 0x60, R88 ;  /* 0x0000006028007824 */ /* 0x000fe200078e0258 */
[----:B------:R-:W-:Y:S02]  /*16080*/  LOP3.LUT R8, R9, 0x180, RZ, 0xc0, !PT ;  /* 0x0000018009087812 */ /* 0x000fe400078ec0ff */
[----:B------:R-:W-:Y:S02]  /*16090*/  LOP3.LUT R12, R13, 0x180, RZ, 0xc0, !PT ;  /* 0x000001800d0c7812 */ /* 0x000fe400078ec0ff */
[----:B------:R-:W-:-:S02]  /*160a0*/  LOP3.LUT R28, R29, 0x180, RZ, 0xc0, !PT ;  /* 0x000001801d1c7812 */ /* 0x000fc400078ec0ff */
[----:B------:R-:W-:Y:S02]  /*160b0*/  LOP3.LUT R32, R33, 0x180, RZ, 0xc0, !PT ;  /* 0x0000018021207812 */ /* 0x000fe400078ec0ff */
[----:B------:R-:W-:Y:S01]  /*160c0*/  LOP3.LUT R20, R7, R20, RZ, 0x3c, !PT ;  /* 0x0000001407147212 */ /* 0x000fe200078e3cff */
[----:B------:R-:W-:Y:S01]  /*160d0*/  IMAD.IADD R40, R91, 0x1, R0 ;  /* 0x000000015b287824 */ /* 0x000fe200078e0200 */
[----:B------:R-:W-:Y:S02]  /*160e0*/  SHF.R.U64 R8, R8, 0x3, RZ ;  /* 0x0000000308087819 */ /* 0x000fe400000012ff */
[----:B------:R-:W-:Y:S01]  /*160f0*/  SHF.R.U64 R12, R12, 0x3, RZ ;  /* 0x000000030c0c7819 */ /* 0x000fe200000012ff */
[----:B------:R0:W5:Y:S01]  /*16100*/  LD.E.128 R4, desc[UR42][R20.64] ;  /* 0x0000002a14047980 */ /* 0x000162000c101d00 */
[----:B------:R-:W-:Y:S02]  /*16110*/  SHF.R.U64 R28, R28, 0x3, RZ ;  /* 0x000000031c1c7819 */ /* 0x000fe400000012ff */
[----:B------:R-:W-:Y:S01]  /*16120*/  SHF.R.U64 R32, R32, 0x3, RZ ;  /* 0x0000000320207819 */ /* 0x000fe200000012ff */
[----:B-1----:R-:W-:Y:S01]  /*16130*/  @P4 IMAD.HI.U32 R0, R40, R43, RZ ;  /* 0x0000002b28004227 */ /* 0x002fe200078e00ff */
[----:B------:R-:W-:-:S02]  /*16140*/  LOP3.LUT R8, R8, R9, RZ, 0x3c, !PT ;  /* 0x0000000908087212 */ /* 0x000fc400078e3cff */
[----:B------:R-:W-:Y:S02]  /*16150*/  LOP3.LUT R12, R12, R13, RZ, 0x3c, !PT ;  /* 0x0000000d0c0c7212 */ /* 0x000fe400078e3cff */
[----:B0-----:R-:W-:Y:S01]  /*16160*/  SHF.R.S32.HI R20, RZ, 0x1f, R84 ;  /* 0x0000001fff147819 */ /* 0x001fe20000011454 */
        /* <DEDUP_REMOVED lines=9> */
[----:B---3--:R-:W-:Y:S01]  /*16200*/  @P4 SHF.R.U32.HI R21, RZ, R45, R0 ;  /* 0x0000002dff154219 */ /* 0x008fe20000011600 */
[----:B------:R-:W-:Y:S01]  /*16210*/  IMAD R23, R20, UR4, RZ ;  /* 0x0000000414177c24 */ /* 0x000fe2000f8e02ff */
[----:B------:R-:W5:Y:S02]  /*16220*/  LD.E.128 R12, desc[UR42][R12.64] ;  /* 0x0000002a0c0c7980 */ /* 0x000f64000c101d00 */
[----:B------:R-:W-:Y:S01]  /*16230*/  SHF.R.S32.HI R0, RZ, 0x1f, R21 ;  /* 0x0000001fff007819 */ /* 0x000fe20000011415 */
        /* <DEDUP_REMOVED lines=46> */
.L_x_2260:
[----:B------:R-:W-:Y:S05]  /*16520*/  BSYNC B1 ;  /* 0x0000000000017941 */ /* 0x000fea0003800000 */
.L_x_2259:
        /* <DEDUP_REMOVED lines=19> */
.L_x_2258:
[----:B------:R-:W2:Y:S01]  /*16660*/  LDL R97, [R1+0x30] ;  /* 0x0000300001617983 */ /* 0x000ea20000100800 */
[----:B0-----:R-:W0:Y:S01]  /*16670*/  @P4 LDC R0, c[0x0][0xbec] ;  /* 0x0002fb00ff004b82 */ /* 0x001e220000000800 */
[----:B------:R-:W-:Y:S01]  /*16680*/  ULDC.64 UR4, c[0x0][0xb08] ;  /* 0x0002c20000047ab9 */ /* 0x000fe20000000a00 */
[----:B------:R-:W-:Y:S01]  /*16690*/  ULDC.64 UR6, c[0x0][0xb30] ;  /* 0x0002cc0000067ab9 */ /* 0x000fe20000000a00 */
[----:B------:R1:W5:Y:S01]  /*166a0*/  LDL R96, [R1+0x8c] ;  /* 0x00008c0001607983 */ /* 0x0003620000100800 */
[----:B------:R-:W-:Y:S02]  /*166b0*/  IMAD R86, R86, UR4, RZ ;  /* 0x0000000456567c24 */ /* 0x000fe4000f8e02ff */
[C---:B------:R-:W-:Y:S01]  /*166c0*/  IMAD.WIDE.U32 R4, R3.reuse, UR4, RZ ;  /* 0x0000000403047c25 */ /* 0x040fe2000f8e00ff */
[----:B------:R1:W5:Y:S01]  /*166d0*/  LDL R95, [R1+0x7c] ;  /* 0x00007c00015f7983 */ /* 0x0003620000100800 */
[----:B------:R-:W3:Y:S02]  /*166e0*/  @P4 LDC R9, c[0x0][0xbf0] ;  /* 0x0002fc00ff094b82 */ /* 0x000ee40000000800 */
[----:B------:R-:W-:Y:S01]  /*166f0*/  IMAD R3, R3, UR5, R86 ;  /* 0x0000000503037c24 */ /* 0x000fe2000f8e0256 */
[----:B------:R1:W5:Y:S01]  /*16700*/  LDL R94, [R1+0x88] ;  /* 0x00008800015e7983 */ /* 0x0003620000100800 */
[----:B------:R-:W-:-:S02]  /*16710*/  ULDC.64 UR4, c[0x0][0xb38] ;  /* 0x0002ce0000047ab9 */ /* 0x000fc40000000a00 */
[----:B------:R-:W-:Y:S01]  /*16720*/  IMAD.IADD R5, R5, 0x1, R3 ;  /* 0x0000000105057824 */ /* 0x000fe200078e0203 */
[----:B------:R1:W5:Y:S01]  /*16730*/  LDL R93, [R1+0x78] ;  /* 0x00007800015d7983 */ /* 0x0003620000100800 */
[----:B------:R-:W-:Y:S01]  /*16740*/  SHF.R.S32.HI R3, RZ, 0x1f, R84 ;  /* 0x0000001fff037819 */ /* 0x000fe20000011454 */
[C---:B------:R-:W-:Y:S02]  /*16750*/  IMAD.WIDE.U32 R4, R23.reuse, UR4, R4 ;  /* 0x0000000417047c25 */ /* 0x040fe4000f8e0004 */
[----:B------:R1:W5:Y:S02]  /*16760*/  LDL R92, [R1+0x84] ;  /* 0x00008400015c7983 */ /* 0x0003640000100800 */
[----:B------:R-:W-:Y:S02]  /*16770*/  IMAD R5, R23, UR5, R5 ;  /* 0x0000000517057c24 */ /* 0x000fe4000f8e0205 */
[----:B------:R1:W5:Y:S01]  /*16780*/  LDL R91, [R1+0x74] ;  /* 0x00007400015b7983 */ /* 0x0003620000100800 */
[----:B------:R-:W-:Y:S01]  /*16790*/  ULDC.64 UR4, c[0x0][0xb40] ;  /* 0x0002d00000047ab9 */ /* 0x000fe20000000a00 */
[----:B0-----:R-:W-:-:S02]  /*167a0*/  @P4 IMAD.HI.U32 R0, R29, R0, RZ ;  /* 0x000000001d004227 */ /* 0x001fc400078e00ff */
[----:B------:R1:W5:Y:S02]  /*167b0*/  LDL R90, [R1+0x80] ;  /* 0x00008000015a7983 */ /* 0x0003640000100800 */
[----:B------:R-:W-:Y:S02]  /*167c0*/  IMAD R3, R3, UR4, RZ ;  /* 0x0000000403037c24 */ /* 0x000fe4000f8e02ff */
[----:B------:R1:W5:Y:S01]  /*167d0*/  LDL R88, [R1+0x70] ;  /* 0x0000700001587983 */ /* 0x0003620000100800 */
[----:B------:R-:W-:-:S04]  /*167e0*/  IMAD.WIDE.U32 R4, R84, UR4, R4 ;  /* 0x0000000454047c25 */ /* 0x000fc8000f8e0004 */
[----:B------:R-:W-:Y:S01]  /*167f0*/  IMAD R7, R84, UR5, R3 ;  /* 0x0000000554077c24 */ /* 0x000fe2000f8e0203 */
[----:B------:R-:W-:Y:S01]  /*16800*/  MOV R3, R29 ;  /* 0x0000001d00037202 */ /* 0x000fe20000000f00 */
[----:B------:R-:W-:Y:S01]  /*16810*/  ULDC.64 UR4, c[0x0][0xb48] ;  /* 0x0002d20000047ab9 */ /* 0x000fe20000000a00 */
[----:B---3--:R-:W-:Y:S01]  /*16820*/  @P4 SHF.R.U32.HI R3, RZ, R9, R0 ;  /* 0x00000009ff034219 */ /* 0x008fe20000011600 */
[----:B------:R-:W-:-:S03]  /*16830*/  IMAD.IADD R5, R5, 0x1, R7 ;  /* 0x0000000105057824 */ /* 0x000fc600078e0207 */
[--C-:B------:R-:W-:Y:S01]  /*16840*/  SHF.R.S32.HI R0, RZ, 0x1f, R3.reuse ;  /* 0x0000001fff007819 */ /* 0x100fe20000011403 */
[----:B------:R-:W-:Y:S02]  /*16850*/  IMAD.MOV R7, RZ, RZ, -R3 ;  /* 0x000000ffff077224 */ /* 0x000fe400078e0a03 */
[----:B------:R-:W-:-:S04]  /*16860*/  IMAD.WIDE.U32 R4, R89, UR4, R4 ;  /* 0x0000000459047c25 */ /* 0x000fc8000f8e0004 */
        /* <DEDUP_REMOVED lines=11> */
[----:B------:R-:W-:Y:S01]  /*16920*/  ISETP.GE.AND P0, PT, R10, R85, PT ;  /* 0x000000550a00720c */ /* 0x000fe20003f06270 */
[----:B------:R-:W-:Y:S02]  /*16930*/  ULDC.64 UR4, c[0x0][0xb00] ;  /* 0x0002c00000047ab9 */ /* 0x000fe40000000a00 */
        /* <DEDUP_REMOVED lines=9> */
[----:B--2---:R-:W-:-:S02]  /*169d0*/  VIADD R33, R97, 0x8 ;  /* 0x0000000861217836 */ /* 0x004fc40000000000 */
[C---:B------:R-:W-:Y:S02]  /*169e0*/  VIADD R35, R97.reuse, 0x10 ;  /* 0x0000001061237836 */ /* 0x040fe40000000000 */
[C---:B------:R-:W-:Y:S02]  /*169f0*/  VIADD R87, R97.reuse, 0x18 ;  /* 0x0000001861577836 */ /* 0x040fe40000000000 */
[C---:B------:R-:W-:Y:S02]  /*16a00*/  VIADD R89, R97.reuse, 0x20 ;  /* 0x0000002061597836 */ /* 0x040fe40000000000 */
[C---:B------:R-:W-:Y:S02]  /*16a10*/  VIADD R23, R97.reuse, 0x28 ;  /* 0x0000002861177836 */ /* 0x040fe40000000000 */
[C---:B------:R-:W-:Y:S02]  /*16a20*/  VIADD R29, R97.reuse, 0x30 ;  /* 0x00000030611d7836 */ /* 0x040fe40000000000 */
[----:B------:R-:W-:Y:S01]  /*16a30*/  VIADD R9, R97, 0x38 ;  /* 0x0000003861097836 */ /* 0x000fe20000000000 */
[----:B------:R-:W-:-:S02]  /*16a40*/  SHF.R.S32.HI R32, RZ, 0x1f, R33 ;  /* 0x0000001fff207819 */ /* 0x000fc40000011421 */
[----:B------:R-:W-:Y:S02]  /*16a50*/  SHF.R.S32.HI R34, RZ, 0x1f, R35 ;  /* 0x0000001fff227819 */ /* 0x000fe40000011423 */
        /* <DEDUP_REMOVED lines=16> */
[----:B------:R-:W-:Y:S01]  /*16b60*/  @!P2 ST.E.64 desc[UR42][R10.64], R40 ;  /* 0x000000280a00a985 */ /* 0x000fe2000c101b2a */
[----:B------:R-:W-:Y:S02]  /*16b70*/  ISETP.GE.AND P2, PT, R23, UR4, PT ;  /* 0x0000000417007c0c */ /* 0x000fe4000bf46270 */
[----:B------:R-:W-:Y:S01]  /*16b80*/  @!P0 LEA.HI.X R5, R35, R3, R34, 0x2, P5 ;  /* 0x0000000323058211 */ /* 0x000fe200028f1422 */
[----:B------:R-:W-:Y:S01]  /*16b90*/  @!P1 ST.E.64 desc[UR42][R6.64], R42 ;  /* 0x0000002a06009985 */ /* 0x000fe2000c101b2a */
[----:B------:R-:W-:-:S02]  /*16ba0*/  ISETP.GE.AND P1, PT, R29, UR4, PT ;  /* 0x000000041d007c0c */ /* 0x000fc4000bf26270 */
[-C--:B------:R-:W-:Y:S01]  /*16bb0*/  @!P3 LEA R12, P6, R87, R2.reuse, 0x2 ;  /* 0x00000002570cb211 */ /* 0x080fe200078c10ff */
[----:B------:R0:W-:Y:S01]  /*16bc0*/  @!P0 ST.E.64 desc[UR42][R4.64], R48 ;  /* 0x0000003004008985 */ /* 0x0001e2000c101b2a */
[-C--:B------:R-:W-:Y:S02]  /*16bd0*/  @!P4 LEA R20, P5, R89, R2.reuse, 0x2 ;  /* 0x000000025914c211 */ /* 0x080fe400078a10ff */
[-C--:B------:R-:W-:Y:S02]  /*16be0*/  @!P3 LEA.HI.X R13, R87, R3.reuse, R84, 0x2, P6 ;  /* 0x00000003570db211 */ /* 0x080fe400030f1454 */
[----:B------:R-:W-:Y:S02]  /*16bf0*/  ISETP.GE.AND P0, PT, R9, UR4, PT ;  /* 0x0000000409007c0c */ /* 0x000fe4000bf06270 */
[----:B------:R-:W-:Y:S01]  /*16c00*/  @!P4 LEA.HI.X R21, R89, R3, R86, 0x2, P5 ;  /* 0x000000035915c211 */ /* 0x000fe200028f1456 */
[----:B------:R1:W-:Y:S01]  /*16c10*/  @!P3 ST.E.64 desc[UR42][R12.64], R50 ;  /* 0x000000320c00b985 */ /* 0x0003e2000c101b2a */
[----:B------:R-:W-:-:S02]  /*16c20*/  @!P2 LEA R14, P6, R23, R2, 0x2 ;  /* 0x00000002170ea211 */ /* 0x000fc400078c10ff */
[----:B-----5:R-:W-:Y:S01]  /*16c30*/  ISETP.GE.AND P3, PT, R95, UR4, PT ;  /* 0x000000045f007c0c */ /* 0x020fe2000bf66270 */
[----:B------:R-:W-:Y:S01]  /*16c40*/  @!P4 ST.E.64 desc[UR42][R20.64], R56 ;  /* 0x000000381400c985 */ /* 0x000fe2000c101b2a */
[-C--:B------:R-:W-:Y:S02]  /*16c50*/  @!P2 LEA.HI.X R15, R23, R3.reuse, R24, 0x2, P6 ;  /* 0x00000003170fa211 */ /* 0x080fe400030f1418 */
[----:B0-----:R-:W-:Y:S02]  /*16c60*/  @!P1 LEA R4, P4, R29, R2, 0x2 ;  /* 0x000000021d049211 */ /* 0x001fe400078810ff */
[----:B------:R-:W-:Y:S01]  /*16c70*/  ISETP.GE.AND P5, PT, R93, UR4, PT ;  /* 0x000000045d007c0c */ /* 0x000fe2000bfa6270 */
[----:B------:R0:W-:Y:S01]  /*16c80*/  @!P2 ST.E.64 desc[UR42][R14.64], R58 ;  /* 0x0000003a0e00a985 */ /* 0x0001e2000c101b2a */
[----:B------:R-:W-:Y:S02]  /*16c90*/  @!P1 LEA.HI.X R5, R29, R3, R28, 0x2, P4 ;  /* 0x000000031d059211 */ /* 0x000fe400020f141c */
[----:B------:R-:W-:-:S02]  /*16ca0*/  ISETP.GE.AND P4, PT, R91, UR4, PT ;  /* 0x000000045b007c0c */ /* 0x000fc4000bf86270 */
[----:B------:R-:W-:Y:S01]  /*16cb0*/  ISETP.GE.AND P2, PT, R88, UR4, PT ;  /* 0x0000000458007c0c */ /* 0x000fe2000bf46270 */
[----:B------:R2:W-:Y:S01]  /*16cc0*/  @!P1 ST.E.64 desc[UR42][R4.64], R64 ;  /* 0x0000004004009985 */ /* 0x0005e2000c101b2a */
[-C--:B------:R-:W-:Y:S02]  /*16cd0*/  @!P0 LEA R10, P6, R9, R2.reuse, 0x2 ;  /* 0x00000002090a8211 */ /* 0x080fe400078c10ff */
[----:B------:R-:W-:Y:S02]  /*16ce0*/  @!P3 LEA R6, P1, R95, R2, 0x2 ;  /* 0x000000025f06b211 */ /* 0x000fe400078210ff */
[-C--:B------:R-:W-:Y:S02]  /*16cf0*/  @!P0 LEA.HI.X R11, R9, R3.reuse, R0, 0x2, P6 ;  /* 0x00000003090b8211 */ /* 0x080fe400030f1400 */
[----:B------:R-:W-:-:S03]  /*16d00*/  @!P3 LEA.HI.X R7, R95, R3, R96, 0x2, P1 ;  /* 0x000000035f07b211 */ /* 0x000fc600008f1460 */
[----:B------:R2:W-:Y:S01]  /*16d10*/  @!P0 ST.E.64 desc[UR42][R10.64], R66 ;  /* 0x000000420a008985 */ /* 0x0005e2000c101b2a */
[-C--:B-1----:R-:W-:Y:S02]  /*16d20*/  @!P5 LEA R12, P0, R93, R2.reuse, 0x2 ;  /* 0x000000025d0cd211 */ /* 0x082fe400078010ff */
[-C--:B0-----:R-:W-:Y:S01]  /*16d30*/  @!P4 LEA R14, P1, R91, R2.reuse, 0x2 ;  /* 0x000000025b0ec211 */ /* 0x081fe200078210ff */
[----:B------:R2:W-:Y:S01]  /*16d40*/  @!P3 ST.E.64 desc[UR42][R6.64], R72 ;  /* 0x000000480600b985 */ /* 0x0005e2000c101b2a */
[C---:B------:R-:W-:Y:S02]  /*16d50*/  @!P2 LEA R2, P6, R88.reuse, R2, 0x2 ;  /* 0x000000025802a211 */ /* 0x040fe400078c10ff */
[-C--:B------:R-:W-:Y:S02]  /*16d60*/  @!P5 LEA.HI.X R13, R93, R3.reuse, R94, 0x2, P0 ;  /* 0x000000035d0dd211 */ /* 0x080fe400000f145e */
[-C--:B------:R-:W-:Y:S02]  /*16d70*/  @!P4 LEA.HI.X R15, R91, R3.reuse, R92, 0x2, P1 ;  /* 0x000000035b0fc211 */ /* 0x080fe400008f145c */
[----:B------:R-:W-:Y:S01]  /*16d80*/  @!P2 LEA.HI.X R3, R88, R3, R90, 0x2, P6 ;  /* 0x000000035803a211 */ /* 0x000fe200030f145a */
[----:B------:R2:W-:Y:S04]  /*16d90*/  @!P5 ST.E.64 desc[UR42][R12.64], R74 ;  /* 0x0000004a0c00d985 */ /* 0x0005e8000c101b2a */
[----:B------:R2:W-:Y:S04]  /*16da0*/  @!P4 ST.E.64 desc[UR42][R14.64], R80 ;  /* 0x000000500e00c985 */ /* 0x0005e8000c101b2a */
[----:B------:R2:W-:Y:S02]  /*16db0*/  @!P2 ST.E.64 desc[UR42][R2.64], R82 ;  /* 0x000000520200a985 */ /* 0x0005e4000c101b2a */
.L_x_2263:
[----:B------:R-:W-:Y:S05]  /*16dc0*/  BSYNC B1 ;  /* 0x0000000000017941 */ /* 0x000fea0003800000 */
.L_x_2262:
[----:B------:R-:W-:Y:S01]  /*16dd0*/  ISETP.GE.AND P0, PT, R8, R85, PT ;  /* 0x000000550800720c */ /* 0x000fe20003f06270 */
[----:B--2---:R0:W1:Y:S04]  /*16de0*/  SHFL.IDX PT, R3, R31, 0x1, 0x1c1f ;  /* 0x003c1f001f037f89 */ /* 0x00406800000e0000 */
        /* <DEDUP_REMOVED lines=9> */
[----:B-1----:R-:W-:Y:S02]  /*16e80*/  @!P1 IMAD.WIDE R4, R97, 0x4, R2 ;  /* 0x0000000461049825 */ /* 0x002fe400078e0202 */
[----:B------:R-:W-:Y:S02]  /*16e90*/  @!P6 LEA.HI.X R7, R33, R3, R32, 0x2, P0 ;  /* 0x000000032107e211 */ /* 0x000fe400000f1420 */
[----:B------:R-:W-:Y:S01]  /*16ea0*/  ISETP.GE.AND P0, PT, R23, UR4, PT ;  /* 0x0000000417007c0c */ /* 0x000fe2000bf06270 */
[----:B------:R0:W-:Y:S01]  /*16eb0*/  @!P1 ST.E.64 desc[UR42][R4.64], R44 ;  /* 0x0000002c04009985 */ /* 0x0001e2000c101b2a */
[-C--:B------:R-:W-:Y:S02]  /*16ec0*/  @!P4 LEA R10, P5, R35, R2.reuse, 0x2 ;  /* 0x00000002230ac211 */ /* 0x080fe400078a10ff */
[----:B------:R-:W-:Y:S01]  /*16ed0*/  ISETP.GE.AND P1, PT, R29, UR4, PT ;  /* 0x000000041d007c0c */ /* 0x000fe2000bf26270 */
[----:B------:R1:W-:Y:S01]  /*16ee0*/  @!P6 ST.E.64 desc[UR42][R6.64], R46 ;  /* 0x0000002e0600e985 */ /* 0x0003e2000c101b2a */
[----:B------:R-:W-:-:S02]  /*16ef0*/  @!P3 LEA R12, P6, R87, R2, 0x2 ;  /* 0x00000002570cb211 */ /* 0x000fc400078c10ff */
[-C--:B------:R-:W-:Y:S02]  /*16f00*/  @!P4 LEA.HI.X R11, R35, R3.reuse, R34, 0x2, P5 ;  /* 0x00000003230bc211 */ /* 0x080fe400028f1422 */
[-C--:B------:R-:W-:Y:S02]  /*16f10*/  @!P3 LEA.HI.X R13, R87, R3.reuse, R84, 0x2, P6 ;  /* 0x00000003570db211 */ /* 0x080fe400030f1454 */
[-C--:B------:R-:W-:Y:S01]  /*16f20*/  @!P2 LEA R14, P5, R89, R2.reuse, 0x2 ;  /* 0x00000002590ea211 */ /* 0x080fe200078a10ff */
[----:B------:R2:W-:Y:S01]  /*16f30*/  @!P4 ST.E.64 desc[UR42][R10.64], R52 ;  /* 0x000000340a00c985 */ /* 0x0005e2000c101b2a */
[----:B------:R-:W-:Y:S02]  /*16f40*/  @!P0 LEA R20, P6, R23, R2, 0x2 ;  /* 0x0000000217148211 */ /* 0x000fe400078c10ff */
[-C--:B------:R-:W-:Y:S01]  /*16f50*/  @!P2 LEA.HI.X R15, R89, R3.reuse, R86, 0x2, P5 ;  /* 0x00000003590fa211 */ /* 0x080fe200028f1456 */
[----:B------:R3:W-:Y:S01]  /*16f60*/  @!P3 ST.E.64 desc[UR42][R12.64], R54 ;  /* 0x000000360c00b985 */ /* 0x0007e2000c101b2a */
[----:B------:R-:W-:-:S02]  /*16f70*/  @!P0 LEA.HI.X R21, R23, R3, R24, 0x2, P6 ;  /* 0x0000000317158211 */ /* 0x000fc400030f1418 */
[----:B------:R-:W-:Y:S01]  /*16f80*/  ISETP.GE.AND P6, PT, R9, UR4, PT ;  /* 0x0000000409007c0c */ /* 0x000fe2000bfc6270 */
[----:B------:R3:W-:Y:S01]  /*16f90*/  @!P2 ST.E.64 desc[UR42][R14.64], R60 ;  /* 0x0000003c0e00a985 */ /* 0x0007e2000c101b2a */
[----:B-----5:R-:W-:Y:S02]  /*16fa0*/  ISETP.GE.AND P4, PT, R95, UR4, PT ;  /* 0x000000045f007c0c */ /* 0x020fe4000bf86270 */
[----:B------:R-:W-:Y:S01]  /*16fb0*/  ISETP.GE.AND P3, PT, R93, UR4, PT ;  /* 0x000000045d007c0c */ /* 0x000fe2000bf66270 */
[----:B------:R3:W-:Y:S01]  /*16fc0*/  @!P0 ST.E.64 desc[UR42][R20.64], R62 ;  /* 0x0000003e14008985 */ /* 0x0007e2000c101b2a */
[----:B------:R-:W-:Y:S02]  /*16fd0*/  ISETP.GE.AND P2, PT, R91, UR4, PT ;  /* 0x000000045b007c0c */ /* 0x000fe4000bf46270 */
[----:B------:R-:W-:-:S04]  /*16fe0*/  @!P1 LEA R30, P5, R29, R2, 0x2 ;  /* 0x000000021d1e9211 */ /* 0x000fc800078a10ff */
[-C--:B------:R-:W-:Y:S02]  /*16ff0*/  @!P1 LEA.HI.X R31, R29, R3.reuse, R28, 0x2, P5 ;  /* 0x000000031d1f9211 */ /* 0x080fe400028f141c */
[-C--:B0-----:R-:W-:Y:S02]  /*17000*/  @!P6 LEA R4, P5, R9, R2.reuse, 0x2 ;  /* 0x000000020904e211 */ /* 0x081fe400078a10ff */
[-C--:B-1----:R-:W-:Y:S01]  /*17010*/  @!P4 LEA R6, P0, R95, R2.reuse, 0x2 ;  /* 0x000000025f06c211 */ /* 0x082fe200078010ff */
[----:B------:R3:W-:Y:S01]  /*17020*/  @!P1 ST.E.64 desc[UR42][R30.64], R68 ;  /* 0x000000441e009985 */ /* 0x0007e2000c101b2a */
[-C--:B------:R-:W-:Y:S02]  /*17030*/  @!P6 LEA.HI.X R5, R9, R3.reuse, R0, 0x2, P5 ;  /* 0x000000030905e211 */ /* 0x080fe400028f1400 */
[-C--:B------:R-:W-:Y:S02]  /*17040*/  @!P3 LEA R8, P1, R93, R2.reuse, 0x2 ;  /* 0x000000025d08b211 */ /* 0x080fe400078210ff */
[----:B--2---:R-:W-:Y:S01]  /*17050*/  @!P2 LEA R10, P5, R91, R2, 0x2 ;  /* 0x000000025b0aa211 */ /* 0x004fe200078a10ff */
        /* <DEDUP_REMOVED lines=13> */
.L_x_2256:
[----:B-1----:R-:W2:Y:S01]  /*17130*/  LDL.LU R4, [R1+0x54] ;  /* 0x0000540001047983 */ /* 0x002ea20000300800 */
[----:B------:R-:W-:Y:S01]  /*17140*/  ULDC.64 UR6, c[0x0][0xc08] ;  /* 0x0003020000067ab9 */ /* 0x000fe20000000a00 */
[----:B------:R-:W-:Y:S02]  /*17150*/  ULDC.64 UR4, c[0x0][0xc00] ;  /* 0x0003000000047ab9 */ /* 0x000fe40000000a00 */
[----:B------:R-:W3:Y:S01]  /*17160*/  LDL.LU R0, [R1+0x58] ;  /* 0x0000580001007983 */ /* 0x000ee20000300800 */
[----:B------:R-:W-:Y:S02]  /*17170*/  ISETP.NE.U32.AND P1, PT, RZ, UR6, PT ;  /* 0x00000006ff007c0c */ /* 0x000fe4000bf25070 */
[----:B------:R-:W-:Y:S01]  /*17180*/  ISETP.NE.U32.AND P0, PT, RZ, UR4, PT ;  /* 0x00000004ff007c0c */ /* 0x000fe2000bf05070 */
[----:B------:R-:W0:Y:S01]  /*17190*/  S2R R6, SR_TID.X ;  /* 0x0000000000067919 */ /* 0x000e220000002100 */
[----:B------:R-:W-:Y:S02]  /*171a0*/  ISETP.NE.AND.EX P1, PT, RZ, UR7, PT, P1 ;  /* 0x00000007ff007c0c */ /* 0x000fe4000bf25310 */
[----:B------:R-:W-:-:S02]  /*171b0*/  ISETP.NE.AND.EX P0, PT, RZ, UR5, PT, P0 ;  /* 0x00000005ff007c0c */ /* 0x000fc4000bf05300 */
[----:B------:R-:W-:Y:S02]  /*171c0*/  MOV R15, RZ ;  /* 0x000000ff000f7202 */ /* 0x000fe40000000f00 */
[----:B--2---:R-:W-:-:S04]  /*171d0*/  IADD3 R2, P2, R4, UR4, RZ ;  /* 0x0000000404027c10 */ /* 0x004fc8000ff5e0ff */
[----:B---3--:R-:W-:-:S03]  /*171e0*/  IADD3.X R3, R0, UR5, RZ, P2, !PT ;  /* 0x0000000500037c10 */ /* 0x008fc600097fe4ff */
        /* <DEDUP_REMOVED lines=14> */
.L_x_2264:
        /* <DEDUP_REMOVED lines=9> */
[----:B0-----:R-:W-:Y:S01]  /*17360*/  IMAD R2, R0, R33, RZ ;  /* 0x0000002100027224 */ /* 0x001fe200078e02ff */
        /* <DEDUP_REMOVED lines=9> */
[----:B------:R-:W0:Y:S08]  /*17400*/  LDC.64 R2, c[0x0][0xba8] ;  /* 0x0002ea00ff027b82 */ /* 0x000e300000000a00 */
[----:B----4-:R-:W1:Y:S08]  /*17410*/  LDC.64 R10, c[0x0][R28+0x220] ;  /* 0x000088001c0a7b82 */ /* 0x010e700000000a00 */
        /* <DEDUP_REMOVED lines=36> */
.L_x_2266:
[----:B------:R-:W-:Y:S05]  /*17660*/  BSYNC B1 ;  /* 0x0000000000017941 */ /* 0x000fea0003800000 */
.L_x_2265:
[----:B------:R-:W-:Y:S05]  /*17670*/  @P2 BRA `(.L_x_2261) ;  /* 0x00000004006c2947 */ /* 0x000fea0003800000 */
[----:B------:R1:W5:Y:S01]  /*17680*/  LDL R10, [R1+0x6c] ;  /* 0x00006c00010a7983 */ /* 0x0003620000100800 */
[----:B----4-:R-:W2:Y:S03]  /*17690*/  LDC R11, c[0x0][0xbe8] ;  /* 0x0002fa00ff0b7b82 */ /* 0x010ea60000000800 */
        /* <DEDUP_REMOVED lines=22> */
[----:B------:R-:W0:Y:S01]  /*17800*/  @P0 LDC R7, c[0x0][0xbec] ;  /* 0x0002fb00ff070b82 */ /* 0x000e220000000800 */
[----:B------:R-:W-:-:S04]  /*17810*/  IMAD.WIDE.U32 R2, R23, UR4, R2 ;  /* 0x0000000417027c25 */ /* 0x000fc8000f8e0002 */
[----:B------:R-:W-:Y:S01]  /*17820*/  IMAD R3, R23, UR5, R3 ;  /* 0x0000000517037c24 */ /* 0x000fe2000f8e0203 */
[----:B------:R-:W-:Y:S02]  /*17830*/  ULDC.64 UR4, c[0x0][0xae0] ;  /* 0x0002b80000047ab9 */ /* 0x000fe40000000a00 */
[----:B------:R-:W2:Y:S01]  /*17840*/  @P0 LDC R9, c[0x0][0xbf0] ;  /* 0x0002fc00ff090b82 */ /* 0x000ea20000000800 */
[----:B------:R-:W-:Y:S01]  /*17850*/  IMAD.WIDE.U32 R2, R29, UR6, R2 ;  /* 0x000000061d027c25 */ /* 0x000fe2000f8e0002 */
[----:B---3--:R-:W-:-:S03]  /*17860*/  MOV R28, R8 ;  /* 0x00000008001c7202 */ /* 0x008fc60000000f00 */
[----:B----4-:R-:W-:Y:S02]  /*17870*/  IMAD.MOV.U32 R30, RZ, RZ, R6 ;  /* 0x000000ffff1e7224 */ /* 0x010fe400078e0006 */
[----:B------:R-:W-:Y:S02]  /*17880*/  IMAD R6, R24, UR6, RZ ;  /* 0x0000000618067c24 */ /* 0x000fe4000f8e02ff */
[----:B------:R-:W-:-:S04]  /*17890*/  IMAD.IADD R8, R13, 0x1, R4 ;  /* 0x000000010d087824 */ /* 0x000fc800078e0204 */
        /* <DEDUP_REMOVED lines=39> */
.L_x_2268:
[----:B------:R-:W-:Y:S05]  /*17b10*/  BSYNC B1 ;  /* 0x0000000000017941 */ /* 0x000fea0003800000 */
.L_x_2267:
        /* <DEDUP_REMOVED lines=17> */
.L_x_2261:
[----:B------:R-:W-:Y:S05]  /*17c30*/  BSYNC B0 ;  /* 0x0000000000007941 */ /* 0x000fea0003800000 */
.L_x_2255:
[----:B------:R-:W-:Y:S02]  /*17c40*/  ULDC UR4, c[0x0][0xc3c] ;  /* 0x00030f0000047ab9 */ /* 0x000fe40000000800 */
[----:B------:R-:W-:-:S13]  /*17c50*/  ISETP.GE.AND P0, PT, R27, UR4, PT ;  /* 0x000000041b007c0c */ /* 0x000fda000bf06270 */
[----:B------:R-:W-:Y:S05]  /*17c60*/  @!P0 BRA `(.L_x_2269) ;  /* 0xfffffe9400748947 */ /* 0x000fea000383ffff */
[----:B------:R-:W-:Y:S05]  /*17c70*/  BRA `(.L_x_2127) ;  /* 0x0000007c00b87947 */ /* 0x000fea0003800000 */
.L_x_2125:
[----:B------:R-:W-:-:S08]  /*17c80*/  NOP ;  /* 0x0000000000007918 */ /* 0x000fd00000000000 */
[----:B------:R-:W0:-:S00]  /*17c90*/  USETMAXREG.DEALLOC.CTAPOOL 0x20 ;  /* 0x00000020000079c8 */ /* 0x000e0000080e0500 */
        /* <DEDUP_REMOVED lines=58> */
.L_x_2273:
        /* <DEDUP_REMOVED lines=37> */
.L_x_2271:
        /* <DEDUP_REMOVED lines=13> */
.L_x_2274:
        /* <DEDUP_REMOVED lines=22> */
[-C--:B------:R-:W-:Y:S01]  /*184c0*/  @!P1 IADD3 R10, R10, -R7.reuse, RZ ;  /* 0x800000070a0a9210 */ /* 0x080fe20007ffe0ff */
        /* <DEDUP_REMOVED lines=31> */
[----:B------:R-:W-:-:S04]  /*186c0*/  @!P1 LOP3.LUT R2, RZ, R8, RZ, 0x33, !PT ;  /* 0x00000008ff029212 */ /* 0x000fc800078e33ff */
[----:B------:R-:W-:-:S05]  /*186d0*/  IADD3 R5, -R2, RZ, RZ ;  /* 0x000000ff02057210 */ /* 0x000fca0007ffe1ff */
[C---:B------:R-:W-:Y:S02]  /*186e0*/  IMAD R7, R8.reuse, R5, R7 ;  /* 0x0000000508077224 */ /* 0x040fe400078e0207 */
[----:B------:R-:W-:Y:S02]  /*186f0*/  IMAD R8, R8, 0x1000000, R2 ;  /* 0x0100000008087824 */ /* 0x000fe400078e0202 */
[----:B------:R-:W-:Y:S02]  /*18700*/  IMAD R2, R25, R3, R4 ;  /* 0x0000000319027224 */ /* 0x000fe400078e0204 */
[----:B------:R-:W-:Y:S01]  /*18710*/  IMAD R26, R7, 0x10000, R8 ;  /* 0x00010000071a7824 */ /* 0x000fe200078e0208 */
[----:B------:R-:W-:Y:S06]  /*18720*/  BRA `(.L_x_2276) ;  /* 0x0000000000f07947 */ /* 0x000fec0003800000 */
.L_x_2275:
        /* <DEDUP_REMOVED lines=41> */
[----:B0-----:R-:W-:-:S06]  /*189c0*/  IADD3 R3, R10, 0xffffffe, RZ ;  /* 0x0ffffffe0a037810 */ /* 0x001fcc0007ffe0ff */
        /* <DEDUP_REMOVED lines=18> */
.L_x_2276:
[----:B------:R-:W-:-:S05]  /*18af0*/  LOP3.LUT R2, RZ, R2, RZ, 0x33, !PT ;  /* 0x00000002ff027212 */ /* 0x000fca00078e33ff */
[----:B------:R-:W-:Y:S01]  /*18b00*/  IMAD.IADD R25, R25, 0x1, R2 ;  /* 0x0000000119197824 */ /* 0x000fe200078e0202 */
[----:B------:R-:W-:Y:S06]  /*18b10*/  BRA `(.L_x_2277) ;  /* 0x00000000000c7947 */ /* 0x000fec0003800000 */
.L_x_2272:
[----:B------:R-:W-:Y:S01]  /*18b20*/  IMAD.MOV.U32 R25, RZ, RZ, RZ ;  /* 0x000000ffff197224 */ /* 0x000fe200078e00ff */
[----:B------:R-:W-:Y:S01]  /*18b30*/  MOV R26, RZ ;  /* 0x000000ff001a7202 */ /* 0x000fe20000000f00 */
[----:B------:R-:W-:-:S07]  /*18b40*/  IMAD.U32 R24, RZ, RZ, UR6 ;  /* 0x00000006ff187e24 */ /* 0x000fce000f8e00ff */
.L_x_2277:
[----:B------:R-:W-:-:S13]  /*18b50*/  ISETP.NE.AND P0, PT, R0, RZ, PT ;  /* 0x000000ff0000720c */ /* 0x000fda0003f05270 */
[----:B------:R-:W0:Y:S01]  /*18b60*/  @!P0 S2R R3, SR_CgaCtaId ;  /* 0x0000000000038919 */ /* 0x000e220000008800 */
[----:B------:R-:W-:-:S04]  /*18b70*/  @!P0 MOV R0, 0x400 ;  /* 0x0000040000008802 */ /* 0x000fc80000000f00 */
[----:B0-----:R-:W-:-:S05]  /*18b80*/  @!P0 LEA R0, R3, R0, 0x18 ;  /* 0x0000000003008211 */ /* 0x001fca00078ec0ff */
[----:B------:R2:W-:Y:S01]  /*18b90*/  @!P0 STS.128 [R0+0x19cd0], R24 ;  /* 0x019cd01800008388 */ /* 0x0005e20000000c00 */
[----:B------:R-:W-:Y:S06]  /*18ba0*/  BAR.ARV 0x5, 0x200 ;  /* 0x0148000000007b1d */ /* 0x000fec0000002000 */
.L_x_2270:
[----:B------:R3:W-:Y:S01]  /*18bb0*/  STL [R1+0x40], RZ ;  /* 0x000040ff01007387 */ /* 0x0007e20000100800 */
[----:B------:R-:W-:Y:S01]  /*18bc0*/  ULDC UR4, c[0x0][0xc3c] ;  /* 0x00030f0000047ab9 */ /* 0x000fe20000000800 */
[----:B------:R-:W-:Y:S01]  /*18bd0*/  IMAD.MOV.U32 R23, RZ, RZ, 0x1 ;  /* 0x00000001ff177424 */ /* 0x000fe200078e00ff */
[----:B-1----:R-:W-:Y:S01]  /*18be0*/  ISETP.GE.AND P0, PT, R27, UR4, PT ;  /* 0x000000041b007c0c */ /* 0x002fe2000bf06270 */
[----:B------:R-:W-:-:S12]  /*18bf0*/  IMAD.MOV.U32 R19, RZ, RZ, RZ ;  /* 0x000000ffff137224 */ /* 0x000fd800078e00ff */
[----:B---3--:R-:W-:Y:S05]  /*18c00*/  @P0 BRA `(.L_x_2278) ;  /* 0x0000006800d80947 */ /* 0x008fea0003800000 */
[----:B------:R-:W0:Y:S01]  /*18c10*/  S2R R13, SR_TID.X ;  /* 0x00000000000d7919 */ /* 0x000e220000002100 */
[----:B------:R-:W1:Y:S01]  /*18c20*/  S2UR UR4, SR_CgaCtaId ;  /* 0x00000000000479c3 */ /* 0x000e620000008800 */
[----:B------:R-:W-:Y:S01]  /*18c30*/  IMAD.SHL.U32 R6, R6, 0x800, RZ ;  /* 0x0000080006067824 */ /* 0x000fe200078e00ff */
[----:B------:R-:W-:Y:S01]  /*18c40*/  MOV R17, 0x400 ;  /* 0x0000040000117802 */ /* 0x000fe20000000f00 */
[----:B------:R-:W-:Y:S01]  /*18c50*/  BSSY B7, `(.L_x_2278) ;  /* 0x00006b1000077945 */ /* 0x000fe20003800000 */
[----:B------:R-:W-:Y:S01]  /*18c60*/  MOV R28, 0x1 ;  /* 0x00000001001c7802 */ /* 0x000fe20000000f00 */
[----:B------:R-:W-:Y:S01]  /*18c70*/  IMAD.MOV.U32 R22, RZ, RZ, RZ ;  /* 0x000000ffff167224 */ /* 0x000fe200078e00ff */
[----:B------:R-:W-:Y:S01]  /*18c80*/  ULDC.64 UR40, c[0x0][0x198] ;  /* 0x0000660000287ab9 */ /* 0x000fe20000000a00 */
[----:B------:R-:W-:Y:S01]  /*18c90*/  IMAD.MOV.U32 R19, RZ, RZ, RZ ;  /* 0x000000ffff137224 */ /* 0x000fe200078e00ff */
[----:B------:R-:W-:Y:S01]  /*18ca0*/  ULOP3.LUT UR39, UR37, 0x2, URZ, 0xfc, !UPT ;  /* 0x0000000225277892 */ /* 0x000fe2000f8efc3f */
[----:B------:R-:W-:Y:S01]  /*18cb0*/  IMAD.MOV.U32 R23, RZ, RZ, 0x1 ;  /* 0x00000001ff177424 */ /* 0x000fe200078e00ff */
[----:B------:R-:W-:Y:S01]  /*18cc0*/  ULOP3.LUT UR36, UR37, 0x1, URZ, 0xfc, !UPT ;  /* 0x0000000125247892 */ /* 0x000fe2000f8efc3f */
[----:B------:R-:W-:Y:S01]  /*18cd0*/  ULDC UR38, c[0x0][0xc] ;  /* 0x0000030000267ab9 */ /* 0x000fe20000000800 */
[C---:B0-2---:R-:W-:Y:S01]  /*18ce0*/  IMAD.SHL.U32 R0, R13.reuse, 0x20, RZ ;  /* 0x000000200d007824 */ /* 0x045fe200078e00ff */
[C---:B------:R-:W-:Y:S01]  /*18cf0*/  LOP3.LUT R12, R13.reuse, 0x7f, RZ, 0xc0, !PT ;  /* 0x0000007f0d0c7812 */ /* 0x040fe200078ec0ff */
[C---:B------:R-:W-:Y:S01]  /*18d00*/  IMAD.SHL.U32 R29, R13.reuse, 0x10, RZ ;  /* 0x000000100d1d7824 */ /* 0x040fe200078e00ff */
[----:B------:R-:W-:Y:S01]  /*18d10*/  SHF.R.U32.HI R3, RZ, 0x1, R13 ;  /* 0x00000001ff037819 */ /* 0x000fe2000001160d */
[----:B------:R-:W-:Y:S01]  /*18d20*/  IMAD.SHL.U32 R9, R13, 0x4, RZ ;  /* 0x000000040d097824 */ /* 0x000fe200078e00ff */
[----:B------:R-:W-:Y:S01]  /*18d30*/  LOP3.LUT R2, R0, 0x80, RZ, 0xc0, !PT ;  /* 0x0000008000027812 */ /* 0x000fe200078ec0ff */
[----:B------:R-:W-:Y:S01]  /*18d40*/  IMAD.SHL.U32 R5, R12, 0x10, RZ ;  /* 0x000000100c057824 */ /* 0x000fe200078e00ff */
[----:B------:R-:W-:-:S02]  /*18d50*/  LOP3.LUT R4, R3, 0x20, RZ, 0xc0, !PT ;  /* 0x0000002003047812 */ /* 0x000fc400078ec0ff */
[----:B------:R-:W-:Y:S02]  /*18d60*/  LOP3.LUT R8, R29, 0x60, RZ, 0xc0, !PT ;  /* 0x000000601d087812 */ /* 0x000fe400078ec0ff */
[----:B------:R-:W-:Y:S01]  /*18d70*/  LOP3.LUT R2, R2, 0x10, R3, 0xf8, !PT ;  /* 0x0000001002027812 */ /* 0x000fe200078ef803 */
[C---:B------:R-:W-:Y:S01]  /*18d80*/  IMAD.SHL.U32 R3, R13.reuse, 0x80, RZ ;  /* 0x000000800d037824 */ /* 0x040fe200078e00ff */
[----:B------:R-:W-:Y:S02]  /*18d90*/  LOP3.LUT R0, R0, 0x360, RZ, 0xc0, !PT ;  /* 0x0000036000007812 */ /* 0x000fe400078ec0ff */
[----:B------:R-:W-:Y:S02]  /*18da0*/  LOP3.LUT R4, R4, 0x10, R13, 0xf8, !PT ;  /* 0x0000001004047812 */ /* 0x000fe400078ef80d */
[--C-:B------:R-:W-:Y:S01]  /*18db0*/  LOP3.LUT R10, R8, 0x700, R5.reuse, 0xf8, !PT ;  /* 0x00000700080a7812 */ /* 0x100fe200078ef805 */
[----:B------:R-:W-:Y:S01]  /*18dc0*/  IMAD.SHL.U32 R8, R13, 0x2, RZ ;  /* 0x000000020d087824 */ /* 0x000fe200078e00ff */
[----:B------:R-:W-:-:S02]  /*18dd0*/  LOP3.LUT R0, R0, 0x400, R5, 0xf8, !PT ;  /* 0x0000040000007812 */ /* 0x000fc400078ef805 */
[----:B------:R-:W-:Y:S02]  /*18de0*/  LOP3.LUT R7, R29, 0x90, RZ, 0xc0, !PT ;  /* 0x000000901d077812 */ /* 0x000fe400078ec0ff */
[----:B------:R-:W-:Y:S02]  /*18df0*/  LOP3.LUT R4, R4, 0x380, R3, 0xf8, !PT ;  /* 0x0000038004047812 */ /* 0x000fe400078ef803 */
[----:B------:R-:W-:Y:S02]  /*18e00*/  LOP3.LUT R5, R3, 0x400, RZ, 0xc0, !PT ;  /* 0x0000040003057812 */ /* 0x000fe400078ec0ff */
[----:B------:R-:W-:Y:S02]  /*18e10*/  LOP3.LUT R3, R2, 0x10, R9, 0x78, !PT ;  /* 0x0000001002037812 */ /* 0x000fe400078e7809 */
[----:B------:R-:W-:Y:S02]  /*18e20*/  LOP3.LUT R7, R7, 0x10, R8, 0x78, !PT ;  /* 0x0000001007077812 */ /* 0x000fe400078e7808 */
[----:B------:R-:W-:-:S02]  /*18e30*/  LOP3.LUT R5, R5, 0x800, R6, 0xf8, !PT ;  /* 0x0000080005057812 */ /* 0x000fc400078ef806 */
[----:B------:R-:W-:Y:S02]  /*18e40*/  LOP3.LUT R4, R4, 0x70, R29, 0x78, !PT ;  /* 0x0000007004047812 */ /* 0x000fe400078e781d */
[----:B------:R-:W-:Y:S02]  /*18e50*/  LOP3.LUT R2, R0, R3, RZ, 0xfc, !PT ;  /* 0x0000000300027212 */ /* 0x000fe400078efcff */
[----:B------:R-:W-:Y:S02]  /*18e60*/  LOP3.LUT R11, R10, R7, RZ, 0xfc, !PT ;  /* 0x000000070a0b7212 */ /* 0x000fe400078efcff */
[----:B------:R-:W-:Y:S01]  /*18e70*/  LOP3.LUT R0, R5, R4, RZ, 0xfc, !PT ;  /* 0x0000000405007212 */ /* 0x000fe200078efcff */
[----:B------:R0:W-:Y:S01]  /*18e80*/  STL [R1+0x1c], R2 ;  /* 0x00001c0201007387 */ /* 0x0001e20000100800 */
[----:B-1----:R-:W-:Y:S01]  /*18e90*/  IMAD.U32 R4, RZ, RZ, UR4 ;  /* 0x00000004ff047e24 */ /* 0x002fe2000f8e00ff */
[----:B------:R-:W-:Y:S02]  /*18ea0*/  SHF.R.U32.HI R3, RZ, 0x1, R12 ;  /* 0x00000001ff037819 */ /* 0x000fe4000001160c */
[----:B------:R-:W-:Y:S01]  /*18eb0*/  STL [R1+0x10], R11 ;  /* 0x0000100b01007387 */ /* 0x000fe20000100800 */
[----:B------:R-:W-:-:S02]  /*18ec0*/  LOP3.LUT P0, RZ, R13, 0x4, RZ, 0xc0, !PT ;  /* 0x000000040dff7812 */ /* 0x000fc4000780c0ff */
[----:B------:R-:W-:Y:S01]  /*18ed0*/  LEA R17, R4, R17, 0x18 ;  /* 0x0000001104117211 */ /* 0x000fe200078ec0ff */
[----:B------:R1:W-:Y:S01]  /*18ee0*/  STL [R1+0x14], R0 ;  /* 0x0000140001007387 */ /* 0x0003e20000100800 */
[----:B------:R-:W-:Y:S01]  /*18ef0*/  LOP3.LUT R29, R29, 0x10, RZ, 0xc0, !PT ;  /* 0x000000101d1d7812 */ /* 0x000fe200078ec0ff */
[----:B0-----:R-:W-:Y:S02]  /*18f00*/  IMAD.MOV.U32 R2, RZ, RZ, 0x40 ;  /* 0x00000040ff027424 */ /* 0x001fe400078e00ff */
[----:B------:R0:W-:Y:S03]  /*18f10*/  STL [R1+0xc], R4 ;  /* 0x00000c0401007387 */ /* 0x0001e60000100800 */
[----:B------:R-:W-:Y:S01]  /*18f20*/  SEL R2, R2, 0xffffffc0, !P0 ;  /* 0xffffffc002027807 */ /* 0x000fe20004000000 */
[----:B------:R0:W-:Y:S01]  /*18f30*/  STL [R1+0x40], RZ ;  /* 0x000040ff01007387 */ /* 0x0001e20000100800 */
[----:B------:R-:W-:Y:S01]  /*18f40*/  LOP3.LUT R2, R29, 0x40, RZ, 0xfc, !PT ;  /* 0x000000401d027812 */ /* 0x000fe200078efcff */
[----:B-1----:R-:W-:-:S05]  /*18f50*/  IMAD.SHL.U32 R0, R13, 0x40, RZ ;  /* 0x000000400d007824 */ /* 0x002fca00078e00ff */
[----:B------:R-:W-:-:S04]  /*18f60*/  LOP3.LUT R0, R0, 0x40, RZ, 0xc0, !PT ;  /* 0x0000004000007812 */ /* 0x000fc800078ec0ff */
[----:B------:R-:W-:Y:S01]  /*18f70*/  LOP3.LUT R0, R3, R0, RZ, 0xfc, !PT ;  /* 0x0000000003007212 */ /* 0x000fe200078efcff */
[----:B------:R-:W-:Y:S01]  /*18f80*/  IMAD.IADD R0, R17, 0x1, R11 ;  /* 0x0000000111007824 */ /* 0x000fe200078e020b */
[----:B------:R-:W-:-:S04]  /*18f90*/  LOP3.LUT R3, R29, 0x20, RZ, 0xfc, !PT ;  /* 0x000000201d037812 */ /* 0x000fc800078efcff */
[----:B------:R0:W-:Y:S03]  /*18fa0*/  STL [R1+0x28], R0 ;  /* 0x0000280001007387 */ /* 0x0001e60000100800 */
.L_x_2400:
[----:B--23--:R-:W1:Y:S02]  /*18fb0*/  LDC.64 R2, c[0x0][0xc88] ;  /* 0x00032200ff027b82 */ /* 0x00ce640000000a00 */
[----:B-1----:R-:W-:-:S05]  /*18fc0*/  IMAD.WIDE R2, R27, 0x4, R2 ;  /* 0x000000041b027825 */ /* 0x002fca00078e0202 */
[----:B0-----:R-:W0:Y:S01]  /*18fd0*/  LDG.E R18, desc[UR42][R2.64] ;  /* 0x0000002a02127981 */ /* 0x001e22000c1e1900 */
        /* <DEDUP_REMOVED lines=8> */
[----:B0-----:R-:W-:-:S11]  /*19060*/  SHF.R.S32.HI R0, RZ, 0x1f, R18 ;  /* 0x0000001fff007819 */ /* 0x001fd60000011412 */
        /* <DEDUP_REMOVED lines=45> */
[----:B--2---:R-:W-:-:S05]  /*19340*/  IADD3 R9, -R8, R2, RZ ;  /* 0x0000000208097210 */ /* 0x004fca0007ffe1ff */
[----:B------:R1:W-:Y:S02]  /*19350*/  STL [R1+0x34], R9 ;  /* 0x0000340901007387 */ /* 0x0003e40000100800 */
.L_x_2279:
[----:B------:R-:W-:Y:S01]  /*19360*/  ULDC.64 UR4, c[0x0][0xa20] ;  /* 0x0002880000047ab9 */ /* 0x000fe20000000a00 */
[C---:B0-----:R-:W-:Y:S02]  /*19370*/  LOP3.LUT R8, R26.reuse, 0xff000000, RZ, 0xc0, !PT ;  /* 0xff0000001a087812 */ /* 0x041fe400078ec0ff */
[----:B------:R-:W-:Y:S02]  /*19380*/  ISETP.NE.U32.AND P0, PT, RZ, UR4, PT ;  /* 0x00000004ff007c0c */ /* 0x000fe4000bf05070 */
[----:B------:R-:W-:Y:S02]  /*19390*/  SHF.R.U32.HI R8, RZ, 0x8, R8 ;  /* 0x00000008ff087819 */ /* 0x000fe40000011608 */
[----:B------:R-:W-:Y:S02]  /*193a0*/  ISETP.NE.AND.EX P0, PT, RZ, UR5, PT, P0 ;  /* 0x00000005ff007c0c */ /* 0x000fe4000bf05300 */
[C---:B------:R-:W-:Y:S02]  /*193b0*/  LOP3.LUT R2, R26.reuse, 0xff0000, RZ, 0xc0, !PT ;  /* 0x00ff00001a027812 */ /* 0x040fe400078ec0ff */
        /* <DEDUP_REMOVED lines=8> */
.L_x_2280:
        /* <DEDUP_REMOVED lines=9> */
.L_x_2281:
[----:B0-----:R-:W2:Y:S01]  /*194d0*/  @P1 LDG.E R2, desc[UR42][R4.64] ;  /* 0x0000002a04021981 */ /* 0x001ea2000c1e1900 */
[----:B------:R-:W0:Y:S03]  /*194e0*/  LDC R3, c[0x0][0x448] ;  /* 0x00011200ff037b82 */ /* 0x000e260000000800 */
[----:B------:R3:W2:Y:S01]  /*194f0*/  @P1 LDG.E R4, desc[UR42][R4.64+0x4] ;  /* 0x0000042a04041981 */ /* 0x0006a2000c1e1900 */
[----:B-----5:R-:W-:Y:S01]  /*19500*/  IMAD.IADD R7, R7, 0x1, -R10 ;  /* 0x0000000107077824 */ /* 0x020fe200078e0a0a */
[----:B------:R-:W-:Y:S01]  /*19510*/  LOP3.LUT R12, R8, 0xff, RZ, 0xc0, !PT ;  /* 0x000000ff080c7812 */ /* 0x000fe200078ec0ff */
[----:B------:R-:W-:Y:S01]  /*19520*/  BSSY B0, `(.L_x_2282) ;  /* 0x0000037000007945 */ /* 0x000fe20003800000 */
[----:B0-----:R-:W-:-:S13]  /*19530*/  ISETP.NE.AND P0, PT, R3, 0x1, PT ;  /* 0x000000010300780c */ /* 0x001fda0003f05270 */
[----:B------:R-:W0:Y:S08]  /*19540*/  @P0 LDC R3, c[0x0][0x44c] ;  /* 0x00011300ff030b82 */ /* 0x000e300000000800 */
[----:B---3--:R-:W3:Y:S01]  /*19550*/  @P0 LDC R5, c[0x0][0x450] ;  /* 0x00011400ff050b82 */ /* 0x008ee20000000800 */
[----:B--2---:R-:W-:Y:S02]  /*19560*/  @P1 IMAD.IADD R6, R4, 0x1, -R2 ;  /* 0x0000000104061824 */ /* 0x004fe400078e0a02 */
[----:B------:R-:W-:-:S04]  /*19570*/  IMAD R2, R25, 0xc0, RZ ;  /* 0x000000c019027824 */ /* 0x000fc800078e02ff */
[----:B------:R-:W-:-:S04]  /*19580*/  VIADD R2, R2, 0xbf ;  /* 0x000000bf02027836 */ /* 0x000fc80000000000 */
[----:B0-----:R-:W-:-:S05]  /*19590*/  @P0 IMAD.HI.U32 R3, R2, R3, RZ ;  /* 0x0000000302030227 */ /* 0x001fca00078e00ff */
[----:B---3--:R-:W-:Y:S01]  /*195a0*/  @P0 SHF.R.U32.HI R2, RZ, R5, R3 ;  /* 0x00000005ff020219 */ /* 0x008fe20000011603 */
[----:B------:R-:W-:-:S05]  /*195b0*/  IMAD.IADD R3, R7, 0x1, R6 ;  /* 0x0000000107037824 */ /* 0x000fca00078e0206 */
[----:B------:R-:W-:Y:S01]  /*195c0*/  IADD3 R21, R3, 0x80, -R9 ;  /* 0x0000008003157810 */ /* 0x000fe20007ffe809 */
[----:B------:R0:W-:Y:S04]  /*195d0*/  STL [R1+0x24], R3 ;  /* 0x0000240301007387 */ /* 0x0001e80000100800 */
[----:B------:R-:W-:Y:S01]  /*195e0*/  IMAD.IADD R2, R21, 0x1, R2 ;  /* 0x0000000115027824 */ /* 0x000fe200078e0202 */
[----:B------:R2:W-:Y:S04]  /*195f0*/  STL [R1], R12 ;  /* 0x0000000c01007387 */ /* 0x0005e80000100800 */
[----:B------:R-:W-:Y:S01]  /*19600*/  SHF.R.S32.HI R5, RZ, 0x1f, R2 ;  /* 0x0000001fff057819 */ /* 0x000fe20000011402 */
[----:B0-----:R-:W-:-:S03]  /*19610*/  VIADD R3, R3, 0x7f ;  /* 0x0000007f03037836 */ /* 0x001fc60000000000 */
[----:B------:R-:W-:Y:S01]  /*19620*/  LEA.HI R5, R5, R2, RZ, 0x7 ;  /* 0x0000000205057211 */ /* 0x000fe200078f38ff */
[----:B------:R-:W-:Y:S01]  /*19630*/  IMAD.MOV.U32 R2, RZ, RZ, RZ ;  /* 0x000000ffff027224 */ /* 0x000fe200078e00ff */
[----:B------:R-:W-:Y:S02]  /*19640*/  SHF.R.S32.HI R4, RZ, 0x1f, R3 ;  /* 0x0000001fff047819 */ /* 0x000fe40000011403 */
[----:B------:R-:W-:Y:S02]  /*19650*/  SHF.R.S32.HI R5, RZ, 0x7, R5 ;  /* 0x00000007ff057819 */ /* 0x000fe40000011405 */
[----:B------:R-:W-:-:S04]  /*19660*/  LEA.HI R4, R4, R3, RZ, 0x7 ;  /* 0x0000000304047211 */ /* 0x000fc800078f38ff */
[----:B------:R-:W-:Y:S02]  /*19670*/  SHF.R.S32.HI R20, RZ, 0x7, R4 ;  /* 0x00000007ff147819 */ /* 0x000fe40000011404 */
[----:B------:R-:W-:Y:S02]  /*19680*/  SHF.R.U32.HI R4, RZ, 0x10, R8 ;  /* 0x00000010ff047819 */ /* 0x000fe40000011608 */
[----:B------:R-:W-:-:S04]  /*19690*/  VIMNMX R5, R20, R5, PT ;  /* 0x0000000514057248 */ /* 0x000fc80003fe0100 */
[----:B------:R-:W-:-:S13]  /*196a0*/  ISETP.GE.AND P0, PT, R5, 0x1, PT ;  /* 0x000000010500780c */ /* 0x000fda0003f06270 */
[----:B--2---:R-:W-:Y:S05]  /*196b0*/  @!P0 BRA `(.L_x_2283) ;  /* 0x0000000000748947 */ /* 0x004fea0003800000 */
[----:B------:R-:W-:Y:S01]  /*196c0*/  ISETP.NE.AND P0, PT, R4, RZ, PT ;  /* 0x000000ff0400720c */ /* 0x000fe20003f05270 */
[----:B------:R-:W-:-:S03]  /*196d0*/  ULDC UR4, c[0x0][0x9f0] ;  /* 0x00027c0000047ab9 */ /* 0x000fc60000000800 */
[----:B------:R-:W-:-:S04]  /*196e0*/  SEL R8, R4, UR4, P0 ;  /* 0x0000000404087c07 */ /* 0x000fc80008000000 */
[----:B-1----:R-:W-:Y:S02]  /*196f0*/  IABS R9, R8 ;  /* 0x0000000800097213 */ /* 0x002fe40000000000 */
        /* <DEDUP_REMOVED lines=12> */
[----:B------:R-:W-:Y:S02]  /*197c0*/  IABS R3, R10 ;  /* 0x0000000a00037213 */ /* 0x000fe40000000000 */
[----:B------:R-:W-:-:S05]  /*197d0*/  IADD3 R2, RZ, -R2, RZ ;  /* 0x80000002ff027210 */ /* 0x000fca0007ffe0ff */
        /* <DEDUP_REMOVED lines=11> */
.L_x_2283:
[----:B------:R-:W-:Y:S05]  /*19890*/  BSYNC B0 ;  /* 0x0000000000007941 */ /* 0x000fea0003800000 */
.L_x_2282:
        /* <DEDUP_REMOVED lines=8> */
[----:B------:R-:W-:-:S11]  /*19920*/  SHF.R.U32.HI R3, RZ, 0x7, R3 ;  /* 0x00000007ff037819 */ /* 0x000fd60000011603 */
        /* <DEDUP_REMOVED lines=15> */
.L_x_2448:
[----:B--2---:R-:W-:Y:S02]  /*19a20*/  ISETP.NE.AND P0, PT, R14, RZ, PT ;  /* 0x000000ff0e00720c */ /* 0x004fe40003f05270 */
[----:B------:R-:W-:-:S11]  /*19a30*/  PLOP3.LUT P6, PT, PT, PT, PT, 0x8, 0x0 ;  /* 0x000000000000781c */ /* 0x000fd60003fce170 */
[----:B------:R-:W-:Y:S05]  /*19a40*/  @P0 BRA `(.L_x_2287) ;  /* 0x00000000000c0947 */ /* 0x000fea0003800000 */
[----:B------:R-:W-:-:S03]  /*19a50*/  UMOV UR4, 0xffffffff ;  /* 0xffffffff00047882 */ /* 0x000fc60000000000 */
[----:B------:R-:W-:Y:S05]  /*19a60*/  BRA.DIV UR4, `(.L_x_2288) ;  /* 0x0000006e041c7947 */ /* 0x000fea000b800000 */
[----:B------:R-:W-:-:S13]  /*19a70*/  ELECT P6, URZ, PT ;  /* 0x00000000003f782f */ /* 0x000fda00038c0000 */
.L_x_2287:
        /* <DEDUP_REMOVED lines=9> */
.L_x_2451:
[----:B------:R-:W-:Y:S05]  /*19b10*/  BSYNC B1 ;  /* 0x0000000000017941 */ /* 0x000fea0003800000 */
.L_x_2289:
[----:B------:R-:W-:Y:S04]  /*19b20*/  BSSY B1, `(.L_x_2291) ;  /* 0x000008b000017945 */ /* 0x000fe80003800000 */
[----:B------:R-:W-:Y:S05]  /*19b30*/  @!P6 BRA `(.L_x_2292) ;  /* 0x000000080024e947 */ /* 0x000fea0003800000 */
[----:B-1----:R-:W-:Y:S01]  /*19b40*/  IMAD R9, R22, 0x8, R17 ;  /* 0x0000000816097824 */ /* 0x002fe200078e0211 */
[----:B------:R-:W-:Y:S01]  /*19b50*/  SHF.L.U32 R11, R28, 0x1f, RZ ;  /* 0x0000001f1c0b7819 */ /* 0x000fe200000006ff */
[----:B------:R-:W1:Y:S01]  /*19b60*/  S2R R7, SR_TID.X ;  /* 0x0000000000077919 */ /* 0x000e620000002100 */
[----:B------:R-:W-:Y:S02]  /*19b70*/  BSSY B2, `(.L_x_2293) ;  /* 0x0000005000027945 */ /* 0x000fe40003800000 */
[----:B------:R-:W2:Y:S01]  /*19b80*/  SYNCS.PHASECHK.TRANS64.TRYWAIT P0, [R9+URZ+0x19ca0], R11 ;  /* 0x019ca00b090075a7 */ /* 0x000ea2000800017f */
[----:B-1----:R-:W-:-:S04]  /*19b90*/  LOP3.LUT R7, R7, 0x7f, RZ, 0xc0, !PT ;  /* 0x0000007f07077812 */ /* 0x002fc800078ec0ff */
[----:B------:R-:W-:Y:S01]  /*19ba0*/  ISETP.NE.AND P1, PT, R7, RZ, PT ;  /* 0x000000ff0700720c */ /* 0x000fe20003f25270 */
[----:B--2---:R-:W-:-:S12]  /*19bb0*/  @!P0 BRA `(.L_x_2294) ;  /* 0x0000006800fc8947 */ /* 0x004fd80003800000 */
.L_x_2452:
[----:B------:R-:W-:Y:S05]  /*19bc0*/  BSYNC B2 ;  /* 0x0000000000027941 */ /* 0x000fea0003800000 */
.L_x_2293:
[----:B------:R-:W-:Y:S04]  /*19bd0*/  BSSY B2, `(.L_x_2295) ;  /* 0x0000009000027945 */ /* 0x000fe80003800000 */
[----:B------:R-:W-:Y:S05]  /*19be0*/  @P1 BRA `(.L_x_2296) ;  /* 0x00000000001c1947 */ /* 0x000fea0003800000 */
[----:B0-----:R-:W0:Y:S02]  /*19bf0*/  S2R R6, SR_TID.X ;  /* 0x0000000000067919 */ /* 0x001e240000002100 */
[----:B0-----:R-:W-:Y:S02]  /*19c00*/  LOP3.LUT R7, R6, 0x1f, RZ, 0xc0, !PT ;  /* 0x0000001f06077812 */ /* 0x001fe400078ec0ff */
[----:B------:R-:W-:Y:S02]  /*19c10*/  MOV R6, 0x3000 ;  /* 0x0000300000067802 */ /* 0x000fe40000000f00 */
[----:B------:R-:W-:Y:S02]  /*19c20*/  ISETP.NE.AND P0, PT, R7, RZ, PT ;  /* 0x000000ff0700720c */ /* 0x000fe40003f05270 */
[----:B------:R2:W-:Y:S11]  /*19c30*/  SYNCS.ARRIVE.TRANS64 RZ, [R9+URZ+0x19c90], R6 ;  /* 0x019c900609ff79a7 */ /* 0x0005f6000800003f */
[----:B--2---:R-:W-:Y:S05]  /*19c40*/  @!P0 BRA `(.L_x_2296) ;  /* 0x0000000000048947 */ /* 0x004fea0003800000 */
[----:B------:R-:W-:Y:S01]  /*19c50*/  BPT.TRAP 0x1 ;  /* 0x000000040000795c */ /* 0x000fe20000300000 */
.L_x_2296:
[----:B------:R-:W-:Y:S05]  /*19c60*/  BSYNC B2 ;  /* 0x0000000000027941 */ /* 0x000fea0003800000 */
.L_x_2295:
        /* <DEDUP_REMOVED lines=12> */
.L_x_2297:
        /* <DEDUP_REMOVED lines=16> */
.L_x_2298:
        /* <DEDUP_REMOVED lines=16> */
.L_x_2299:
        /* <DEDUP_REMOVED lines=13> */
.L_x_2453:
[----:B------:R-:W-:Y:S05]  /*1a000*/  BSYNC B2 ;  /* 0x0000000000027941 */ /* 0x000fea0003800000 */
.L_x_2300:
[----:B------:R-:W-:Y:S01]  /*1a010*/  BSSY B2, `(.L_x_2302) ;  /* 0x000000b000027945 */ /* 0x000fe20003800000 */
[----:B------:R-:W-:Y:S02]  /*1a020*/  IMAD.MOV.U32 R10, RZ, RZ, 0x0 ;  /* 0x00000000ff0a7424 */ /* 0x000fe400078e00ff */
[----:B01----:R-:W-:Y:S01]  /*1a030*/  IMAD.MOV.U32 R11, RZ, RZ, 0x12f00000 ;  /* 0x12f00000ff0b7424 */ /* 0x003fe200078e00ff */
        /* <DEDUP_REMOVED lines=8> */
.L_x_2303:
[----:B------:R-:W-:Y:S05]  /*1a0c0*/  BSYNC B2 ;  /* 0x0000000000027941 */ /* 0x000fea0003800000 */
.L_x_2302:
[----:B------:R-:W-:Y:S01]  /*1a0d0*/  R2UR UR10, R14 ;  /* 0x000000000e0a72ca */ /* 0x000fe200000e0000 */
[----:B------:R-:W-:Y:S01]  /*1a0e0*/  UIADD3 UR4, UP0, UR40, 0x670, URZ ;  /* 0x0000067028047890 */ /* 0x000fe2000ff1e03f */
[----:B------:R-:W-:Y:S01]  /*1a0f0*/  R2UR UR6, R10 ;  /* 0x000000000a0672ca */ /* 0x000fe200000e0000 */
[----:B------:R-:W-:Y:S01]  /*1a100*/  VIADD R6, R8, 0x9000 ;  /* 0x0000900008067836 */ /* 0x000fe20000000000 */
[----:B------:R-:W-:Y:S01]  /*1a110*/  R2UR UR7, R11 ;  /* 0x000000000b0772ca */ /* 0x000fe200000e0000 */
[----:B------:R-:W-:Y:S01]  /*1a120*/  UIADD3.X UR5, URZ, UR41, URZ, UP0, !UPT ;  /* 0x000000293f057290 */ /* 0x000fe200087fe43f */
[----:B------:R-:W-:Y:S02]  /*1a130*/  PLOP3.LUT P0, PT, PT, PT, PT, 0x80, 0x0 ;  /* 0x000000000000781c */ /* 0x000fe40003f0f070 */
[----:B------:R-:W-:-:S11]  /*1a140*/  IADD3 R9, R9, 0x19cb0, RZ ;  /* 0x00019cb009097810 */ /* 0x000fd60007ffe0ff */
.L_x_2304:
        /* <DEDUP_REMOVED lines=15> */
.L_x_2305:
        /* <DEDUP_REMOVED lines=15> */
.L_x_2306:
        /* <DEDUP_REMOVED lines=10> */
.L_x_2292:
[----:B------:R-:W-:Y:S05]  /*1a3d0*/  BSYNC B1 ;  /* 0x0000000000017941 */ /* 0x000fea0003800000 */
.L_x_2291:
        /* <DEDUP_REMOVED lines=9> */
.L_x_2323:
[----:B------:R-:W-:Y:S05]  /*1a470*/  YIELD ;  /* 0x0000000000007946 */ /* 0x000fea0003800000 */
        /* <DEDUP_REMOVED lines=10> */
.L_x_2454:
[----:B------:R-:W-:Y:S05]  /*1a520*/  BSYNC B2 ;  /* 0x0000000000027941 */ /* 0x000fea0003800000 */
.L_x_2309:
[----:B------:R-:W-:Y:S04]  /*1a530*/  BSSY B2, `(.L_x_2311) ;  /* 0x0000009000027945 */ /* 0x000fe80003800000 */
[----:B------:R-:W-:Y:S05]  /*1a540*/  @P2 BRA `(.L_x_2312) ;  /* 0x00000000001c2947 */ /* 0x000fea0003800000 */
[----:B------:R-:W0:Y:S02]  /*1a550*/  S2R R5, SR_TID.X ;  /* 0x0000000000057919 */ /* 0x000e240000002100 */
[----:B0-----:R-:W-:Y:S01]  /*1a560*/  LOP3.LUT R6, R5, 0x1f, RZ, 0xc0, !PT ;  /* 0x0000001f05067812 */ /* 0x001fe200078ec0ff */
[----:B------:R-:W-:-:S03]  /*1a570*/  IMAD.MOV.U32 R5, RZ, RZ, 0x3000 ;  /* 0x00003000ff057424 */ /* 0x000fc600078e00ff */
[----:B------:R-:W-:Y:S01]  /*1a580*/  ISETP.NE.AND P1, PT, R6, RZ, PT ;  /* 0x000000ff0600720c */ /* 0x000fe20003f25270 */
[----:B------:R2:W-:-:S12]  /*1a590*/  SYNCS.ARRIVE.TRANS64 RZ, [R9+URZ+0x19c90], R5 ;  /* 0x019c900509ff79a7 */ /* 0x0005d8000800003f */
[----:B--2---:R-:W-:Y:S05]  /*1a5a0*/  @!P1 BRA `(.L_x_2312) ;  /* 0x0000000000049947 */ /* 0x004fea0003800000 */
[----:B------:R-:W-:Y:S01]  /*1a5b0*/  BPT.TRAP 0x1 ;  /* 0x000000040000795c */ /* 0x000fe20000300000 */
.L_x_2312:
[----:B------:R-:W-:Y:S05]  /*1a5c0*/  BSYNC B2 ;  /* 0x0000000000027941 */ /* 0x000fea0003800000 */
.L_x_2311:
        /* <DEDUP_REMOVED lines=11> */
.L_x_2313:
        /* <DEDUP_REMOVED lines=14> */
[----:B------:R-:W-:Y:S02]  /*1a760*/  R2UR UR10, R11 ;  /* 0x000000000b0a72ca */ /* 0x000fe400000e0000 */
[----:B------:R-:W-:-:S13]  /*1a770*/  IADD3 R11, R7, 0x14800, RZ ;  /* 0x00014800070b7810 */ /* 0x000fda0007ffe0ff */
.L_x_2314:
        /* <DEDUP_REMOVED lines=16> */
.L_x_2315:
        /* <DEDUP_REMOVED lines=13> */
.L_x_2455:
[----:B------:R-:W-:Y:S05]  /*1a950*/  BSYNC B2 ;  /* 0x0000000000027941 */ /* 0x000fea0003800000 */
.L_x_2316:
        /* <DEDUP_REMOVED lines=11> */
.L_x_2319:
[----:B------:R-:W-:Y:S05]  /*1aa10*/  BSYNC B2 ;  /* 0x0000000000027941 */ /* 0x000fea0003800000 */
.L_x_2318:
        /* <DEDUP_REMOVED lines=8> */
.L_x_2320:
        /* <DEDUP_REMOVED lines=16> */
.L_x_2321:
        /* <DEDUP_REMOVED lines=15> */
.L_x_2322:
        /* <DEDUP_REMOVED lines=10> */
.L_x_2308:
[----:B------:R-:W-:Y:S05]  /*1ad30*/  BSYNC B1 ;  /* 0x0000000000017941 */ /* 0x000fea0003800000 */
.L_x_2307:
[----:B------:R-:W-:Y:S01]  /*1ad40*/  ISETP.GT.AND P2, PT, R10, R3, PT ;  /* 0x000000030a00720c */ /* 0x000fe20003f44270 */
[----:B------:R-:W-:Y:S02]  /*1ad50*/  VIADD R22, R22, 0x1 ;  /* 0x0000000116167836 */ /* 0x000fe40000000000 */
[----:B------:R-:W-:-:S03]  /*1ad60*/  VIADD R10, R10, 0xffffffff ;  /* 0xffffffff0a0a7836 */ /* 0x000fc60000000000 */
[----:B------:R-:W-:-:S04]  /*1ad70*/  ISETP.NE.AND P1, PT, R22, 0x2, PT ;  /* 0x000000021600780c */ /* 0x000fc80003f25270 */
[----:B------:R-:W-:Y:S02]  /*1ad80*/  SEL R5, RZ, 0x1, P1 ;  /* 0x00000001ff057807 */ /* 0x000fe40000800000 */
[----:B------:R-:W-:Y:S02]  /*1ad90*/  SEL R22, R22, RZ, P1 ;  /* 0x000000ff16167207 */ /* 0x000fe40000800000 */
[----:B------:R-:W-:Y:S01]  /*1ada0*/  LOP3.LUT R28, R28, R5, RZ, 0x3c, !PT ;  /* 0x000000051c1c7212 */ /* 0x000fe200078e3cff */
[----:B------:R-:W-:Y:S06]  /*1adb0*/  @P2 BRA `(.L_x_2323) ;  /* 0xfffffff400ac2947 */ /* 0x000fec000383ffff */
.L_x_2285:
[----:B------:R-:W-:Y:S05]  /*1adc0*/  BSYNC B0 ;  /* 0x0000000000007941 */ /* 0x000fea0003800000 */
.L_x_2284:
[----:B------:R-:W2:Y:S01]  /*1add0*/  LDC R0, c[0x0][0x448] ;  /* 0x00011200ff007b82 */ /* 0x000ea20000000800 */
[----:B------:R-:W-:Y:S01]  /*1ade0*/  MOV R2, 0xc0 ;  /* 0x000000c000027802 */ /* 0x000fe20000000f00 */
[----:B------:R-:W-:Y:S05]  /*1adf0*/  @!P0 WARPSYNC.ALL ;  /* 0x0000000000008948 */ /* 0x000fea0003800000 */
[----:B------:R-:W-:Y:S01]  /*1ae00*/  IMAD R2, R25, R2, 0xbf ;  /* 0x000000bf19027424 */ /* 0x000fe200078e0202 */
[----:B------:R-:W-:Y:S01]  /*1ae10*/  @!P0 BAR.SYNC.DEFER_BLOCKING 0xc, 0x200 ;  /* 0x0308000000008b1d */ /* 0x000fe20000010000 */
[----:B------:R-:W-:-:S05]  /*1ae20*/  ISETP.NE.AND P2, PT, R4, RZ, PT ;  /* 0x000000ff0400720c */ /* 0x000fca0003f45270 */
[----:B------:R-:W-:Y:S08]  /*1ae30*/  BSSY B0, `(.L_x_2324) ;  /* 0x0000029000007945 */ /* 0x000ff00003800000 */
[----:B------:R-:W3:Y:S01]  /*1ae40*/  @!P2 LDC R4, c[0x0][0x9f0] ;  /* 0x00027c00ff04ab82 */ /* 0x000ee20000000800 */
[----:B--2---:R-:W-:-:S13]  /*1ae50*/  ISETP.NE.AND P1, PT, R0, 0x1, PT ;  /* 0x000000010000780c */ /* 0x004fda0003f25270 */
[----:B------:R-:W2:Y:S08]  /*1ae60*/  @P1 LDC R0, c[0x0][0x44c] ;  /* 0x00011300ff001b82 */ /* 0x000eb00000000800 */
[----:B------:R-:W4:Y:S01]  /*1ae70*/  @P1 LDC R3, c[0x0][0x450] ;  /* 0x00011400ff031b82 */ /* 0x000f220000000800 */
[----:B--2---:R-:W-:-:S05]  /*1ae80*/  @P1 IMAD.HI.U32 R0, R2, R0, RZ ;  /* 0x0000000002001227 */ /* 0x004fca00078e00ff */
[----:B----4-:R-:W-:-:S05]  /*1ae90*/  @P1 SHF.R.U32.HI R2, RZ, R3, R0 ;  /* 0x00000003ff021219 */ /* 0x010fca0000011600 */
[----:B------:R-:W-:-:S05]  /*1aea0*/  IMAD.IADD R2, R21, 0x1, R2 ;  /* 0x0000000115027824 */ /* 0x000fca00078e0202 */
[----:B------:R-:W-:-:S04]  /*1aeb0*/  SHF.R.S32.HI R0, RZ, 0x1f, R2 ;  /* 0x0000001fff007819 */ /* 0x000fc80000011402 */
[----:B------:R-:W-:Y:S01]  /*1aec0*/  LEA.HI R0, R0, R2, RZ, 0x7 ;  /* 0x0000000200007211 */ /* 0x000fe200078f38ff */
[----:B------:R-:W-:-:S03]  /*1aed0*/  IMAD.MOV.U32 R2, RZ, RZ, RZ ;  /* 0x000000ffff027224 */ /* 0x000fc600078e00ff */
[----:B------:R-:W-:-:S04]  /*1aee0*/  SHF.R.S32.HI R0, RZ, 0x7, R0 ;  /* 0x00000007ff007819 */ /* 0x000fc80000011400 */
[----:B------:R-:W-:-:S04]  /*1aef0*/  VIMNMX R0, R20, R0, PT ;  /* 0x0000000014007248 */ /* 0x000fc80003fe0100 */
[----:B------:R-:W-:-:S13]  /*1af00*/  ISETP.GE.AND P1, PT, R0, 0x1, PT ;  /* 0x000000010000780c */ /* 0x000fda0003f26270 */
[----:B---3--:R-:W-:Y:S05]  /*1af10*/  @!P1 BRA `(.L_x_2325) ;  /* 0x0000000000689947 */ /* 0x008fea0003800000 */
[----:B------:R-:W-:-:S04]  /*1af20*/  IABS R5, R4 ;  /* 0x0000000400057213 */ /* 0x000fc80000000000 */
[----:B------:R-:W2:Y:S08]  /*1af30*/  I2F.RP R2, R5 ;  /* 0x0000000500027306 */ /* 0x000eb00000209400 */
[----:B--2---:R-:W2:Y:S02]  /*1af40*/  MUFU.RCP R2, R2 ;  /* 0x0000000200027308 */ /* 0x004ea40000001000 */
[----:B--2---:R-:W-:-:S06]  /*1af50*/  VIADD R2, R2, 0xffffffe ;  /* 0x0ffffffe02027836 */ /* 0x004fcc0000000000 */
[----:B------:R-:W2:Y:S02]  /*1af60*/  F2I.FTZ.U32.TRUNC.NTZ R3, R2 ;  /* 0x0000000200037305 */ /* 0x000ea4000021f000 */
[----:B--2---:R-:W-:-:S04]  /*1af70*/  IMAD.MOV R2, RZ, RZ, -R3 ;  /* 0x000000ffff027224 */ /* 0x004fc800078e0a03 */
[----:B0-----:R-:W-:Y:S02]  /*1af80*/  IMAD R6, R2, R5, RZ ;  /* 0x0000000502067224 */ /* 0x001fe400078e02ff */
        /* <DEDUP_REMOVED lines=19> */
.L_x_2325:
[----:B------:R-:W-:Y:S05]  /*1b0c0*/  BSYNC B0 ;  /* 0x0000000000007941 */ /* 0x000fea0003800000 */
.L_x_2324:
[----:B------:R-:W2:Y:S02]  /*1b0d0*/  LDL.LU R3, [R1] ;  /* 0x0000000001037983 */ /* 0x000ea40000300800 */
[----:B--2---:R-:W-:-:S05]  /*1b0e0*/  IMAD R3, R3, R2, RZ ;  /* 0x0000000203037224 */ /* 0x004fca00078e02ff */
[----:B------:R-:W-:Y:S01]  /*1b0f0*/  VIADDMNMX R0, R3, R2, R0, PT ;  /* 0x0000000203007246 */ /* 0x000fe20003800100 */
[----:B------:R2:W-:Y:S03]  /*1b100*/  STL [R1], R3 ;  /* 0x0000000301007387 */ /* 0x0005e60000100800 */
[----:B------:R-:W-:Y:S01]  /*1b110*/  ISETP.GT.AND P0, PT, R0, R3, PT ;  /* 0x000000030000720c */ /* 0x000fe20003f04270 */
[----:B------:R2:W-:-:S12]  /*1b120*/  STL [R1+0x30], R0 ;  /* 0x0000300001007387 */ /* 0x0005d80000100800 */
[----:B--2---:R-:W-:Y:S05]  /*1b130*/  @P0 BRA `(.L_x_2326) ;  /* 0x0000000000440947 */ /* 0x004fea0003800000 */
[----:B------:R-:W2:Y:S02]  /*1b140*/  S2R R3, SR_TID.X ;  /* 0x0000000000037919 */ /* 0x000ea40000002100 */
[----:B--2---:R-:W-:-:S04]  /*1b150*/  LOP3.LUT R3, R3, 0x7f, RZ, 0xc0, !PT ;  /* 0x0000007f03037812 */ /* 0x004fc800078ec0ff */
[----:B------:R-:W-:-:S13]  /*1b160*/  ISETP.NE.AND P0, PT, R3, RZ, PT ;  /* 0x000000ff0300720c */ /* 0x000fda0003f05270 */
[----:B------:R-:W-:Y:S05]  /*1b170*/  @P0 BRA `(.L_x_2327) ;  /* 0x0000003400540947 */ /* 0x000fea0003800000 */
[----:B------:R-:W2:Y:S01]  /*1b180*/  S2R R5, SR_LANEID ;  /* 0x0000000000057919 */ /* 0x000ea20000000000 */
[----:B------:R-:W-:Y:S01]  /*1b190*/  VOTEU.ANY UR4, UPT, PT ;  /* 0x0000000000047886 */ /* 0x000fe200038e0100 */
[----:B------:R-:W3:Y:S01]  /*1b1a0*/  LDC.64 R2, c[0x0][0xc60] ;  /* 0x00031800ff027b82 */ /* 0x000ee20000000a00 */
[----:B------:R-:W2:Y:S02]  /*1b1b0*/  FLO.U32 R0, UR4 ;  /* 0x0000000400007d00 */ /* 0x000ea400080e0000 */
[----:B--2---:R-:W-:-:S06]  /*1b1c0*/  ISETP.EQ.U32.AND P0, PT, R0, R5, PT ;  /* 0x000000050000720c */ /* 0x004fcc0003f02070 */
[----:B------:R-:W3:Y:S07]  /*1b1d0*/  POPC R5, UR4 ;  /* 0x0000000400057d09 */ /* 0x000eee0008000000 */
[----:B---3--:R-:W2:Y:S01]  /*1b1e0*/  @P0 ATOMG.E.ADD.STRONG.GPU PT, R3, desc[UR42][R2.64], R5 ;  /* 0x00000005020309a8 */ /* 0x008ea200081ee1ea */
[----:B------:R-:W3:Y:S02]  /*1b1f0*/  S2R R4, SR_LTMASK ;  /* 0x0000000000047919 */ /* 0x000ee40000003900 */
[----:B---3--:R-:W-:-:S04]  /*1b200*/  LOP3.LUT R4, R4, UR4, RZ, 0xc0, !PT ;  /* 0x0000000404047c12 */ /* 0x008fc8000f8ec0ff */
[----:B------:R-:W3:Y:S01]  /*1b210*/  POPC R7, R4 ;  /* 0x0000000400077309 */ /* 0x000ee20000000000 */
[----:B--2---:R-:W3:Y:S02]  /*1b220*/  SHFL.IDX PT, R0, R3, R0, 0x1f ;  /* 0x00001f0003007589 */ /* 0x004ee400000e0000 */
[----:B---3--:R-:W-:Y:S01]  /*1b230*/  IADD3 R24, R0, UR38, R7 ;  /* 0x0000002600187c10 */ /* 0x008fe2000fffe007 */
[----:B------:R-:W-:Y:S06]  /*1b240*/  BRA `(.L_x_2327) ;  /* 0x0000003400207947 */ /* 0x000fec0003800000 */
.L_x_2326:
        /* <DEDUP_REMOVED lines=8> */
[----:B------:R-:W-:Y:S01]  /*1b2d0*/  MOV R4, UR6 ;  /* 0x0000000600047c02 */ /* 0x000fe20008000f00 */
[----:B------:R-:W-:Y:S01]  /*1b2e0*/  IMAD.U32 R5, RZ, RZ, UR7 ;  /* 0x00000007ff057e24 */ /* 0x000fe2000f8e00ff */
[----:B------:R-:W2:Y:S01]  /*1b2f0*/  LDC.64 R2, c[0x4][R2] ;  /* 0x0100000002027b82 */ /* 0x000ea20000000a00 */
[----:B0-----:R-:W-:Y:S02]  /*1b300*/  IMAD.U32 R6, RZ, RZ, UR8 ;  /* 0x00000008ff067e24 */ /* 0x001fe4000f8e00ff */
[----:B------:R-:W-:Y:S02]  /*1b310*/  IMAD.U32 R7, RZ, RZ, UR9 ;  /* 0x00000009ff077e24 */ /* 0x000fe4000f8e00ff */
[----:B------:R-:W-:-:S02]  /*1b320*/  IMAD.U32 R10, RZ, RZ, UR4 ;  /* 0x00000004ff0a7e24 */ /* 0x000fc4000f8e00ff */
[----:B------:R-:W-:Y:S02]  /*1b330*/  IMAD.U32 R11, RZ, RZ, UR5 ;  /* 0x00000005ff0b7e24 */ /* 0x000fe4000f8e00ff */
[----:B------:R-:W-:Y:S02]  /*1b340*/  IMAD.MOV.U32 R8, RZ, RZ, 0x70 ;  /* 0x00000070ff087424 */ /* 0x000fe400078e00ff */
[----:B------:R-:W-:Y:S02]  /*1b350*/  IMAD.MOV.U32 R12, RZ, RZ, 0x1 ;  /* 0x00000001ff0c7424 */ /* 0x000fe400078e00ff */
[----:B------:R-:W-:-:S07]  /*1b360*/  IMAD.MOV.U32 R13, RZ, RZ, RZ ;  /* 0x000000ffff0d7224 */ /* 0x000fce00078e00ff */
[----:B------:R-:W-:-:S07]  /*1b370*/  LEPC R20, `(.L_x_2329) ;  /* 0x000000001014794e */ /* 0x000fce0000000000 */
[----:B-12---:R-:W-:Y:S05]  /*1b380*/  CALL.ABS.NOINC R2 ;  /* 0x0000000002007343 */ /* 0x006fea0003c00000 */
.L_x_2329:
[----:B------:R-:W-:Y:S05]  /*1b390*/  BSYNC B6 ;  /* 0x0000000000067941 */ /* 0x000fea0003800000 */
.L_x_2328:
        /* <DEDUP_REMOVED lines=8> */
[----:B--2---:R-:W-:Y:S01]  /*1b420*/  MOV R2, 0x0 ;  /* 0x0000000000027802 */ /* 0x004fe20000000f00 */
[----:B------:R-:W-:Y:S01]  /*1b430*/  ULDC.64 UR6, c[0x4][0x98] ;  /* 0x0100260000067ab9 */ /* 0x000fe20000000a00 */
[----:B------:R-:W-:Y:S01]  /*1b440*/  ULDC.64 UR8, c[0x4][0xa0] ;  /* 0x0100280000087ab9 */ /* 0x000fe20000000a00 */
[----:B------:R-:W-:Y:S01]  /*1b450*/  ULDC.64 UR4, c[0x4][0x10] ;  /* 0x0100040000047ab9 */ /* 0x000fe20000000a00 */
[----:B------:R-:W-:Y:S01]  /*1b460*/  IMAD.U32 R4, RZ, RZ, UR6 ;  /* 0x00000006ff047e24 */ /* 0x000fe2000f8e00ff */
[----:B------:R-:W-:Y:S01]  /*1b470*/  MOV R7, UR9 ;  /* 0x0000000900077c02 */ /* 0x000fe20008000f00 */
[----:B------:R-:W2:Y:S01]  /*1b480*/  LDC.64 R2, c[0x4][R2] ;  /* 0x0100000002027b82 */ /* 0x000ea20000000a00 */
[----:B------:R-:W-:Y:S02]  /*1b490*/  IMAD.U32 R5, RZ, RZ, UR7 ;  /* 0x00000007ff057e24 */ /* 0x000fe4000f8e00ff */
[----:B0-----:R-:W-:Y:S02]  /*1b4a0*/  IMAD.U32 R6, RZ, RZ, UR8 ;  /* 0x00000008ff067e24 */ /* 0x001fe4000f8e00ff */
[----:B------:R-:W-:-:S02]  /*1b4b0*/  IMAD.U32 R10, RZ, RZ, UR4 ;  /* 0x00000004ff0a7e24 */ /* 0x000fc4000f8e00ff */
[----:B------:R-:W-:Y:S02]  /*1b4c0*/  IMAD.U32 R11, RZ, RZ, UR5 ;  /* 0x00000005ff0b7e24 */ /* 0x000fe4000f8e00ff */
[----:B------:R-:W-:Y:S02]  /*1b4d0*/  IMAD.MOV.U32 R8, RZ, RZ, 0x70 ;  /* 0x00000070ff087424 */ /* 0x000fe400078e00ff */
[----:B------:R-:W-:Y:S02]  /*1b4e0*/  IMAD.MOV.U32 R12, RZ, RZ, 0x1 ;  /* 0x00000001ff0c7424 */ /* 0x000fe400078e00ff */
[----:B------:R-:W-:-:S07]  /*1b4f0*/  IMAD.MOV.U32 R13, RZ, RZ, RZ ;  /* 0x000000ffff0d7224 */ /* 0x000fce00078e00ff */
[----:B------:R-:W-:-:S07]  /*1b500*/  LEPC R20, `(.L_x_2331) ;  /* 0x000000001014794e */ /* 0x000fce0000000000 */
[----:B-12---:R-:W-:Y:S05]  /*1b510*/  CALL.ABS.NOINC R2 ;  /* 0x0000000002007343 */ /* 0x006fea0003c00000 */
.L_x_2331:
[----:B------:R-:W-:Y:S05]  /*1b520*/  BSYNC B6 ;  /* 0x0000000000067941 */ /* 0x000fea0003800000 */
.L_x_2330:
[----:B------:R-:W-:Y:S01]  /*1b530*/  VIADD R0, R17, 0x3000 ;  /* 0x0000300011007836 */ /* 0x000fe20000000000 */
[----:B------:R-:W-:Y:S04]  /*1b540*/  BSSY B6, `(.L_x_2332) ;  /* 0x0000013000067945 */ /* 0x000fe80003800000 */
[----:B------:R-:W-:-:S13]  /*1b550*/  LOP3.LUT P0, RZ, R0, 0x3ff, RZ, 0xc0, !PT ;  /* 0x000003ff00ff7812 */ /* 0x000fda000780c0ff */
[----:B------:R-:W-:Y:S05]  /*1b560*/  @!P0 BRA `(.L_x_2333) ;  /* 0x0000000000408947 */ /* 0x000fea0003800000 */
[----:B--2---:R-:W-:Y:S01]  /*1b570*/  MOV R2, 0x0 ;  /* 0x0000000000027802 */ /* 0x004fe20000000f00 */
[----:B------:R-:W-:Y:S01]  /*1b580*/  ULDC.64 UR6, c[0x4][0x98] ;  /* 0x0100260000067ab9 */ /* 0x000fe20000000a00 */
[----:B------:R-:W-:Y:S01]  /*1b590*/  ULDC.64 UR8, c[0x4][0xa0] ;  /* 0x0100280000087ab9 */ /* 0x000fe20000000a00 */
[----:B------:R-:W-:Y:S01]  /*1b5a0*/  ULDC.64 UR4, c[0x4][0x18] ;  /* 0x0100060000047ab9 */ /* 0x000fe20000000a00 */
[----:B------:R-:W-:Y:S01]  /*1b5b0*/  IMAD.U32 R4, RZ, RZ, UR6 ;  /* 0x00000006ff047e24 */ /* 0x000fe2000f8e00ff */
[----:B------:R-:W-:Y:S01]  /*1b5c0*/  MOV R8, 0x70 ;  /* 0x0000007000087802 */ /* 0x000fe20000000f00 */
[----:B------:R-:W2:Y:S01]  /*1b5d0*/  LDC.64 R2, c[0x4][R2] ;  /* 0x0100000002027b82 */ /* 0x000ea20000000a00 */
[----:B------:R-:W-:Y:S02]  /*1b5e0*/  IMAD.U32 R5, RZ, RZ, UR7 ;  /* 0x00000007ff057e24 */ /* 0x000fe4000f8e00ff */
[----:B0-----:R-:W-:Y:S02]  /*1b5f0*/  IMAD.U32 R6, RZ, RZ, UR8 ;  /* 0x00000008ff067e24 */ /* 0x001fe4000f8e00ff */
[----:B------:R-:W-:-:S02]  /*1b600*/  IMAD.U32 R7, RZ, RZ, UR9 ;  /* 0x00000009ff077e24 */ /* 0x000fc4000f8e00ff */
[----:B------:R-:W-:Y:S02]  /*1b610*/  IMAD.U32 R10, RZ, RZ, UR4 ;  /* 0x00000004ff0a7e24 */ /* 0x000fe4000f8e00ff */
[----:B------:R-:W-:Y:S02]  /*1b620*/  IMAD.U32 R11, RZ, RZ, UR5 ;  /* 0x00000005ff0b7e24 */ /* 0x000fe4000f8e00ff */
[----:B------:R-:W-:Y:S02]  /*1b630*/  IMAD.MOV.U32 R12, RZ, RZ, 0x1 ;  /* 0x00000001ff0c7424 */ /* 0x000fe400078e00ff */
[----:B------:R-:W-:-:S07]  /*1b640*/  IMAD.MOV.U32 R13, RZ, RZ, RZ ;  /* 0x000000ffff0d7224 */ /* 0x000fce00078e00ff */
[----:B------:R-:W-:-:S07]  /*1b650*/  LEPC R20, `(.L_x_2333) ;  /* 0x000000001014794e */ /* 0x000fce0000000000 */
[----:B-12---:R-:W-:Y:S05]  /*1b660*/  CALL.ABS.NOINC R2 ;  /* 0x0000000002007343 */ /* 0x006fea0003c00000 */
.L_x_2333:
[----:B------:R-:W-:Y:S05]  /*1b670*/  BSYNC B6 ;  /* 0x0000000000067941 */ /* 0x000fea0003800000 */
.L_x_2332:
[----:B--2---:R-:W2:Y:S01]  /*1b680*/  LDL R2, [R1+0x48] ;  /* 0x0000480001027983 */ /* 0x004ea20000100800 */
[----:B------:R-:W-:Y:S01]  /*1b690*/  BSSY B6, `(.L_x_2334) ;  /* 0x0000013000067945 */ /* 0x000fe20003800000 */
[----:B--2---:R-:W-:-:S13]  /*1b6a0*/  LOP3.LUT P6, RZ, R2, 0x1, RZ, 0xc0, !PT ;  /* 0x0000000102ff7812 */ /* 0x004fda00078cc0ff */
[----:B------:R-:W-:Y:S05]  /*1b6b0*/  @!P6 BRA `(.L_x_2335) ;  /* 0x000000000040e947 */ /* 0x000fea0003800000 */
[----:B------:R-:W-:Y:S01]  /*1b6c0*/  MOV R2, 0x0 ;  /* 0x0000000000027802 */ /* 0x000fe20000000f00 */
[----:B------:R-:W-:Y:S01]  /*1b6d0*/  ULDC.64 UR4, c[0x4][0x98] ;  /* 0x0100260000047ab9 */ /* 0x000fe20000000a00 */
[----:B------:R-:W-:Y:S01]  /*1b6e0*/  ULDC.64 UR6, c[0x4][0xa0] ;  /* 0x0100280000067ab9 */ /* 0x000fe20000000a00 */
[----:B------:R-:W-:Y:S01]  /*1b6f0*/  ULDC.64 UR8, c[0x4][0x20] ;  /* 0x0100080000087ab9 */ /* 0x000fe20000000a00 */
[----:B------:R-:W-:Y:S02]  /*1b700*/  IMAD.U32 R4, RZ, RZ, UR4 ;  /* 0x00000004ff047e24 */ /* 0x000fe4000f8e00ff */
[----:B------:R-:W2:Y:S01]  /*1b710*/  LDC.64 R2, c[0x4][R2] ;  /* 0x0100000002027b82 */ /* 0x000ea20000000a00 */
[----:B------:R-:W-:Y:S02]  /*1b720*/  IMAD.U32 R5, RZ, RZ, UR5 ;  /* 0x00000005ff057e24 */ /* 0x000fe4000f8e00ff */
[----:B0-----:R-:W-:Y:S02]  /*1b730*/  IMAD.U32 R6, RZ, RZ, UR6 ;  /* 0x00000006ff067e24 */ /* 0x001fe4000f8e00ff */
[----:B------:R-:W-:-:S02]  /*1b740*/  IMAD.U32 R7, RZ, RZ, UR7 ;  /* 0x00000007ff077e24 */ /* 0x000fc4000f8e00ff */
[----:B------:R-:W-:Y:S02]  /*1b750*/  IMAD.U32 R10, RZ, RZ, UR8 ;  /* 0x00000008ff0a7e24 */ /* 0x000fe4000f8e00ff */
[----:B------:R-:W-:Y:S02]  /*1b760*/  IMAD.U32 R11, RZ, RZ, UR9 ;  /* 0x00000009ff0b7e24 */ /* 0x000fe4000f8e00ff */
[----:B------:R-:W-:Y:S02]  /*1b770*/  IMAD.MOV.U32 R8, RZ, RZ, 0x70 ;  /* 0x00000070ff087424 */ /* 0x000fe400078e00ff */
[----:B------:R-:W-:Y:S02]  /*1b780*/  IMAD.MOV.U32 R12, RZ, RZ, 0x1 ;  /* 0x00000001ff0c7424 */ /* 0x000fe400078e00ff */
[----:B------:R-:W-:-:S07]  /*1b790*/  IMAD.MOV.U32 R13, RZ, RZ, RZ ;  /* 0x000000ffff0d7224 */ /* 0x000fce00078e00ff */
[----:B------:R-:W-:-:S07]  /*1b7a0*/  LEPC R20, `(.L_x_2335) ;  /* 0x000000001014794e */ /* 0x000fce0000000000 */
[----:B-12---:R-:W-:Y:S05]  /*1b7b0*/  CALL.ABS.NOINC R2 ;  /* 0x0000000002007343 */ /* 0x006fea0003c00000 */
.L_x_2335:
[----:B------:R-:W-:Y:S05]  /*1b7c0*/  BSYNC B6 ;  /* 0x0000000000067941 */ /* 0x000fea0003800000 */
.L_x_2334:
[----:B------:R-:W2:Y:S01]  /*1b7d0*/  LDL.LU R2, [R1+0x8] ;  /* 0x0000080001027983 */ /* 0x000ea20000300800 */
[----:B------:R-:W-:Y:S01]  /*1b7e0*/  ULDC.64 UR4, c[0x0][0x9f8] ;  /* 0x00027e0000047ab9 */ /* 0x000fe20000000a00 */
[----:B------:R-:W3:Y:S02]  /*1b7f0*/  LDC R8, c[0x0][0x430] ;  /* 0x00010c00ff087b82 */ /* 0x000ee40000000800 */
[----:B------:R-:W4:Y:S04]  /*1b800*/  LDL.LU R4, [R1+0x20] ;  /* 0x0000200001047983 */ /* 0x000f280000300800 */
[----:B------:R-:W3:Y:S02]  /*1b810*/  LDL R0, [R1+0x30] ;  /* 0x0000300001007983 */ /* 0x000ee40000100800 */
[----:B------:R-:W1:Y:S02]  /*1b820*/  LDC R12, c[0x0][0x2f4] ;  /* 0x0000bd00ff0c7b82 */ /* 0x000e640000000800 */
[----:B------:R-:W3:Y:S01]  /*1b830*/  LDL R21, [R1+0x24] ;  /* 0x0000240001157983 */ /* 0x000ee20000100800 */
[----:B------:R-:W-:-:S03]  /*1b840*/  ISETP.NE.U32.AND P0, PT, RZ, UR4, PT ;  /* 0x00000004ff007c0c */ /* 0x000fc6000bf05070 */
[----:B0-----:R-:W3:Y:S01]  /*1b850*/  LDL R6, [R1+0x4] ;  /* 0x0000040001067983 */ /* 0x001ee20000100800 */
[----:B------:R-:W-:-:S03]  /*1b860*/  ISETP.NE.AND.EX P0, PT, RZ, UR5, PT, P0 ;  /* 0x00000005ff007c0c */ /* 0x000fc6000bf05300 */
[----:B------:R-:W3:Y:S01]  /*1b870*/  LDL.LU R10, [R1+0x48] ;  /* 0x00004800010a7983 */ /* 0x000ee20000300800 */
[----:B------:R-:W0:Y:S09]  /*1b880*/  S2R R20, SR_TID.X ;  /* 0x0000000000147919 */ /* 0x000e320000002100 */
[----:B--2---:R-:W-:-:S04]  /*1b890*/  @P0 IADD3 R2, P1, R2, UR4, RZ ;  /* 0x0000000402020c10 */ /* 0x004fc8000ff3e0ff */
[----:B----4-:R-:W-:-:S05]  /*1b8a0*/  @P0 IADD3.X R3, R4, UR5, RZ, P1, !PT ;  /* 0x0000000504030c10 */ /* 0x010fca0008ffe4ff */
[----:B------:R2:W4:Y:S01]  /*1b8b0*/  @P0 LDG.E R26, desc[UR42][R2.64] ;  /* 0x0000002a021a0981 */ /* 0x000522000c1e1900 */
[----:B------:R-:W1:Y:S01]  /*1b8c0*/  S2R R4, SR_TID.X ;  /* 0x0000000000047919 */ /* 0x000e620000002100 */
[----:B---3--:R-:W-:Y:S02]  /*1b8d0*/  ISETP.NE.AND P1, PT, R8, 0x1, PT ;  /* 0x000000010800780c */ /* 0x008fe40003f25270 */
[----:B0-----:R-:W-:Y:S02]  /*1b8e0*/  LOP3.LUT R20, R20, 0x7f, RZ, 0xc0, !PT ;  /* 0x0000007f14147812 */ /* 0x001fe400078ec0ff */
[----:B------:R-:W-:Y:S02]  /*1b8f0*/  LEA R0, R0, 0xffffff80, 0x7 ;  /* 0xffffff8000007811 */ /* 0x000fe400078e38ff */
[----:B------:R-:W-:-:S07]  /*1b900*/  SHF.R.U32.HI R20, RZ, 0x1, R20 ;  /* 0x00000001ff147819 */ /* 0x000fce0000011614 */
[----:B------:R-:W0:Y:S08]  /*1b910*/  @P1 LDC R5, c[0x0][0x434] ;  /* 0x00010d00ff051b82 */ /* 0x000e300000000800 */
[----:B------:R-:W3:Y:S01]  /*1b920*/  @P1 LDC R7, c[0x0][0x438] ;  /* 0x00010e00ff071b82 */ /* 0x000ee20000000800 */
[----:B-1----:R-:W-:-:S05]  /*1b930*/  IMAD.SHL.U32 R4, R4, 0x40, RZ ;  /* 0x0000004004047824 */ /* 0x002fca00078e00ff */
[----:B------:R-:W-:-:S04]  /*1b940*/  LOP3.LUT R4, R4, 0x40, RZ, 0xc0, !PT ;  /* 0x0000004004047812 */ /* 0x000fc800078ec0ff */
[----:B------:R-:W-:-:S04]  /*1b950*/  LOP3.LUT R4, R0, R20, R4, 0xfe, !PT ;  /* 0x0000001400047212 */ /* 0x000fc800078efe04 */
[C---:B------:R-:W-:Y:S02]  /*1b960*/  ISETP.GE.AND P0, PT, R4.reuse, R21, PT ;  /* 0x000000150400720c */ /* 0x040fe40003f06270 */
[----:B------:R-:W-:-:S11]  /*1b970*/  IADD3 R4, R4, R6, RZ ;  /* 0x0000000604047210 */ /* 0x000fd60007ffe0ff */
[----:B--2---:R-:W1:Y:S01]  /*1b980*/  @!P0 LDC.64 R2, c[0x0][0x428] ;  /* 0x00010a00ff028b82 */ /* 0x004e620000000a00 */
[----:B0-----:R-:W-:-:S04]  /*1b990*/  @P1 IMAD.HI.U32 R5, R4, R5, RZ ;  /* 0x0000000504051227 */ /* 0x001fc800078e00ff */
[----:B------:R-:W-:Y:S01]  /*1b9a0*/  IMAD.MOV.U32 R6, RZ, RZ, R4 ;  /* 0x000000ffff067224 */ /* 0x000fe200078e0004 */
[----:B---3--:R-:W-:-:S05]  /*1b9b0*/  @P1 SHF.R.U32.HI R6, RZ, R7, R5 ;  /* 0x00000007ff061219 */ /* 0x008fca0000011605 */
[--C-:B------:R-:W-:Y:S01]  /*1b9c0*/  IMAD.MOV R5, RZ, RZ, -R6.reuse ;  /* 0x000000ffff057224 */ /* 0x100fe200078e0a06 */
[----:B------:R-:W-:-:S03]  /*1b9d0*/  @!P0 SHF.R.S32.HI R7, RZ, 0x1f, R6 ;  /* 0x0000001fff078819 */ /* 0x000fc60000011406 */
[----:B------:R-:W-:Y:S01]  /*1b9e0*/  IMAD R5, R8, R5, R4 ;  /* 0x0000000508057224 */ /* 0x000fe200078e0204 */
[C---:B------:R-:W-:Y:S02]  /*1b9f0*/  ISETP.GE.AND P3, PT, R29.reuse, R12, PT ;  /* 0x0000000c1d00720c */ /* 0x040fe40003f66270 */
[C---:B------:R-:W-:Y:S02]  /*1ba00*/  LOP3.LUT R13, R29.reuse, 0x20, RZ, 0xfc, !PT ;  /* 0x000000201d0d7812 */ /* 0x040fe400078efcff */
[----:B------:R-:W-:Y:S01]  /*1ba10*/  LOP3.LUT R10, R10, 0xfffffffb, RZ, 0xc0, !PT ;  /* 0xfffffffb0a0a7812 */ /* 0x000fe200078ec0ff */
[----:B------:R-:W-:Y:S01]  /*1ba20*/  IMAD.U32 R14, RZ, RZ, UR39 ;  /* 0x00000027ff0e7e24 */ /* 0x000fe2000f8e00ff */
[----:B------:R-:W-:-:S04]  /*1ba30*/  LOP3.LUT R11, R29, 0x40, RZ, 0xfc, !PT ;  /* 0x000000401d0b7812 */ /* 0x000fc800078efcff */
[----:B------:R-:W-:-:S03]  /*1ba40*/  ISETP.NE.AND P2, PT, R14, 0x3, PT ;  /* 0x000000030e00780c */ /* 0x000fc60003f45270 */
[----:B------:R-:W-:-:S04]  /*1ba50*/  @P3 LOP3.LUT R10, R10, 0x4, RZ, 0xfc, !PT ;  /* 0x000000040a0a3812 */ /* 0x000fc800078efcff */
[----:B------:R-:W-:-:S04]  /*1ba60*/  LOP3.LUT R10, R10, 0xfffffff7, RZ, 0xc0, !PT ;  /* 0xfffffff70a0a7812 */ /* 0x000fc800078ec0ff */
[----:B------:R-:W-:Y:S01]  /*1ba70*/  LOP3.LUT R10, R10, 0xfffffffd, RZ, 0xc0, !PT ;  /* 0xfffffffd0a0a7812 */ /* 0x000fe200078ec0ff */
[----:B------:R-:W-:Y:S01]  /*1ba80*/  UMOV UR4, 0xffffffff ;  /* 0xffffffff00047882 */ /* 0x000fe20000000000 */
[----:B----4-:R-:W-:Y:S01]  /*1ba90*/  SHF.R.S32.HI R9, RZ, 0x1f, R26 ;  /* 0x0000001fff097819 */ /* 0x010fe2000001141a */
[----:B-1----:R-:W-:-:S04]  /*1baa0*/  @!P0 IMAD.WIDE.U32 R6, R26, R2, R6 ;  /* 0x000000021a068225 */ /* 0x002fc800078e0006 */
        /* <DEDUP_REMOVED lines=17> */
.L_x_2458:
[----:B------:R-:W-:Y:S05]  /*1bbc0*/  @!P2 BRA `(.L_x_2337) ;  /* 0x000000000004a947 */ /* 0x000fea0003800000 */
[----:B------:R-:W-:Y:S01]  /*1bbd0*/  BPT.TRAP 0x1 ;  /* 0x000000040000795c */ /* 0x000fe20000300000 */
.L_x_2337:
        /* <DEDUP_REMOVED lines=8> */
.L_x_2459:
[----:B------:R-:W-:Y:S05]  /*1bc60*/  BSYNC B0 ;  /* 0x0000000000007941 */ /* 0x000fea0003800000 */
.L_x_2338:
        /* <DEDUP_REMOVED lines=42> */
.L_x_2465:
        /* <DEDUP_REMOVED lines=13> */
.L_x_2341:
        /* <DEDUP_REMOVED lines=11> */
.L_x_2342:
[----:B------:R2:W-:Y:S01]  /*1c090*/  SYNCS.ARRIVE.TRANS64.A1T0 RZ, [R4+URZ+0x19c70], RZ ;  /* 0x019c70ff04ff79a7 */ /* 0x0005e2000810003f */
[----:B------:R-:W-:Y:S05]  /*1c0a0*/  @!P4 BRA `(.L_x_2343) ;  /* 0x000000000004c947 */ /* 0x000fea0003800000 */
[----:B------:R-:W-:Y:S01]  /*1c0b0*/  BPT.TRAP 0x1 ;  /* 0x000000040000795c */ /* 0x000fe20000300000 */
.L_x_2343:
[----:B------:R-:W3:Y:S01]  /*1c0c0*/  LDL R3, [R1+0x20] ;  /* 0x0000200001037983 */ /* 0x000ee20000100800 */
[----:B------:R-:W-:Y:S01]  /*1c0d0*/  BSSY B0, `(.L_x_2344) ;  /* 0x0000003000007945 */ /* 0x000fe20003800000 */
[----:B---3--:R-:W3:Y:S03]  /*1c0e0*/  SYNCS.PHASECHK.TRANS64.TRYWAIT P0, [R4+URZ+0x19c40], R3 ;  /* 0x019c4003040075a7 */ /* 0x008ee6000800017f */
[----:B---3--:R-:W-:Y:S05]  /*1c0f0*/  @!P0 BRA `(.L_x_2345) ;  /* 0x0000004c00208947 */ /* 0x008fea0003800000 */
.L_x_2466:
[----:B------:R-:W-:Y:S05]  /*1c100*/  BSYNC B0 ;  /* 0x0000000000007941 */ /* 0x000fea0003800000 */
.L_x_2344:
        /* <DEDUP_REMOVED lines=10> */
[----:B------:R-:W-:-:S03]  /*1c1b0*/  IADD3 R7, R7, R20, RZ ;  /* 0x0000001407077210 */ /* 0x000fc60007ffe0ff */
[----:B------:R-:W-:-:S04]  /*1c1c0*/  IMAD.WIDE.U32 R6, R2, UR4, R6 ;  /* 0x0000000402067c25 */ /* 0x000fc8000f8e0006 */
[----:B------:R-:W-:Y:S01]  /*1c1d0*/  IMAD R2, R2, UR5, R21 ;  /* 0x0000000502027c24 */ /* 0x000fe2000f8e0215 */
[----:B------:R-:W-:Y:S01]  /*1c1e0*/  ULDC.64 UR4, c[0x0][0x308] ;  /* 0x0000c20000047ab9 */ /* 0x000fe20000000a00 */
[-C--:B0-----:R-:W-:Y:S02]  /*1c1f0*/  ISETP.GE.AND P2, PT, R10, R8.reuse, PT ;  /* 0x000000080a00720c */ /* 0x081fe40003f46270 */
[----:B---3--:R-:W-:Y:S01]  /*1c200*/  IMAD.IADD R3, R7, 0x1, R2 ;  /* 0x0000000107037824 */ /* 0x008fe200078e0202 */
[-C--:B------:R-:W-:Y:S01]  /*1c210*/  ISETP.GE.AND P4, PT, R9, R8.reuse, PT ;  /* 0x000000080900720c */ /* 0x080fe20003f86270 */
[----:B------:R-:W-:Y:S01]  /*1c220*/  IMAD.MOV.U32 R2, RZ, RZ, R6 ;  /* 0x000000ffff027224 */ /* 0x000fe200078e0006 */
[----:B------:R-:W-:-:S03]  /*1c230*/  ISETP.GE.AND P5, PT, R29, R8, PT ;  /* 0x000000081d00720c */ /* 0x000fc60003fa6270 */
[----:B------:R-:W-:Y:S01]  /*1c240*/  IMAD.WIDE.U32 R2, R16, UR4, R2 ;  /* 0x0000000410027c25 */ /* 0x000fe2000f8e0002 */
[----:B------:R-:W-:-:S03]  /*1c250*/  UMOV UR4, 0xffffffff ;  /* 0xffffffff00047882 */ /* 0x000fc60000000000 */
        /* <DEDUP_REMOVED lines=16> */
.L_x_2472:
        /* <DEDUP_REMOVED lines=10> */
.L_x_2347:
        /* <DEDUP_REMOVED lines=11> */
.L_x_2348:
        /* <DEDUP_REMOVED lines=28> */
[----:B------:R-:W-:Y:S01]  /*1c670*/  MOV R11, UR9 ;  /* 0x00000009000b7c02 */ /* 0x000fe20008000f00 */
        /* <DEDUP_REMOVED lines=10> */
.L_x_2350:
[----:B------:R-:W-:Y:S05]  /*1c720*/  BSYNC B6 ;  /* 0x0000000000067941 */ /* 0x000fea0003800000 */
.L_x_2349:
        /* <DEDUP_REMOVED lines=36> */
[----:B------:R-:W-:Y:S02]  /*1c970*/  IMAD R5, R5, UR4, RZ ;  /* 0x0000000405057c24 */ /* 0x000fe4000f8e02ff */
[----:B------:R-:W-:Y:S02]  /*1c980*/  IMAD R6, R9, R6, R0 ;  /* 0x0000000609067224 */ /* 0x000fe400078e0200 */
[C---:B------:R-:W-:Y:S02]  /*1c990*/  IMAD R7, R4.reuse, UR5, R5 ;  /* 0x0000000504077c24 */ /* 0x040fe4000f8e0205 */
[----:B------:R-:W-:-:S04]  /*1c9a0*/  IMAD.WIDE.U32 R4, R4, UR4, R2 ;  /* 0x0000000404047c25 */ /* 0x000fc8000f8e0002 */
[----:B------:R-:W-:Y:S01]  /*1c9b0*/  IMAD.IADD R5, R5, 0x1, R7 ;  /* 0x0000000105057824 */ /* 0x000fe200078e0207 */
        /* <DEDUP_REMOVED lines=11> */
[----:B------:R-:W-:-:S04]  /*1ca70*/  @P1 SHF.R.U32.HI R5, RZ, R8, R7 ;  /* 0x00000008ff051219 */ /* 0x000fc80000011607 */
[----:B------:R-:W-:-:S05]  /*1ca80*/  IADD3 R7, -R5, RZ, RZ ;  /* 0x000000ff05077210 */ /* 0x000fca0007ffe1ff */
        /* <DEDUP_REMOVED lines=46> */
.L_x_2479:
        /* <DEDUP_REMOVED lines=12> */
.L_x_2353:
[----:B------:R-:W-:Y:S05]  /*1ce30*/  BSYNC B0 ;  /* 0x0000000000007941 */ /* 0x000fea0003800000 */
.L_x_2352:
[----:B------:R-:W-:Y:S01]  /*1ce40*/  NOP ;  /* 0x0000000000007918 */ /* 0x000fe20000000000 */
[----:B------:R-:W-:-:S13]  /*1ce50*/  PLOP3.LUT P0, PT, PT, PT, PT, 0x80, 0x0 ;  /* 0x000000000000781c */ /* 0x000fda0003f0f070 */
.L_x_2354:
        /* <DEDUP_REMOVED lines=18> */
.L_x_2480:
[----:B------:R-:W-:Y:S05]  /*1cf80*/  BSYNC B0 ;  /* 0x0000000000007941 */ /* 0x000fea0003800000 */
.L_x_2355:
[----:B-1----:R-:W3:Y:S04]  /*1cf90*/  LDL.LU R3, [R1+0x30] ;  /* 0x0000300001037983 */ /* 0x002ee80000300800 */
[----:B------:R-:W4:Y:S01]  /*1cfa0*/  LDL R2, [R1] ;  /* 0x0000000001027983 */ /* 0x000f220000100800 */
[----:B---3--:R-:W-:-:S05]  /*1cfb0*/  VIADD R20, R3, 0xfffffffe ;  /* 0xfffffffe03147836 */ /* 0x008fca0000000000 */
[----:B----4-:R-:W-:-:S13]  /*1cfc0*/  ISETP.GE.AND P0, PT, R20, R2, PT ;  /* 0x000000021400720c */ /* 0x010fda0003f06270 */
[----:B------:R-:W-:Y:S05]  /*1cfd0*/  @!P0 BRA `(.L_x_2357) ;  /* 0x00000010000c8947 */ /* 0x000fea0003800000 */
[----:B------:R-:W-:Y:S02]  /*1cfe0*/  IMAD.MOV.U32 R4, RZ, RZ, R19 ;  /* 0x000000ffff047224 */ /* 0x000fe400078e0013 */
[----:B0-----:R-:W-:-:S07]  /*1cff0*/  IMAD.MOV.U32 R5, RZ, RZ, R23 ;  /* 0x000000ffff057224 */ /* 0x001fce00078e0017 */
.L_x_2377:
[----:B0--3--:R-:W3:Y:S01]  /*1d000*/  LDL R9, [R1+0x4] ;  /* 0x0000040001097983 */ /* 0x009ee20000100800 */
[----:B------:R-:W0:Y:S03]  /*1d010*/  LDC R7, c[0x0][0x430] ;  /* 0x00010c00ff077b82 */ /* 0x000e260000000800 */
[----:B------:R-:W4:Y:S01]  /*1d020*/  LDL R8, [R1+0x8] ;  /* 0x0000080001087983 */ /* 0x000f220000100800 */
[----:B------:R-:W2:Y:S03]  /*1d030*/  S2R R2, SR_TID.X ;  /* 0x0000000000027919 */ /* 0x000ea60000002100 */
[----:B------:R-:W5:Y:S01]  /*1d040*/  LDL R10, [R1] ;  /* 0x00000000010a7983 */ /* 0x000f620000100800 */
[----:B0-----:R-:W-:-:S13]  /*1d050*/  ISETP.NE.AND P0, PT, R7, 0x1, PT ;  /* 0x000000010700780c */ /* 0x001fda0003f05270 */
[----:B------:R-:W0:Y:S01]  /*1d060*/  @P0 LDC R6, c[0x0][0x434] ;  /* 0x00010d00ff060b82 */ /* 0x000e220000000800 */
[----:B--2---:R-:W-:-:S04]  /*1d070*/  LOP3.LUT R0, R2, 0x7f, RZ, 0xc0, !PT ;  /* 0x0000007f02007812 */ /* 0x004fc800078ec0ff */
[----:B------:R-:W-:-:S03]  /*1d080*/  SHF.R.U32.HI R3, RZ, 0x1, R0 ;  /* 0x00000001ff037819 */ /* 0x000fc60000011600 */
[----:B-1----:R-:W1:Y:S01]  /*1d090*/  @P0 LDC R0, c[0x0][0x438] ;  /* 0x00010e00ff000b82 */ /* 0x002e620000000800 */
[----:B------:R-:W-:Y:S01]  /*1d0a0*/  IMAD.SHL.U32 R2, R2, 0x40, RZ ;  /* 0x0000004002027824 */ /* 0x000fe200078e00ff */
[----:B------:R-:W-:-:S04]  /*1d0b0*/  LEA R3, R20, R3, 0x7 ;  /* 0x0000000314037211 */ /* 0x000fc800078e38ff */
        /* <DEDUP_REMOVED lines=31> */
.L_x_2358:
[----:B------:R-:W-:Y:S01]  /*1d2b0*/  IMAD R0, R19, 0x8, R17 ;  /* 0x0000000813007824 */ /* 0x000fe200078e0211 */
[----:B------:R-:W-:Y:S01]  /*1d2c0*/  SHF.L.U32 R10, R23, 0x1f, RZ ;  /* 0x0000001f170a7819 */ /* 0x000fe200000006ff */
[----:B------:R-:W-:Y:S01]  /*1d2d0*/  BSSY B0, `(.L_x_2359) ;  /* 0x0000004000007945 */ /* 0x000fe20003800000 */
[----:B------:R-:W-:Y:S02]  /*1d2e0*/  SHF.R.S32.HI R9, RZ, 0x1f, R7 ;  /* 0x0000001fff097819 */ /* 0x000fe40000011407 */
[----:B------:R-:W0:Y:S02]  /*1d2f0*/  SYNCS.PHASECHK.TRANS64.TRYWAIT P0, [R0+URZ+0x19c80], R10 ;  /* 0x019c800a000075a7 */ /* 0x000e24000800017f */
[----:B0-----:R-:W-:Y:S05]  /*1d300*/  @!P0 BRA `(.L_x_2360) ;  /* 0x00000040005c8947 */ /* 0x001fea0003800000 */
.L_x_2481:
[----:B------:R-:W-:Y:S05]  /*1d310*/  BSYNC B0 ;  /* 0x0000000000007941 */ /* 0x000fea0003800000 */
.L_x_2359:
        /* <DEDUP_REMOVED lines=36> */
.L_x_2487:
[----:B--2---:R-:W-:-:S04]  /*1d560*/  IADD3 R2, P0, R29, R2, RZ ;  /* 0x000000021d027210 */ /* 0x004fc80007f1e0ff */
[----:B------:R-:W-:Y:S02]  /*1d570*/  IADD3.X R3, RZ, R21, RZ, P0, !PT ;  /* 0x00000015ff037210 */ /* 0x000fe400007fe4ff */
[----:B------:R-:W-:-:S03]  /*1d580*/  PLOP3.LUT P0, PT, PT, PT, PT, 0x80, 0x0 ;  /* 0x000000000000781c */ /* 0x000fc60003f0f070 */
[----:B------:R-:W-:Y:S01]  /*1d590*/  @!PT LDS RZ, [RZ] ;  /* 0x00000000fffff984 */ /* 0x000fe20000000800 */
[----:B------:R-:W-:Y:S01]  /*1d5a0*/  @!PT LDS RZ, [RZ] ;  /* 0x00000000fffff984 */ /* 0x000fe20000000800 */
[----:B------:R-:W-:Y:S01]  /*1d5b0*/  @!PT LDS RZ, [RZ] ;  /* 0x00000000fffff984 */ /* 0x000fe20000000800 */
[----:B------:R2:W-:Y:S04]  /*1d5c0*/  LDGSTS.E.BYPASS.LTC128B.128 [R6+0x9800], desc[UR42][R2.64], !P4 ;  /* 0x0980000002067fae */ /* 0x0005e8000e101d6a */
[----:B------:R2:W-:Y:S04]  /*1d5d0*/  LDGSTS.E.BYPASS.LTC128B.128 [R6+0xa800], desc[UR42][R2.64+0x20], !P3 ;  /* 0x0a80002002067fae */ /* 0x0005e8000d901d6a */
[----:B------:R2:W-:Y:S01]  /*1d5e0*/  LDGSTS.E.BYPASS.LTC128B.128 [R6+0xb800], desc[UR42][R2.64+0x40], !P2 ;  /* 0x0b80004002067fae */ /* 0x0005e2000d101d6a */
[----:B------:R-:W-:Y:S01]  /*1d5f0*/  NOP ;  /* 0x0000000000007918 */ /* 0x000fe20000000000 */
.L_x_2362:
        /* <DEDUP_REMOVED lines=11> */
.L_x_2363:
[----:B------:R2:W-:Y:S01]  /*1d6b0*/  SYNCS.ARRIVE.TRANS64.A1T0 RZ, [R0+URZ+0x19c70], RZ ;  /* 0x019c70ff00ff79a7 */ /* 0x0005e2000810003f */
[----:B------:R-:W-:Y:S05]  /*1d6c0*/  @!P3 BRA `(.L_x_2364) ;  /* 0x000000000004b947 */ /* 0x000fea0003800000 */
[----:B------:R-:W-:Y:S01]  /*1d6d0*/  BPT.TRAP 0x1 ;  /* 0x000000040000795c */ /* 0x000fe20000300000 */
.L_x_2364:
[----:B------:R-:W3:Y:S01]  /*1d6e0*/  SYNCS.PHASECHK.TRANS64.TRYWAIT P0, [R0+URZ+0x19c40], R10 ;  /* 0x019c400a000075a7 */ /* 0x000ee2000800017f */
[----:B------:R-:W-:Y:S04]  /*1d6f0*/  BSSY B0, `(.L_x_2365) ;  /* 0x0000002000007945 */ /* 0x000fe80003800000 */
[----:B---3--:R-:W-:Y:S05]  /*1d700*/  @!P0 BRA `(.L_x_2366) ;  /* 0x00000040000c8947 */ /* 0x008fea0003800000 */
.L_x_2488:
[----:B------:R-:W-:Y:S05]  /*1d710*/  BSYNC B0 ;  /* 0x0000000000007941 */ /* 0x000fea0003800000 */
.L_x_2365:
        /* <DEDUP_REMOVED lines=33> */
.L_x_2494:
        /* <DEDUP_REMOVED lines=10> */
.L_x_2368:
        /* <DEDUP_REMOVED lines=11> */
.L_x_2369:
[----:B------:R2:W-:Y:S02]  /*1da80*/  SYNCS.ARRIVE.TRANS64.A1T0 RZ, [R0+URZ+0x19c30], RZ ;  /* 0x019c30ff00ff79a7 */ /* 0x0005e4000810003f */
[----:B--23--:R-:W-:-:S05]  /*1da90*/  IMAD.U32 R0, RZ, RZ, UR36 ;  /* 0x00000024ff007e24 */ /* 0x00cfca000f8e00ff */
[----:B------:R-:W-:-:S13]  /*1daa0*/  ISETP.NE.AND P0, PT, R0, 0x3, PT ;  /* 0x000000030000780c */ /* 0x000fda0003f05270 */
[----:B------:R-:W-:Y:S05]  /*1dab0*/  @!P0 BRA `(.L_x_2370) ;  /* 0x0000000000048947 */ /* 0x000fea0003800000 */
[----:B------:R-:W-:Y:S01]  /*1dac0*/  BPT.TRAP 0x1 ;  /* 0x000000040000795c */ /* 0x000fe20000300000 */
.L_x_2370:
[----:B------:R-:W-:Y:S01]  /*1dad0*/  LOP3.LUT R0, R5, 0x1, RZ, 0x3c, !PT ;  /* 0x0000000105007812 */ /* 0x000fe200078e3cff */
[----:B------:R-:W-:Y:S01]  /*1dae0*/  IMAD R2, R4, 0x8, R17 ;  /* 0x0000000804027824 */ /* 0x000fe200078e0211 */
[----:B------:R-:W-:Y:S02]  /*1daf0*/  BSSY B0, `(.L_x_2371) ;  /* 0x0000004000007945 */ /* 0x000fe40003800000 */
[----:B------:R-:W-:-:S04]  /*1db00*/  SHF.L.U32 R0, R0, 0x1f, RZ ;  /* 0x0000001f00007819 */ /* 0x000fc800000006ff */
[----:B------:R-:W0:Y:S02]  /*1db10*/  SYNCS.PHASECHK.TRANS64.TRYWAIT P2, [R2+URZ+0x19c70], R0 ;  /* 0x019c7000020075a7 */ /* 0x000e24000804017f */
[----:B0-----:R-:W-:Y:S05]  /*1db20*/  @!P2 BRA `(.L_x_2372) ;  /* 0x0000003c00b0a947 */ /* 0x001fea0003800000 */
.L_x_2495:
[----:B------:R-:W-:Y:S05]  /*1db30*/  BSYNC B0 ;  /* 0x0000000000007941 */ /* 0x000fea0003800000 */
.L_x_2371:
[----:B------:R-:W-:-:S05]  /*1db40*/  IMAD.U32 R3, RZ, RZ, UR39 ;  /* 0x00000027ff037e24 */ /* 0x000fca000f8e00ff */
[----:B------:R-:W-:-:S13]  /*1db50*/  ISETP.NE.AND P2, PT, R3, 0x3, PT ;  /* 0x000000030300780c */ /* 0x000fda0003f45270 */
[----:B------:R-:W-:Y:S05]  /*1db60*/  @!P2 BRA `(.L_x_2373) ;  /* 0x000000000004a947 */ /* 0x000fea0003800000 */
[----:B------:R-:W-:Y:S01]  /*1db70*/  BPT.TRAP 0x1 ;  /* 0x000000040000795c */ /* 0x000fe20000300000 */
.L_x_2373:
[----:B0-----:R-:W-:Y:S01]  /*1db80*/  SHF.L.U32 R0, R5, 0x1f, RZ ;  /* 0x0000001f05007819 */ /* 0x001fe200000006ff */
[----:B------:R-:W-:-:S03]  /*1db90*/  IMAD R3, R4, 0x3000, RZ ;  /* 0x0000300004037824 */ /* 0x000fc600078e02ff */
[----:B------:R-:W0:Y:S02]  /*1dba0*/  SYNCS.PHASECHK.TRANS64.TRYWAIT P2, [R2+URZ+0x19c60], R0 ;  /* 0x019c6000020075a7 */ /* 0x000e24000804017f */
[----:B0-----:R-:W-:Y:S05]  /*1dbb0*/  @!P2 BRA `(.L_x_2374) ;  /* 0x0000003c00a0a947 */ /* 0x001fea0003800000 */
.L_x_2496:
[----:B------:R-:W0:Y:S04]  /*1dbc0*/  LDL R4, [R1+0x1c] ;  /* 0x00001c0001047983 */ /* 0x000e280000100800 */
[----:B------:R-:W2:Y:S01]  /*1dbd0*/  LDL R10, [R1+0x14] ;  /* 0x00001400010a7983 */ /* 0x000ea20000100800 */
[----:B------:R-:W-:Y:S05]  /*1dbe0*/  WARPSYNC.ALL ;  /* 0x0000000000007948 */ /* 0x000fea0003800000 */
[----:B------:R-:W3:Y:S02]  /*1dbf0*/  S2R R12, SR_TID.X ;  /* 0x00000000000c7919 */ /* 0x000ee40000002100 */
[----:B---3--:R-:W-:Y:S01]  /*1dc00*/  LOP3.LUT P2, RZ, R12, 0x4, RZ, 0xc0, !PT ;  /* 0x000000040cff7812 */ /* 0x008fe2000784c0ff */
[----:B------:R-:W-:-:S05]  /*1dc10*/  IMAD.MOV.U32 R12, RZ, RZ, 0x40 ;  /* 0x00000040ff0c7424 */ /* 0x000fca00078e00ff */
[----:B------:R-:W-:Y:S02]  /*1dc20*/  SEL R12, R12, 0xffffffc0, !P2 ;  /* 0xffffffc00c0c7807 */ /* 0x000fe40005000000 */
[C---:B0-----:R-:W-:Y:S02]  /*1dc30*/  LOP3.LUT R0, R3.reuse, R4, RZ, 0xfc, !PT ;  /* 0x0000000403007212 */ /* 0x041fe400078efcff */
        /* <DEDUP_REMOVED lines=22> */
[----:B0-----:R-:W-:Y:S02]  /*1dda0*/  IADD3 R3, R12, 0x3000, R3 ;  /* 0x000030000c037810 */ /* 0x001fe40007ffe003 */
[----:B------:R-:W-:-:S04]  /*1ddb0*/  MOV R12, UR39 ;  /* 0x00000027000c7c02 */ /* 0x000fc80008000f00 */
        /* <DEDUP_REMOVED lines=26> */
.L_x_2375:
[----:B--2---:R2:W-:Y:S01]  /*1df60*/  SYNCS.ARRIVE.TRANS64.A1T0 RZ, [R2+URZ+0x19c50], RZ ;  /* 0x019c50ff02ff79a7 */ /* 0x0045e2000810003f */
[----:B------:R-:W-:Y:S06]  /*1df70*/  BAR.SYNC.DEFER_BLOCKING 0x2, 0x80 ;  /* 0x0082000000007b1d */ /* 0x000fec0000010000 */
[----:B------:R-:W-:Y:S05]  /*1df80*/  @!P0 BRA `(.L_x_2376) ;  /* 0x0000000000048947 */ /* 0x000fea0003800000 */
[----:B------:R-:W-:Y:S01]  /*1df90*/  BPT.TRAP 0x1 ;  /* 0x000000040000795c */ /* 0x000fe20000300000 */
.L_x_2376:
[----:B------:R-:W3:Y:S01]  /*1dfa0*/  LDL R0, [R1+0xc] ;  /* 0x00000c0001007983 */ /* 0x000ee20000100800 */
[----:B--2---:R-:W-:Y:S02]  /*1dfb0*/  VIADD R2, R2, 0x19c80 ;  /* 0x00019c8002027836 */ /* 0x004fe40000000000 */
[----:B------:R-:W-:Y:S02]  /*1dfc0*/  IMAD.MOV.U32 R4, RZ, RZ, R19 ;  /* 0x000000ffff047224 */ /* 0x000fe400078e0013 */
[----:B------:R-:W-:Y:S01]  /*1dfd0*/  IMAD.MOV.U32 R5, RZ, RZ, R23 ;  /* 0x000000ffff057224 */ /* 0x000fe200078e0017 */
[----:B---3--:R-:W-:-:S04]  /*1dfe0*/  PRMT R2, R0, 0x654, R2 ;  /* 0x0000065400027816 */ /* 0x008fc80000000002 */
[----:B------:R3:W-:Y:S01]  /*1dff0*/  SYNCS.ARRIVE.TRANS64.RED.A1T0 RZ, [R2+URZ], RZ ;  /* 0x000000ff02ff79a7 */ /* 0x0007e2000810043f */
[----:B------:R-:W-:Y:S05]  /*1e000*/  @P1 BRA `(.L_x_2377) ;  /* 0xffffffec00fc1947 */ /* 0x000fea000383ffff */
.L_x_2357:
        /* <DEDUP_REMOVED lines=19> */
.L_x_2379:
[----:B------:R-:W-:Y:S05]  /*1e140*/  BSYNC B0 ;  /* 0x0000000000007941 */ /* 0x000fea0003800000 */
.L_x_2378:
[----:B------:R-:W-:Y:S05]  /*1e150*/  @!P0 BRA `(.L_x_2380) ;  /* 0x0000000000048947 */ /* 0x000fea0003800000 */
[----:B------:R-:W-:Y:S01]  /*1e160*/  BPT.TRAP 0x1 ;  /* 0x000000040000795c */ /* 0x000fe20000300000 */
.L_x_2380:
[----:B------:R-:W-:Y:S01]  /*1e170*/  LOP3.LUT R0, R23, 0x1, RZ, 0x3c, !PT ;  /* 0x0000000117007812 */ /* 0x000fe200078e3cff */
[----:B0-----:R-:W-:Y:S01]  /*1e180*/  IMAD R3, R19, 0x8, R17 ;  /* 0x0000000813037824 */ /* 0x001fe200078e0211 */
[----:B------:R-:W-:Y:S02]  /*1e190*/  BSSY B0, `(.L_x_2381) ;  /* 0x0000004000007945 */ /* 0x000fe40003800000 */
[----:B------:R-:W-:-:S04]  /*1e1a0*/  SHF.L.U32 R0, R0, 0x1f, RZ ;  /* 0x0000001f00007819 */ /* 0x000fc800000006ff */
[----:B------:R-:W0:Y:S02]  /*1e1b0*/  SYNCS.PHASECHK.TRANS64.TRYWAIT P1, [R3+URZ+0x19c70], R0 ;  /* 0x019c7000030075a7 */ /* 0x000e24000802017f */
[----:B0-----:R-:W-:Y:S05]  /*1e1c0*/  @!P1 BRA `(.L_x_2382) ;  /* 0x0000003800309947 */ /* 0x001fea0003800000 */
.L_x_2497:
[----:B------:R-:W-:Y:S05]  /*1e1d0*/  BSYNC B0 ;  /* 0x0000000000007941 */ /* 0x000fea0003800000 */
.L_x_2381:
[----:B------:R-:W-:-:S05]  /*1e1e0*/  IMAD.U32 R2, RZ, RZ, UR39 ;  /* 0x00000027ff027e24 */ /* 0x000fca000f8e00ff */
[----:B------:R-:W-:-:S13]  /*1e1f0*/  ISETP.NE.AND P1, PT, R2, 0x3, PT ;  /* 0x000000030200780c */ /* 0x000fda0003f25270 */
[----:B------:R-:W-:Y:S05]  /*1e200*/  @!P1 BRA `(.L_x_2383) ;  /* 0x0000000000049947 */ /* 0x000fea0003800000 */
[----:B------:R-:W-:Y:S01]  /*1e210*/  BPT.TRAP 0x1 ;  /* 0x000000040000795c */ /* 0x000fe20000300000 */
.L_x_2383:
[----:B0-----:R-:W-:-:S04]  /*1e220*/  SHF.L.U32 R0, R23, 0x1f, RZ ;  /* 0x0000001f17007819 */ /* 0x001fc800000006ff */
[----:B------:R-:W0:Y:S02]  /*1e230*/  SYNCS.PHASECHK.TRANS64.TRYWAIT P1, [R3+URZ+0x19c60], R0 ;  /* 0x019c6000030075a7 */ /* 0x000e24000802017f */
[----:B0-----:R-:W-:Y:S05]  /*1e240*/  @!P1 BRA `(.L_x_2384) ;  /* 0x0000003800249947 */ /* 0x001fea0003800000 */
.L_x_2498:
[----:B------:R-:W0:Y:S04]  /*1e250*/  LDL R4, [R1+0x1c] ;  /* 0x00001c0001047983 */ /* 0x000e280000100800 */
[----:B------:R-:W2:Y:S01]  /*1e260*/  LDL R10, [R1+0x14] ;  /* 0x00001400010a7983 */ /* 0x000ea20000100800 */
[----:B------:R-:W-:Y:S01]  /*1e270*/  IMAD R2, R19, 0x3000, RZ ;  /* 0x0000300013027824 */ /* 0x000fe200078e02ff */
        /* <DEDUP_REMOVED lines=56> */
.L_x_2385:
[----:B--2---:R2:W-:Y:S01]  /*1e600*/  SYNCS.ARRIVE.TRANS64.A1T0 RZ, [R3+URZ+0x19c50], RZ ;  /* 0x019c50ff03ff79a7 */ /* 0x0045e2000810003f */
[----:B------:R-:W-:Y:S06]  /*1e610*/  BAR.SYNC.DEFER_BLOCKING 0x2, 0x80 ;  /* 0x0082000000007b1d */ /* 0x000fec0000010000 */
[----:B------:R-:W-:Y:S05]  /*1e620*/  @!P0 BRA `(.L_x_2386) ;  /* 0x0000000000048947 */ /* 0x000fea0003800000 */
[----:B------:R-:W-:Y:S01]  /*1e630*/  BPT.TRAP 0x1 ;  /* 0x000000040000795c */ /* 0x000fe20000300000 */
.L_x_2386:
        /* <DEDUP_REMOVED lines=9> */
.L_x_2327:
[----:B------:R-:W3:Y:S02]  /*1e6d0*/  LDL R0, [R1+0x48] ;  /* 0x0000480001007983 */ /* 0x000ee40000100800 */
[----:B---3--:R-:W-:-:S13]  /*1e6e0*/  LOP3.LUT P0, RZ, R0, 0x10, RZ, 0xc0, !PT ;  /* 0x0000001000ff7812 */ /* 0x008fda000780c0ff */
[----:B------:R-:W-:Y:S05]  /*1e6f0*/  @!P0 BRA `(.L_x_2387) ;  /* 0x0000000000288947 */ /* 0x000fea0003800000 */
[----:B------:R-:W-:Y:S05]  /*1e700*/  WARPSYNC.ALL ;  /* 0x0000000000007948 */ /* 0x000fea0003800000 */
[----:B------:R-:W3:Y:S08]  /*1e710*/  S2UR UR4, SR_CgaCtaId ;  /* 0x00000000000479c3 */ /* 0x000ef00000008800 */
[----:B------:R-:W-:Y:S01]  /*1e720*/  BAR.SYNC.DEFER_BLOCKING 0x5, 0x200 ;  /* 0x0148000000007b1d */ /* 0x000fe20000010000 */
[----:B0-----:R-:W-:-:S02]  /*1e730*/  MOV R17, 0x400 ;  /* 0x0000040000117802 */ /* 0x001fc40000000f00 */
[----:B---3--:R-:W-:-:S04]  /*1e740*/  MOV R0, UR4 ;  /* 0x0000000400007c02 */ /* 0x008fc80008000f00 */
[----:B------:R-:W-:Y:S01]  /*1e750*/  LEA R17, R0, R17, 0x18 ;  /* 0x0000001100117211 */ /* 0x000fe200078ec0ff */
[----:B------:R0:W-:Y:S04]  /*1e760*/  STL [R1+0xc], R0 ;  /* 0x00000c0001007387 */ /* 0x0001e80000100800 */
[----:B-1----:R0:W1:Y:S01]  /*1e770*/  LDS.128 R24, [R17+0x19cd0] ;  /* 0x019cd00011187984 */ /* 0x0020620000000c00 */
[----:B------:R-:W-:Y:S06]  /*1e780*/  BAR.ARV 0x4, 0x200 ;  /* 0x0108000000007b1d */ /* 0x000fec0000002000 */
[----:B------:R-:W-:Y:S05]  /*1e790*/  BRA `(.L_x_2388) ;  /* 0x0000000c00e47947 */ /* 0x000fea0003800000 */
.L_x_2387:
[----:B------:R-:W0:Y:S01]  /*1e7a0*/  S2R R0, SR_TID.X ;  /* 0x0000000000007919 */ /* 0x000e220000002100 */
[----:B------:R-:W-:Y:S01]  /*1e7b0*/  UMOV UR4, 0xffffffff ;  /* 0xffffffff00047882 */ /* 0x000fe20000000000 */
[----:B01----:R-:W-:-:S04]  /*1e7c0*/  LOP3.LUT R9, R0, 0x1f, RZ, 0xc0, !PT ;  /* 0x0000001f00097812 */ /* 0x003fc800078ec0ff */
[----:B------:R-:W-:Y:S01]  /*1e7d0*/  ISETP.NE.AND P0, PT, R9, 0x1f, PT ;  /* 0x0000001f0900780c */ /* 0x000fe20003f05270 */
[----:B------:R-:W-:-:S12]  /*1e7e0*/  BRA.DIV UR4, `(.L_x_2389) ;  /* 0x0000003204d07947 */ /* 0x000fd8000b800000 */
[----:B------:R-:W-:Y:S01]  /*1e7f0*/  IMAD.IADD R0, R27, 0x1, R9 ;  /* 0x000000011b007824 */ /* 0x000fe200078e0209 */
[----:B------:R-:W-:-:S04]  /*1e800*/  ULDC UR4, c[0x0][0xc3c] ;  /* 0x00030f0000047ab9 */ /* 0x000fc80000000800 */
        /* <DEDUP_REMOVED lines=16> */
[----:B--2---:R-:W-:Y:S02]  /*1e910*/  @!P1 IMAD.MOV.U32 R25, RZ, RZ, R7 ;  /* 0x000000ffff199224 */ /* 0x004fe400078e0007 */
        /* <DEDUP_REMOVED lines=19> */
.L_x_2508:
[----:B------:R-:W-:Y:S02]  /*1ea50*/  ULDC UR4, c[0x0][0xc38] ;  /* 0x00030e0000047ab9 */ /* 0x000fe40000000800 */
[----:B------:R-:W-:-:S04]  /*1ea60*/  IMAD.U32 R7, RZ, RZ, UR4 ;  /* 0x00000004ff077e24 */ /* 0x000fc8000f8e00ff */
[----:B-1----:R-:W-:-:S05]  /*1ea70*/  IMAD R3, R3, R7, RZ ;  /* 0x0000000703037224 */ /* 0x002fca00078e02ff */
[----:B------:R-:W-:-:S04]  /*1ea80*/  IADD3 R4, R6, R3, RZ ;  /* 0x0000000306047210 */ /* 0x000fc80007ffe0ff */
[----:B------:R-:W-:-:S13]  /*1ea90*/  ISETP.GT.AND P6, PT, R4, R0, PT ;  /* 0x000000000400720c */ /* 0x000fda0003fc4270 */
[----:B------:R-:W-:Y:S05]  /*1eaa0*/  @P6 BRA `(.L_x_2390) ;  /* 0x0000000000a46947 */ /* 0x000fea0003800000 */
.L_x_2393:
        /* <DEDUP_REMOVED lines=35> */
.L_x_2516:
[----:B------:R-:W-:Y:S02]  /*1ece0*/  ULDC UR4, c[0x0][0xc38] ;  /* 0x00030e0000047ab9 */ /* 0x000fe40000000800 */
[----:B------:R-:W-:-:S04]  /*1ecf0*/  IMAD.U32 R7, RZ, RZ, UR4 ;  /* 0x00000004ff077e24 */ /* 0x000fc8000f8e00ff */
[----:B-1----:R-:W-:-:S04]  /*1ed00*/  IMAD R3, R3, R7, RZ ;  /* 0x0000000703037224 */ /* 0x002fc800078e02ff */
[----:B------:R-:W-:-:S05]  /*1ed10*/  IMAD.IADD R4, R3, 0x1, R4 ;  /* 0x0000000103047824 */ /* 0x000fca00078e0204 */
[----:B------:R-:W-:-:S13]  /*1ed20*/  ISETP.GT.AND P6, PT, R4, R0, PT ;  /* 0x000000000400720c */ /* 0x000fda0003fc4270 */
[----:B------:R-:W-:Y:S05]  /*1ed30*/  @!P6 BRA `(.L_x_2393) ;  /* 0xfffffffc005ce947 */ /* 0x000fea000383ffff */
.L_x_2390:
        /* <DEDUP_REMOVED lines=8> */
[----:B------:R-:W-:-:S03]  /*1edc0*/  IADD3 R27, R6, R27, RZ ;  /* 0x0000001b061b7210 */ /* 0x000fc60007ffe0ff */
[----:B------:R1:W3:Y:S04]  /*1edd0*/  SHFL.IDX PT, R5, R5, R6, 0x1f ;  /* 0x00001f0605057589 */ /* 0x0002e800000e0000 */
.L_x_2521:
[----:B------:R-:W-:-:S13]  /*1ede0*/  ISETP.NE.AND P0, PT, R3, RZ, PT ;  /* 0x000000ff0300720c */ /* 0x000fda0003f05270 */
[----:B------:R-:W-:Y:S05]  /*1edf0*/  @!P0 BRA `(.L_x_2395) ;  /* 0x0000000000108947 */ /* 0x000fea0003800000 */
[----:B------:R-:W-:Y:S01]  /*1ee00*/  UMOV UR4, 0xffffffff ;  /* 0xffffffff00047882 */ /* 0x000fe20000000000 */
[----:B-1----:R-:W-:Y:S02]  /*1ee10*/  VIADD R6, R6, 0xffffffff ;  /* 0xffffffff06067836 */ /* 0x002fe40000000000 */
[----:B------:R-:W-:Y:S05]  /*1ee20*/  BRA.DIV UR4, `(.L_x_2396) ;  /* 0x0000003604cc7947 */ /* 0x000fea000b800000 */
[----:B------:R4:W1:Y:S02]  /*1ee30*/  SHFL.IDX PT, R24, R2, R6, 0x1f ;  /* 0x00001f0602187589 */ /* 0x00086400000e0000 */
.L_x_2395:
        /* <DEDUP_REMOVED lines=34> */
[----:B------:R-:W-:Y:S02]  /*1f060*/  MOV R3, R7 ;  /* 0x0000000700037202 */ /* 0x000fe40000000f00 */
        /* <DEDUP_REMOVED lines=25> */
.L_x_2397:
        /* <DEDUP_REMOVED lines=10> */
[----:B------:R-:W-:Y:S01]  /*1f2a0*/  IMAD R8, R2, R6, RZ ;  /* 0x0000000602087224 */ /* 0x000fe200078e02ff */
[----:B------:R-:W-:-:S05]  /*1f2b0*/  MOV R2, RZ ;  /* 0x000000ff00027202 */ /* 0x000fca0000000f00 */
        /* <DEDUP_REMOVED lines=36> */
[----:B------:R-:W-:Y:S01]  /*1f500*/  @!P1 IMAD.IADD R3, R3, 0x1, -R7 ;  /* 0x0000000103039824 */ /* 0x000fe200078e0a07 */
[----:B------:R-:W-:Y:S02]  /*1f510*/  @!P1 IADD3 R2, R2, 0x1, RZ ;  /* 0x0000000102029810 */ /* 0x000fe40007ffe0ff */
        /* <DEDUP_REMOVED lines=11> */
.L_x_2398:
[----:B------:R-:W-:-:S05]  /*1f5d0*/  LOP3.LUT R0, RZ, R0, RZ, 0x33, !PT ;  /* 0x00000000ff007212 */ /* 0x000fca00078e33ff */
[----:B------:R-:W-:Y:S01]  /*1f5e0*/  IMAD.IADD R25, R25, 0x1, R0 ;  /* 0x0000000119197824 */ /* 0x000fe200078e0200 */
[----:B------:R-:W-:Y:S06]  /*1f5f0*/  BRA `(.L_x_2399) ;  /* 0x00000000001c7947 */ /* 0x000fec0003800000 */
.L_x_2391:
[----:B------:R-:W-:Y:S01]  /*1f600*/  UMOV UR4, URZ ;  /* 0x0000003f00047c82 */ /* 0x000fe20008000000 */
[----:B------:R-:W-:Y:S01]  /*1f610*/  UMOV UR5, URZ ;  /* 0x0000003f00057c82 */ /* 0x000fe20008000000 */
[----:B------:R-:W-:Y:S01]  /*1f620*/  ULDC UR6, c[0x0][0xc3c] ;  /* 0x00030f0000067ab9 */ /* 0x000fe20000000800 */
[----:B------:R-:W-:Y:S02]  /*1f630*/  IMAD.MOV.U32 R24, RZ, RZ, R0 ;  /* 0x000000ffff187224 */ /* 0x000fe400078e0000 */
[----:B------:R-:W-:Y:S02]  /*1f640*/  IMAD.U32 R25, RZ, RZ, UR4 ;  /* 0x00000004ff197e24 */ /* 0x000fe4000f8e00ff */
[----:B------:R-:W-:Y:S02]  /*1f650*/  IMAD.U32 R26, RZ, RZ, UR5 ;  /* 0x00000005ff1a7e24 */ /* 0x000fe4000f8e00ff */
[----:B------:R-:W-:-:S07]  /*1f660*/  IMAD.U32 R27, RZ, RZ, UR6 ;  /* 0x00000006ff1b7e24 */ /* 0x000fce000f8e00ff */
.L_x_2399:
        /* <DEDUP_REMOVED lines=12> */
.L_x_2388:
[----:B------:R-:W-:Y:S02]  /*1f730*/  ULDC UR4, c[0x0][0xc3c] ;  /* 0x00030f0000047ab9 */ /* 0x000fe40000000800 */
[----:B-1----:R-:W-:-:S13]  /*1f740*/  ISETP.GE.AND P0, PT, R27, UR4, PT ;  /* 0x000000041b007c0c */ /* 0x002fda000bf06270 */
[----:B------:R-:W-:Y:S05]  /*1f750*/  @!P0 BRA `(.L_x_2400) ;  /* 0xffffff9800148947 */ /* 0x000fea000383ffff */
[----:B------:R-:W-:Y:S05]  /*1f760*/  BSYNC B7 ;  /* 0x0000000000077941 */ /* 0x000fea0003800000 */
.L_x_2278:
[----:B0-2---:R-:W2:Y:S01]  /*1f770*/  LDL.LU R0, [R1+0x40] ;  /* 0x0000400001007983 */ /* 0x005ea20000300800 */
[----:B------:R-:W-:Y:S01]  /*1f780*/  BSSY B0, `(.L_x_2401) ;  /* 0x000000b000007945 */ /* 0x000fe20003800000 */
[----:B------:R-:W0:Y:S01]  /*1f790*/  S2R R5, SR_CgaCtaId ;  /* 0x0000000000057919 */ /* 0x000e220000008800 */
[----:B--2---:R-:W-:-:S05]  /*1f7a0*/  VIADD R0, R0, 0x1 ;  /* 0x0000000100007836 */ /* 0x004fca0000000000 */
[----:B---3--:R-:W-:-:S04]  /*1f7b0*/  LEA.HI R2, R0, R0, RZ, 0x1 ;  /* 0x0000000000027211 */ /* 0x008fc800078f08ff */
[----:B------:R-:W-:Y:S02]  /*1f7c0*/  LOP3.LUT R3, R2, 0xfffffffe, RZ, 0xc0, !PT ;  /* 0xfffffffe02037812 */ /* 0x000fe400078ec0ff */
[----:B------:R-:W-:-:S03]  /*1f7d0*/  MOV R2, 0x400 ;  /* 0x0000040000027802 */ /* 0x000fc60000000f00 */
[----:B------:R-:W-:Y:S01]  /*1f7e0*/  IMAD.IADD R0, R0, 0x1, -R3 ;  /* 0x0000000100007824 */ /* 0x000fe200078e0a03 */
[----:B0-----:R-:W-:-:S04]  /*1f7f0*/  LEA R5, R5, R2, 0x18 ;  /* 0x0000000205057211 */ /* 0x001fc800078ec0ff */
[----:B------:R-:W-:-:S04]  /*1f800*/  SHF.L.U32 R0, R0, 0x1f, RZ ;  /* 0x0000001f00007819 */ /* 0x000fc800000006ff */
[----:B------:R-:W0:Y:S02]  /*1f810*/  SYNCS.PHASECHK.TRANS64.TRYWAIT P0, [R5+URZ+0x19c20], R0 ;  /* 0x019c2000050075a7 */ /* 0x000e24000800017f */
[----:B0-----:R-:W-:Y:S05]  /*1f820*/  @!P0 BRA `(.L_x_2402) ;  /* 0x0000002c00788947 */ /* 0x001fea0003800000 */
.L_x_2524:
[----:B------:R-:W-:Y:S05]  /*1f830*/  BSYNC B0 ;  /* 0x0000000000007941 */ /* 0x000fea0003800000 */
.L_x_2401:
[----:B------:R-:W-:-:S03]  /*1f840*/  UMOV UR4, 0xffffffff ;  /* 0xffffffff00047882 */ /* 0x000fc60000000000 */
[----:B------:R-:W-:Y:S05]  /*1f850*/  BRA.DIV UR4, `(.L_x_2403) ;  /* 0x0000002e04807947 */ /* 0x000fea000b800000 */
[----:B0-----:R-:W0:Y:S02]  /*1f860*/  S2R R0, SR_TID.X ;  /* 0x0000000000007919 */ /* 0x001e240000002100 */
[----:B0-----:R-:W-:-:S04]  /*1f870*/  SHF.R.U32.HI R0, RZ, 0x5, R0 ;  /* 0x00000005ff007819 */ /* 0x001fc80000011600 */
[----:B------:R-:W-:-:S05]  /*1f880*/  LOP3.LUT R0, R0, 0x3, RZ, 0xc0, !PT ;  /* 0x0000000300007812 */ /* 0x000fca00078ec0ff */
[----:B------:R0:W1:Y:S02]  /*1f890*/  SHFL.IDX PT, R14, R0, RZ, 0x1f ;  /* 0x00001fff000e7589 */ /* 0x00006400000e0000 */
.L_x_2527:
[----:B-1----:R-:W-:-:S13]  /*1f8a0*/  ISETP.NE.AND P0, PT, R14, RZ, PT ;  /* 0x000000ff0e00720c */ /* 0x002fda0003f05270 */
[----:B------:R-:W-:Y:S05]  /*1f8b0*/  @P0 BRA `(.L_x_2127) ;  /* 0x0000000000a80947 */ /* 0x000fea0003800000 */
[----:B------:R-:W-:-:S03]  /*1f8c0*/  UMOV UR4, 0xffffffff ;  /* 0xffffffff00047882 */ /* 0x000fc60000000000 */
[----:B------:R-:W-:Y:S05]  /*1f8d0*/  BRA.DIV UR4, `(.L_x_2404) ;  /* 0x0000002e04947947 */ /* 0x000fea000b800000 */
[----:B------:R-:W-:-:S13]  /*1f8e0*/  ELECT P6, URZ, PT ;  /* 0x00000000003f782f */ /* 0x000fda00038c0000 */
.L_x_2530:
[----:B------:R-:W-:Y:S05]  /*1f8f0*/  @!P6 BRA `(.L_x_2127) ;  /* 0x000000000098e947 */ /* 0x000fea0003800000 */
[----:B------:R-:W-:-:S06]  /*1f900*/  ULOP3.LUT UR4, UR37, 0x2, URZ, 0xfc, !UPT ;  /* 0x0000000225047892 */ /* 0x000fcc000f8efc3f */
[----:B0-----:R-:W-:-:S04]  /*1f910*/  MOV R0, UR4 ;  /* 0x0000000400007c02 */ /* 0x001fc80008000f00 */
[----:B------:R-:W-:-:S13]  /*1f920*/  ISETP.NE.AND P0, PT, R0, 0x3, PT ;  /* 0x000000030000780c */ /* 0x000fda0003f05270 */
[----:B------:R-:W-:Y:S05]  /*1f930*/  @!P0 BRA `(.L_x_2405) ;  /* 0x0000000000048947 */ /* 0x000fea0003800000 */
[----:B------:R-:W-:Y:S01]  /*1f940*/  BPT.TRAP 0x1 ;  /* 0x000000040000795c */ /* 0x000fe20000300000 */
.L_x_2405:
[----:B------:R-:W-:Y:S01]  /*1f950*/  IMAD R3, R19, 0x8, R5 ;  /* 0x0000000813037824 */ /* 0x000fe200078e0205 */
[----:B------:R-:W-:Y:S01]  /*1f960*/  SHF.L.U32 R2, R23, 0x1f, RZ ;  /* 0x0000001f17027819 */ /* 0x000fe200000006ff */
[----:B------:R-:W-:-:S03]  /*1f970*/  VIADD R19, R19, 0x1 ;  /* 0x0000000113137836 */ /* 0x000fc60000000000 */
[----:B------:R-:W0:Y:S02]  /*1f980*/  SYNCS.PHASECHK.TRANS64.TRYWAIT P1, [R3+URZ+0x19c40], R2 ;  /* 0x019c4002030075a7 */ /* 0x000e24000802017f */
[----:B------:R-:W-:-:S04]  /*1f990*/  ISETP.NE.AND P2, PT, R19, 0x2, PT ;  /* 0x000000021300780c */ /* 0x000fc80003f45270 */
[----:B------:R-:W-:Y:S01]  /*1f9a0*/  SEL R0, RZ, 0x1, P2 ;  /* 0x00000001ff007807 */ /* 0x000fe20001000000 */
[----:B0-----:R-:W-:Y:S08]  /*1f9b0*/  @!P1 BRA `(.L_x_2406) ;  /* 0x0000002c007c9947 */ /* 0x001ff00003800000 */
.L_x_2531:
[----:B------:R-:W-:Y:S02]  /*1f9c0*/  SEL R19, R19, RZ, P2 ;  /* 0x000000ff13137207 */ /* 0x000fe40001000000 */
[----:B------:R-:W-:Y:S01]  /*1f9d0*/  LOP3.LUT R0, R23, R0, RZ, 0x3c, !PT ;  /* 0x0000000017007212 */ /* 0x000fe200078e3cff */
[----:B------:R-:W-:Y:S06]  /*1f9e0*/  @!P0 BRA `(.L_x_2407) ;  /* 0x0000000000048947 */ /* 0x000fec0003800000 */
[----:B------:R-:W-:Y:S01]  /*1f9f0*/  BPT.TRAP 0x1 ;  /* 0x000000040000795c */ /* 0x000fe20000300000 */
.L_x_2407:
[----:B------:R-:W-:Y:S01]  /*1fa00*/  IMAD R19, R19, 0x8, R5 ;  /* 0x0000000813137824 */ /* 0x000fe200078e0205 */
[----:B------:R-:W-:-:S04]  /*1fa10*/  SHF.L.U32 R0, R0, 0x1f, RZ ;  /* 0x0000001f00007819 */ /* 0x000fc800000006ff */
[----:B------:R-:W1:Y:S02]  /*1fa20*/  SYNCS.PHASECHK.TRANS64.TRYWAIT P1, [R19+URZ+0x19c40], R0 ;  /* 0x019c4000130075a7 */ /* 0x000e64000802017f */
[----:B-1----:R-:W-:Y:S05]  /*1fa30*/  @!P1 BRA `(.L_x_2408) ;  /* 0x0000002c00709947 */ /* 0x002fea0003800000 */
.L_x_2532:
[----:B------:R-:W-:Y:S05]  /*1fa40*/  @!P0 BRA `(.L_x_2409) ;  /* 0x0000000000048947 */ /* 0x000fea0003800000 */
[----:B------:R-:W-:Y:S01]  /*1fa50*/  BPT.TRAP 0x1 ;  /* 0x000000040000795c */ /* 0x000fe20000300000 */
.L_x_2409:
[----:B------:R-:W2:Y:S02]  /*1fa60*/  SYNCS.PHASECHK.TRANS64.TRYWAIT P1, [R3+URZ+0x19c60], R2 ;  /* 0x019c6002030075a7 */ /* 0x000ea4000802017f */
[----:B--2---:R-:W-:Y:S05]  /*1fa70*/  @!P1 BRA `(.L_x_2410) ;  /* 0x0000002c00749947 */ /* 0x004fea0003800000 */
.L_x_2533:
[----:B------:R-:W-:Y:S05]  /*1fa80*/  @!P0 BRA `(.L_x_2411) ;  /* 0x0000000000048947 */ /* 0x000fea0003800000 */
[----:B------:R-:W-:Y:S01]  /*1fa90*/  BPT.TRAP 0x1 ;  /* 0x000000040000795c */ /* 0x000fe20000300000 */
.L_x_2411:
[----:B------:R-:W3:Y:S02]  /*1faa0*/  SYNCS.PHASECHK.TRANS64.TRYWAIT P1, [R19+URZ+0x19c60], R0 ;  /* 0x019c6000130075a7 */ /* 0x000ee4000802017f */
[----:B---3--:R-:W-:Y:S05]  /*1fab0*/  @!P1 BRA `(.L_x_2412) ;  /* 0x0000002c00789947 */ /* 0x008fea0003800000 */
.L_x_2534:
[----:B------:R-:W-:Y:S05]  /*1fac0*/  @!P0 BRA `(.L_x_2413) ;  /* 0x0000000000048947 */ /* 0x000fea0003800000 */
[----:B------:R-:W-:Y:S01]  /*1fad0*/  BPT.TRAP 0x1 ;  /* 0x000000040000795c */ /* 0x000fe20000300000 */
.L_x_2413:
[----:B------:R-:W4:Y:S02]  /*1fae0*/  SYNCS.PHASECHK.TRANS64.TRYWAIT P1, [R3+URZ+0x19c80], R2 ;  /* 0x019c8002030075a7 */ /* 0x000f24000802017f */
[----:B----4-:R-:W-:Y:S05]  /*1faf0*/  @!P1 BRA `(.L_x_2414) ;  /* 0x0000002c007c9947 */ /* 0x010fea0003800000 */
.L_x_2535:
[----:B------:R-:W-:Y:S05]  /*1fb00*/  @!P0 BRA `(.L_x_2415) ;  /* 0x0000000000048947 */ /* 0x000fea0003800000 */
[----:B------:R-:W-:Y:S01]  /*1fb10*/  BPT.TRAP 0x1 ;  /* 0x000000040000795c */ /* 0x000fe20000300000 */
.L_x_2415:
[----:B------:R0:W0:Y:S02]  /*1fb20*/  SYNCS.PHASECHK.TRANS64.TRYWAIT P0, [R19+URZ+0x19c80], R0 ;  /* 0x019c8000130075a7 */ /* 0x000024000800017f */
[----:B0-----:R-:W-:Y:S05]  /*1fb30*/  @!P0 NANOSLEEP.SYNCS 0x989680 ;  /* 0x009896800000895d */ /* 0x001fea0003900000 */
[----:B------:R-:W0:Y:S02]  /*1fb40*/  @!P0 SYNCS.PHASECHK.TRANS64 P0, [R19+URZ+0x19c80], R0 ;  /* 0x019c8000130085a7 */ /* 0x000e24000800007f */
[----:B0-----:R-:W-:Y:S05]  /*1fb50*/  @!P0 BRA `(.L_x_2415) ;  /* 0xfffffffc00f08947 */ /* 0x001fea000383ffff */
.L_x_2127:
[----:B------:R-:W-:Y:S05]  /*1fb60*/  BSYNC B8 ;  /* 0x0000000000087941 */ /* 0x000fea0003800000 */
.L_x_2124:
[----:B------:R-:W-:Y:S05]  /*1fb70*/  EXIT ;  /* 0x000000000000794d */ /* 0x000fea0003800000 */
.L_x_2145:
[----:B-1----:R1:W2:Y:S02]  /*1fb80*/  SYNCS.PHASECHK.TRANS64.TRYWAIT P6, [R69+URZ+0x19c90], R80 ;  /* 0x019c9050450075a7 */ /* 0x0022a400080c017f */
[----:B--2---:R-:W-:Y:S05]  /*1fb90*/  @!P6 NANOSLEEP.SYNCS 0x989680 ;  /* 0x009896800000e95d */ /* 0x004fea0003900000 */
[----:B------:R-:W2:Y:S02]  /*1fba0*/  @!P6 SYNCS.PHASECHK.TRANS64 P6, [R69+URZ+0x19c90], R80 ;  /* 0x019c90504500e5a7 */ /* 0x000ea400080c007f */
[----:B--2---:R-:W-:Y:S05]  /*1fbb0*/  @!P6 BRA `(.L_x_2145) ;  /* 0xfffffffc00f0e947 */ /* 0x004fea000383ffff */
[----:B------:R-:W-:Y:S05]  /*1fbc0*/  BRA `(.L_x_2416) ;  /* 0xfffffe3000107947 */ /* 0x000fea000383ffff */
.L_x_2146:
        /* <DEDUP_REMOVED lines=8> */
.L_x_2418:
[----:B------:R-:W-:Y:S05]  /*1fc50*/  BSYNC B1 ;  /* 0x0000000000017941 */ /* 0x000fea0003800000 */
.L_x_2417:
        /* <DEDUP_REMOVED lines=8> */
.L_x_2419:
[----:B------:R-:W-:Y:S05]  /*1fce0*/  BRA `(.L_x_2420) ;  /* 0xfffffe2c00dc7947 */ /* 0x000fea000383ffff */
.L_x_2162:
[----:B-1----:R1:W2:Y:S02]  /*1fcf0*/  SYNCS.PHASECHK.TRANS64.TRYWAIT P6, [R69+URZ+0x19c90], R80 ;  /* 0x019c9050450075a7 */ /* 0x0022a400080c017f */
[----:B--2---:R-:W-:Y:S05]  /*1fd00*/  @!P6 NANOSLEEP.SYNCS 0x989680 ;  /* 0x009896800000e95d */ /* 0x004fea0003900000 */
[----:B------:R-:W2:Y:S02]  /*1fd10*/  @!P6 SYNCS.PHASECHK.TRANS64 P6, [R69+URZ+0x19c90], R80 ;  /* 0x019c90504500e5a7 */ /* 0x000ea400080c007f */
[----:B--2---:R-:W-:Y:S05]  /*1fd20*/  @!P6 BRA `(.L_x_2162) ;  /* 0xfffffffc00f0e947 */ /* 0x004fea000383ffff */
[----:B------:R-:W-:Y:S05]  /*1fd30*/  BRA `(.L_x_2421) ;  /* 0xfffffe4400f07947 */ /* 0x000fea000383ffff */
.L_x_2163:
        /* <DEDUP_REMOVED lines=8> */
.L_x_2423:
[----:B------:R-:W-:Y:S05]  /*1fdc0*/  BSYNC B1 ;  /* 0x0000000000017941 */ /* 0x000fea0003800000 */
.L_x_2422:
        /* <DEDUP_REMOVED lines=8> */
.L_x_2424:
[----:B------:R-:W-:Y:S01]  /*1fe50*/  IMAD.MOV.U32 R83, RZ, RZ, R14 ;  /* 0x000000ffff537224 */ /* 0x000fe200078e000e */
[----:B------:R-:W-:Y:S06]  /*1fe60*/  BRA `(.L_x_2425) ;  /* 0xfffffe4400b87947 */ /* 0x000fec000383ffff */
.L_x_2172:
[----:B0-----:R0:W1:Y:S02]  /*1fe70*/  SYNCS.PHASECHK.TRANS64.TRYWAIT P5, [R69+URZ+0x19c90], R80 ;  /* 0x019c9050450075a7 */ /* 0x00106400080a017f */
[----:B-1----:R-:W-:Y:S05]  /*1fe80*/  @!P5 NANOSLEEP.SYNCS 0x989680 ;  /* 0x009896800000d95d */ /* 0x002fea0003900000 */
[----:B------:R-:W1:Y:S02]  /*1fe90*/  @!P5 SYNCS.PHASECHK.TRANS64 P5, [R69+URZ+0x19c90], R80 ;  /* 0x019c90504500d5a7 */ /* 0x000e6400080a007f */
[----:B-1----:R-:W-:Y:S05]  /*1fea0*/  @!P5 BRA `(.L_x_2172) ;  /* 0xfffffffc00f0d947 */ /* 0x002fea000383ffff */
[----:B------:R-:W-:Y:S05]  /*1feb0*/  BRA `(.L_x_2426) ;  /* 0xfffffe6400787947 */ /* 0x000fea000383ffff */
.L_x_2173:
[----:B------:R-:W-:Y:S01]  /*1fec0*/  BSSY B1, `(.L_x_2427) ;  /* 0x0000007000017945 */ /* 0x000fe20003800000 */
[----:B------:R-:W-:Y:S01]  /*1fed0*/  IMAD.MOV.U32 R12, RZ, RZ, RZ ;  /* 0x000000ffff0c7224 */ /* 0x000fe200078e00ff */
[----:B------:R-:W-:Y:S01]  /*1fee0*/  MOV R11, 0x1e1f ;  /* 0x00001e1f000b7802 */ /* 0x000fe20000000f00 */
[----:B------:R-:W-:-:S07]  /*1fef0*/  IMAD.MOV.U32 R15, RZ, RZ, -0x1 ;  /* 0xffffffffff0f7424 */ /* 0x000fce00078e00ff */
[----:B0-----:R-:W-:Y:S05]  /*1ff00*/  WARPSYNC.COLLECTIVE R15, `(.L_x_2428) ;  /* 0x000000000f087348 */ /* 0x001fea0003c00000 */
[----:B------:R1:W2:Y:S02]  /*1ff10*/  SHFL.IDX P6, R14, R13, R12, R11 ;  /* 0x0000000c0d0e7389 */ /* 0x0002a400000c000b */
[----:B012---:R-:W-:Y:S01]  /*1ff20*/  ENDCOLLECTIVE ;  /* 0x000000000000791b */ /* 0x007fe20003800000 */
.L_x_2428:
[----:B------:R-:W-:Y:S05]  /*1ff30*/  BSYNC B1 ;  /* 0x0000000000017941 */ /* 0x000fea0003800000 */
.L_x_2427:
        /* <DEDUP_REMOVED lines=8> */
.L_x_2429:
[----:B------:R-:W-:Y:S05]  /*1ffc0*/  BRA `(.L_x_2430) ;  /* 0xfffffe6400987947 */ /* 0x000fea000383ffff */
.L_x_2177:
[----:B0-----:R0:W2:Y:S02]  /*1ffd0*/  SYNCS.PHASECHK.TRANS64.TRYWAIT P0, [R69+URZ+0x19cb0], R80 ;  /* 0x019cb050450075a7 */ /* 0x0010a4000800017f */
[----:B--2---:R-:W-:Y:S05]  /*1ffe0*/  @!P0 NANOSLEEP.SYNCS 0x989680 ;  /* 0x009896800000895d */ /* 0x004fea0003900000 */
[----:B------:R-:W2:Y:S02]  /*1fff0*/  @!P0 SYNCS.PHASECHK.TRANS64 P0, [R69+URZ+0x19cb0], R80 ;  /* 0x019cb050450085a7 */ /* 0x000ea4000800007f */
[----:B--2---:R-:W-:Y:S05]  /*20000*/  @!P0 BRA `(.L_x_2177) ;  /* 0xfffffffc00f08947 */ /* 0x004fea000383ffff */
[----:B------:R-:W-:Y:S05]  /*20010*/  BRA `(.L_x_2431) ;  /* 0xfffffe6800287947 */ /* 0x000fea000383ffff */
.L_x_2197:
[----:B------:R-:W-:Y:S01]  /*20020*/  BSSY B1, `(.L_x_2432) ;  /* 0x0000007000017945 */ /* 0x000fe20003800000 */
[----:B------:R-:W-:Y:S02]  /*20030*/  IMAD.MOV.U32 R12, RZ, RZ, RZ ;  /* 0x000000ffff0c7224 */ /* 0x000fe400078e00ff */
[----:B------:R-:W-:Y:S02]  /*20040*/  IMAD.MOV.U32 R11, RZ, RZ, 0x1e1f ;  /* 0x00001e1fff0b7424 */ /* 0x000fe400078e00ff */
[----:B------:R-:W-:-:S07]  /*20050*/  IMAD.MOV.U32 R15, RZ, RZ, -0x1 ;  /* 0xffffffffff0f7424 */ /* 0x000fce00078e00ff */
[----:B------:R-:W-:Y:S05]  /*20060*/  WARPSYNC.COLLECTIVE R15, `(.L_x_2433) ;  /* 0x000000000f087348 */ /* 0x000fea0003c00000 */
[----:B------:R0:W1:Y:S02]  /*20070*/  SHFL.IDX P6, R14, R13, R12, R11 ;  /* 0x0000000c0d0e7389 */ /* 0x00006400000c000b */
[----:B01----:R-:W-:Y:S01]  /*20080*/  ENDCOLLECTIVE ;  /* 0x000000000000791b */ /* 0x003fe20003800000 */
.L_x_2433:
[----:B------:R-:W-:Y:S05]  /*20090*/  BSYNC B1 ;  /* 0x0000000000017941 */ /* 0x000fea0003800000 */
.L_x_2432:
[----:B------:R-:W-:Y:S01]  /*200a0*/  IMAD.MOV.U32 R13, RZ, RZ, R3 ;  /* 0x000000ffff0d7224 */ /* 0x000fe200078e0003 */
[----:B------:R-:W-:Y:S01]  /*200b0*/  MOV R12, RZ ;  /* 0x000000ff000c7202 */ /* 0x000fe20000000f00 */
[----:B------:R-:W-:Y:S02]  /*200c0*/  IMAD.MOV.U32 R11, RZ, RZ, 0x1e1f ;  /* 0x00001e1fff0b7424 */ /* 0x000fe400078e00ff */
[----:B------:R-:W-:Y:S02]  /*200d0*/  IMAD.MOV.U32 R15, RZ, RZ, -0x1 ;  /* 0xffffffffff0f7424 */ /* 0x000fe400078e00ff */
[----:B------:R-:W-:-:S07]  /*200e0*/  IMAD.MOV.U32 R0, RZ, RZ, R14 ;  /* 0x000000ffff007224 */ /* 0x000fce00078e000e */
[----:B------:R-:W-:Y:S05]  /*200f0*/  WARPSYNC.COLLECTIVE R15, `(.L_x_2434) ;  /* 0x000000000f087348 */ /* 0x000fea0003c00000 */
[----:B------:R0:W1:Y:S02]  /*20100*/  SHFL.IDX P6, R14, R13, R12, R11 ;  /* 0x0000000c0d0e7389 */ /* 0x00006400000c000b */
[----:B01----:R-:W-:Y:S01]  /*20110*/  ENDCOLLECTIVE ;  /* 0x000000000000791b */ /* 0x003fe20003800000 */
.L_x_2434:
[----:B------:R-:W-:Y:S02]  /*20120*/  IMAD.MOV.U32 R13, RZ, RZ, R4 ;  /* 0x000000ffff0d7224 */ /* 0x000fe400078e0004 */
[----:B------:R-:W-:-:S07]  /*20130*/  IMAD.MOV.U32 R3, RZ, RZ, R14 ;  /* 0x000000ffff037224 */ /* 0x000fce00078e000e */
[----:B------:R-:W-:Y:S05]  /*20140*/  WARPSYNC.COLLECTIVE R15, `(.L_x_2435) ;  /* 0x000000000f087348 */ /* 0x000fea0003c00000 */
[----:B------:R0:W1:Y:S02]  /*20150*/  SHFL.IDX P6, R14, R13, R12, R11 ;  /* 0x0000000c0d0e7389 */ /* 0x00006400000c000b */
[----:B01----:R-:W-:Y:S01]  /*20160*/  ENDCOLLECTIVE ;  /* 0x000000000000791b */ /* 0x003fe20003800000 */
.L_x_2435:
[----:B------:R-:W-:Y:S02]  /*20170*/  IMAD.MOV.U32 R13, RZ, RZ, R5 ;  /* 0x000000ffff0d7224 */ /* 0x000fe400078e0005 */
[----:B------:R-:W-:-:S07]  /*20180*/  IMAD.MOV.U32 R4, RZ, RZ, R14 ;  /* 0x000000ffff047224 */ /* 0x000fce00078e000e */
[----:B------:R-:W-:Y:S05]  /*20190*/  WARPSYNC.COLLECTIVE R15, `(.L_x_2436) ;  /* 0x000000000f087348 */ /* 0x000fea0003c00000 */
[----:B------:R0:W1:Y:S02]  /*201a0*/  SHFL.IDX P6, R14, R13, R12, R11 ;  /* 0x0000000c0d0e7389 */ /* 0x00006400000c000b */
[----:B01----:R-:W-:Y:S01]  /*201b0*/  ENDCOLLECTIVE ;  /* 0x000000000000791b */ /* 0x003fe20003800000 */
.L_x_2436:
[----:B------:R-:W-:Y:S05]  /*201c0*/  BRA `(.L_x_2437) ;  /* 0xfffffe7800807947 */ /* 0x000fea000383ffff */
.L_x_2201:
[----:B-1----:R1:W2:Y:S02]  /*201d0*/  SYNCS.PHASECHK.TRANS64.TRYWAIT P0, [R18+URZ+0x19c00], R5 ;  /* 0x019c0005120075a7 */ /* 0x0022a4000800017f */
[----:B--2---:R-:W-:Y:S05]  /*201e0*/  @!P0 NANOSLEEP.SYNCS 0x989680 ;  /* 0x009896800000895d */ /* 0x004fea0003900000 */
[----:B------:R-:W2:Y:S02]  /*201f0*/  @!P0 SYNCS.PHASECHK.TRANS64 P0, [R18+URZ+0x19c00], R5 ;  /* 0x019c0005120085a7 */ /* 0x000ea4000800007f */
[----:B--2---:R-:W-:Y:S05]  /*20200*/  @!P0 BRA `(.L_x_2201) ;  /* 0xfffffffc00f08947 */ /* 0x004fea000383ffff */
[----:B------:R-:W-:Y:S05]  /*20210*/  BRA `(.L_x_2438) ;  /* 0xfffffe7c004c7947 */ /* 0x000fea000383ffff */
.L_x_2207:
[----:B------:R-:W-:Y:S01]  /*20220*/  BSSY B1, `(.L_x_2439) ;  /* 0x0000007000017945 */ /* 0x000fe20003800000 */
[----:B------:R-:W-:Y:S02]  /*20230*/  IMAD.MOV.U32 R12, RZ, RZ, RZ ;  /* 0x000000ffff0c7224 */ /* 0x000fe400078e00ff */
[----:B------:R-:W-:Y:S02]  /*20240*/  IMAD.MOV.U32 R11, RZ, RZ, 0x1e1f ;  /* 0x00001e1fff0b7424 */ /* 0x000fe400078e00ff */
[----:B------:R-:W-:-:S07]  /*20250*/  IMAD.MOV.U32 R15, RZ, RZ, -0x1 ;  /* 0xffffffffff0f7424 */ /* 0x000fce00078e00ff */
[----:B------:R-:W-:Y:S05]  /*20260*/  WARPSYNC.COLLECTIVE R15, `(.L_x_2440) ;  /* 0x000000000f087348 */ /* 0x000fea0003c00000 */
[----:B------:R0:W1:Y:S02]  /*20270*/  SHFL.IDX P6, R14, R13, R12, R11 ;  /* 0x0000000c0d0e7389 */ /* 0x00006400000c000b */
[----:B01----:R-:W-:Y:S01]  /*20280*/  ENDCOLLECTIVE ;  /* 0x000000000000791b */ /* 0x003fe20003800000 */
.L_x_2440:
[----:B------:R-:W-:Y:S05]  /*20290*/  BSYNC B1 ;  /* 0x0000000000017941 */ /* 0x000fea0003800000 */
.L_x_2439:
        /* <DEDUP_REMOVED lines=8> */
.L_x_2441:
[----:B------:R-:W-:Y:S02]  /*20320*/  IMAD.MOV.U32 R13, RZ, RZ, R20 ;  /* 0x000000ffff0d7224 */ /* 0x000fe400078e0014 */
[----:B------:R-:W-:-:S07]  /*20330*/  IMAD.MOV.U32 R3, RZ, RZ, R14 ;  /* 0x000000ffff037224 */ /* 0x000fce00078e000e */
[----:B------:R-:W-:Y:S05]  /*20340*/  WARPSYNC.COLLECTIVE R15, `(.L_x_2442) ;  /* 0x000000000f087348 */ /* 0x000fea0003c00000 */
[----:B------:R0:W1:Y:S02]  /*20350*/  SHFL.IDX P6, R14, R13, R12, R11 ;  /* 0x0000000c0d0e7389 */ /* 0x00006400000c000b */
[----:B01----:R-:W-:Y:S01]  /*20360*/  ENDCOLLECTIVE ;  /* 0x000000000000791b */ /* 0x003fe20003800000 */
.L_x_2442:
[----:B------:R-:W-:Y:S02]  /*20370*/  IMAD.MOV.U32 R13, RZ, RZ, R21 ;  /* 0x000000ffff0d7224 */ /* 0x000fe400078e0015 */
[----:B------:R-:W-:-:S07]  /*20380*/  IMAD.MOV.U32 R20, RZ, RZ, R14 ;  /* 0x000000ffff147224 */ /* 0x000fce00078e000e */
[----:B------:R-:W-:Y:S05]  /*20390*/  WARPSYNC.COLLECTIVE R15, `(.L_x_2443) ;  /* 0x000000000f087348 */ /* 0x000fea0003c00000 */
[----:B------:R0:W1:Y:S02]  /*203a0*/  SHFL.IDX P6, R14, R13, R12, R11 ;  /* 0x0000000c0d0e7389 */ /* 0x00006400000c000b */
[----:B01----:R-:W-:Y:S01]  /*203b0*/  ENDCOLLECTIVE ;  /* 0x000000000000791b */ /* 0x003fe20003800000 */
.L_x_2443:
[----:B------:R-:W-:Y:S01]  /*203c0*/  IMAD.MOV.U32 R21, RZ, RZ, R14 ;  /* 0x000000ffff157224 */ /* 0x000fe200078e000e */
[----:B------:R-:W-:Y:S06]  /*203d0*/  BRA `(.L_x_2444) ;  /* 0xfffffe9400347947 */ /* 0x000fec000383ffff */
.L_x_2211:
[----:B-1----:R1:W2:Y:S02]  /*203e0*/  SYNCS.PHASECHK.TRANS64.TRYWAIT P0, [R18+URZ+0x19c00], R41 ;  /* 0x019c0029120075a7 */ /* 0x0022a4000800017f */
[----:B--2---:R-:W-:Y:S05]  /*203f0*/  @!P0 NANOSLEEP.SYNCS 0x989680 ;  /* 0x009896800000895d */ /* 0x004fea0003900000 */
[----:B------:R-:W2:Y:S02]  /*20400*/  @!P0 SYNCS.PHASECHK.TRANS64 P0, [R18+URZ+0x19c00], R41 ;  /* 0x019c0029120085a7 */ /* 0x000ea4000800007f */
[----:B--2---:R-:W-:Y:S05]  /*20410*/  @!P0 BRA `(.L_x_2211) ;  /* 0xfffffffc00f08947 */ /* 0x004fea000383ffff */
[----:B------:R-:W-:Y:S05]  /*20420*/  BRA `(.L_x_2445) ;  /* 0xfffffe9400f47947 */ /* 0x000fea000383ffff */
.L_x_2217:
[----:B-1----:R1:W2:Y:S02]  /*20430*/  SYNCS.PHASECHK.TRANS64.TRYWAIT P1, [R0+URZ+0x19c30], R7 ;  /* 0x019c3007000075a7 */ /* 0x0022a4000802017f */
[----:B--2---:R-:W-:Y:S05]  /*20440*/  @!P1 NANOSLEEP.SYNCS 0x989680 ;  /* 0x009896800000995d */ /* 0x004fea0003900000 */
[----:B------:R-:W2:Y:S02]  /*20450*/  @!P1 SYNCS.PHASECHK.TRANS64 P1, [R0+URZ+0x19c30], R7 ;  /* 0x019c3007000095a7 */ /* 0x000ea4000802007f */
[----:B--2---:R-:W-:Y:S05]  /*20460*/  @!P1 BRA `(.L_x_2217) ;  /* 0xfffffffc00f09947 */ /* 0x004fea000383ffff */
[----:B------:R-:W-:Y:S05]  /*20470*/  BRA `(.L_x_2216) ;  /* 0xfffffeb8005c7947 */ /* 0x000fea000383ffff */
.L_x_2225:
[----:B-1----:R1:W2:Y:S02]  /*20480*/  SYNCS.PHASECHK.TRANS64.TRYWAIT P1, [R20+URZ+0x19c30], R11 ;  /* 0x019c300b140075a7 */ /* 0x0022a4000802017f */
[----:B--2---:R-:W-:Y:S05]  /*20490*/  @!P1 NANOSLEEP.SYNCS 0x989680 ;  /* 0x009896800000995d */ /* 0x004fea0003900000 */
[----:B------:R-:W2:Y:S02]  /*204a0*/  @!P1 SYNCS.PHASECHK.TRANS64 P1, [R20+URZ+0x19c30], R11 ;  /* 0x019c300b140095a7 */ /* 0x000ea4000802007f */
[----:B--2---:R-:W-:Y:S05]  /*204b0*/  @!P1 BRA `(.L_x_2225) ;  /* 0xfffffffc00f09947 */ /* 0x004fea000383ffff */
[----:B------:R-:W-:Y:S05]  /*204c0*/  BRA `(.L_x_2224) ;  /* 0xfffffee400607947 */ /* 0x000fea000383ffff */
.L_x_2230:
[----:B-1----:R1:W2:Y:S02]  /*204d0*/  SYNCS.PHASECHK.TRANS64.TRYWAIT P1, [R14+URZ+0x19c50], R7 ;  /* 0x019c50070e0075a7 */ /* 0x0022a4000802017f */
[----:B--2---:R-:W-:Y:S05]  /*204e0*/  @!P1 NANOSLEEP.SYNCS 0x989680 ;  /* 0x009896800000995d */ /* 0x004fea0003900000 */
[----:B------:R-:W2:Y:S02]  /*204f0*/  @!P1 SYNCS.PHASECHK.TRANS64 P1, [R14+URZ+0x19c50], R7 ;  /* 0x019c50070e0095a7 */ /* 0x000ea4000802007f */
[----:B--2---:R-:W-:Y:S05]  /*20500*/  @!P1 BRA `(.L_x_2230) ;  /* 0xfffffffc00f09947 */ /* 0x004fea000383ffff */
[----:B------:R-:W-:Y:S05]  /*20510*/  BRA `(.L_x_2229) ;  /* 0xfffffee400e47947 */ /* 0x000fea000383ffff */
.L_x_2240:
[----:B-1----:R1:W2:Y:S02]  /*20520*/  SYNCS.PHASECHK.TRANS64.TRYWAIT P1, [R10+URZ+0x19c30], R11 ;  /* 0x019c300b0a0075a7 */ /* 0x0022a4000802017f */
[----:B--2---:R-:W-:Y:S05]  /*20530*/  @!P1 NANOSLEEP.SYNCS 0x989680 ;  /* 0x009896800000995d */ /* 0x004fea0003900000 */
[----:B------:R-:W2:Y:S02]  /*20540*/  @!P1 SYNCS.PHASECHK.TRANS64 P1, [R10+URZ+0x19c30], R11 ;  /* 0x019c300b0a0095a7 */ /* 0x000ea4000802007f */
[----:B--2---:R-:W-:Y:S05]  /*20550*/  @!P1 BRA `(.L_x_2240) ;  /* 0xfffffffc00f09947 */ /* 0x004fea000383ffff */
[----:B------:R-:W-:Y:S05]  /*20560*/  BRA `(.L_x_2239) ;  /* 0xffffff1400407947 */ /* 0x000fea000383ffff */
.L_x_2245:
[----:B-1----:R1:W2:Y:S02]  /*20570*/  SYNCS.PHASECHK.TRANS64.TRYWAIT P1, [R12+URZ+0x19c50], R7 ;  /* 0x019c50070c0075a7 */ /* 0x0022a4000802017f */
[----:B--2---:R-:W-:Y:S05]  /*20580*/  @!P1 NANOSLEEP.SYNCS 0x989680 ;  /* 0x009896800000995d */ /* 0x004fea0003900000 */
[----:B------:R-:W2:Y:S02]  /*20590*/  @!P1 SYNCS.PHASECHK.TRANS64 P1, [R12+URZ+0x19c50], R7 ;  /* 0x019c50070c0095a7 */ /* 0x000ea4000802007f */
[----:B--2---:R-:W-:Y:S05]  /*205a0*/  @!P1 BRA `(.L_x_2245) ;  /* 0xfffffffc00f09947 */ /* 0x004fea000383ffff */
[----:B------:R-:W-:Y:S05]  /*205b0*/  BRA `(.L_x_2244) ;  /* 0xffffff1400c47947 */ /* 0x000fea000383ffff */
.L_x_2253:
[----:B-1----:R1:W2:Y:S02]  /*205c0*/  SYNCS.PHASECHK.TRANS64.TRYWAIT P1, [R12+URZ+0x19c50], R5 ;  /* 0x019c50050c0075a7 */ /* 0x0022a4000802017f */
[----:B--2---:R-:W-:Y:S05]  /*205d0*/  @!P1 NANOSLEEP.SYNCS 0x989680 ;  /* 0x009896800000995d */ /* 0x004fea0003900000 */
[----:B------:R-:W2:Y:S02]  /*205e0*/  @!P1 SYNCS.PHASECHK.TRANS64 P1, [R12+URZ+0x19c50], R5 ;  /* 0x019c50050c0095a7 */ /* 0x000ea4000802007f */
[----:B--2---:R-:W-:Y:S05]  /*205f0*/  @!P1 BRA `(.L_x_2253) ;  /* 0xfffffffc00f09947 */ /* 0x004fea000383ffff */
[----:B------:R-:W-:Y:S05]  /*20600*/  BRA `(.L_x_2252) ;  /* 0xffffff3800747947 */ /* 0x000fea000383ffff */
.L_x_2286:
        /* <DEDUP_REMOVED lines=11> */
.L_x_2447:
[----:B------:R-:W-:Y:S05]  /*206c0*/  BSYNC B1 ;  /* 0x0000000000017941 */ /* 0x000fea0003800000 */
.L_x_2446:
[----:B------:R-:W-:Y:S05]  /*206d0*/  BRA `(.L_x_2448) ;  /* 0xffffff9000d07947 */ /* 0x000fea000383ffff */
.L_x_2288:
[----:B------:R-:W-:Y:S01]  /*206e0*/  BSSY B1, `(.L_x_2449) ;  /* 0x0000006000017945 */ /* 0x000fe20003800000 */
[----:B------:R-:W-:-:S07]  /*206f0*/  MOV R15, 0xffffffff ;  /* 0xffffffff000f7802 */ /* 0x000fce0000000f00 */
[----:B01----:R-:W-:Y:S05]  /*20700*/  WARPSYNC.COLLECTIVE R15, `(.L_x_2450) ;  /* 0x000000000f0c7348 */ /* 0x003fea0003c00000 */
[----:B------:R-:W-:Y:S02]  /*20710*/  ELECT P6, UR62, PT ;  /* 0x00000000003e782f */ /* 0x000fe400038c0000 */
[----:B------:R-:W-:Y:S01]  /*20720*/  MOV R14, UR62 ;  /* 0x0000003e000e7c02 */ /* 0x000fe20008000f00 */
[----:B01----:R-:W-:Y:S10]  /*20730*/  ENDCOLLECTIVE ;  /* 0x000000000000791b */ /* 0x003ff40003800000 */
.L_x_2450:
[----:B------:R-:W-:Y:S05]  /*20740*/  BSYNC B1 ;  /* 0x0000000000017941 */ /* 0x000fea0003800000 */
.L_x_2449:
[----:B------:R-:W-:Y:S05]  /*20750*/  BRA `(.L_x_2287) ;  /* 0xffffff9000c87947 */ /* 0x000fea000383ffff */
.L_x_2290:
[----:B0-----:R0:W2:Y:S02]  /*20760*/  SYNCS.PHASECHK.TRANS64.TRYWAIT P0, [R17+URZ+0x19c20], R6 ;  /* 0x019c2006110075a7 */ /* 0x0010a4000800017f */
[----:B--2---:R-:W-:Y:S05]  /*20770*/  @!P0 NANOSLEEP.SYNCS 0x989680 ;  /* 0x009896800000895d */ /* 0x004fea0003900000 */
[----:B------:R-:W2:Y:S02]  /*20780*/  @!P0 SYNCS.PHASECHK.TRANS64 P0, [R17+URZ+0x19c20], R6 ;  /* 0x019c2006110085a7 */ /* 0x000ea4000800007f */
[----:B--2---:R-:W-:Y:S05]  /*20790*/  @!P0 BRA `(.L_x_2290) ;  /* 0xfffffffc00f08947 */ /* 0x004fea000383ffff */
[----:B------:R-:W-:Y:S05]  /*207a0*/  BRA `(.L_x_2451) ;  /* 0xffffff9000d87947 */ /* 0x000fea000383ffff */
.L_x_2294:
[----:B-1----:R1:W2:Y:S02]  /*207b0*/  SYNCS.PHASECHK.TRANS64.TRYWAIT P0, [R9+URZ+0x19ca0], R11 ;  /* 0x019ca00b090075a7 */ /* 0x0022a4000800017f */
[----:B--2---:R-:W-:Y:S05]  /*207c0*/  @!P0 NANOSLEEP.SYNCS 0x989680 ;  /* 0x009896800000895d */ /* 0x004fea0003900000 */
[----:B------:R-:W2:Y:S02]  /*207d0*/  @!P0 SYNCS.PHASECHK.TRANS64 P0, [R9+URZ+0x19ca0], R11 ;  /* 0x019ca00b090085a7 */ /* 0x000ea4000800007f */
[----:B--2---:R-:W-:Y:S05]  /*207e0*/  @!P0 BRA `(.L_x_2294) ;  /* 0xfffffffc00f08947 */ /* 0x004fea000383ffff */
[----:B------:R-:W-:Y:S05]  /*207f0*/  BRA `(.L_x_2452) ;  /* 0xffffff9000f07947 */ /* 0x000fea000383ffff */
.L_x_2301:
[----:B0-----:R0:W2:Y:S02]  /*20800*/  SYNCS.PHASECHK.TRANS64.TRYWAIT P0, [R9+URZ+0x19cc0], R11 ;  /* 0x019cc00b090075a7 */ /* 0x0010a4000800017f */
[----:B--2---:R-:W-:Y:S05]  /*20810*/  @!P0 NANOSLEEP.SYNCS 0x989680 ;  /* 0x009896800000895d */ /* 0x004fea0003900000 */
[----:B------:R-:W2:Y:S02]  /*20820*/  @!P0 SYNCS.PHASECHK.TRANS64 P0, [R9+URZ+0x19cc0], R11 ;  /* 0x019cc00b090085a7 */ /* 0x000ea4000800007f */
[----:B--2---:R-:W-:Y:S05]  /*20830*/  @!P0 BRA `(.L_x_2301) ;  /* 0xfffffffc00f08947 */ /* 0x004fea000383ffff */
[----:B------:R-:W-:Y:S05]  /*20840*/  BRA `(.L_x_2453) ;  /* 0xffffff9400ec7947 */ /* 0x000fea000383ffff */
.L_x_2310:
[----:B-1----:R1:W2:Y:S02]  /*20850*/  SYNCS.PHASECHK.TRANS64.TRYWAIT P1, [R9+URZ+0x19ca0], R8 ;  /* 0x019ca008090075a7 */ /* 0x0022a4000802017f */
[----:B--2---:R-:W-:Y:S05]  /*20860*/  @!P1 NANOSLEEP.SYNCS 0x989680 ;  /* 0x009896800000995d */ /* 0x004fea0003900000 */
[----:B------:R-:W2:Y:S02]  /*20870*/  @!P1 SYNCS.PHASECHK.TRANS64 P1, [R9+URZ+0x19ca0], R8 ;  /* 0x019ca008090095a7 */ /* 0x000ea4000802007f */
[----:B--2---:R-:W-:Y:S05]  /*20880*/  @!P1 BRA `(.L_x_2310) ;  /* 0xfffffffc00f09947 */ /* 0x004fea000383ffff */
[----:B------:R-:W-:Y:S05]  /*20890*/  BRA `(.L_x_2454) ;  /* 0xffffff9c00207947 */ /* 0x000fea000383ffff */
.L_x_2317:
[----:B0-----:R0:W2:Y:S02]  /*208a0*/  SYNCS.PHASECHK.TRANS64.TRYWAIT P1, [R9+URZ+0x19cc0], R8 ;  /* 0x019cc008090075a7 */ /* 0x0010a4000802017f */
[----:B--2---:R-:W-:Y:S05]  /*208b0*/  @!P1 NANOSLEEP.SYNCS 0x989680 ;  /* 0x009896800000995d */ /* 0x004fea0003900000 */
[----:B------:R-:W2:Y:S02]  /*208c0*/  @!P1 SYNCS.PHASECHK.TRANS64 P1, [R9+URZ+0x19cc0], R8 ;  /* 0x019cc008090095a7 */ /* 0x000ea4000802007f */
[----:B--2---:R-:W-:Y:S05]  /*208d0*/  @!P1 BRA `(.L_x_2317) ;  /* 0xfffffffc00f09947 */ /* 0x004fea000383ffff */
[----:B------:R-:W-:Y:S05]  /*208e0*/  BRA `(.L_x_2455) ;  /* 0xffffffa000187947 */ /* 0x000fea000383ffff */
.L_x_2336:
        /* <DEDUP_REMOVED lines=11> */
.L_x_2457:
[----:B------:R-:W-:Y:S05]  /*209a0*/  BSYNC B0 ;  /* 0x0000000000007941 */ /* 0x000fea0003800000 */
.L_x_2456:
[----:B------:R-:W-:Y:S05]  /*209b0*/  BRA `(.L_x_2458) ;  /* 0xffffffb000807947 */ /* 0x000fea000383ffff */
.L_x_2339:
[----:B-1----:R-:W2:Y:S02]  /*209c0*/  LDL R0, [R1+0x20] ;  /* 0x0000200001007983 */ /* 0x002ea40000100800 */
[----:B--2---:R1:W2:Y:S02]  /*209d0*/  SYNCS.PHASECHK.TRANS64.TRYWAIT P0, [R4+URZ+0x19c80], R0 ;  /* 0x019c8000040075a7 */ /* 0x0042a4000800017f */
[----:B--2---:R-:W-:Y:S05]  /*209e0*/  @!P0 NANOSLEEP.SYNCS 0x989680 ;  /* 0x009896800000895d */ /* 0x004fea0003900000 */
[----:B------:R-:W2:Y:S02]  /*209f0*/  @!P0 SYNCS.PHASECHK.TRANS64 P0, [R4+URZ+0x19c80], R0 ;  /* 0x019c8000040085a7 */ /* 0x000ea4000800007f */
[----:B--2---:R-:W-:Y:S05]  /*20a00*/  @!P0 BRA `(.L_x_2339) ;  /* 0xfffffffc00ec8947 */ /* 0x004fea000383ffff */
[----:B------:R-:W-:Y:S05]  /*20a10*/  BRA `(.L_x_2459) ;  /* 0xffffffb000907947 */ /* 0x000fea000383ffff */
.L_x_2340:
        /* <DEDUP_REMOVED lines=8> */
.L_x_2461:
[----:B------:R-:W-:Y:S05]  /*20aa0*/  BSYNC B0 ;  /* 0x0000000000007941 */ /* 0x000fea0003800000 */
.L_x_2460:
        /* <DEDUP_REMOVED lines=8> */
.L_x_2462:
        /* <DEDUP_REMOVED lines=25> */
.L_x_2463:
        /* <DEDUP_REMOVED lines=10> */
.L_x_2464:
[----:B------:R-:W-:Y:S01]  /*20d60*/  IMAD.MOV.U32 R6, RZ, RZ, R14 ;  /* 0x000000ffff067224 */ /* 0x000fe200078e000e */
[----:B------:R-:W-:Y:S06]  /*20d70*/  BRA `(.L_x_2465) ;  /* 0xffffffb000647947 */ /* 0x000fec000383ffff */
.L_x_2345:
[----:B---3--:R-:W3:Y:S02]  /*20d80*/  LDL R3, [R1+0x20] ;  /* 0x0000200001037983 */ /* 0x008ee40000100800 */
[----:B---3--:R3:W4:Y:S02]  /*20d90*/  SYNCS.PHASECHK.TRANS64.TRYWAIT P0, [R4+URZ+0x19c40], R3 ;  /* 0x019c4003040075a7 */ /* 0x008724000800017f */
[----:B----4-:R-:W-:Y:S05]  /*20da0*/  @!P0 NANOSLEEP.SYNCS 0x989680 ;  /* 0x009896800000895d */ /* 0x010fea0003900000 */
[----:B------:R-:W4:Y:S02]  /*20db0*/  @!P0 SYNCS.PHASECHK.TRANS64 P0, [R4+URZ+0x19c40], R3 ;  /* 0x019c4003040085a7 */ /* 0x000f24000800007f */
[----:B----4-:R-:W-:Y:S05]  /*20dc0*/  @!P0 BRA `(.L_x_2345) ;  /* 0xfffffffc00ec8947 */ /* 0x010fea000383ffff */
[----:B------:R-:W-:Y:S05]  /*20dd0*/  BRA `(.L_x_2466) ;  /* 0xffffffb000c87947 */ /* 0x000fea000383ffff */
.L_x_2346:
[----:B------:R-:W-:Y:S01]  /*20de0*/  BSSY B0, `(.L_x_2467) ;  /* 0x0000008000007945 */ /* 0x000fe20003800000 */
[----:B------:R-:W-:Y:S01]  /*20df0*/  MOV R13, R6 ;  /* 0x00000006000d7202 */ /* 0x000fe20000000f00 */
[----:B------:R-:W-:Y:S02]  /*20e00*/  IMAD.MOV.U32 R12, RZ, RZ, RZ ;  /* 0x000000ffff0c7224 */ /* 0x000fe400078e00ff */
[----:B------:R-:W-:Y:S02]  /*20e10*/  IMAD.MOV.U32 R11, RZ, RZ, 0x1e1f ;  /* 0x00001e1fff0b7424 */ /* 0x000fe400078e00ff */
[----:B------:R-:W-:-:S07]  /*20e20*/  IMAD.MOV.U32 R15, RZ, RZ, -0x1 ;  /* 0xffffffffff0f7424 */ /* 0x000fce00078e00ff */
[----:B--2---:R-:W-:Y:S05]  /*20e30*/  WARPSYNC.COLLECTIVE R15, `(.L_x_2468) ;  /* 0x000000000f087348 */ /* 0x004fea0003c00000 */
[----:B------:R0:W1:Y:S02]  /*20e40*/  SHFL.IDX P6, R14, R13, R12, R11 ;  /* 0x0000000c0d0e7389 */ /* 0x00006400000c000b */
[----:B012---:R-:W-:Y:S01]  /*20e50*/  ENDCOLLECTIVE ;  /* 0x000000000000791b */ /* 0x007fe20003800000 */
.L_x_2468:
[----:B------:R-:W-:Y:S05]  /*20e60*/  BSYNC B0 ;  /* 0x0000000000007941 */ /* 0x000fea0003800000 */
.L_x_2467:
        /* <DEDUP_REMOVED lines=8> */
.L_x_2469:
[----:B------:R-:W-:Y:S01]  /*20ef0*/  IMAD.MOV.U32 R13, RZ, RZ, R6 ;  /* 0x000000ffff0d7224 */ /* 0x000fe200078e0006 */
[----:B------:R-:W-:Y:S01]  /*20f00*/  MOV R12, 0x1 ;  /* 0x00000001000c7802 */ /* 0x000fe20000000f00 */
[----:B------:R-:W-:-:S07]  /*20f10*/  IMAD.MOV.U32 R3, RZ, RZ, R14 ;  /* 0x000000ffff037224 */ /* 0x000fce00078e000e */
[----:B------:R-:W-:Y:S05]  /*20f20*/  WARPSYNC.COLLECTIVE R15, `(.L_x_2470) ;  /* 0x000000000f087348 */ /* 0x000fea0003c00000 */
[----:B------:R0:W1:Y:S02]  /*20f30*/  SHFL.IDX P6, R14, R13, R12, R11 ;  /* 0x0000000c0d0e7389 */ /* 0x00006400000c000b */
[----:B01----:R-:W-:Y:S01]  /*20f40*/  ENDCOLLECTIVE ;  /* 0x000000000000791b */ /* 0x003fe20003800000 */
.L_x_2470:
        /* <DEDUP_REMOVED lines=10> */
.L_x_2471:
        /* <DEDUP_REMOVED lines=8> */
.L_x_2351:
        /* <DEDUP_REMOVED lines=9> */
.L_x_2473:
[----:B------:R-:W-:Y:S01]  /*21100*/  ISETP.GE.AND P2, PT, R25, R0, PT ;  /* 0x000000001900720c */ /* 0x000fe20003f46270 */
[----:B------:R-:W-:Y:S02]  /*21110*/  IMAD.MOV.U32 R13, RZ, RZ, R6 ;  /* 0x000000ffff0d7224 */ /* 0x000fe400078e0006 */
[----:B------:R-:W-:-:S10]  /*21120*/  IMAD.MOV.U32 R2, RZ, RZ, R14 ;  /* 0x000000ffff027224 */ /* 0x000fd400078e000e */
[----:B------:R-:W-:Y:S05]  /*21130*/  WARPSYNC.COLLECTIVE R15, `(.L_x_2474) ;  /* 0x000000000f087348 */ /* 0x000fea0003c00000 */
[----:B------:R0:W1:Y:S02]  /*21140*/  SHFL.IDX P6, R14, R13, R12, R11 ;  /* 0x0000000c0d0e7389 */ /* 0x00006400000c000b */
[----:B01----:R-:W-:Y:S01]  /*21150*/  ENDCOLLECTIVE ;  /* 0x000000000000791b */ /* 0x003fe20003800000 */
.L_x_2474:
[----:B------:R-:W-:Y:S01]  /*21160*/  MOV R13, R4 ;  /* 0x00000004000d7202 */ /* 0x000fe20000000f00 */
[----:B------:R-:W-:Y:S02]  /*21170*/  IMAD.MOV.U32 R12, RZ, RZ, 0x1 ;  /* 0x00000001ff0c7424 */ /* 0x000fe400078e00ff */
[----:B------:R-:W-:-:S07]  /*21180*/  IMAD.MOV.U32 R3, RZ, RZ, R14 ;  /* 0x000000ffff037224 */ /* 0x000fce00078e000e */
[----:B------:R-:W-:Y:S05]  /*21190*/  WARPSYNC.COLLECTIVE R15, `(.L_x_2475) ;  /* 0x000000000f087348 */ /* 0x000fea0003c00000 */
[----:B------:R0:W1:Y:S02]  /*211a0*/  SHFL.IDX P6, R14, R13, R12, R11 ;  /* 0x0000000c0d0e7389 */ /* 0x00006400000c000b */
[----:B01----:R-:W-:Y:S01]  /*211b0*/  ENDCOLLECTIVE ;  /* 0x000000000000791b */ /* 0x003fe20003800000 */
.L_x_2475:
        /* <DEDUP_REMOVED lines=10> */
.L_x_2476:
        /* <DEDUP_REMOVED lines=13> */
.L_x_2477:
        /* <DEDUP_REMOVED lines=14> */
.L_x_2478:
[----:B------:R-:W-:Y:S01]  /*21410*/  IMAD.MOV.U32 R2, RZ, RZ, R14 ;  /* 0x000000ffff027224 */ /* 0x000fe200078e000e */
[----:B------:R-:W-:Y:S06]  /*21420*/  BRA `(.L_x_2479) ;  /* 0xffffffb800507947 */ /* 0x000fec000383ffff */
.L_x_2356:
[----:B--2---:R2:W3:Y:S02]  /*21430*/  SYNCS.PHASECHK.TRANS64.TRYWAIT P0, [R17+URZ+0x19c20], R0 ;  /* 0x019c2000110075a7 */ /* 0x0044e4000800017f */
[----:B---3--:R-:W-:Y:S05]  /*21440*/  @!P0 NANOSLEEP.SYNCS 0x989680 ;  /* 0x009896800000895d */ /* 0x008fea0003900000 */
[----:B------:R-:W3:Y:S02]  /*21450*/  @!P0 SYNCS.PHASECHK.TRANS64 P0, [R17+URZ+0x19c20], R0 ;  /* 0x019c2000110085a7 */ /* 0x000ee4000800007f */
[----:B---3--:R-:W-:Y:S05]  /*21460*/  @!P0 BRA `(.L_x_2356) ;  /* 0xfffffffc00f08947 */ /* 0x008fea000383ffff */
[----:B------:R-:W-:Y:S05]  /*21470*/  BRA `(.L_x_2480) ;  /* 0xffffffb800c07947 */ /* 0x000fea000383ffff */
.L_x_2360:
[----:B0-----:R0:W1:Y:S02]  /*21480*/  SYNCS.PHASECHK.TRANS64.TRYWAIT P0, [R0+URZ+0x19c80], R10 ;  /* 0x019c800a000075a7 */ /* 0x001064000800017f */
[----:B-1----:R-:W-:Y:S05]  /*21490*/  @!P0 NANOSLEEP.SYNCS 0x989680 ;  /* 0x009896800000895d */ /* 0x002fea0003900000 */
[----:B------:R-:W1:Y:S02]  /*214a0*/  @!P0 SYNCS.PHASECHK.TRANS64 P0, [R0+URZ+0x19c80], R10 ;  /* 0x019c800a000085a7 */ /* 0x000e64000800007f */
[----:B-1----:R-:W-:Y:S05]  /*214b0*/  @!P0 BRA `(.L_x_2360) ;  /* 0xfffffffc00f08947 */ /* 0x002fea000383ffff */
[----:B------:R-:W-:Y:S05]  /*214c0*/  BRA `(.L_x_2481) ;  /* 0xffffffbc00907947 */ /* 0x000fea000383ffff */
.L_x_2361:
[----:B------:R-:W-:Y:S01]  /*214d0*/  BSSY B0, `(.L_x_2482) ;  /* 0x0000008000007945 */ /* 0x000fe20003800000 */
[----:B------:R-:W-:Y:S01]  /*214e0*/  MOV R13, R21 ;  /* 0x00000015000d7202 */ /* 0x000fe20000000f00 */
[----:B------:R-:W-:Y:S02]  /*214f0*/  IMAD.MOV.U32 R12, RZ, RZ, RZ ;  /* 0x000000ffff0c7224 */ /* 0x000fe400078e00ff */
[----:B------:R-:W-:Y:S02]  /*21500*/  IMAD.MOV.U32 R11, RZ, RZ, 0x1e1f ;  /* 0x00001e1fff0b7424 */ /* 0x000fe400078e00ff */
[----:B------:R-:W-:-:S07]  /*21510*/  IMAD.MOV.U32 R15, RZ, RZ, -0x1 ;  /* 0xffffffffff0f7424 */ /* 0x000fce00078e00ff */
[----:B0-----:R-:W-:Y:S05]  /*21520*/  WARPSYNC.COLLECTIVE R15, `(.L_x_2483) ;  /* 0x000000000f087348 */ /* 0x001fea0003c00000 */
[----:B------:R1:W2:Y:S02]  /*21530*/  SHFL.IDX P6, R14, R13, R12, R11 ;  /* 0x0000000c0d0e7389 */ /* 0x0002a400000c000b */
[----:B012---:R-:W-:Y:S01]  /*21540*/  ENDCOLLECTIVE ;  /* 0x000000000000791b */ /* 0x007fe20003800000 */
.L_x_2483:
[----:B------:R-:W-:Y:S05]  /*21550*/  BSYNC B0 ;  /* 0x0000000000007941 */ /* 0x000fea0003800000 */
.L_x_2482:
        /* <DEDUP_REMOVED lines=9> */
.L_x_2484:
[----:B------:R-:W-:Y:S01]  /*215f0*/  MOV R13, R21 ;  /* 0x00000015000d7202 */ /* 0x000fe20000000f00 */
[----:B------:R-:W-:Y:S02]  /*21600*/  IMAD.MOV.U32 R12, RZ, RZ, 0x1 ;  /* 0x00000001ff0c7424 */ /* 0x000fe400078e00ff */
[----:B------:R-:W-:-:S07]  /*21610*/  IMAD.MOV.U32 R2, RZ, RZ, R14 ;  /* 0x000000ffff027224 */ /* 0x000fce00078e000e */
[----:B------:R-:W-:Y:S05]  /*21620*/  WARPSYNC.COLLECTIVE R15, `(.L_x_2485) ;  /* 0x000000000f087348 */ /* 0x000fea0003c00000 */
[----:B------:R0:W1:Y:S02]  /*21630*/  SHFL.IDX P6, R14, R13, R12, R11 ;  /* 0x0000000c0d0e7389 */ /* 0x00006400000c000b */
[----:B01----:R-:W-:Y:S01]  /*21640*/  ENDCOLLECTIVE ;  /* 0x000000000000791b */ /* 0x003fe20003800000 */
.L_x_2485:
        /* <DEDUP_REMOVED lines=13> */
.L_x_2486:
[----:B------:R-:W-:Y:S01]  /*21720*/  IMAD.MOV.U32 R2, RZ, RZ, R14 ;  /* 0x000000ffff027224 */ /* 0x000fe200078e000e */
[----:B------:R-:W-:Y:S06]  /*21730*/  BRA `(.L_x_2487) ;  /* 0xffffffbc00887947 */ /* 0x000fec000383ffff */
.L_x_2366:
[----:B---3--:R3:W4:Y:S02]  /*21740*/  SYNCS.PHASECHK.TRANS64.TRYWAIT P0, [R0+URZ+0x19c40], R10 ;  /* 0x019c400a000075a7 */ /* 0x008724000800017f */
[----:B----4-:R-:W-:Y:S05]  /*21750*/  @!P0 NANOSLEEP.SYNCS 0x989680 ;  /* 0x009896800000895d */ /* 0x010fea0003900000 */
[----:B------:R-:W4:Y:S02]  /*21760*/  @!P0 SYNCS.PHASECHK.TRANS64 P0, [R0+URZ+0x19c40], R10 ;  /* 0x019c400a000085a7 */ /* 0x000f24000800007f */
[----:B----4-:R-:W-:Y:S05]  /*21770*/  @!P0 BRA `(.L_x_2366) ;  /* 0xfffffffc00f08947 */ /* 0x010fea000383ffff */
[----:B------:R-:W-:Y:S05]  /*21780*/  BRA `(.L_x_2488) ;  /* 0xffffffbc00e07947 */ /* 0x000fea000383ffff */
.L_x_2367:
        /* <DEDUP_REMOVED lines=8> */
.L_x_2490:
[----:B------:R-:W-:Y:S05]  /*21810*/  BSYNC B0 ;  /* 0x0000000000007941 */ /* 0x000fea0003800000 */
.L_x_2489:
        /* <DEDUP_REMOVED lines=8> */
.L_x_2491:
[----:B------:R-:W-:Y:S02]  /*218a0*/  IMAD.MOV.U32 R13, RZ, RZ, R8 ;  /* 0x000000ffff0d7224 */ /* 0x000fe400078e0008 */
[----:B------:R-:W-:Y:S02]  /*218b0*/  IMAD.MOV.U32 R12, RZ, RZ, 0x1 ;  /* 0x00000001ff0c7424 */ /* 0x000fe400078e00ff */
[----:B------:R-:W-:-:S07]  /*218c0*/  IMAD.MOV.U32 R2, RZ, RZ, R14 ;  /* 0x000000ffff027224 */ /* 0x000fce00078e000e */
[----:B------:R-:W-:Y:S05]  /*218d0*/  WARPSYNC.COLLECTIVE R15, `(.L_x_2492) ;  /* 0x000000000f087348 */ /* 0x000fea0003c00000 */
[----:B------:R0:W1:Y:S02]  /*218e0*/  SHFL.IDX P6, R14, R13, R12, R11 ;  /* 0x0000000c0d0e7389 */ /* 0x00006400000c000b */
[----:B01----:R-:W-:Y:S01]  /*218f0*/  ENDCOLLECTIVE ;  /* 0x000000000000791b */ /* 0x003fe20003800000 */
.L_x_2492:
        /* <DEDUP_REMOVED lines=13> */
.L_x_2493:
[----:B------:R-:W-:Y:S01]  /*219d0*/  IMAD.MOV.U32 R2, RZ, RZ, R14 ;  /* 0x000000ffff027224 */ /* 0x000fe200078e000e */
[----:B------:R-:W-:Y:S06]  /*219e0*/  BRA `(.L_x_2494) ;  /* 0xffffffbc00d07947 */ /* 0x000fec000383ffff */
.L_x_2372:
[----:B0-----:R0:W2:Y:S02]  /*219f0*/  SYNCS.PHASECHK.TRANS64.TRYWAIT P2, [R2+URZ+0x19c70], R0 ;  /* 0x019c7000020075a7 */ /* 0x0010a4000804017f */
[----:B--2---:R-:W-:Y:S05]  /*21a00*/  @!P2 NANOSLEEP.SYNCS 0x989680 ;  /* 0x009896800000a95d */ /* 0x004fea0003900000 */
[----:B------:R-:W2:Y:S02]  /*21a10*/  @!P2 SYNCS.PHASECHK.TRANS64 P2, [R2+URZ+0x19c70], R0 ;  /* 0x019c70000200a5a7 */ /* 0x000ea4000804007f */
[----:B--2---:R-:W-:Y:S05]  /*21a20*/  @!P2 BRA `(.L_x_2372) ;  /* 0xfffffffc00f0a947 */ /* 0x004fea000383ffff */
[----:B------:R-:W-:Y:S05]  /*21a30*/  BRA `(.L_x_2495) ;  /* 0xffffffc0003c7947 */ /* 0x000fea000383ffff */
.L_x_2374:
[----:B0-----:R0:W2:Y:S02]  /*21a40*/  SYNCS.PHASECHK.TRANS64.TRYWAIT P2, [R2+URZ+0x19c60], R0 ;  /* 0x019c6000020075a7 */ /* 0x0010a4000804017f */
[----:B--2---:R-:W-:Y:S05]  /*21a50*/  @!P2 NANOSLEEP.SYNCS 0x989680 ;  /* 0x009896800000a95d */ /* 0x004fea0003900000 */
[----:B------:R-:W2:Y:S02]  /*21a60*/  @!P2 SYNCS.PHASECHK.TRANS64 P2, [R2+URZ+0x19c60], R0 ;  /* 0x019c60000200a5a7 */ /* 0x000ea4000804007f */
[----:B--2---:R-:W-:Y:S05]  /*21a70*/  @!P2 BRA `(.L_x_2374) ;  /* 0xfffffffc00f0a947 */ /* 0x004fea000383ffff */
[----:B------:R-:W-:Y:S05]  /*21a80*/  BRA `(.L_x_2496) ;  /* 0xffffffc0004c7947 */ /* 0x000fea000383ffff */
.L_x_2382:
[----:B0-----:R0:W2:Y:S02]  /*21a90*/  SYNCS.PHASECHK.TRANS64.TRYWAIT P1, [R3+URZ+0x19c70], R0 ;  /* 0x019c7000030075a7 */ /* 0x0010a4000802017f */
[----:B--2---:R-:W-:Y:S05]  /*21aa0*/  @!P1 NANOSLEEP.SYNCS 0x989680 ;  /* 0x009896800000995d */ /* 0x004fea0003900000 */
[----:B------:R-:W2:Y:S02]  /*21ab0*/  @!P1 SYNCS.PHASECHK.TRANS64 P1, [R3+URZ+0x19c70], R0 ;  /* 0x019c7000030095a7 */ /* 0x000ea4000802007f */
[----:B--2---:R-:W-:Y:S05]  /*21ac0*/  @!P1 BRA `(.L_x_2382) ;  /* 0xfffffffc00f09947 */ /* 0x004fea000383ffff */
[----:B------:R-:W-:Y:S05]  /*21ad0*/  BRA `(.L_x_2497) ;  /* 0xffffffc400bc7947 */ /* 0x000fea000383ffff */
.L_x_2384:
[----:B0-----:R0:W2:Y:S02]  /*21ae0*/  SYNCS.PHASECHK.TRANS64.TRYWAIT P1, [R3+URZ+0x19c60], R0 ;  /* 0x019c6000030075a7 */ /* 0x0010a4000802017f */
[----:B--2---:R-:W-:Y:S05]  /*21af0*/  @!P1 NANOSLEEP.SYNCS 0x989680 ;  /* 0x009896800000995d */ /* 0x004fea0003900000 */
[----:B------:R-:W2:Y:S02]  /*21b00*/  @!P1 SYNCS.PHASECHK.TRANS64 P1, [R3+URZ+0x19c60], R0 ;  /* 0x019c6000030095a7 */ /* 0x000ea4000802007f */
[----:B--2---:R-:W-:Y:S05]  /*21b10*/  @!P1 BRA `(.L_x_2384) ;  /* 0xfffffffc00f09947 */ /* 0x004fea000383ffff */
[----:B------:R-:W-:Y:S05]  /*21b20*/  BRA `(.L_x_2498) ;  /* 0xffffffc400c87947 */ /* 0x000fea000383ffff */
.L_x_2389:
        /* <DEDUP_REMOVED lines=8> */
.L_x_2500:
[----:B------:R-:W-:Y:S05]  /*21bb0*/  BSYNC B0 ;  /* 0x0000000000007941 */ /* 0x000fea0003800000 */
.L_x_2499:
        /* <DEDUP_REMOVED lines=9> */
.L_x_2501:
[----:B------:R-:W-:Y:S02]  /*21c50*/  ULDC UR4, c[0x0][0xc3c] ;  /* 0x00030f0000047ab9 */ /* 0x000fe40000000800 */
[----:B------:R-:W-:-:S13]  /*21c60*/  ISETP.GE.OR P1, PT, R8, UR4, !P0 ;  /* 0x0000000408007c0c */ /* 0x000fda000c726670 */
[----:B------:R-:W0:Y:S08]  /*21c70*/  @!P1 LDC.64 R2, c[0x0][0xc80] ;  /* 0x00032000ff029b82 */ /* 0x000e300000000a00 */
[----:B------:R-:W1:Y:S01]  /*21c80*/  @!P1 LDC.64 R4, c[0x0][0xc78] ;  /* 0x00031e00ff049b82 */ /* 0x000e620000000a00 */
[----:B------:R-:W-:Y:S02]  /*21c90*/  CS2R R24, SRZ ;  /* 0x0000000000187805 */ /* 0x000fe4000001ff00 */
[----:B------:R-:W-:Y:S01]  /*21ca0*/  MOV R11, RZ ;  /* 0x000000ff000b7202 */ /* 0x000fe20000000f00 */
[----:B------:R-:W-:-:S02]  /*21cb0*/  IMAD.MOV.U32 R6, RZ, RZ, R14 ;  /* 0x000000ffff067224 */ /* 0x000fc400078e000e */
        /* <DEDUP_REMOVED lines=17> */
.L_x_2502:
        /* <DEDUP_REMOVED lines=8> */
.L_x_2503:
        /* <DEDUP_REMOVED lines=8> */
.L_x_2504:
        /* <DEDUP_REMOVED lines=8> */
.L_x_2505:
        /* <DEDUP_REMOVED lines=8> */
.L_x_2506:
        /* <DEDUP_REMOVED lines=9> */
.L_x_2507:
[----:B------:R-:W-:Y:S01]  /*22060*/  IMAD.MOV.U32 R3, RZ, RZ, R14 ;  /* 0x000000ffff037224 */ /* 0x000fe200078e000e */
[----:B------:R-:W-:Y:S06]  /*22070*/  BRA `(.L_x_2508) ;  /* 0xffffffc800747947 */ /* 0x000fec000383ffff */
.L_x_2392:
[----:B------:R-:W-:Y:S01]  /*22080*/  BSSY B0, `(.L_x_2509) ;  /* 0x0000008000007945 */ /* 0x000fe20003800000 */
[----:B------:R-:W-:Y:S01]  /*22090*/  IMAD.MOV.U32 R13, RZ, RZ, R2 ;  /* 0x000000ffff0d7224 */ /* 0x000fe200078e0002 */
[----:B------:R-:W-:Y:S01]  /*220a0*/  MOV R12, 0x1 ;  /* 0x00000001000c7802 */ /* 0x000fe20000000f00 */
[----:B------:R-:W-:Y:S02]  /*220b0*/  IMAD.MOV.U32 R11, RZ, RZ, RZ ;  /* 0x000000ffff0b7224 */ /* 0x000fe400078e00ff */
[----:B------:R-:W-:-:S07]  /*220c0*/  IMAD.MOV.U32 R15, RZ, RZ, -0x1 ;  /* 0xffffffffff0f7424 */ /* 0x000fce00078e00ff */
[----:B------:R-:W-:Y:S05]  /*220d0*/  WARPSYNC.COLLECTIVE R15, `(.L_x_2510) ;  /* 0x000000000f087348 */ /* 0x000fea0003c00000 */
[----:B------:R0:W1:Y:S02]  /*220e0*/  SHFL.UP P6, R14, R13, R12, R11 ;  /* 0x0400000c0d0e7389 */ /* 0x00006400000c000b */
[----:B01----:R-:W-:Y:S01]  /*220f0*/  ENDCOLLECTIVE ;  /* 0x000000000000791b */ /* 0x003fe20003800000 */
.L_x_2510:
[----:B------:R-:W-:Y:S05]  /*22100*/  BSYNC B0 ;  /* 0x0000000000007941 */ /* 0x000fea0003800000 */
.L_x_2509:
        /* <DEDUP_REMOVED lines=10> */
.L_x_2511:
        /* <DEDUP_REMOVED lines=8> */
.L_x_2512:
        /* <DEDUP_REMOVED lines=8> */
.L_x_2513:
        /* <DEDUP_REMOVED lines=8> */
.L_x_2514:
[----:B------:R-:W-:Y:S01]  /*22330*/  MOV R12, 0x1f ;  /* 0x0000001f000c7802 */ /* 0x000fe20000000f00 */
        /* <DEDUP_REMOVED lines=8> */
.L_x_2515:
[----:B------:R-:W-:Y:S01]  /*223c0*/  IMAD.MOV.U32 R3, RZ, RZ, R14 ;  /* 0x000000ffff037224 */ /* 0x000fe200078e000e */
[----:B------:R-:W-:Y:S06]  /*223d0*/  BRA `(.L_x_2516) ;  /* 0xffffffc800407947 */ /* 0x000fec000383ffff */
.L_x_2394:
[----:B------:R-:W-:Y:S01]  /*223e0*/  BSSY B0, `(.L_x_2517) ;  /* 0x0000006000007945 */ /* 0x000fe20003800000 */
[----:B------:R-:W-:Y:S01]  /*223f0*/  PLOP3.LUT P6, PT, P6, PT, PT, 0x8, 0x0 ;  /* 0x000000000000781c */ /* 0x000fe200037ce170 */
[----:B------:R-:W-:-:S12]  /*22400*/  IMAD.MOV.U32 R15, RZ, RZ, -0x1 ;  /* 0xffffffffff0f7424 */ /* 0x000fd800078e00ff */
[----:B0-----:R-:W-:Y:S05]  /*22410*/  WARPSYNC.COLLECTIVE R15, `(.L_x_2518) ;  /* 0x000000000f087348 */ /* 0x001fea0003c00000 */
[----:B------:R-:W-:Y:S01]  /*22420*/  VOTE.ANY R14, PT, P6 ;  /* 0x00000000000e7806 */ /* 0x000fe200030e0100 */
[----:B0-----:R-:W-:Y:S06]  /*22430*/  ENDCOLLECTIVE ;  /* 0x000000000000791b */ /* 0x001fec0003800000 */
.L_x_2518:
[----:B------:R-:W-:Y:S05]  /*22440*/  BSYNC B0 ;  /* 0x0000000000007941 */ /* 0x000fea0003800000 */
.L_x_2517:
[----:B------:R-:W-:Y:S02]  /*22450*/  IMAD.MOV.U32 R3, RZ, RZ, R14 ;  /* 0x000000ffff037224 */ /* 0x000fe400078e000e */
[----:B------:R-:W-:Y:S02]  /*22460*/  IMAD.MOV.U32 R13, RZ, RZ, R25 ;  /* 0x000000ffff0d7224 */ /* 0x000fe400078e0019 */
[----:B------:R-:W0:Y:S01]  /*22470*/  POPC R6, R3 ;  /* 0x0000000300067309 */ /* 0x000e220000000000 */
[----:B------:R-:W-:Y:S02]  /*22480*/  IMAD.MOV.U32 R11, RZ, RZ, 0x1f ;  /* 0x0000001fff0b7424 */ /* 0x000fe400078e00ff */
[----:B------:R-:W-:Y:S02]  /*22490*/  IMAD.MOV.U32 R15, RZ, RZ, -0x1 ;  /* 0xffffffffff0f7424 */ /* 0x000fe400078e00ff */
[----:B0-----:R-:W-:Y:S01]  /*224a0*/  IMAD.MOV.U32 R12, RZ, RZ, R6 ;  /* 0x000000ffff0c7224 */ /* 0x001fe200078e0006 */
[----:B------:R-:W-:-:S07]  /*224b0*/  IADD3 R27, R6, R27, RZ ;  /* 0x0000001b061b7210 */ /* 0x000fce0007ffe0ff */
[----:B------:R-:W-:Y:S05]  /*224c0*/  WARPSYNC.COLLECTIVE R15, `(.L_x_2519) ;  /* 0x000000000f087348 */ /* 0x000fea0003c00000 */
[----:B------:R0:W1:Y:S02]  /*224d0*/  SHFL.IDX P6, R14, R13, R12, R11 ;  /* 0x0000000c0d0e7389 */ /* 0x00006400000c000b */
[----:B01----:R-:W-:Y:S01]  /*224e0*/  ENDCOLLECTIVE ;  /* 0x000000000000791b */ /* 0x003fe20003800000 */
.L_x_2519:
[----:B------:R-:W-:Y:S02]  /*224f0*/  IMAD.MOV.U32 R13, RZ, RZ, R5 ;  /* 0x000000ffff0d7224 */ /* 0x000fe400078e0005 */
[----:B------:R-:W-:-:S07]  /*22500*/  IMAD.MOV.U32 R25, RZ, RZ, R14 ;  /* 0x000000ffff197224 */ /* 0x000fce00078e000e */
[----:B------:R-:W-:Y:S05]  /*22510*/  WARPSYNC.COLLECTIVE R15, `(.L_x_2520) ;  /* 0x000000000f087348 */ /* 0x000fea0003c00000 */
[----:B------:R0:W1:Y:S02]  /*22520*/  SHFL.IDX P6, R14, R13, R12, R11 ;  /* 0x0000000c0d0e7389 */ /* 0x00006400000c000b */
[----:B01----:R-:W-:Y:S01]  /*22530*/  ENDCOLLECTIVE ;  /* 0x000000000000791b */ /* 0x003fe20003800000 */
.L_x_2520:
[----:B------:R-:W-:Y:S01]  /*22540*/  IMAD.MOV.U32 R5, RZ, RZ, R14 ;  /* 0x000000ffff057224 */ /* 0x000fe200078e000e */
[----:B------:R-:W-:Y:S06]  /*22550*/  BRA `(.L_x_2521) ;  /* 0xffffffc800207947 */ /* 0x000fec000383ffff */
.L_x_2396:
        /* <DEDUP_REMOVED lines=8> */
.L_x_2523:
[----:B------:R-:W-:Y:S05]  /*225e0*/  BSYNC B0 ;  /* 0x0000000000007941 */ /* 0x000fea0003800000 */
.L_x_2522:
[----:B------:R-:W-:Y:S01]  /*225f0*/  IMAD.MOV.U32 R24, RZ, RZ, R14 ;  /* 0x000000ffff187224 */ /* 0x000fe200078e000e */
[----:B------:R-:W-:Y:S06]  /*22600*/  BRA `(.L_x_2395) ;  /* 0xffffffc8000c7947 */ /* 0x000fec000383ffff */
.L_x_2402:
[----:B0-----:R0:W1:Y:S02]  /*22610*/  SYNCS.PHASECHK.TRANS64.TRYWAIT P0, [R5+URZ+0x19c20], R0 ;  /* 0x019c2000050075a7 */ /* 0x001064000800017f */
[----:B-1----:R-:W-:Y:S05]  /*22620*/  @!P0 NANOSLEEP.SYNCS 0x989680 ;  /* 0x009896800000895d */ /* 0x002fea0003900000 */
[----:B------:R-:W1:Y:S02]  /*22630*/  @!P0 SYNCS.PHASECHK.TRANS64 P0, [R5+URZ+0x19c20], R0 ;  /* 0x019c2000050085a7 */ /* 0x000e64000800007f */
[----:B-1----:R-:W-:Y:S05]  /*22640*/  @!P0 BRA `(.L_x_2402) ;  /* 0xfffffffc00f08947 */ /* 0x002fea000383ffff */
[----:B------:R-:W-:Y:S05]  /*22650*/  BRA `(.L_x_2524) ;  /* 0xffffffd000747947 */ /* 0x000fea000383ffff */
.L_x_2403:
        /* <DEDUP_REMOVED lines=11> */
.L_x_2526:
[----:B------:R-:W-:Y:S05]  /*22710*/  BSYNC B0 ;  /* 0x0000000000007941 */ /* 0x000fea0003800000 */
.L_x_2525:
[----:B------:R-:W-:Y:S05]  /*22720*/  BRA `(.L_x_2527) ;  /* 0xffffffd0005c7947 */ /* 0x000fea000383ffff */
.L_x_2404:
[----:B------:R-:W-:Y:S01]  /*22730*/  BSSY B0, `(.L_x_2528) ;  /* 0x0000006000007945 */ /* 0x000fe20003800000 */
[----:B------:R-:W-:-:S07]  /*22740*/  IMAD.MOV.U32 R15, RZ, RZ, -0x1 ;  /* 0xffffffffff0f7424 */ /* 0x000fce00078e00ff */
[----:B0-----:R-:W-:Y:S05]  /*22750*/  WARPSYNC.COLLECTIVE R15, `(.L_x_2529) ;  /* 0x000000000f0c7348 */ /* 0x001fea0003c00000 */
[----:B------:R-:W-:Y:S02]  /*22760*/  ELECT P6, UR62, PT ;  /* 0x00000000003e782f */ /* 0x000fe400038c0000 */
[----:B------:R-:W-:Y:S01]  /*22770*/  MOV R14, UR62 ;  /* 0x0000003e000e7c02 */ /* 0x000fe20008000f00 */
[----:B0-----:R-:W-:Y:S10]  /*22780*/  ENDCOLLECTIVE ;  /* 0x000000000000791b */ /* 0x001ff40003800000 */
.L_x_2529:
[----:B------:R-:W-:Y:S05]  /*22790*/  BSYNC B0 ;  /* 0x0000000000007941 */ /* 0x000fea0003800000 */
.L_x_2528:
[----:B------:R-:W-:Y:S05]  /*227a0*/  BRA `(.L_x_2530) ;  /* 0xffffffd000507947 */ /* 0x000fea000383ffff */
.L_x_2406:
[----:B0-----:R0:W1:Y:S02]  /*227b0*/  SYNCS.PHASECHK.TRANS64.TRYWAIT P1, [R3+URZ+0x19c40], R2 ;  /* 0x019c4002030075a7 */ /* 0x001064000802017f */
[----:B-1----:R-:W-:Y:S05]  /*227c0*/  @!P1 NANOSLEEP.SYNCS 0x989680 ;  /* 0x009896800000995d */ /* 0x002fea0003900000 */
[----:B------:R-:W1:Y:S02]  /*227d0*/  @!P1 SYNCS.PHASECHK.TRANS64 P1, [R3+URZ+0x19c40], R2 ;  /* 0x019c4002030095a7 */ /* 0x000e64000802007f */
[----:B-1----:R-:W-:Y:S05]  /*227e0*/  @!P1 BRA `(.L_x_2406) ;  /* 0xfffffffc00f09947 */ /* 0x002fea000383ffff */
[----:B------:R-:W-:Y:S05]  /*227f0*/  BRA `(.L_x_2531) ;  /* 0xffffffd000707947 */ /* 0x000fea000383ffff */
.L_x_2408:
[----:B-1----:R1:W2:Y:S02]  /*22800*/  SYNCS.PHASECHK.TRANS64.TRYWAIT P1, [R19+URZ+0x19c40], R0 ;  /* 0x019c4000130075a7 */ /* 0x0022a4000802017f */
[----:B--2---:R-:W-:Y:S05]  /*22810*/  @!P1 NANOSLEEP.SYNCS 0x989680 ;  /* 0x009896800000995d */ /* 0x004fea0003900000 */
[----:B------:R-:W2:Y:S02]  /*22820*/  @!P1 SYNCS.PHASECHK.TRANS64 P1, [R19+URZ+0x19c40], R0 ;  /* 0x019c4000130095a7 */ /* 0x000ea4000802007f */
[----:B--2---:R-:W-:Y:S05]  /*22830*/  @!P1 BRA `(.L_x_2408) ;  /* 0xfffffffc00f09947 */ /* 0x004fea000383ffff */
[----:B------:R-:W-:Y:S05]  /*22840*/  BRA `(.L_x_2532) ;  /* 0xffffffd0007c7947 */ /* 0x000fea000383ffff */
.L_x_2410:
[----:B--2---:R2:W3:Y:S02]  /*22850*/  SYNCS.PHASECHK.TRANS64.TRYWAIT P1, [R3+URZ+0x19c60], R2 ;  /* 0x019c6002030075a7 */ /* 0x0044e4000802017f */
[----:B---3--:R-:W-:Y:S05]  /*22860*/  @!P1 NANOSLEEP.SYNCS 0x989680 ;  /* 0x009896800000995d */ /* 0x008fea0003900000 */
[----:B------:R-:W3:Y:S02]  /*22870*/  @!P1 SYNCS.PHASECHK.TRANS64 P1, [R3+URZ+0x19c60], R2 ;  /* 0x019c6002030095a7 */ /* 0x000ee4000802007f */
[----:B---3--:R-:W-:Y:S05]  /*22880*/  @!P1 BRA `(.L_x_2410) ;  /* 0xfffffffc00f09947 */ /* 0x008fea000383ffff */
[----:B------:R-:W-:Y:S05]  /*22890*/  BRA `(.L_x_2533) ;  /* 0xffffffd000787947 */ /* 0x000fea000383ffff */
.L_x_2412:
[----:B---3--:R3:W4:Y:S02]  /*228a0*/  SYNCS.PHASECHK.TRANS64.TRYWAIT P1, [R19+URZ+0x19c60], R0 ;  /* 0x019c6000130075a7 */ /* 0x008724000802017f */
[----:B----4-:R-:W-:Y:S05]  /*228b0*/  @!P1 NANOSLEEP.SYNCS 0x989680 ;  /* 0x009896800000995d */ /* 0x010fea0003900000 */
[----:B------:R-:W4:Y:S02]  /*228c0*/  @!P1 SYNCS.PHASECHK.TRANS64 P1, [R19+URZ+0x19c60], R0 ;  /* 0x019c6000130095a7 */ /* 0x000f24000802007f */
[----:B----4-:R-:W-:Y:S05]  /*228d0*/  @!P1 BRA `(.L_x_2412) ;  /* 0xfffffffc00f09947 */ /* 0x010fea000383ffff */
[----:B------:R-:W-:Y:S05]  /*228e0*/  BRA `(.L_x_2534) ;  /* 0xffffffd000747947 */ /* 0x000fea000383ffff */
.L_x_2414:
[----:B----4-:R4:W0:Y:S02]  /*228f0*/  SYNCS.PHASECHK.TRANS64.TRYWAIT P1, [R3+URZ+0x19c80], R2 ;  /* 0x019c8002030075a7 */ /* 0x010824000802017f */
[----:B0-----:R-:W-:Y:S05]  /*22900*/  @!P1 NANOSLEEP.SYNCS 0x989680 ;  /* 0x009896800000995d */ /* 0x001fea0003900000 */
[----:B------:R-:W0:Y:S02]  /*22910*/  @!P1 SYNCS.PHASECHK.TRANS64 P1, [R3+URZ+0x19c80], R2 ;  /* 0x019c8002030095a7 */ /* 0x000e24000802007f */
[----:B0-----:R-:W-:Y:S05]  /*22920*/  @!P1 BRA `(.L_x_2414) ;  /* 0xfffffffc00f09947 */ /* 0x001fea000383ffff */
[----:B------:R-:W-:Y:S05]  /*22930*/  BRA `(.L_x_2535) ;  /* 0xffffffd000707947 */ /* 0x000fea000383ffff */
.L_x_2536:
        /* <DEDUP_REMOVED lines=12> */
.L_x_2545:


//--------------------- .nv.global.init           --------------------------
	.section	.nv.global.init,"aw",@progbits
	.align	4
.nv.global.init:
	.type		_ZZN5flash28permute_output_fp8_VcolmajorIN4cute6TensorINS1_11ArrayEngineIfLm48EEENS1_6LayoutINS1_5tupleIJNS6_IJNS1_1CILi2EEES8_NS7_ILi12EEEEEENS7_ILi1EEESB_EEENS6_IJNS6_IJSB_S8_NS7_ILi4EEEEEENS7_ILi0EEESF_EEEEEEEEEvRT_E9upper_map,@object
	.size		_ZZN5flash28permute_output_fp8_VcolmajorIN4cute6TensorINS1_11ArrayEngineIfLm48EEENS1_6LayoutINS1_5tupleIJNS6_IJNS1_1CILi2EEES8_NS7_ILi12EEEEEENS7_ILi1EEESB_EEENS6_IJNS6_IJSB_S8_NS7_ILi4EEEEEENS7_ILi0EEESF_EEEEEEEEEvRT_E9upper_map,($str$23 - _ZZN5flash28permute_output_fp8_VcolmajorIN4cute6TensorINS1_11ArrayEngineIfLm48EEENS1_6LayoutINS1_5tupleIJNS6_IJNS1_1CILi2EEES8_NS7_ILi12EEEEEENS7_ILi1EEESB_EEENS6_IJNS6_IJSB_S8_NS7_ILi4EEEEEENS7_ILi0EEESF_EEEEEEEEEvRT_E9upper_map)
_ZZN5flash28permute_output_fp8_VcolmajorIN4cute6TensorINS1_11ArrayEngineIfLm48EEENS1_6LayoutINS1_5tupleIJNS6_IJNS1_1CILi2EEES8_NS7_ILi12EEEEEENS7_ILi1EEESB_EEENS6_IJNS6_IJSB_S8_NS7_ILi4EEEEEENS7_ILi0EEESF_EEEEEEEEEvRT_E9upper_map:
        /*0000*/ 	.byte	0x00, 0x00, 0x00, 0x00, 0x02, 0x00, 0x00, 0x00, 0x03, 0x00, 0x00, 0x00, 0x01, 0x00, 0x00, 0x00
	.type		$str$23,@object
	.size		$str$23,($str$24 - $str$23)
$str$23:
        /*0010*/ 	.byte	0x28, 0x61, 0x64, 0x64, 0x72, 0x65, 0x73, 0x73, 0x20, 0x26, 0x20, 0x6d, 0x61, 0x73, 0x6b, 0x29
        /*0020*/ 	.byte	0x20, 0x3d, 0x3d, 0x20, 0x30, 0x00
	.type		$str$24,@object
	.size		$str$24,(__unnamed_5 - $str$24)
$str$24:
        /*0026*/ 	.byte	0x2f, 0x74, 0x6d, 0x70, 0x2f, 0x6f, 0x73, 0x73, 0x5f, 0x6b, 0x65, 0x72, 0x6e, 0x65, 0x6c, 0x73
        /*0036*/ 	.byte	0x5f, 0x73, 0x72, 0x63, 0x2f, 0x66, 0x6c, 0x61, 0x73, 0x68, 0x5f, 0x61, 0x74, 0x74, 0x65, 0x6e
        /*0046*/ 	.byte	0x74, 0x69, 0x6f, 0x6e, 0x2f, 0x63, 0x73, 0x72, 0x63, 0x2f, 0x63, 0x75, 0x74, 0x6c, 0x61, 0x73
        /*0056*/ 	.byte	0x73, 0x2f, 0x69, 0x6e, 0x63, 0x6c, 0x75, 0x64, 0x65, 0x2f, 0x63, 0x75, 0x74, 0x65, 0x2f, 0x70
        /*0066*/ 	.byte	0x6f, 0x69, 0x6e, 0x74, 0x65, 0x72, 0x5f, 0x66, 0x6c, 0x61, 0x67, 0x67, 0x65, 0x64, 0x2e, 0x68
        /*0076*/ 	.byte	0x70, 0x70, 0x00
	.type		__unnamed_5,@object
	.size		__unnamed_5,(__unnamed_6 - __unnamed_5)
__unnamed_5:
        /* <DEDUP_REMOVED lines=24> */
        /*01f9*/ 	.byte	0x3e, 0x3e, 0x20, 0x26, 0x5d, 0x00
	.type		__unnamed_6,@object
	.size		__unnamed_6,(__unnamed_3 - __unnamed_6)
__unnamed_6:
        /* <DEDUP_REMOVED lines=25> */
	.type		__unnamed_3,@object
	.size		__unnamed_3,(__unnamed_4 - __unnamed_3)
__unnamed_3:
        /* <DEDUP_REMOVED lines=29> */
        /*0555*/ 	.byte	0x5d, 0x00
	.type		__unnamed_4,@object
	.size		__unnamed_4,(__unnamed_2 - __unnamed_4)
__unnamed_4:
        /* <DEDUP_REMOVED lines=30> */
	.type		__unnamed_2,@object
	.size		__unnamed_2,(__unnamed_1 - __unnamed_2)
__unnamed_2:
        /* <DEDUP_REMOVED lines=30> */
	.type		__unnamed_1,@object
	.size		__unnamed_1,(.L_0 - __unnamed_1)
__unnamed_1:
        /* <DEDUP_REMOVED lines=30> */
.L_0:


//--------------------- .nv.shared._ZN7cutlass13device_kernelIN5flash11enable_sm90INS1_16FlashAttnFwdSm90INS1_25CollectiveMainloopFwdSm90ILi2EN4cute5tupleIJNS5_1CILi1EEES8_S8_EEENS6_IJNS7_ILi192EEENS7_ILi128EEENS7_ILi96EEEEEELi96ENS_12float_e4m3_tEfNS_4arch4Sm90ELb0ELb0ELb1ELb0ELb1ELb0ELb0ELb1ELb1ELb1ELb1ELb0EEENS1_21CollectiveEpilogueFwdINS6_IJSA_SC_SB_EEES9_NS_10bfloat16_tESG_Li384ELb0ELb1ELb1ELb1EEENS1_19SingleTileSchedulerILb0ELb1ELb1ELi192EEEEEEEEEvNT_6ParamsE --------------------------
	.section	.nv.shared._ZN7cutlass13device_kernelIN5flash11enable_sm90INS1_16FlashAttnFwdSm90INS1_25CollectiveMainloopFwdSm90ILi2EN4cute5tupleIJNS5_1CILi1EEES8_S8_EEENS6_IJNS7_ILi192EEENS7_ILi128EEENS7_ILi96EEEEEELi96ENS_12float_e4m3_tEfNS_4arch4Sm90ELb0ELb0ELb1ELb0ELb1ELb0ELb0ELb1ELb1ELb1ELb1ELb0EEENS1_21CollectiveEpilogueFwdINS6_IJSA_SC_SB_EEES9_NS_10bfloat16_tESG_Li384ELb0ELb1ELb1ELb1EEENS1_19SingleTileSchedulerILb0ELb1ELb1ELi192EEEEEEEEEvNT_6ParamsE,"aw",@nobits
	.sectionflags	@""
	.align	16
	.zero		1024


//--------------------- .nv.shared.reserved.0     --------------------------
	.section	.nv.shared.reserved.0,"aw",@nobits
	.weak		__nv_reservedSMEM_offset_0_alias
	.size		__nv_reservedSMEM_offset_0_alias, 0, 0
	.other		__nv_reservedSMEM_offset_0_alias,@"STO_CUDA_RESERVED_SHARED STV_DEFAULT"
__nv_reservedSMEM_offset_0_alias:
	.zero		0


//--------------------- .nv.global                --------------------------
	.section	.nv.global,"aw",@nobits
.nv.global:
	.type		_ZN85_INTERNAL_e2c3afa2_49_flash_fwd_hdim96_e4m3_paged_split_softcap_sm90_cu_49158569_37824cute1_E,@object
	.size		_ZN85_INTERNAL_e2c3afa2_49_flash_fwd_hdim96_e4m3_paged_split_softcap_sm90_cu_49158569_37824cute1_E,(_ZN85_INTERNAL_e2c3afa2_49_flash_fwd_hdim96_e4m3_paged_split_softcap_sm90_cu_49158569_37824cuda3std3__45__cpo6cbeginE - _ZN85_INTERNAL_e2c3afa2_49_flash_fwd_hdim96_e4m3_paged_split_softcap_sm90_cu_49158569_37824cute1_E)
_ZN85_INTERNAL_e2c3afa2_49_flash_fwd_hdim96_e4m3_paged_split_softcap_sm90_cu_49158569_37824cute1_E:
	.zero		1
	.type		_ZN85_INTERNAL_e2c3afa2_49_flash_fwd_hdim96_e4m3_paged_split_softcap_sm90_cu_49158569_37824cuda3std3__45__cpo6cbeginE,@object
	.size		_ZN85_INTERNAL_e2c3afa2_49_flash_fwd_hdim96_e4m3_paged_split_softcap_sm90_cu_49158569_37824cuda3std3__45__cpo6cbeginE,(_ZN85_INTERNAL_e2c3afa2_49_flash_fwd_hdim96_e4m3_paged_split_softcap_sm90_cu_49158569_37824cuda3std3__48in_placeE - _ZN85_INTERNAL_e2c3afa2_49_flash_fwd_hdim96_e4m3_paged_split_softcap_sm90_cu_49158569_37824cuda3std3__45__cpo6cbeginE)
_ZN85_INTERNAL_e2c3afa2_49_flash_fwd_hdim96_e4m3_paged_split_softcap_sm90_cu_49158569_37824cuda3std3__45__cpo6cbeginE:
	.zero		1
	.type		_ZN85_INTERNAL_e2c3afa2_49_flash_fwd_hdim96_e4m3_paged_split_softcap_sm90_cu_49158569_37824cuda3std3__48in_placeE,@object
	.size		_ZN85_INTERNAL_e2c3afa2_49_flash_fwd_hdim96_e4m3_paged_split_softcap_sm90_cu_49158569_37824cuda3std3__48in_placeE,(_ZN85_INTERNAL_e2c3afa2_49_flash_fwd_hdim96_e4m3_paged_split_softcap_sm90_cu_49158569_37824cuda3std6ranges3__45__cpo9iter_moveE - _ZN85_INTERNAL_e2c3afa2_49_flash_fwd_hdim96_e4m3_paged_split_softcap_sm90_cu_49158569_37824cuda3std3__48in_placeE)
_ZN85_INTERNAL_e2c3afa2_49_flash_fwd_hdim96_e4m3_paged_split_softcap_sm90_cu_49158569_37824cuda3std3__48in_placeE:
	.zero		1
	.type		_ZN85_INTERNAL_e2c3afa2_49_flash_fwd_hdim96_e4m3_paged_split_softcap_sm90_cu_49158569_37824cuda3std6ranges3__45__cpo9iter_moveE,@object
	.size		_ZN85_INTERNAL_e2c3afa2_49_flash_fwd_hdim96_e4m3_paged_split_softcap_sm90_cu_49158569_37824cuda3std6ranges3__45__cpo9iter_moveE,(_ZN85_INTERNAL_e2c3afa2_49_flash_fwd_hdim96_e4m3_paged_split_softcap_sm90_cu_49158569_37824cuda3std3__45__cpo5beginE - _ZN85_INTERNAL_e2c3afa2_49_flash_fwd_hdim96_e4m3_paged_split_softcap_sm90_cu_49158569_37824cuda3std6ranges3__45__cpo9iter_moveE)
_ZN85_INTERNAL_e2c3afa2_49_flash_fwd_hdim96_e4m3_paged_split_softcap_sm90_cu_49158569_37824cuda3std6ranges3__45__cpo9iter_moveE:
	.zero		1
	.type		_ZN85_INTERNAL_e2c3afa2_49_flash_fwd_hdim96_e4m3_paged_split_softcap_sm90_cu_49158569_37824cuda3std3__45__cpo5beginE,@object
	.size		_ZN85_INTERNAL_e2c3afa2_49_flash_fwd_hdim96_e4m3_paged_split_softcap_sm90_cu_49158569_37824cuda3std3__45__cpo5beginE,(_ZN85_INTERNAL_e2c3afa2_49_flash_fwd_hdim96_e4m3_paged_split_softcap_sm90_cu_49158569_37824cuda3std3__487_GLOBAL__N__e2c3afa2_49_flash_fwd_hdim96_e4m3_paged_split_softcap_sm90_cu_49158569_37826ignoreE - _ZN85_INTERNAL_e2c3afa2_49_flash_fwd_hdim96_e4m3_paged_split_softcap_sm90_cu_49158569_37824cuda3std3__45__cpo5beginE)
_ZN85_INTERNAL_e2c3afa2_49_flash_fwd_hdim96_e4m3_paged_split_softcap_sm90_cu_49158569_37824cuda3std3__45__cpo5beginE:
	.zero		1
	.type		_ZN85_INTERNAL_e2c3afa2_49_flash_fwd_hdim96_e4m3_paged_split_softcap_sm90_cu_49158569_37824cuda3std3__487_GLOBAL__N__e2c3afa2_49_flash_fwd_hdim96_e4m3_paged_split_softcap_sm90_cu_49158569_37826ignoreE,@object
	.size		_ZN85_INTERNAL_e2c3afa2_49_flash_fwd_hdim96_e4m3_paged_split_softcap_sm90_cu_49158569_37824cuda3std3__487_GLOBAL__N__e2c3afa2_49_flash_fwd_hdim96_e4m3_paged_split_softcap_sm90_cu_49158569_37826ignoreE,(_ZN85_INTERNAL_e2c3afa2_49_flash_fwd_hdim96_e4m3_paged_split_softcap_sm90_cu_49158569_37824cute7productE - _ZN85_INTERNAL_e2c3afa2_49_flash_fwd_hdim96_e4m3_paged_split_softcap_sm90_cu_49158569_37824cuda3std3__487_GLOBAL__N__e2c3afa2_49_flash_fwd_hdim96_e4m3_paged_split_softcap_sm90_cu_49158569_37826ignoreE)
_ZN85_INTERNAL_e2c3afa2_49_flash_fwd_hdim96_e4m3_paged_split_softcap_sm90_cu_49158569_37824cuda3std3__487_GLOBAL__N__e2c3afa2_49_flash_fwd_hdim96_e4m3_paged_split_softcap_sm90_cu_49158569_37826ignoreE:
	.zero		1
	.type		_ZN85_INTERNAL_e2c3afa2_49_flash_fwd_hdim96_e4m3_paged_split_softcap_sm90_cu_49158569_37824cute7productE,@object
	.size		_ZN85_INTERNAL_e2c3afa2_49_flash_fwd_hdim96_e4m3_paged_split_softcap_sm90_cu_49158569_37824cute7productE,(_ZN85_INTERNAL_e2c3afa2_49_flash_fwd_hdim96_e4m3_paged_split_softcap_sm90_cu_49158569_37824cuda3std3__45__cpo3endE - _ZN85_INTERNAL_e2c3afa2_49_flash_fwd_hdim96_e4m3_paged_split_softcap_sm90_cu_49158569_37824cute7productE)
_ZN85_INTERNAL_e2c3afa2_49_flash_fwd_hdim96_e4m3_paged_split_softcap_sm90_cu_49158569_37824cute7productE:
	.zero		1
	.type		_ZN85_INTERNAL_e2c3afa2_49_flash_fwd_hdim96_e4m3_paged_split_softcap_sm90_cu_49158569_37824cuda3std3__45__cpo3endE,@object
	.size		_ZN85_INTERNAL_e2c3afa2_49_flash_fwd_hdim96_e4m3_paged_split_softcap_sm90_cu_49158569_37824cuda3std3__45__cpo3endE,(_ZN85_INTERNAL_e2c3afa2_49_flash_fwd_hdim96_e4m3_paged_split_softcap_sm90_cu_49158569_37824cuda3std3__419piecewise_constructE - _ZN85_INTERNAL_e2c3afa2_49_flash_fwd_hdim96_e4m3_paged_split_softcap_sm90_cu_49158569_37824cuda3std3__45__cpo3endE)
_ZN85_INTERNAL_e2c3afa2_49_flash_fwd_hdim96_e4m3_paged_split_softcap_sm90_cu_49158569_37824cuda3std3__45__cpo3endE:
	.zero		1
	.type		_ZN85_INTERNAL_e2c3afa2_49_flash_fwd_hdim96_e4m3_paged_split_softcap_sm90_cu_49158569_37824cuda3std3__419piecewise_constructE,@object
	.size		_ZN85_INTERNAL_e2c3afa2_49_flash_fwd_hdim96_e4m3_paged_split_softcap_sm90_cu_49158569_37824cuda3std3__419piecewise_constructE,(_ZN85_INTERNAL_e2c3afa2_49_flash_fwd_hdim96_e4m3_paged_split_softcap_sm90_cu_49158569_37824cuda3std3__45__cpo4cendE - _ZN85_INTERNAL_e2c3afa2_49_flash_fwd_hdim96_e4m3_paged_split_softcap_sm90_cu_49158569_37824cuda3std3__419piecewise_constructE)
_ZN85_INTERNAL_e2c3afa2_49_flash_fwd_hdim96_e4m3_paged_split_softcap_sm90_cu_49158569_37824cuda3std3__419piecewise_constructE:
	.zero		1
	.type		_ZN85_INTERNAL_e2c3afa2_49_flash_fwd_hdim96_e4m3_paged_split_softcap_sm90_cu_49158569_37824cuda3std3__45__cpo4cendE,@object
	.size		_ZN85_INTERNAL_e2c3afa2_49_flash_fwd_hdim96_e4m3_paged_split_softcap_sm90_cu_49158569_37824cuda3std3__45__cpo4cendE,(_ZN85_INTERNAL_e2c3afa2_49_flash_fwd_hdim96_e4m3_paged_split_softcap_sm90_cu_49158569_37824cuda3std6ranges3__45__cpo4swapE - _ZN85_INTERNAL_e2c3afa2_49_flash_fwd_hdim96_e4m3_paged_split_softcap_sm90_cu_49158569_37824cuda3std3__45__cpo4cendE)
_ZN85_INTERNAL_e2c3afa2_49_flash_fwd_hdim96_e4m3_paged_split_softcap_sm90_cu_49158569_37824cuda3std3__45__cpo4cendE:
	.zero		1
	.type		_ZN85_INTERNAL_e2c3afa2_49_flash_fwd_hdim96_e4m3_paged_split_softcap_sm90_cu_49158569_37824cuda3std6ranges3__45__cpo4swapE,@object
	.size		_ZN85_INTERNAL_e2c3afa2_49_flash_fwd_hdim96_e4m3_paged_split_softcap_sm90_cu_49158569_37824cuda3std6ranges3__45__cpo4swapE,(.L_14 - _ZN85_INTERNAL_e2c3afa2_49_flash_fwd_hdim96_e4m3_paged_split_softcap_sm90_cu_49158569_37824cuda3std6ranges3__45__cpo4swapE)
_ZN85_INTERNAL_e2c3afa2_49_flash_fwd_hdim96_e4m3_paged_split_softcap_sm90_cu_49158569_37824cuda3std6ranges3__45__cpo4swapE:
	.zero		1
.L_14:


//--------------------- .nv.shared._ZN7cutlass13device_kernelIN5flash11enable_sm90INS1_16FlashAttnFwdSm90INS1_25CollectiveMainloopFwdSm90ILi2EN4cute5tupleIJNS5_1CILi1EEES8_S8_EEENS6_IJNS7_ILi192EEENS7_ILi128EEENS7_ILi96EEEEEELi96ENS_12float_e4m3_tEfNS_4arch4Sm90ELb0ELb0ELb1ELb1ELb1ELb0ELb0ELb1ELb1ELb1ELb1ELb0EEENS1_21CollectiveEpilogueFwdINS6_IJSA_SC_SB_EEES9_NS_10bfloat16_tESG_Li384ELb1ELb1ELb1ELb1EEENS1_36VarlenDynamicPersistentTileSchedulerILi192ELi128ELi384ELi128ELb1ELb1ELb1ELb0ELb1ELb1EEEEEEEEEvNT_6ParamsE --------------------------
	.section	.nv.shared._ZN7cutlass13device_kernelIN5flash11enable_sm90INS1_16FlashAttnFwdSm90INS1_25CollectiveMainloopFwdSm90ILi2EN4cute5tupleIJNS5_1CILi1EEES8_S8_EEENS6_IJNS7_ILi192EEENS7_ILi128EEENS7_ILi96EEEEEELi96ENS_12float_e4m3_tEfNS_4arch4Sm90ELb0ELb0ELb1ELb1ELb1ELb0ELb0ELb1ELb1ELb1ELb1ELb0EEENS1_21CollectiveEpilogueFwdINS6_IJSA_SC_SB_EEES9_NS_10bfloat16_tESG_Li384ELb1ELb1ELb1ELb1EEENS1_36VarlenDynamicPersistentTileSchedulerILi192ELi128ELi384ELi128ELb1ELb1ELb1ELb0ELb1ELb1EEEEEEEEEvNT_6ParamsE,"aw",@nobits
	.sectionflags	@""
	.align	16
	.zero		1024


//--------------------- .nv.shared._ZN7cutlass13device_kernelIN5flash11enable_sm90INS1_16FlashAttnFwdSm90INS1_25CollectiveMainloopFwdSm90ILi2EN4cute5tupleIJNS5_1CILi1EEES8_S8_EEENS6_IJNS7_ILi192EEENS7_ILi128EEENS7_ILi96EEEEEELi96ENS_12float_e4m3_tEfNS_4arch4Sm90ELb0ELb0ELb1ELb1ELb1ELb1ELb0ELb1ELb1ELb1ELb1ELb0EEENS1_21CollectiveEpilogueFwdINS6_IJSA_SC_SB_EEES9_NS_10bfloat16_tESG_Li384ELb1ELb1ELb1ELb1EEENS1_36VarlenDynamicPersistentTileSchedulerILi192ELi128ELi384ELi128ELb1ELb1ELb1ELb0ELb1ELb1EEEEEEEEEvNT_6ParamsE --------------------------
	.section	.nv.shared._ZN7cutlass13device_kernelIN5flash11enable_sm90INS1_16FlashAttnFwdSm90INS1_25CollectiveMainloopFwdSm90ILi2EN4cute5tupleIJNS5_1CILi1EEES8_S8_EEENS6_IJNS7_ILi192EEENS7_ILi128EEENS7_ILi96EEEEEELi96ENS_12float_e4m3_tEfNS_4arch4Sm90ELb0ELb0ELb1ELb1ELb1ELb1ELb0ELb1ELb1ELb1ELb1ELb0EEENS1_21CollectiveEpilogueFwdINS6_IJSA_SC_SB_EEES9_NS_10bfloat16_tESG_Li384ELb1ELb1ELb1ELb1EEENS1_36VarlenDynamicPersistentTileSchedulerILi192ELi128ELi384ELi128ELb1ELb1ELb1ELb0ELb1ELb1EEEEEEEEEvNT_6ParamsE,"aw",@nobits
	.sectionflags	@""
	.align	16
	.zero		1024


//--------------------- .nv.shared._ZN7cutlass13device_kernelIN5flash11enable_sm90INS1_16FlashAttnFwdSm90INS1_25CollectiveMainloopFwdSm90ILi2EN4cute5tupleIJNS5_1CILi1EEES8_S8_EEENS6_IJNS7_ILi192EEENS7_ILi128EEENS7_ILi96EEEEEELi96ENS_12float_e4m3_tEfNS_4arch4Sm90ELb0ELb1ELb1ELb0ELb1ELb0ELb0ELb1ELb1ELb1ELb1ELb0EEENS1_21CollectiveEpilogueFwdINS6_IJSA_SC_SB_EEES9_NS_10bfloat16_tESG_Li384ELb0ELb1ELb1ELb1EEENS1_19SingleTileSchedulerILb0ELb1ELb1ELi192EEEEEEEEEvNT_6ParamsE --------------------------
	.section	.nv.shared._ZN7cutlass13device_kernelIN5flash11enable_sm90INS1_16FlashAttnFwdSm90INS1_25CollectiveMainloopFwdSm90ILi2EN4cute5tupleIJNS5_1CILi1EEES8_S8_EEENS6_IJNS7_ILi192EEENS7_ILi128EEENS7_ILi96EEEEEELi96ENS_12float_e4m3_tEfNS_4arch4Sm90ELb0ELb1ELb1ELb0ELb1ELb0ELb0ELb1ELb1ELb1ELb1ELb0EEENS1_21CollectiveEpilogueFwdINS6_IJSA_SC_SB_EEES9_NS_10bfloat16_tESG_Li384ELb0ELb1ELb1ELb1EEENS1_19SingleTileSchedulerILb0ELb1ELb1ELi192EEEEEEEEEvNT_6ParamsE,"aw",@nobits
	.sectionflags	@""
	.align	16
	.zero		1024


//--------------------- .nv.shared._ZN7cutlass13device_kernelIN5flash11enable_sm90INS1_16FlashAttnFwdSm90INS1_25CollectiveMainloopFwdSm90ILi2EN4cute5tupleIJNS5_1CILi1EEES8_S8_EEENS6_IJNS7_ILi192EEENS7_ILi128EEENS7_ILi96EEEEEELi96ENS_12float_e4m3_tEfNS_4arch4Sm90ELb0ELb1ELb1ELb1ELb1ELb0ELb0ELb1ELb1ELb1ELb1ELb0EEENS1_21CollectiveEpilogueFwdINS6_IJSA_SC_SB_EEES9_NS_10bfloat16_tESG_Li384ELb1ELb1ELb1ELb1EEENS1_36VarlenDynamicPersistentTileSchedulerILi192ELi128ELi384ELi128ELb1ELb1ELb1ELb1ELb0ELb1EEEEEEEEEvNT_6ParamsE --------------------------
	.section	.nv.shared._ZN7cutlass13device_kernelIN5flash11enable_sm90INS1_16FlashAttnFwdSm90INS1_25CollectiveMainloopFwdSm90ILi2EN4cute5tupleIJNS5_1CILi1EEES8_S8_EEENS6_IJNS7_ILi192EEENS7_ILi128EEENS7_ILi96EEEEEELi96ENS_12float_e4m3_tEfNS_4arch4Sm90ELb0ELb1ELb1ELb1ELb1ELb0ELb0ELb1ELb1ELb1ELb1ELb0EEENS1_21CollectiveEpilogueFwdINS6_IJSA_SC_SB_EEES9_NS_10bfloat16_tESG_Li384ELb1ELb1ELb1ELb1EEENS1_36VarlenDynamicPersistentTileSchedulerILi192ELi128ELi384ELi128ELb1ELb1ELb1ELb1ELb0ELb1EEEEEEEEEvNT_6ParamsE,"aw",@nobits
	.sectionflags	@""
	.align	16
	.zero		1024


//--------------------- .nv.shared._ZN7cutlass13device_kernelIN5flash11enable_sm90INS1_16FlashAttnFwdSm90INS1_25CollectiveMainloopFwdSm90ILi2EN4cute5tupleIJNS5_1CILi1EEES8_S8_EEENS6_IJNS7_ILi192EEENS7_ILi128EEENS7_ILi96EEEEEELi96ENS_12float_e4m3_tEfNS_4arch4Sm90ELb0ELb1ELb1ELb1ELb1ELb1ELb0ELb1ELb1ELb1ELb1ELb0EEENS1_21CollectiveEpilogueFwdINS6_IJSA_SC_SB_EEES9_NS_10bfloat16_tESG_Li384ELb1ELb1ELb1ELb1EEENS1_36VarlenDynamicPersistentTileSchedulerILi192ELi128ELi384ELi128ELb1ELb1ELb1ELb1ELb0ELb1EEEEEEEEEvNT_6ParamsE --------------------------
	.section	.nv.shared._ZN7cutlass13device_kernelIN5flash11enable_sm90INS1_16FlashAttnFwdSm90INS1_25CollectiveMainloopFwdSm90ILi2EN4cute5tupleIJNS5_1CILi1EEES8_S8_EEENS6_IJNS7_ILi192EEENS7_ILi128EEENS7_ILi96EEEEEELi96ENS_12float_e4m3_tEfNS_4arch4Sm90ELb0ELb1ELb1ELb1ELb1ELb1ELb0ELb1ELb1ELb1ELb1ELb0EEENS1_21CollectiveEpilogueFwdINS6_IJSA_SC_SB_EEES9_NS_10bfloat16_tESG_Li384ELb1ELb1ELb1ELb1EEENS1_36VarlenDynamicPersistentTileSchedulerILi192ELi128ELi384ELi128ELb1ELb1ELb1ELb1ELb0ELb1EEEEEEEEEvNT_6ParamsE,"aw",@nobits
	.sectionflags	@""
	.align	16
	.zero		1024


//--------------------- .nv.shared._ZN7cutlass13device_kernelIN5flash11enable_sm90INS1_16FlashAttnFwdSm90INS1_25CollectiveMainloopFwdSm90ILi2EN4cute5tupleIJNS5_1CILi1EEES8_S8_EEENS6_IJNS7_ILi192EEENS7_ILi128EEENS7_ILi96EEEEEELi96ENS_12float_e4m3_tEfNS_4arch4Sm90ELb1ELb0ELb1ELb0ELb1ELb0ELb0ELb1ELb1ELb1ELb1ELb0EEENS1_21CollectiveEpilogueFwdINS6_IJSA_SC_SB_EEES9_NS_10bfloat16_tESG_Li384ELb0ELb1ELb1ELb1EEENS1_19SingleTileSchedulerILb0ELb1ELb1ELi192EEEEEEEEEvNT_6ParamsE --------------------------
	.section	.nv.shared._ZN7cutlass13device_kernelIN5flash11enable_sm90INS1_16FlashAttnFwdSm90INS1_25CollectiveMainloopFwdSm90ILi2EN4cute5tupleIJNS5_1CILi1EEES8_S8_EEENS6_IJNS7_ILi192EEENS7_ILi128EEENS7_ILi96EEEEEELi96ENS_12float_e4m3_tEfNS_4arch4Sm90ELb1ELb0ELb1ELb0ELb1ELb0ELb0ELb1ELb1ELb1ELb1ELb0EEENS1_21CollectiveEpilogueFwdINS6_IJSA_SC_SB_EEES9_NS_10bfloat16_tESG_Li384ELb0ELb1ELb1ELb1EEENS1_19SingleTileSchedulerILb0ELb1ELb1ELi192EEEEEEEEEvNT_6ParamsE,"aw",@nobits
	.sectionflags	@""
	.align	16
	.zero		1024


//--------------------- .nv.shared._ZN7cutlass13device_kernelIN5flash11enable_sm90INS1_16FlashAttnFwdSm90INS1_25CollectiveMainloopFwdSm90ILi2EN4cute5tupleIJNS5_1CILi1EEES8_S8_EEENS6_IJNS7_ILi192EEENS7_ILi128EEENS7_ILi96EEEEEELi96ENS_12float_e4m3_tEfNS_4arch4Sm90ELb1ELb0ELb1ELb1ELb1ELb0ELb0ELb1ELb1ELb1ELb1ELb0EEENS1_21CollectiveEpilogueFwdINS6_IJSA_SC_SB_EEES9_NS_10bfloat16_tESG_Li384ELb1ELb1ELb1ELb1EEENS1_36VarlenDynamicPersistentTileSchedulerILi192ELi128ELi384ELi128ELb1ELb1ELb1ELb1ELb1ELb1EEEEEEEEEvNT_6ParamsE --------------------------
	.section	.nv.shared._ZN7cutlass13device_kernelIN5flash11enable_sm90INS1_16FlashAttnFwdSm90INS1_25CollectiveMainloopFwdSm90ILi2EN4cute5tupleIJNS5_1CILi1EEES8_S8_EEENS6_IJNS7_ILi192EEENS7_ILi128EEENS7_ILi96EEEEEELi96ENS_12float_e4m3_tEfNS_4arch4Sm90ELb1ELb0ELb1ELb1ELb1ELb0ELb0ELb1ELb1ELb1ELb1ELb0EEENS1_21CollectiveEpilogueFwdINS6_IJSA_SC_SB_EEES9_NS_10bfloat16_tESG_Li384ELb1ELb1ELb1ELb1EEENS1_36VarlenDynamicPersistentTileSchedulerILi192ELi128ELi384ELi128ELb1ELb1ELb1ELb1ELb1ELb1EEEEEEEEEvNT_6ParamsE,"aw",@nobits
	.sectionflags	@""
	.align	16
	.zero		1024


//--------------------- .nv.shared._ZN7cutlass13device_kernelIN5flash11enable_sm90INS1_16FlashAttnFwdSm90INS1_25CollectiveMainloopFwdSm90ILi2EN4cute5tupleIJNS5_1CILi1EEES8_S8_EEENS6_IJNS7_ILi192EEENS7_ILi128EEENS7_ILi96EEEEEELi96ENS_12float_e4m3_tEfNS_4arch4Sm90ELb1ELb0ELb1ELb1ELb1ELb1ELb0ELb1ELb1ELb1ELb1ELb0EEENS1_21CollectiveEpilogueFwdINS6_IJSA_SC_SB_EEES9_NS_10bfloat16_tESG_Li384ELb1ELb1ELb1ELb1EEENS1_36VarlenDynamicPersistentTileSchedulerILi192ELi128ELi384ELi128ELb1ELb1ELb1ELb1ELb1ELb1EEEEEEEEEvNT_6ParamsE --------------------------
	.section	.nv.shared._ZN7cutlass13device_kernelIN5flash11enable_sm90INS1_16FlashAttnFwdSm90INS1_25CollectiveMainloopFwdSm90ILi2EN4cute5tupleIJNS5_1CILi1EEES8_S8_EEENS6_IJNS7_ILi192EEENS7_ILi128EEENS7_ILi96EEEEEELi96ENS_12float_e4m3_tEfNS_4arch4Sm90ELb1ELb0ELb1ELb1ELb1ELb1ELb0ELb1ELb1ELb1ELb1ELb0EEENS1_21CollectiveEpilogueFwdINS6_IJSA_SC_SB_EEES9_NS_10bfloat16_tESG_Li384ELb1ELb1ELb1ELb1EEENS1_36VarlenDynamicPersistentTileSchedulerILi192ELi128ELi384ELi128ELb1ELb1ELb1ELb1ELb1ELb1EEEEEEEEEvNT_6ParamsE,"aw",@nobits
	.sectionflags	@""
	.align	16
	.zero		1024


//--------------------- .nv.constant0._ZN7cutlass13device_kernelIN5flash11enable_sm90INS1_16FlashAttnFwdSm90INS1_25CollectiveMainloopFwdSm90ILi2EN4cute5tupleIJNS5_1CILi1EEES8_S8_EEENS6_IJNS7_ILi192EEENS7_ILi128EEENS7_ILi96EEEEEELi96ENS_12float_e4m3_tEfNS_4arch4Sm90ELb0ELb0ELb1ELb0ELb1ELb0ELb0ELb1ELb1ELb1ELb1ELb0EEENS1_21CollectiveEpilogueFwdINS6_IJSA_SC_SB_EEES9_NS_10bfloat16_tESG_Li384ELb0ELb1ELb1ELb1EEENS1_19SingleTileSchedulerILb0ELb1ELb1ELi192EEEEEEEEEvNT_6ParamsE --------------------------
	.section	.nv.constant0._ZN7cutlass13device_kernelIN5flash11enable_sm90INS1_16FlashAttnFwdSm90INS1_25CollectiveMainloopFwdSm90ILi2EN4cute5tupleIJNS5_1CILi1EEES8_S8_EEENS6_IJNS7_ILi192EEENS7_ILi128EEENS7_ILi96EEEEEELi96ENS_12float_e4m3_tEfNS_4arch4Sm90ELb0ELb0ELb1ELb0ELb1ELb0ELb0ELb1ELb1ELb1ELb1ELb0EEENS1_21CollectiveEpilogueFwdINS6_IJSA_SC_SB_EEES9_NS_10bfloat16_tESG_Li384ELb0ELb1ELb1ELb1EEENS1_19SingleTileSchedulerILb0ELb1ELb1ELi192EEEEEEEEEvNT_6ParamsE,"a",@progbits
	.sectionflags	@""
	.align	4
.nv.constant0._ZN7cutlass13device_kernelIN5flash11enable_sm90INS1_16FlashAttnFwdSm90INS1_25CollectiveMainloopFwdSm90ILi2EN4cute5tupleIJNS5_1CILi1EEES8_S8_EEENS6_IJNS7_ILi192EEENS7_ILi128EEENS7_ILi96EEEEEELi96ENS_12float_e4m3_tEfNS_4arch4Sm90ELb0ELb0ELb1ELb0ELb1ELb0ELb0ELb1ELb1ELb1ELb1ELb0EEENS1_21CollectiveEpilogueFwdINS6_IJSA_SC_SB_EEES9_NS_10bfloat16_tESG_Li384ELb0ELb1ELb1ELb1EEENS1_19SingleTileSchedulerILb0ELb1ELb1ELi192EEEEEEEEEvNT_6ParamsE:
	.zero		3200


//--------------------- .nv.constant0._ZN7cutlass13device_kernelIN5flash11enable_sm90INS1_16FlashAttnFwdSm90INS1_25CollectiveMainloopFwdSm90ILi2EN4cute5tupleIJNS5_1CILi1EEES8_S8_EEENS6_IJNS7_ILi192EEENS7_ILi128EEENS7_ILi96EEEEEELi96ENS_12float_e4m3_tEfNS_4arch4Sm90ELb0ELb0ELb1ELb1ELb1ELb0ELb0ELb1ELb1ELb1ELb1ELb0EEENS1_21CollectiveEpilogueFwdINS6_IJSA_SC_SB_EEES9_NS_10bfloat16_tESG_Li384ELb1ELb1ELb1ELb1EEENS1_36VarlenDynamicPersistentTileSchedulerILi192ELi128ELi384ELi128ELb1ELb1ELb1ELb0ELb1ELb1EEEEEEEEEvNT_6ParamsE --------------------------
	.section	.nv.constant0._ZN7cutlass13device_kernelIN5flash11enable_sm90INS1_16FlashAttnFwdSm90INS1_25CollectiveMainloopFwdSm90ILi2EN4cute5tupleIJNS5_1CILi1EEES8_S8_EEENS6_IJNS7_ILi192EEENS7_ILi128EEENS7_ILi96EEEEEELi96ENS_12float_e4m3_tEfNS_4arch4Sm90ELb0ELb0ELb1ELb1ELb1ELb0ELb0ELb1ELb1ELb1ELb1ELb0EEENS1_21CollectiveEpilogueFwdINS6_IJSA_SC_SB_EEES9_NS_10bfloat16_tESG_Li384ELb1ELb1ELb1ELb1EEENS1_36VarlenDynamicPersistentTileSchedulerILi192ELi128ELi384ELi128ELb1ELb1ELb1ELb0ELb1ELb1EEEEEEEEEvNT_6ParamsE,"a",@progbits
	.sectionflags	@""
	.align	4
.nv.constant0._ZN7cutlass13device_kernelIN5flash11enable_sm90INS1_16FlashAttnFwdSm90INS1_25CollectiveMainloopFwdSm90ILi2EN4cute5tupleIJNS5_1CILi1EEES8_S8_EEENS6_IJNS7_ILi192EEENS7_ILi128EEENS7_ILi96EEEEEELi96ENS_12float_e4m3_tEfNS_4arch4Sm90ELb0ELb0ELb1ELb1ELb1ELb0ELb0ELb1ELb1ELb1ELb1ELb0EEENS1_21CollectiveEpilogueFwdINS6_IJSA_SC_SB_EEES9_NS_10bfloat16_tESG_Li384ELb1ELb1ELb1ELb1EEENS1_36VarlenDynamicPersistentTileSchedulerILi192ELi128ELi384ELi128ELb1ELb1ELb1ELb0ELb1ELb1EEEEEEEEEvNT_6ParamsE:
	.zero		3328


//--------------------- .nv.constant0._ZN7cutlass13device_kernelIN5flash11enable_sm90INS1_16FlashAttnFwdSm90INS1_25CollectiveMainloopFwdSm90ILi2EN4cute5tupleIJNS5_1CILi1EEES8_S8_EEENS6_IJNS7_ILi192EEENS7_ILi128EEENS7_ILi96EEEEEELi96ENS_12float_e4m3_tEfNS_4arch4Sm90ELb0ELb0ELb1ELb1ELb1ELb1ELb0ELb1ELb1ELb1ELb1ELb0EEENS1_21CollectiveEpilogueFwdINS6_IJSA_SC_SB_EEES9_NS_10bfloat16_tESG_Li384ELb1ELb1ELb1ELb1EEENS1_36VarlenDynamicPersistentTileSchedulerILi192ELi128ELi384ELi128ELb1ELb1ELb1ELb0ELb1ELb1EEEEEEEEEvNT_6ParamsE --------------------------
	.section	.nv.constant0._ZN7cutlass13device_kernelIN5flash11enable_sm90INS1_16FlashAttnFwdSm90INS1_25CollectiveMainloopFwdSm90ILi2EN4cute5tupleIJNS5_1CILi1EEES8_S8_EEENS6_IJNS7_ILi192EEENS7_ILi128EEENS7_ILi96EEEEEELi96ENS_12float_e4m3_tEfNS_4arch4Sm90ELb0ELb0ELb1ELb1ELb1ELb1ELb0ELb1ELb1ELb1ELb1ELb0EEENS1_21CollectiveEpilogueFwdINS6_IJSA_SC_SB_EEES9_NS_10bfloat16_tESG_Li384ELb1ELb1ELb1ELb1EEENS1_36VarlenDynamicPersistentTileSchedulerILi192ELi128ELi384ELi128ELb1ELb1ELb1ELb0ELb1ELb1EEEEEEEEEvNT_6ParamsE,"a",@progbits
	.sectionflags	@""
	.align	4
.nv.constant0._ZN7cutlass13device_kernelIN5flash11enable_sm90INS1_16FlashAttnFwdSm90INS1_25CollectiveMainloopFwdSm90ILi2EN4cute5tupleIJNS5_1CILi1EEES8_S8_EEENS6_IJNS7_ILi192EEENS7_ILi128EEENS7_ILi96EEEEEELi96ENS_12float_e4m3_tEfNS_4arch4Sm90ELb0ELb0ELb1ELb1ELb1ELb1ELb0ELb1ELb1ELb1ELb1ELb0EEENS1_21CollectiveEpilogueFwdINS6_IJSA_SC_SB_EEES9_NS_10bfloat16_tESG_Li384ELb1ELb1ELb1ELb1EEENS1_36VarlenDynamicPersistentTileSchedulerILi192ELi128ELi384ELi128ELb1ELb1ELb1ELb0ELb1ELb1EEEEEEEEEvNT_6ParamsE:
	.zero		3328


//--------------------- .nv.constant0._ZN7cutlass13device_kernelIN5flash11enable_sm90INS1_16FlashAttnFwdSm90INS1_25CollectiveMainloopFwdSm90ILi2EN4cute5tupleIJNS5_1CILi1EEES8_S8_EEENS6_IJNS7_ILi192EEENS7_ILi128EEENS7_ILi96EEEEEELi96ENS_12float_e4m3_tEfNS_4arch4Sm90ELb0ELb1ELb1ELb0ELb1ELb0ELb0ELb1ELb1ELb1ELb1ELb0EEENS1_21CollectiveEpilogueFwdINS6_IJSA_SC_SB_EEES9_NS_10bfloat16_tESG_Li384ELb0ELb1ELb1ELb1EEENS1_19SingleTileSchedulerILb0ELb1ELb1ELi192EEEEEEEEEvNT_6ParamsE --------------------------
	.section	.nv.constant0._ZN7cutlass13device_kernelIN5flash11enable_sm90INS1_16FlashAttnFwdSm90INS1_25CollectiveMainloopFwdSm90ILi2EN4cute5tupleIJNS5_1CILi1EEES8_S8_EEENS6_IJNS7_ILi192EEENS7_ILi128EEENS7_ILi96EEEEEELi96ENS_12float_e4m3_tEfNS_4arch4Sm90ELb0ELb1ELb1ELb0ELb1ELb0ELb0ELb1ELb1ELb1ELb1ELb0EEENS1_21CollectiveEpilogueFwdINS6_IJSA_SC_SB_EEES9_NS_10bfloat16_tESG_Li384ELb0ELb1ELb1ELb1EEENS1_19SingleTileSchedulerILb0ELb1ELb1ELi192EEEEEEEEEvNT_6ParamsE,"a",@progbits
	.sectionflags	@""
	.align	4
.nv.constant0._ZN7cutlass13device_kernelIN5flash11enable_sm90INS1_16FlashAttnFwdSm90INS1_25CollectiveMainloopFwdSm90ILi2EN4cute5tupleIJNS5_1CILi1EEES8_S8_EEENS6_IJNS7_ILi192EEENS7_ILi128EEENS7_ILi96EEEEEELi96ENS_12float_e4m3_tEfNS_4arch4Sm90ELb0ELb1ELb1ELb0ELb1ELb0ELb0ELb1ELb1ELb1ELb1ELb0EEENS1_21CollectiveEpilogueFwdINS6_IJSA_SC_SB_EEES9_NS_10bfloat16_tESG_Li384ELb0ELb1ELb1ELb1EEENS1_19SingleTileSchedulerILb0ELb1ELb1ELi192EEEEEEEEEvNT_6ParamsE:
	.zero		3200


//--------------------- .nv.constant0._ZN7cutlass13device_kernelIN5flash11enable_sm90INS1_16FlashAttnFwdSm90INS1_25CollectiveMainloopFwdSm90ILi2EN4cute5tupleIJNS5_1CILi1EEES8_S8_EEENS6_IJNS7_ILi192EEENS7_ILi128EEENS7_ILi96EEEEEELi96ENS_12float_e4m3_tEfNS_4arch4Sm90ELb0ELb1ELb1ELb1ELb1ELb0ELb0ELb1ELb1ELb1ELb1ELb0EEENS1_21CollectiveEpilogueFwdINS6_IJSA_SC_SB_EEES9_NS_10bfloat16_tESG_Li384ELb1ELb1ELb1ELb1EEENS1_36VarlenDynamicPersistentTileSchedulerILi192ELi128ELi384ELi128ELb1ELb1ELb1ELb1ELb0ELb1EEEEEEEEEvNT_6ParamsE --------------------------
	.section	.nv.constant0._ZN7cutlass13device_kernelIN5flash11enable_sm90INS1_16FlashAttnFwdSm90INS1_25CollectiveMainloopFwdSm90ILi2EN4cute5tupleIJNS5_1CILi1EEES8_S8_EEENS6_IJNS7_ILi192EEENS7_ILi128EEENS7_ILi96EEEEEELi96ENS_12float_e4m3_tEfNS_4arch4Sm90ELb0ELb1ELb1ELb1ELb1ELb0ELb0ELb1ELb1ELb1ELb1ELb0EEENS1_21CollectiveEpilogueFwdINS6_IJSA_SC_SB_EEES9_NS_10bfloat16_tESG_Li384ELb1ELb1ELb1ELb1EEENS1_36VarlenDynamicPersistentTileSchedulerILi192ELi128ELi384ELi128ELb1ELb1ELb1ELb1ELb0ELb1EEEEEEEEEvNT_6ParamsE,"a",@progbits
	.sectionflags	@""
	.align	4
.nv.constant0._ZN7cutlass13device_kernelIN5flash11enable_sm90INS1_16FlashAttnFwdSm90INS1_25CollectiveMainloopFwdSm90ILi2EN4cute5tupleIJNS5_1CILi1EEES8_S8_EEENS6_IJNS7_ILi192EEENS7_ILi128EEENS7_ILi96EEEEEELi96ENS_12float_e4m3_tEfNS_4arch4Sm90ELb0ELb1ELb1ELb1ELb1ELb0ELb0ELb1ELb1ELb1ELb1ELb0EEENS1_21CollectiveEpilogueFwdINS6_IJSA_SC_SB_EEES9_NS_10bfloat16_tESG_Li384ELb1ELb1ELb1ELb1EEENS1_36VarlenDynamicPersistentTileSchedulerILi192ELi128ELi384ELi128ELb1ELb1ELb1ELb1ELb0ELb1EEEEEEEEEvNT_6ParamsE:
	.zero		3328


//--------------------- .nv.constant0._ZN7cutlass13device_kernelIN5flash11enable_sm90INS1_16FlashAttnFwdSm90INS1_25CollectiveMainloopFwdSm90ILi2EN4cute5tupleIJNS5_1CILi1EEES8_S8_EEENS6_IJNS7_ILi192EEENS7_ILi128EEENS7_ILi96EEEEEELi96ENS_12float_e4m3_tEfNS_4arch4Sm90ELb0ELb1ELb1ELb1ELb1ELb1ELb0ELb1ELb1ELb1ELb1ELb0EEENS1_21CollectiveEpilogueFwdINS6_IJSA_SC_SB_EEES9_NS_10bfloat16_tESG_Li384ELb1ELb1ELb1ELb1EEENS1_36VarlenDynamicPersistentTileSchedulerILi192ELi128ELi384ELi128ELb1ELb1ELb1ELb1ELb0ELb1EEEEEEEEEvNT_6ParamsE --------------------------
	.section	.nv.constant0._ZN7cutlass13device_kernelIN5flash11enable_sm90INS1_16FlashAttnFwdSm90INS1_25CollectiveMainloopFwdSm90ILi2EN4cute5tupleIJNS5_1CILi1EEES8_S8_EEENS6_IJNS7_ILi192EEENS7_ILi128EEENS7_ILi96EEEEEELi96ENS_12float_e4m3_tEfNS_4arch4Sm90ELb0ELb1ELb1ELb1ELb1ELb1ELb0ELb1ELb1ELb1ELb1ELb0EEENS1_21CollectiveEpilogueFwdINS6_IJSA_SC_SB_EEES9_NS_10bfloat16_tESG_Li384ELb1ELb1ELb1ELb1EEENS1_36VarlenDynamicPersistentTileSchedulerILi192ELi128ELi384ELi128ELb1ELb1ELb1ELb1ELb0ELb1EEEEEEEEEvNT_6ParamsE,"a",@progbits
	.sectionflags	@""
	.align	4
.nv.constant0._ZN7cutlass13device_kernelIN5flash11enable_sm90INS1_16FlashAttnFwdSm90INS1_25CollectiveMainloopFwdSm90ILi2EN4cute5tupleIJNS5_1CILi1EEES8_S8_EEENS6_IJNS7_ILi192EEENS7_ILi128EEENS7_ILi96EEEEEELi96ENS_12float_e4m3_tEfNS_4arch4Sm90ELb0ELb1ELb1ELb1ELb1ELb1ELb0ELb1ELb1ELb1ELb1ELb0EEENS1_21CollectiveEpilogueFwdINS6_IJSA_SC_SB_EEES9_NS_10bfloat16_tESG_Li384ELb1ELb1ELb1ELb1EEENS1_36VarlenDynamicPersistentTileSchedulerILi192ELi128ELi384ELi128ELb1ELb1ELb1ELb1ELb0ELb1EEEEEEEEEvNT_6ParamsE:
	.zero		3328


//--------------------- .nv.constant0._ZN7cutlass13device_kernelIN5flash11enable_sm90INS1_16FlashAttnFwdSm90INS1_25CollectiveMainloopFwdSm90ILi2EN4cute5tupleIJNS5_1CILi1EEES8_S8_EEENS6_IJNS7_ILi192EEENS7_ILi128EEENS7_ILi96EEEEEELi96ENS_12float_e4m3_tEfNS_4arch4Sm90ELb1ELb0ELb1ELb0ELb1ELb0ELb0ELb1ELb1ELb1ELb1ELb0EEENS1_21CollectiveEpilogueFwdINS6_IJSA_SC_SB_EEES9_NS_10bfloat16_tESG_Li384ELb0ELb1ELb1ELb1EEENS1_19SingleTileSchedulerILb0ELb1ELb1ELi192EEEEEEEEEvNT_6ParamsE --------------------------
	.section	.nv.constant0._ZN7cutlass13device_kernelIN5flash11enable_sm90INS1_16FlashAttnFwdSm90INS1_25CollectiveMainloopFwdSm90ILi2EN4cute5tupleIJNS5_1CILi1EEES8_S8_EEENS6_IJNS7_ILi192EEENS7_ILi128EEENS7_ILi96EEEEEELi96ENS_12float_e4m3_tEfNS_4arch4Sm90ELb1ELb0ELb1ELb0ELb1ELb0ELb0ELb1ELb1ELb1ELb1ELb0EEENS1_21CollectiveEpilogueFwdINS6_IJSA_SC_SB_EEES9_NS_10bfloat16_tESG_Li384ELb0ELb1ELb1ELb1EEENS1_19SingleTileSchedulerILb0ELb1ELb1ELi192EEEEEEEEEvNT_6ParamsE,"a",@progbits
	.sectionflags	@""
	.align	4
.nv.constant0._ZN7cutlass13device_kernelIN5flash11enable_sm90INS1_16FlashAttnFwdSm90INS1_25CollectiveMainloopFwdSm90ILi2EN4cute5tupleIJNS5_1CILi1EEES8_S8_EEENS6_IJNS7_ILi192EEENS7_ILi128EEENS7_ILi96EEEEEELi96ENS_12float_e4m3_tEfNS_4arch4Sm90ELb1ELb0ELb1ELb0ELb1ELb0ELb0ELb1ELb1ELb1ELb1ELb0EEENS1_21CollectiveEpilogueFwdINS6_IJSA_SC_SB_EEES9_NS_10bfloat16_tESG_Li384ELb0ELb1ELb1ELb1EEENS1_19SingleTileSchedulerILb0ELb1ELb1ELi192EEEEEEEEEvNT_6ParamsE:
	.zero		3200


//--------------------- .nv.constant0._ZN7cutlass13device_kernelIN5flash11enable_sm90INS1_16FlashAttnFwdSm90INS1_25CollectiveMainloopFwdSm90ILi2EN4cute5tupleIJNS5_1CILi1EEES8_S8_EEENS6_IJNS7_ILi192EEENS7_ILi128EEENS7_ILi96EEEEEELi96ENS_12float_e4m3_tEfNS_4arch4Sm90ELb1ELb0ELb1ELb1ELb1ELb0ELb0ELb1ELb1ELb1ELb1ELb0EEENS1_21CollectiveEpilogueFwdINS6_IJSA_SC_SB_EEES9_NS_10bfloat16_tESG_Li384ELb1ELb1ELb1ELb1EEENS1_36VarlenDynamicPersistentTileSchedulerILi192ELi128ELi384ELi128ELb1ELb1ELb1ELb1ELb1ELb1EEEEEEEEEvNT_6ParamsE --------------------------
	.section	.nv.constant0._ZN7cutlass13device_kernelIN5flash11enable_sm90INS1_16FlashAttnFwdSm90INS1_25CollectiveMainloopFwdSm90ILi2EN4cute5tupleIJNS5_1CILi1EEES8_S8_EEENS6_IJNS7_ILi192EEENS7_ILi128EEENS7_ILi96EEEEEELi96ENS_12float_e4m3_tEfNS_4arch4Sm90ELb1ELb0ELb1ELb1ELb1ELb0ELb0ELb1ELb1ELb1ELb1ELb0EEENS1_21CollectiveEpilogueFwdINS6_IJSA_SC_SB_EEES9_NS_10bfloat16_tESG_Li384ELb1ELb1ELb1ELb1EEENS1_36VarlenDynamicPersistentTileSchedulerILi192ELi128ELi384ELi128ELb1ELb1ELb1ELb1ELb1ELb1EEEEEEEEEvNT_6ParamsE,"a",@progbits
	.sectionflags	@""
	.align	4
.nv.constant0._ZN7cutlass13device_kernelIN5flash11enable_sm90INS1_16FlashAttnFwdSm90INS1_25CollectiveMainloopFwdSm90ILi2EN4cute5tupleIJNS5_1CILi1EEES8_S8_EEENS6_IJNS7_ILi192EEENS7_ILi128EEENS7_ILi96EEEEEELi96ENS_12float_e4m3_tEfNS_4arch4Sm90ELb1ELb0ELb1ELb1ELb1ELb0ELb0ELb1ELb1ELb1ELb1ELb0EEENS1_21CollectiveEpilogueFwdINS6_IJSA_SC_SB_EEES9_NS_10bfloat16_tESG_Li384ELb1ELb1ELb1ELb1EEENS1_36VarlenDynamicPersistentTileSchedulerILi192ELi128ELi384ELi128ELb1ELb1ELb1ELb1ELb1ELb1EEEEEEEEEvNT_6ParamsE:
	.zero		3328


//--------------------- .nv.constant0._ZN7cutlass13device_kernelIN5flash11enable_sm90INS1_16FlashAttnFwdSm90INS1_25CollectiveMainloopFwdSm90ILi2EN4cute5tupleIJNS5_1CILi1EEES8_S8_EEENS6_IJNS7_ILi192EEENS7_ILi128EEENS7_ILi96EEEEEELi96ENS_12float_e4m3_tEfNS_4arch4Sm90ELb1ELb0ELb1ELb1ELb1ELb1ELb0ELb1ELb1ELb1ELb1ELb0EEENS1_21CollectiveEpilogueFwdINS6_IJSA_SC_SB_EEES9_NS_10bfloat16_tESG_Li384ELb1ELb1ELb1ELb1EEENS1_36VarlenDynamicPersistentTileSchedulerILi192ELi128ELi384ELi128ELb1ELb1ELb1ELb1ELb1ELb1EEEEEEEEEvNT_6ParamsE --------------------------
	.section	.nv.constant0._ZN7cutlass13device_kernelIN5flash11enable_sm90INS1_16FlashAttnFwdSm90INS1_25CollectiveMainloopFwdSm90ILi2EN4cute5tupleIJNS5_1CILi1EEES8_S8_EEENS6_IJNS7_ILi192EEENS7_ILi128EEENS7_ILi96EEEEEELi96ENS_12float_e4m3_tEfNS_4arch4Sm90ELb1ELb0ELb1ELb1ELb1ELb1ELb0ELb1ELb1ELb1ELb1ELb0EEENS1_21CollectiveEpilogueFwdINS6_IJSA_SC_SB_EEES9_NS_10bfloat16_tESG_Li384ELb1ELb1ELb1ELb1EEENS1_36VarlenDynamicPersistentTileSchedulerILi192ELi128ELi384ELi128ELb1ELb1ELb1ELb1ELb1ELb1EEEEEEEEEvNT_6ParamsE,"a",@progbits
	.sectionflags	@""
	.align	4
.nv.constant0._ZN7cutlass13device_kernelIN5flash11enable_sm90INS1_16FlashAttnFwdSm90INS1_25CollectiveMainloopFwdSm90ILi2EN4cute5tupleIJNS5_1CILi1EEES8_S8_EEENS6_IJNS7_ILi192EEENS7_ILi128EEENS7_ILi96EEEEEELi96ENS_12float_e4m3_tEfNS_4arch4Sm90ELb1ELb0ELb1ELb1ELb1ELb1ELb0ELb1ELb1ELb1ELb1ELb0EEENS1_21CollectiveEpilogueFwdINS6_IJSA_SC_SB_EEES9_NS_10bfloat16_tESG_Li384ELb1ELb1ELb1ELb1EEENS1_36VarlenDynamicPersistentTileSchedulerILi192ELi128ELi384ELi128ELb1ELb1ELb1ELb1ELb1ELb1EEEEEEEEEvNT_6ParamsE:
	.zero		3328


//--------------------- SYMBOLS --------------------------

	.type		.nv.reservedSmem.offset0,@object
	.size		.nv.reservedSmem.offset0,0x4
	.type		__assertfail,@function
